	.target	sm_90a

	.elftype	@"ET_EXEC"


//--------------------- .note.nv.tkinfo           --------------------------
	.section	.note.nv.tkinfo,"",@"SHT_NOTE"
	.sectionflags	@"SHF_NOTE_NV_TKINFO"
	.tkinfo
        /*0018*/ 	.word	0x00000002
        /*0030*/ 	.string	""
        /*0030*/ 	.string	"ptxas"
        /*0030*/ 	.string	"Cuda compilation tools, release 13.0, V13.0.88"
        /*0030*/ 	.string	"Build cuda_13.0.r13.0/compiler.36424714_0"
        /*0030*/ 	.string	"-arch sm_90a -m 64 "



//--------------------- .note.nv.cuinfo           --------------------------
	.section	.note.nv.cuinfo,"",@"SHT_NOTE"
	.sectionflags	@"SHF_NOTE_NV_CUINFO"
        /*0018*/ 	.short	0x0002
        /*001a*/ 	.short	0x005a
        /*001c*/ 	.short	0x0082
	.zero		2


//--------------------- .nv.info                  --------------------------
	.section	.nv.info,"",@"SHT_CUDA_INFO"
	.align	4


	//----- nvinfo : EIATTR_REGCOUNT
	.align		4
        /*0000*/ 	.byte	0x04, 0x2f
        /*0002*/ 	.short	(.L_23 - .L_22)
	.align		4
.L_22:
        /*0004*/ 	.word	index@(_ZN7cutlass13device_kernelIN5flash11enable_sm90INS1_16FlashAttnFwdSm90INS1_25CollectiveMainloopFwdSm90ILi2EN4cute5tupleIJNS5_1CILi1EEES8_S8_EEENS6_IJNS7_ILi128EEENS7_ILi80EEENS7_ILi256EEEEEELi256ENS_6half_tEfNS_4arch4Sm90ELb1ELb0ELb1ELb1ELb1ELb1ELb0ELb1ELb1ELb1ELb0ELb0EEENS1_21CollectiveEpilogueFwdINS6_IJSA_SC_SB_EEES9_SE_SG_Li256ELb1ELb1ELb0ELb0EEENS1_36VarlenDynamicPersistentTileSchedulerILi128ELi80ELi256ELi128ELb0ELb1ELb1ELb1ELb1ELb1EEEEEEEEEvNT_6ParamsE)
        /*0008*/ 	.word	0x000000a8


	//----- nvinfo : EIATTR_FRAME_SIZE
	.align		4
.L_23:
        /*000c*/ 	.byte	0x04, 0x11
        /*000e*/ 	.short	(.L_25 - .L_24)
	.align		4
.L_24:
        /*0010*/ 	.word	index@(_ZN7cutlass13device_kernelIN5flash11enable_sm90INS1_16FlashAttnFwdSm90INS1_25CollectiveMainloopFwdSm90ILi2EN4cute5tupleIJNS5_1CILi1EEES8_S8_EEENS6_IJNS7_ILi128EEENS7_ILi80EEENS7_ILi256EEEEEELi256ENS_6half_tEfNS_4arch4Sm90ELb1ELb0ELb1ELb1ELb1ELb1ELb0ELb1ELb1ELb1ELb0ELb0EEENS1_21CollectiveEpilogueFwdINS6_IJSA_SC_SB_EEES9_SE_SG_Li256ELb1ELb1ELb0ELb0EEENS1_36VarlenDynamicPersistentTileSchedulerILi128ELi80ELi256ELi128ELb0ELb1ELb1ELb1ELb1ELb1EEEEEEEEEvNT_6ParamsE)
        /*0014*/ 	.word	0x00000098


	//----- nvinfo : EIATTR_REGCOUNT
	.align		4
.L_25:
        /*0018*/ 	.byte	0x04, 0x2f
        /*001a*/ 	.short	(.L_27 - .L_26)
	.align		4
.L_26:
        /*001c*/ 	.word	index@(_ZN7cutlass13device_kernelIN5flash11enable_sm90INS1_16FlashAttnFwdSm90INS1_25CollectiveMainloopFwdSm90ILi2EN4cute5tupleIJNS5_1CILi1EEES8_S8_EEENS6_IJNS7_ILi128EEENS7_ILi80EEENS7_ILi256EEEEEELi256ENS_6half_tEfNS_4arch4Sm90ELb1ELb0ELb1ELb1ELb1ELb0ELb0ELb1ELb1ELb1ELb0ELb0EEENS1_21CollectiveEpilogueFwdINS6_IJSA_SC_SB_EEES9_SE_SG_Li256ELb1ELb1ELb0ELb0EEENS1_36VarlenDynamicPersistentTileSchedulerILi128ELi80ELi256ELi128ELb0ELb1ELb1ELb1ELb1ELb1EEEEEEEEEvNT_6ParamsE)
        /*0020*/ 	.word	0x000000a8


	//----- nvinfo : EIATTR_FRAME_SIZE
	.align		4
.L_27:
        /*0024*/ 	.byte	0x04, 0x11
        /*0026*/ 	.short	(.L_29 - .L_28)
	.align		4
.L_28:
        /*0028*/ 	.word	index@(_ZN7cutlass13device_kernelIN5flash11enable_sm90INS1_16FlashAttnFwdSm90INS1_25CollectiveMainloopFwdSm90ILi2EN4cute5tupleIJNS5_1CILi1EEES8_S8_EEENS6_IJNS7_ILi128EEENS7_ILi80EEENS7_ILi256EEEEEELi256ENS_6half_tEfNS_4arch4Sm90ELb1ELb0ELb1ELb1ELb1ELb0ELb0ELb1ELb1ELb1ELb0ELb0EEENS1_21CollectiveEpilogueFwdINS6_IJSA_SC_SB_EEES9_SE_SG_Li256ELb1ELb1ELb0ELb0EEENS1_36VarlenDynamicPersistentTileSchedulerILi128ELi80ELi256ELi128ELb0ELb1ELb1ELb1ELb1ELb1EEEEEEEEEvNT_6ParamsE)
        /*002c*/ 	.word	0x00000030


	//----- nvinfo : EIATTR_REGCOUNT
	.align		4
.L_29:
        /*0030*/ 	.byte	0x04, 0x2f
        /*0032*/ 	.short	(.L_31 - .L_30)
	.align		4
.L_30:
        /*0034*/ 	.word	index@(_ZN7cutlass13device_kernelIN5flash11enable_sm90INS1_16FlashAttnFwdSm90INS1_25CollectiveMainloopFwdSm90ILi2EN4cute5tupleIJNS5_1CILi1EEES8_S8_EEENS6_IJNS7_ILi128EEENS7_ILi80EEENS7_ILi256EEEEEELi256ENS_6half_tEfNS_4arch4Sm90ELb1ELb0ELb1ELb0ELb1ELb0ELb0ELb1ELb1ELb1ELb0ELb0EEENS1_21CollectiveEpilogueFwdINS6_IJSA_SC_SB_EEES9_SE_SG_Li256ELb0ELb1ELb0ELb0EEENS1_30DynamicPersistentTileSchedulerILi256ELi128ELb0ELb1ELb1EEEEEEEEEvNT_6ParamsE)
        /*0038*/ 	.word	0x000000a8


	//----- nvinfo : EIATTR_FRAME_SIZE
	.align		4
.L_31:
        /*003c*/ 	.byte	0x04, 0x11
        /*003e*/ 	.short	(.L_33 - .L_32)
	.align		4
.L_32:
        /*0040*/ 	.word	index@(_ZN7cutlass13device_kernelIN5flash11enable_sm90INS1_16FlashAttnFwdSm90INS1_25CollectiveMainloopFwdSm90ILi2EN4cute5tupleIJNS5_1CILi1EEES8_S8_EEENS6_IJNS7_ILi128EEENS7_ILi80EEENS7_ILi256EEEEEELi256ENS_6half_tEfNS_4arch4Sm90ELb1ELb0ELb1ELb0ELb1ELb0ELb0ELb1ELb1ELb1ELb0ELb0EEENS1_21CollectiveEpilogueFwdINS6_IJSA_SC_SB_EEES9_SE_SG_Li256ELb0ELb1ELb0ELb0EEENS1_30DynamicPersistentTileSchedulerILi256ELi128ELb0ELb1ELb1EEEEEEEEEvNT_6ParamsE)
        /*0044*/ 	.word	0x00000008


	//----- nvinfo : EIATTR_REGCOUNT
	.align		4
.L_33:
        /*0048*/ 	.byte	0x04, 0x2f
        /*004a*/ 	.short	(.L_35 - .L_34)
	.align		4
.L_34:
        /*004c*/ 	.word	index@(_ZN7cutlass13device_kernelIN5flash11enable_sm90INS1_16FlashAttnFwdSm90INS1_25CollectiveMainloopFwdSm90ILi2EN4cute5tupleIJNS5_1CILi1EEES8_S8_EEENS6_IJNS7_ILi128EEENS7_ILi64EEENS7_ILi256EEEEEELi256ENS_6half_tEfNS_4arch4Sm90ELb0ELb1ELb1ELb1ELb1ELb1ELb0ELb1ELb1ELb1ELb0ELb0EEENS1_21CollectiveEpilogueFwdINS6_IJSA_SC_SB_EEES9_SE_SG_Li256ELb1ELb1ELb0ELb0EEENS1_36VarlenDynamicPersistentTileSchedulerILi128ELi64ELi256ELi128ELb0ELb1ELb1ELb1ELb0ELb1EEEEEEEEEvNT_6ParamsE)
        /*0050*/ 	.word	0x000000a8


	//----- nvinfo : EIATTR_FRAME_SIZE
	.align		4
.L_35:
        /*0054*/ 	.byte	0x04, 0x11
        /*0056*/ 	.short	(.L_37 - .L_36)
	.align		4
.L_36:
        /*0058*/ 	.word	index@(_ZN7cutlass13device_kernelIN5flash11enable_sm90INS1_16FlashAttnFwdSm90INS1_25CollectiveMainloopFwdSm90ILi2EN4cute5tupleIJNS5_1CILi1EEES8_S8_EEENS6_IJNS7_ILi128EEENS7_ILi64EEENS7_ILi256EEEEEELi256ENS_6half_tEfNS_4arch4Sm90ELb0ELb1ELb1ELb1ELb1ELb1ELb0ELb1ELb1ELb1ELb0ELb0EEENS1_21CollectiveEpilogueFwdINS6_IJSA_SC_SB_EEES9_SE_SG_Li256ELb1ELb1ELb0ELb0EEENS1_36VarlenDynamicPersistentTileSchedulerILi128ELi64ELi256ELi128ELb0ELb1ELb1ELb1ELb0ELb1EEEEEEEEEvNT_6ParamsE)
        /*005c*/ 	.word	0x000000d8


	//----- nvinfo : EIATTR_REGCOUNT
	.align		4
.L_37:
        /*0060*/ 	.byte	0x04, 0x2f
        /*0062*/ 	.short	(.L_39 - .L_38)
	.align		4
.L_38:
        /*0064*/ 	.word	index@(_ZN7cutlass13device_kernelIN5flash11enable_sm90INS1_16FlashAttnFwdSm90INS1_25CollectiveMainloopFwdSm90ILi2EN4cute5tupleIJNS5_1CILi1EEES8_S8_EEENS6_IJNS7_ILi128EEENS7_ILi64EEENS7_ILi256EEEEEELi256ENS_6half_tEfNS_4arch4Sm90ELb0ELb1ELb1ELb1ELb1ELb0ELb0ELb1ELb1ELb1ELb0ELb0EEENS1_21CollectiveEpilogueFwdINS6_IJSA_SC_SB_EEES9_SE_SG_Li256ELb1ELb1ELb0ELb0EEENS1_36VarlenDynamicPersistentTileSchedulerILi128ELi64ELi256ELi128ELb0ELb1ELb1ELb1ELb0ELb1EEEEEEEEEvNT_6ParamsE)
        /*0068*/ 	.word	0x000000a8


	//----- nvinfo : EIATTR_FRAME_SIZE
	.align		4
.L_39:
        /*006c*/ 	.byte	0x04, 0x11
        /*006e*/ 	.short	(.L_41 - .L_40)
	.align		4
.L_40:
        /*0070*/ 	.word	index@(_ZN7cutlass13device_kernelIN5flash11enable_sm90INS1_16FlashAttnFwdSm90INS1_25CollectiveMainloopFwdSm90ILi2EN4cute5tupleIJNS5_1CILi1EEES8_S8_EEENS6_IJNS7_ILi128EEENS7_ILi64EEENS7_ILi256EEEEEELi256ENS_6half_tEfNS_4arch4Sm90ELb0ELb1ELb1ELb1ELb1ELb0ELb0ELb1ELb1ELb1ELb0ELb0EEENS1_21CollectiveEpilogueFwdINS6_IJSA_SC_SB_EEES9_SE_SG_Li256ELb1ELb1ELb0ELb0EEENS1_36VarlenDynamicPersistentTileSchedulerILi128ELi64ELi256ELi128ELb0ELb1ELb1ELb1ELb0ELb1EEEEEEEEEvNT_6ParamsE)
        /*0074*/ 	.word	0x00000028


	//----- nvinfo : EIATTR_REGCOUNT
	.align		4
.L_41:
        /*0078*/ 	.byte	0x04, 0x2f
        /*007a*/ 	.short	(.L_43 - .L_42)
	.align		4
.L_42:
        /*007c*/ 	.word	index@(_ZN7cutlass13device_kernelIN5flash11enable_sm90INS1_16FlashAttnFwdSm90INS1_25CollectiveMainloopFwdSm90ILi2EN4cute5tupleIJNS5_1CILi1EEES8_S8_EEENS6_IJNS7_ILi128EEENS7_ILi64EEENS7_ILi256EEEEEELi256ENS_6half_tEfNS_4arch4Sm90ELb0ELb1ELb1ELb0ELb1ELb0ELb0ELb1ELb1ELb1ELb0ELb0EEENS1_21CollectiveEpilogueFwdINS6_IJSA_SC_SB_EEES9_SE_SG_Li256ELb0ELb1ELb0ELb0EEENS1_30DynamicPersistentTileSchedulerILi256ELi128ELb0ELb1ELb1EEEEEEEEEvNT_6ParamsE)
        /*0080*/ 	.word	0x000000a8


	//----- nvinfo : EIATTR_FRAME_SIZE
	.align		4
.L_43:
        /*0084*/ 	.byte	0x04, 0x11
        /*0086*/ 	.short	(.L_45 - .L_44)
	.align		4
.L_44:
        /*0088*/ 	.word	index@(_ZN7cutlass13device_kernelIN5flash11enable_sm90INS1_16FlashAttnFwdSm90INS1_25CollectiveMainloopFwdSm90ILi2EN4cute5tupleIJNS5_1CILi1EEES8_S8_EEENS6_IJNS7_ILi128EEENS7_ILi64EEENS7_ILi256EEEEEELi256ENS_6half_tEfNS_4arch4Sm90ELb0ELb1ELb1ELb0ELb1ELb0ELb0ELb1ELb1ELb1ELb0ELb0EEENS1_21CollectiveEpilogueFwdINS6_IJSA_SC_SB_EEES9_SE_SG_Li256ELb0ELb1ELb0ELb0EEENS1_30DynamicPersistentTileSchedulerILi256ELi128ELb0ELb1ELb1EEEEEEEEEvNT_6ParamsE)
        /*008c*/ 	.word	0x00000008


	//----- nvinfo : EIATTR_REGCOUNT
	.align		4
.L_45:
        /*0090*/ 	.byte	0x04, 0x2f
        /*0092*/ 	.short	(.L_47 - .L_46)
	.align		4
.L_46:
        /*0094*/ 	.word	index@(_ZN7cutlass13device_kernelIN5flash11enable_sm90INS1_16FlashAttnFwdSm90INS1_25CollectiveMainloopFwdSm90ILi2EN4cute5tupleIJNS5_1CILi1EEES8_S8_EEENS6_IJNS7_ILi128EEENS7_ILi80EEENS7_ILi256EEEEEELi256ENS_6half_tEfNS_4arch4Sm90ELb0ELb0ELb1ELb1ELb1ELb1ELb0ELb1ELb1ELb1ELb0ELb0EEENS1_21CollectiveEpilogueFwdINS6_IJSA_SC_SB_EEES9_SE_SG_Li256ELb1ELb1ELb0ELb0EEENS1_36VarlenDynamicPersistentTileSchedulerILi128ELi80ELi256ELi128ELb0ELb1ELb1ELb0ELb1ELb1EEEEEEEEEvNT_6ParamsE)
        /*0098*/ 	.word	0x000000a8


	//----- nvinfo : EIATTR_FRAME_SIZE
	.align		4
.L_47:
        /*009c*/ 	.byte	0x04, 0x11
        /*009e*/ 	.short	(.L_49 - .L_48)
	.align		4
.L_48:
        /*00a0*/ 	.word	index@(_ZN7cutlass13device_kernelIN5flash11enable_sm90INS1_16FlashAttnFwdSm90INS1_25CollectiveMainloopFwdSm90ILi2EN4cute5tupleIJNS5_1CILi1EEES8_S8_EEENS6_IJNS7_ILi128EEENS7_ILi80EEENS7_ILi256EEEEEELi256ENS_6half_tEfNS_4arch4Sm90ELb0ELb0ELb1ELb1ELb1ELb1ELb0ELb1ELb1ELb1ELb0ELb0EEENS1_21CollectiveEpilogueFwdINS6_IJSA_SC_SB_EEES9_SE_SG_Li256ELb1ELb1ELb0ELb0EEENS1_36VarlenDynamicPersistentTileSchedulerILi128ELi80ELi256ELi128ELb0ELb1ELb1ELb0ELb1ELb1EEEEEEEEEvNT_6ParamsE)
        /*00a4*/ 	.word	0x00000080


	//----- nvinfo : EIATTR_REGCOUNT
	.align		4
.L_49:
        /*00a8*/ 	.byte	0x04, 0x2f
        /*00aa*/ 	.short	(.L_51 - .L_50)
	.align		4
.L_50:
        /*00ac*/ 	.word	index@(_ZN7cutlass13device_kernelIN5flash11enable_sm90INS1_16FlashAttnFwdSm90INS1_25CollectiveMainloopFwdSm90ILi2EN4cute5tupleIJNS5_1CILi1EEES8_S8_EEENS6_IJNS7_ILi128EEENS7_ILi80EEENS7_ILi256EEEEEELi256ENS_6half_tEfNS_4arch4Sm90ELb0ELb0ELb1ELb1ELb1ELb0ELb0ELb1ELb1ELb1ELb0ELb0EEENS1_21CollectiveEpilogueFwdINS6_IJSA_SC_SB_EEES9_SE_SG_Li256ELb1ELb1ELb0ELb0EEENS1_36VarlenDynamicPersistentTileSchedulerILi128ELi80ELi256ELi128ELb0ELb1ELb1ELb0ELb1ELb1EEEEEEEEEvNT_6ParamsE)
        /*00b0*/ 	.word	0x000000a8


	//----- nvinfo : EIATTR_FRAME_SIZE
	.align		4
.L_51:
        /*00b4*/ 	.byte	0x04, 0x11
        /*00b6*/ 	.short	(.L_53 - .L_52)
	.align		4
.L_52:
        /*00b8*/ 	.word	index@(_ZN7cutlass13device_kernelIN5flash11enable_sm90INS1_16FlashAttnFwdSm90INS1_25CollectiveMainloopFwdSm90ILi2EN4cute5tupleIJNS5_1CILi1EEES8_S8_EEENS6_IJNS7_ILi128EEENS7_ILi80EEENS7_ILi256EEEEEELi256ENS_6half_tEfNS_4arch4Sm90ELb0ELb0ELb1ELb1ELb1ELb0ELb0ELb1ELb1ELb1ELb0ELb0EEENS1_21CollectiveEpilogueFwdINS6_IJSA_SC_SB_EEES9_SE_SG_Li256ELb1ELb1ELb0ELb0EEENS1_36VarlenDynamicPersistentTileSchedulerILi128ELi80ELi256ELi128ELb0ELb1ELb1ELb0ELb1ELb1EEEEEEEEEvNT_6ParamsE)
        /*00bc*/ 	.word	0x00000028


	//----- nvinfo : EIATTR_REGCOUNT
	.align		4
.L_53:
        /*00c0*/ 	.byte	0x04, 0x2f
        /*00c2*/ 	.short	(.L_55 - .L_54)
	.align		4
.L_54:
        /*00c4*/ 	.word	index@(_ZN7cutlass13device_kernelIN5flash11enable_sm90INS1_16FlashAttnFwdSm90INS1_25CollectiveMainloopFwdSm90ILi2EN4cute5tupleIJNS5_1CILi1EEES8_S8_EEENS6_IJNS7_ILi128EEENS7_ILi80EEENS7_ILi256EEEEEELi256ENS_6half_tEfNS_4arch4Sm90ELb0ELb0ELb1ELb0ELb1ELb0ELb0ELb1ELb1ELb1ELb0ELb0EEENS1_21CollectiveEpilogueFwdINS6_IJSA_SC_SB_EEES9_SE_SG_Li256ELb0ELb1ELb0ELb0EEENS1_29StaticPersistentTileSchedulerILb0EEEEEEEEEvNT_6ParamsE)
        /*00c8*/ 	.word	0x000000a8


	//----- nvinfo : EIATTR_FRAME_SIZE
	.align		4
.L_55:
        /*00cc*/ 	.byte	0x04, 0x11
        /*00ce*/ 	.short	(.L_57 - .L_56)
	.align		4
.L_56:
        /*00d0*/ 	.word	index@(_ZN7cutlass13device_kernelIN5flash11enable_sm90INS1_16FlashAttnFwdSm90INS1_25CollectiveMainloopFwdSm90ILi2EN4cute5tupleIJNS5_1CILi1EEES8_S8_EEENS6_IJNS7_ILi128EEENS7_ILi80EEENS7_ILi256EEEEEELi256ENS_6half_tEfNS_4arch4Sm90ELb0ELb0ELb1ELb0ELb1ELb0ELb0ELb1ELb1ELb1ELb0ELb0EEENS1_21CollectiveEpilogueFwdINS6_IJSA_SC_SB_EEES9_SE_SG_Li256ELb0ELb1ELb0ELb0EEENS1_29StaticPersistentTileSchedulerILb0EEEEEEEEEvNT_6ParamsE)
        /*00d4*/ 	.word	0x00000010


	//----- nvinfo : EIATTR_MIN_STACK_SIZE
	.align		4
.L_57:
        /*00d8*/ 	.byte	0x04, 0x12
        /*00da*/ 	.short	(.L_59 - .L_58)
	.align		4
.L_58:
        /*00dc*/ 	.word	index@(_ZN7cutlass13device_kernelIN5flash11enable_sm90INS1_16FlashAttnFwdSm90INS1_25CollectiveMainloopFwdSm90ILi2EN4cute5tupleIJNS5_1CILi1EEES8_S8_EEENS6_IJNS7_ILi128EEENS7_ILi80EEENS7_ILi256EEEEEELi256ENS_6half_tEfNS_4arch4Sm90ELb0ELb0ELb1ELb0ELb1ELb0ELb0ELb1ELb1ELb1ELb0ELb0EEENS1_21CollectiveEpilogueFwdINS6_IJSA_SC_SB_EEES9_SE_SG_Li256ELb0ELb1ELb0ELb0EEENS1_29StaticPersistentTileSchedulerILb0EEEEEEEEEvNT_6ParamsE)
        /*00e0*/ 	.word	0x00000010


	//----- nvinfo : EIATTR_MIN_STACK_SIZE
	.align		4
.L_59:
        /*00e4*/ 	.byte	0x04, 0x12
        /*00e6*/ 	.short	(.L_61 - .L_60)
	.align		4
.L_60:
        /*00e8*/ 	.word	index@(_ZN7cutlass13device_kernelIN5flash11enable_sm90INS1_16FlashAttnFwdSm90INS1_25CollectiveMainloopFwdSm90ILi2EN4cute5tupleIJNS5_1CILi1EEES8_S8_EEENS6_IJNS7_ILi128EEENS7_ILi80EEENS7_ILi256EEEEEELi256ENS_6half_tEfNS_4arch4Sm90ELb0ELb0ELb1ELb1ELb1ELb0ELb0ELb1ELb1ELb1ELb0ELb0EEENS1_21CollectiveEpilogueFwdINS6_IJSA_SC_SB_EEES9_SE_SG_Li256ELb1ELb1ELb0ELb0EEENS1_36VarlenDynamicPersistentTileSchedulerILi128ELi80ELi256ELi128ELb0ELb1ELb1ELb0ELb1ELb1EEEEEEEEEvNT_6ParamsE)
        /*00ec*/ 	.word	0x00000028


	//----- nvinfo : EIATTR_MIN_STACK_SIZE
	.align		4
.L_61:
        /*00f0*/ 	.byte	0x04, 0x12
        /*00f2*/ 	.short	(.L_63 - .L_62)
	.align		4
.L_62:
        /*00f4*/ 	.word	index@(_ZN7cutlass13device_kernelIN5flash11enable_sm90INS1_16FlashAttnFwdSm90INS1_25CollectiveMainloopFwdSm90ILi2EN4cute5tupleIJNS5_1CILi1EEES8_S8_EEENS6_IJNS7_ILi128EEENS7_ILi80EEENS7_ILi256EEEEEELi256ENS_6half_tEfNS_4arch4Sm90ELb0ELb0ELb1ELb1ELb1ELb1ELb0ELb1ELb1ELb1ELb0ELb0EEENS1_21CollectiveEpilogueFwdINS6_IJSA_SC_SB_EEES9_SE_SG_Li256ELb1ELb1ELb0ELb0EEENS1_36VarlenDynamicPersistentTileSchedulerILi128ELi80ELi256ELi128ELb0ELb1ELb1ELb0ELb1ELb1EEEEEEEEEvNT_6ParamsE)
        /*00f8*/ 	.word	0x00000080


	//----- nvinfo : EIATTR_MIN_STACK_SIZE
	.align		4
.L_63:
        /*00fc*/ 	.byte	0x04, 0x12
        /*00fe*/ 	.short	(.L_65 - .L_64)
	.align		4
.L_64:
        /*0100*/ 	.word	index@(_ZN7cutlass13device_kernelIN5flash11enable_sm90INS1_16FlashAttnFwdSm90INS1_25CollectiveMainloopFwdSm90ILi2EN4cute5tupleIJNS5_1CILi1EEES8_S8_EEENS6_IJNS7_ILi128EEENS7_ILi64EEENS7_ILi256EEEEEELi256ENS_6half_tEfNS_4arch4Sm90ELb0ELb1ELb1ELb0ELb1ELb0ELb0ELb1ELb1ELb1ELb0ELb0EEENS1_21CollectiveEpilogueFwdINS6_IJSA_SC_SB_EEES9_SE_SG_Li256ELb0ELb1ELb0ELb0EEENS1_30DynamicPersistentTileSchedulerILi256ELi128ELb0ELb1ELb1EEEEEEEEEvNT_6ParamsE)
        /*0104*/ 	.word	0x00000008


	//----- nvinfo : EIATTR_MIN_STACK_SIZE
	.align		4
.L_65:
        /*0108*/ 	.byte	0x04, 0x12
        /*010a*/ 	.short	(.L_67 - .L_66)
	.align		4
.L_66:
        /*010c*/ 	.word	index@(_ZN7cutlass13device_kernelIN5flash11enable_sm90INS1_16FlashAttnFwdSm90INS1_25CollectiveMainloopFwdSm90ILi2EN4cute5tupleIJNS5_1CILi1EEES8_S8_EEENS6_IJNS7_ILi128EEENS7_ILi64EEENS7_ILi256EEEEEELi256ENS_6half_tEfNS_4arch4Sm90ELb0ELb1ELb1ELb1ELb1ELb0ELb0ELb1ELb1ELb1ELb0ELb0EEENS1_21CollectiveEpilogueFwdINS6_IJSA_SC_SB_EEES9_SE_SG_Li256ELb1ELb1ELb0ELb0EEENS1_36VarlenDynamicPersistentTileSchedulerILi128ELi64ELi256ELi128ELb0ELb1ELb1ELb1ELb0ELb1EEEEEEEEEvNT_6ParamsE)
        /*0110*/ 	.word	0x00000028


	//----- nvinfo : EIATTR_MIN_STACK_SIZE
	.align		4
.L_67:
        /*0114*/ 	.byte	0x04, 0x12
        /*0116*/ 	.short	(.L_69 - .L_68)
	.align		4
.L_68:
        /*0118*/ 	.word	index@(_ZN7cutlass13device_kernelIN5flash11enable_sm90INS1_16FlashAttnFwdSm90INS1_25CollectiveMainloopFwdSm90ILi2EN4cute5tupleIJNS5_1CILi1EEES8_S8_EEENS6_IJNS7_ILi128EEENS7_ILi64EEENS7_ILi256EEEEEELi256ENS_6half_tEfNS_4arch4Sm90ELb0ELb1ELb1ELb1ELb1ELb1ELb0ELb1ELb1ELb1ELb0ELb0EEENS1_21CollectiveEpilogueFwdINS6_IJSA_SC_SB_EEES9_SE_SG_Li256ELb1ELb1ELb0ELb0EEENS1_36VarlenDynamicPersistentTileSchedulerILi128ELi64ELi256ELi128ELb0ELb1ELb1ELb1ELb0ELb1EEEEEEEEEvNT_6ParamsE)
        /*011c*/ 	.word	0x000000d8


	//----- nvinfo : EIATTR_MIN_STACK_SIZE
	.align		4
.L_69:
        /*0120*/ 	.byte	0x04, 0x12
        /*0122*/ 	.short	(.L_71 - .L_70)
	.align		4
.L_70:
        /*0124*/ 	.word	index@(_ZN7cutlass13device_kernelIN5flash11enable_sm90INS1_16FlashAttnFwdSm90INS1_25CollectiveMainloopFwdSm90ILi2EN4cute5tupleIJNS5_1CILi1EEES8_S8_EEENS6_IJNS7_ILi128EEENS7_ILi80EEENS7_ILi256EEEEEELi256ENS_6half_tEfNS_4arch4Sm90ELb1ELb0ELb1ELb0ELb1ELb0ELb0ELb1ELb1ELb1ELb0ELb0EEENS1_21CollectiveEpilogueFwdINS6_IJSA_SC_SB_EEES9_SE_SG_Li256ELb0ELb1ELb0ELb0EEENS1_30DynamicPersistentTileSchedulerILi256ELi128ELb0ELb1ELb1EEEEEEEEEvNT_6ParamsE)
        /*0128*/ 	.word	0x00000008


	//----- nvinfo : EIATTR_MIN_STACK_SIZE
	.align		4
.L_71:
        /*012c*/ 	.byte	0x04, 0x12
        /*012e*/ 	.short	(.L_73 - .L_72)
	.align		4
.L_72:
        /*0130*/ 	.word	index@(_ZN7cutlass13device_kernelIN5flash11enable_sm90INS1_16FlashAttnFwdSm90INS1_25CollectiveMainloopFwdSm90ILi2EN4cute5tupleIJNS5_1CILi1EEES8_S8_EEENS6_IJNS7_ILi128EEENS7_ILi80EEENS7_ILi256EEEEEELi256ENS_6half_tEfNS_4arch4Sm90ELb1ELb0ELb1ELb1ELb1ELb0ELb0ELb1ELb1ELb1ELb0ELb0EEENS1_21CollectiveEpilogueFwdINS6_IJSA_SC_SB_EEES9_SE_SG_Li256ELb1ELb1ELb0ELb0EEENS1_36VarlenDynamicPersistentTileSchedulerILi128ELi80ELi256ELi128ELb0ELb1ELb1ELb1ELb1ELb1EEEEEEEEEvNT_6ParamsE)
        /*0134*/ 	.word	0x00000030


	//----- nvinfo : EIATTR_MIN_STACK_SIZE
	.align		4
.L_73:
        /*0138*/ 	.byte	0x04, 0x12
        /*013a*/ 	.short	(.L_75 - .L_74)
	.align		4
.L_74:
        /*013c*/ 	.word	index@(_ZN7cutlass13device_kernelIN5flash11enable_sm90INS1_16FlashAttnFwdSm90INS1_25CollectiveMainloopFwdSm90ILi2EN4cute5tupleIJNS5_1CILi1EEES8_S8_EEENS6_IJNS7_ILi128EEENS7_ILi80EEENS7_ILi256EEEEEELi256ENS_6half_tEfNS_4arch4Sm90ELb1ELb0ELb1ELb1ELb1ELb1ELb0ELb1ELb1ELb1ELb0ELb0EEENS1_21CollectiveEpilogueFwdINS6_IJSA_SC_SB_EEES9_SE_SG_Li256ELb1ELb1ELb0ELb0EEENS1_36VarlenDynamicPersistentTileSchedulerILi128ELi80ELi256ELi128ELb0ELb1ELb1ELb1ELb1ELb1EEEEEEEEEvNT_6ParamsE)
        /*0140*/ 	.word	0x00000098
.L_75:


//--------------------- .nv.compat                --------------------------
	.section	.nv.compat,"",@"SHT_CUDA_COMPAT_INFO"
	.align	4
        /*0000*/ 	.byte	0x02, 0x09, 0x01, 0x00, 0x02, 0x02, 0x04, 0x00, 0x02, 0x05, 0x05, 0x00, 0x03, 0x07, 0x01, 0x01
        /*0010*/ 	.byte	0x02, 0x03, 0x01, 0x00, 0x02, 0x06, 0x01, 0x00, 0x04, 0x0b, 0x08, 0x00, 0x00, 0x00, 0x00, 0x00
        /*0020*/ 	.byte	0x00, 0x00, 0x00, 0x00


//--------------------- .nv.info._ZN7cutlass13device_kernelIN5flash11enable_sm90INS1_16FlashAttnFwdSm90INS1_25CollectiveMainloopFwdSm90ILi2EN4cute5tupleIJNS5_1CILi1EEES8_S8_EEENS6_IJNS7_ILi128EEENS7_ILi80EEENS7_ILi256EEEEEELi256ENS_6half_tEfNS_4arch4Sm90ELb0ELb0ELb1ELb0ELb1ELb0ELb0ELb1ELb1ELb1ELb0ELb0EEENS1_21CollectiveEpilogueFwdINS6_IJSA_SC_SB_EEES9_SE_SG_Li256ELb0ELb1ELb0ELb0EEENS1_29StaticPersistentTileSchedulerILb0EEEEEEEEEvNT_6ParamsE --------------------------
	.section	.nv.info._ZN7cutlass13device_kernelIN5flash11enable_sm90INS1_16FlashAttnFwdSm90INS1_25CollectiveMainloopFwdSm90ILi2EN4cute5tupleIJNS5_1CILi1EEES8_S8_EEENS6_IJNS7_ILi128EEENS7_ILi80EEENS7_ILi256EEEEEELi256ENS_6half_tEfNS_4arch4Sm90ELb0ELb0ELb1ELb0ELb1ELb0ELb0ELb1ELb1ELb1ELb0ELb0EEENS1_21CollectiveEpilogueFwdINS6_IJSA_SC_SB_EEES9_SE_SG_Li256ELb0ELb1ELb0ELb0EEENS1_29StaticPersistentTileSchedulerILb0EEEEEEEEEvNT_6ParamsE,"",@"SHT_CUDA_INFO"
	.sectionflags	@""
	.align	4


	//----- nvinfo : EIATTR_CUDA_API_VERSION
	.align		4
        /*0000*/ 	.byte	0x04, 0x37
        /*0002*/ 	.short	(.L_77 - .L_76)
.L_76:
        /*0004*/ 	.word	0x00000082


	//----- nvinfo : EIATTR_KPARAM_INFO
	.align		4
.L_77:
        /*0008*/ 	.byte	0x04, 0x17
        /*000a*/ 	.short	(.L_79 - .L_78)
.L_78:
        /*000c*/ 	.word	0x00000000
        /*0010*/ 	.short	0x0000
        /*0012*/ 	.short	0x0070
        /*0014*/ 	.byte	0x00, 0xf0, 0x01, 0x28


	//----- nvinfo : EIATTR_SPARSE_MMA_MASK
	.align		4
.L_79:
        /*0018*/ 	.byte	0x03, 0x50
        /*001a*/ 	.short	0x0000


	//----- nvinfo : EIATTR_MAXREG_COUNT
	.align		4
        /*001c*/ 	.byte	0x03, 0x1b
        /*001e*/ 	.short	0x00a8


	//----- nvinfo : EIATTR_NUM_BARRIERS
	.align		4
        /*0020*/ 	.byte	0x02, 0x4c
        /*0022*/ 	.byte	0x09
	.zero		1


	//----- nvinfo : EIATTR_EXTERNS
	.align		4
        /*0024*/ 	.byte	0x04, 0x0f
        /*0026*/ 	.short	(.L_81 - .L_80)


	//   ....[0]....
	.align		4
.L_80:
        /*0028*/ 	.word	index@(__assertfail)


	//----- nvinfo : EIATTR_ANNOTATIONS
	.align		4
.L_81:
        /*002c*/ 	.byte	0x04, 0x55
        /*002e*/ 	.short	(.L_83 - .L_82)


	//   ....[0]....
.L_82:
        /*0030*/ 	.word	0x00000001
        /*0034*/ 	.byte	0xa0, 0x08, 0x00, 0x00, 0x01, 0x00, 0x00, 0x00, 0x50, 0x09, 0x00, 0x00, 0x01, 0x00, 0x00, 0x00
        /*0044*/ 	.byte	0x50, 0xcd, 0x00, 0x00, 0x01, 0x00, 0x00, 0x00, 0x30, 0xce, 0x00, 0x00, 0x01, 0x00, 0x00, 0x00
        /*0054*/ 	.byte	0x00, 0xd1, 0x00, 0x00, 0x01, 0x00, 0x00, 0x00, 0xb0, 0xd1, 0x00, 0x00, 0x01, 0x00, 0x00, 0x00
        /*0064*/ 	.byte	0x50, 0xd8, 0x00, 0x00, 0x01, 0x00, 0x00, 0x00, 0xf0, 0xe3, 0x00, 0x00, 0x01, 0x00, 0x00, 0x00
        /*0074*/ 	.byte	0x30, 0xec, 0x00, 0x00, 0x01, 0x00, 0x00, 0x00, 0x80, 0x03, 0x01, 0x00, 0x01, 0x00, 0x00, 0x00
        /*0084*/ 	.byte	0x30, 0x04, 0x01, 0x00, 0x01, 0x00, 0x00, 0x00, 0xb0, 0x05, 0x01, 0x00


	//----- nvinfo : EIATTR_MERCURY_ISA_VERSION
	.align		4
.L_83:
        /*0090*/ 	.byte	0x03, 0x5f
        /*0092*/ 	.short	0x0101


	//----- nvinfo : EIATTR_INT_WARP_WIDE_INSTR_OFFSETS
	.align		4
        /*0094*/ 	.byte	0x04, 0x31
        /*0096*/ 	.short	(.L_85 - .L_84)


	//   ....[0]....
.L_84:
        /*0098*/ 	.word	0x000000c0


	//   ....[1]....
        /*009c*/ 	.word	0x000000d0


	//   ....[2]....
        /*00a0*/ 	.word	0x00000170


	//----- nvinfo : EIATTR_COOP_GROUP_MASK_REGIDS
	.align		4
.L_85:
        /*00a4*/ 	.byte	0x04, 0x29
        /*00a6*/ 	.short	(.L_87 - .L_86)


	//   ....[0]....
.L_86:
        /*00a8*/ 	.word	0xffffffff


	//   ....[1]....
        /*00ac*/ 	.word	0xffffffff


	//   ....[2]....
        /*00b0*/ 	.word	0xffffffff


	//   ....[3]....
        /*00b4*/ 	.word	0xffffffff


	//   ....[4]....
        /*00b8*/ 	.word	0xffffffff


	//   ....[5]....
        /*00bc*/ 	.word	0xffffffff


	//   ....[6]....
        /*00c0*/ 	.word	0xffffffff


	//   ....[7]....
        /*00c4*/ 	.word	0xffffffff


	//   ....[8]....
        /*00c8*/ 	.word	0xffffffff


	//   ....[9]....
        /*00cc*/ 	.word	0xffffffff


	//   ....[10]....
        /*00d0*/ 	.word	0xffffffff


	//   ....[11]....
        /*00d4*/ 	.word	0xffffffff


	//   ....[12]....
        /*00d8*/ 	.word	0xffffffff


	//   ....[13]....
        /*00dc*/ 	.word	0xffffffff


	//   ....[14]....
        /*00e0*/ 	.word	0xffffffff


	//   ....[15]....
        /*00e4*/ 	.word	0xffffffff


	//   ....[16]....
        /*00e8*/ 	.word	0xffffffff


	//   ....[17]....
        /*00ec*/ 	.word	0xffffffff


	//   ....[18]....
        /*00f0*/ 	.word	0xffffffff


	//   ....[19]....
        /*00f4*/ 	.word	0xffffffff


	//   ....[20]....
        /*00f8*/ 	.word	0xffffffff


	//   ....[21]....
        /*00fc*/ 	.word	0xffffffff


	//   ....[22]....
        /*0100*/ 	.word	0xffffffff


	//   ....[23]....
        /*0104*/ 	.word	0xffffffff


	//   ....[24]....
        /*0108*/ 	.word	0xffffffff


	//   ....[25]....
        /*010c*/ 	.word	0xffffffff


	//   ....[26]....
        /*0110*/ 	.word	0xffffffff


	//   ....[27]....
        /*0114*/ 	.word	0xffffffff


	//   ....[28]....
        /*0118*/ 	.word	0xffffffff


	//   ....[29]....
        /*011c*/ 	.word	0xffffffff


	//   ....[30]....
        /*0120*/ 	.word	0xffffffff


	//   ....[31]....
        /*0124*/ 	.word	0xffffffff


	//   ....[32]....
        /*0128*/ 	.word	0xffffffff


	//   ....[33]....
        /*012c*/ 	.word	0xffffffff


	//   ....[34]....
        /*0130*/ 	.word	0xffffffff


	//   ....[35]....
        /*0134*/ 	.word	0xffffffff


	//   ....[36]....
        /*0138*/ 	.word	0xffffffff


	//   ....[37]....
        /*013c*/ 	.word	0xffffffff


	//   ....[38]....
        /*0140*/ 	.word	0xffffffff


	//   ....[39]....
        /*0144*/ 	.word	0xffffffff


	//   ....[40]....
        /*0148*/ 	.word	0xffffffff


	//   ....[41]....
        /*014c*/ 	.word	0xffffffff


	//   ....[42]....
        /*0150*/ 	.word	0xffffffff


	//   ....[43]....
        /*0154*/ 	.word	0xffffffff


	//   ....[44]....
        /*0158*/ 	.word	0xffffffff


	//   ....[45]....
        /*015c*/ 	.word	0xffffffff


	//   ....[46]....
        /*0160*/ 	.word	0xffffffff


	//   ....[47]....
        /*0164*/ 	.word	0xffffffff


	//   ....[48]....
        /*0168*/ 	.word	0xffffffff


	//   ....[49]....
        /*016c*/ 	.word	0xffffffff


	//   ....[50]....
        /*0170*/ 	.word	0xffffffff


	//   ....[51]....
        /*0174*/ 	.word	0xffffffff


	//   ....[52]....
        /*0178*/ 	.word	0xffffffff


	//   ....[53]....
        /*017c*/ 	.word	0xffffffff


	//   ....[54]....
        /*0180*/ 	.word	0xffffffff


	//   ....[55]....
        /*0184*/ 	.word	0xffffffff


	//   ....[56]....
        /*0188*/ 	.word	0xffffffff


	//   ....[57]....
        /*018c*/ 	.word	0xffffffff


	//   ....[58]....
        /*0190*/ 	.word	0xffffffff


	//   ....[59]....
        /*0194*/ 	.word	0xffffffff


	//   ....[60]....
        /*0198*/ 	.word	0xffffffff


	//   ....[61]....
        /*019c*/ 	.word	0xffffffff


	//   ....[62]....
        /*01a0*/ 	.word	0xffffffff


	//   ....[63]....
        /*01a4*/ 	.word	0xffffffff


	//   ....[64]....
        /*01a8*/ 	.word	0xffffffff


	//   ....[65]....
        /*01ac*/ 	.word	0xffffffff


	//   ....[66]....
        /*01b0*/ 	.word	0xffffffff


	//   ....[67]....
        /*01b4*/ 	.word	0xffffffff


	//   ....[68]....
        /*01b8*/ 	.word	0xffffffff


	//   ....[69]....
        /*01bc*/ 	.word	0xffffffff


	//   ....[70]....
        /*01c0*/ 	.word	0xffffffff


	//   ....[71]....
        /*01c4*/ 	.word	0xffffffff


	//   ....[72]....
        /*01c8*/ 	.word	0xffffffff


	//   ....[73]....
        /*01cc*/ 	.word	0xffffffff


	//   ....[74]....
        /*01d0*/ 	.word	0xffffffff


	//   ....[75]....
        /*01d4*/ 	.word	0xffffffff


	//   ....[76]....
        /*01d8*/ 	.word	0xffffffff


	//   ....[77]....
        /*01dc*/ 	.word	0xffffffff


	//   ....[78]....
        /*01e0*/ 	.word	0xffffffff


	//   ....[79]....
        /*01e4*/ 	.word	0xffffffff


	//   ....[80]....
        /*01e8*/ 	.word	0xffffffff


	//   ....[81]....
        /*01ec*/ 	.word	0xffffffff


	//   ....[82]....
        /*01f0*/ 	.word	0xffffffff


	//   ....[83]....
        /*01f4*/ 	.word	0xffffffff


	//   ....[84]....
        /*01f8*/ 	.word	0xffffffff


	//   ....[85]....
        /*01fc*/ 	.word	0xffffffff


	//   ....[86]....
        /*0200*/ 	.word	0xffffffff


	//   ....[87]....
        /*0204*/ 	.word	0xffffffff


	//   ....[88]....
        /*0208*/ 	.word	0x0500000f


	//   ....[89]....
        /*020c*/ 	.word	0x0500000f


	//   ....[90]....
        /*0210*/ 	.word	0x0500000f


	//   ....[91]....
        /*0214*/ 	.word	0x0500000f


	//   ....[92]....
        /*0218*/ 	.word	0x0500000f


	//   ....[93]....
        /*021c*/ 	.word	0x0500000f


	//   ....[94]....
        /*0220*/ 	.word	0x0500000f


	//   ....[95]....
        /*0224*/ 	.word	0x0500000f


	//   ....[96]....
        /*0228*/ 	.word	0x0500000f


	//   ....[97]....
        /*022c*/ 	.word	0x0500000f


	//   ....[98]....
        /*0230*/ 	.word	0x0500000f


	//   ....[99]....
        /*0234*/ 	.word	0x0500000f


	//   ....[100]....
        /*0238*/ 	.word	0x0500000f


	//   ....[101]....
        /*023c*/ 	.word	0x0500000f


	//   ....[102]....
        /*0240*/ 	.word	0x0500000f


	//   ....[103]....
        /*0244*/ 	.word	0x0500000f


	//   ....[104]....
        /*0248*/ 	.word	0x0500000f


	//   ....[105]....
        /*024c*/ 	.word	0x0500000f


	//   ....[106]....
        /*0250*/ 	.word	0x0500000f


	//   ....[107]....
        /*0254*/ 	.word	0x0500000f


	//   ....[108]....
        /*0258*/ 	.word	0x0500000f


	//   ....[109]....
        /*025c*/ 	.word	0x0500000f


	//   ....[110]....
        /*0260*/ 	.word	0x0500000f


	//   ....[111]....
        /*0264*/ 	.word	0x0500000f


	//   ....[112]....
        /*0268*/ 	.word	0x0500000f


	//   ....[113]....
        /*026c*/ 	.word	0x0500000f


	//   ....[114]....
        /*0270*/ 	.word	0x0500000f


	//   ....[115]....
        /*0274*/ 	.word	0x0500000f


	//   ....[116]....
        /*0278*/ 	.word	0x0500000f


	//   ....[117]....
        /*027c*/ 	.word	0x0500000f


	//   ....[118]....
        /*0280*/ 	.word	0x0500000f


	//   ....[119]....
        /*0284*/ 	.word	0x0500000f


	//   ....[120]....
        /*0288*/ 	.word	0x0500000f


	//   ....[121]....
        /*028c*/ 	.word	0x0500000f


	//   ....[122]....
        /*0290*/ 	.word	0x0500000f


	//   ....[123]....
        /*0294*/ 	.word	0x0500000f


	//   ....[124]....
        /*0298*/ 	.word	0x0500000f


	//   ....[125]....
        /*029c*/ 	.word	0x0500000f


	//   ....[126]....
        /*02a0*/ 	.word	0x0500000f


	//   ....[127]....
        /*02a4*/ 	.word	0x0500000f


	//   ....[128]....
        /*02a8*/ 	.word	0x0500000f


	//   ....[129]....
        /*02ac*/ 	.word	0x0500000f


	//   ....[130]....
        /*02b0*/ 	.word	0x0500000f


	//   ....[131]....
        /*02b4*/ 	.word	0x0500000f


	//   ....[132]....
        /*02b8*/ 	.word	0x0500000f


	//   ....[133]....
        /*02bc*/ 	.word	0x0500000f


	//   ....[134]....
        /*02c0*/ 	.word	0x0500000f


	//   ....[135]....
        /*02c4*/ 	.word	0x0500000f


	//   ....[136]....
        /*02c8*/ 	.word	0x0500000f


	//   ....[137]....
        /*02cc*/ 	.word	0x0500000f


	//   ....[138]....
        /*02d0*/ 	.word	0x0500000f


	//   ....[139]....
        /*02d4*/ 	.word	0x0500000f


	//   ....[140]....
        /*02d8*/ 	.word	0x0500000f


	//   ....[141]....
        /*02dc*/ 	.word	0x0500000f


	//   ....[142]....
        /*02e0*/ 	.word	0x0500000f


	//   ....[143]....
        /*02e4*/ 	.word	0x0500000f


	//   ....[144]....
        /*02e8*/ 	.word	0x0500000f


	//   ....[145]....
        /*02ec*/ 	.word	0x0500000f


	//----- nvinfo : EIATTR_COOP_GROUP_INSTR_OFFSETS
	.align		4
.L_87:
        /*02f0*/ 	.byte	0x04, 0x28
        /*02f2*/ 	.short	(.L_89 - .L_88)


	//   ....[0]....
.L_88:
        /*02f4*/ 	.word	0x00000070


	//   ....[1]....
        /*02f8*/ 	.word	0x000000b0


	//   ....[2]....
        /*02fc*/ 	.word	0x000002d0


	//   ....[3]....
        /*0300*/ 	.word	0x00000430


	//   ....[4]....
        /*0304*/ 	.word	0x00000550


	//   ....[5]....
        /*0308*/ 	.word	0x000006b0


	//   ....[6]....
        /*030c*/ 	.word	0x00000d40


	//   ....[7]....
        /*0310*/ 	.word	0x00004620


	//   ....[8]....
        /*0314*/ 	.word	0x000046a0


	//   ....[9]....
        /*0318*/ 	.word	0x00004a30


	//   ....[10]....
        /*031c*/ 	.word	0x00004ab0


	//   ....[11]....
        /*0320*/ 	.word	0x00008df0


	//   ....[12]....
        /*0324*/ 	.word	0x00008e10


	//   ....[13]....
        /*0328*/ 	.word	0x00008e30


	//   ....[14]....
        /*032c*/ 	.word	0x00008e50


	//   ....[15]....
        /*0330*/ 	.word	0x0000a210


	//   ....[16]....
        /*0334*/ 	.word	0x0000a250


	//   ....[17]....
        /*0338*/ 	.word	0x0000a2f0


	//   ....[18]....
        /*033c*/ 	.word	0x0000a310


	//   ....[19]....
        /*0340*/ 	.word	0x0000c050


	//   ....[20]....
        /*0344*/ 	.word	0x0000c080


	//   ....[21]....
        /*0348*/ 	.word	0x0000c1b0


	//   ....[22]....
        /*034c*/ 	.word	0x0000c1f0


	//   ....[23]....
        /*0350*/ 	.word	0x0000c680


	//   ....[24]....
        /*0354*/ 	.word	0x0000c6c0


	//   ....[25]....
        /*0358*/ 	.word	0x0000c830


	//   ....[26]....
        /*035c*/ 	.word	0x0000c850


	//   ....[27]....
        /*0360*/ 	.word	0x0000c980


	//   ....[28]....
        /*0364*/ 	.word	0x0000c9a0


	//   ....[29]....
        /*0368*/ 	.word	0x0000cae0


	//   ....[30]....
        /*036c*/ 	.word	0x0000cb10


	//   ....[31]....
        /*0370*/ 	.word	0x0000dd50


	//   ....[32]....
        /*0374*/ 	.word	0x0000dd80


	//   ....[33]....
        /*0378*/ 	.word	0x0000ddb0


	//   ....[34]....
        /*037c*/ 	.word	0x0000de10


	//   ....[35]....
        /*0380*/ 	.word	0x0000de70


	//   ....[36]....
        /*0384*/ 	.word	0x0000dec0


	//   ....[37]....
        /*0388*/ 	.word	0x0000df70


	//   ....[38]....
        /*038c*/ 	.word	0x0000df90


	//   ....[39]....
        /*0390*/ 	.word	0x0000e030


	//   ....[40]....
        /*0394*/ 	.word	0x0000e050


	//   ....[41]....
        /*0398*/ 	.word	0x0000e6e0


	//   ....[42]....
        /*039c*/ 	.word	0x0000e700


	//   ....[43]....
        /*03a0*/ 	.word	0x0000e730


	//   ....[44]....
        /*03a4*/ 	.word	0x0000e770


	//   ....[45]....
        /*03a8*/ 	.word	0x0000e800


	//   ....[46]....
        /*03ac*/ 	.word	0x0000e820


	//   ....[47]....
        /*03b0*/ 	.word	0x0000e8c0


	//   ....[48]....
        /*03b4*/ 	.word	0x0000e8e0


	//   ....[49]....
        /*03b8*/ 	.word	0x0000e980


	//   ....[50]....
        /*03bc*/ 	.word	0x0000e9b0


	//   ....[51]....
        /*03c0*/ 	.word	0x0000ea40


	//   ....[52]....
        /*03c4*/ 	.word	0x0000ea60


	//   ....[53]....
        /*03c8*/ 	.word	0x0000eb00


	//   ....[54]....
        /*03cc*/ 	.word	0x0000eb20


	//   ....[55]....
        /*03d0*/ 	.word	0x0000ebc0


	//   ....[56]....
        /*03d4*/ 	.word	0x0000ebe0


	//   ....[57]....
        /*03d8*/ 	.word	0x0000f260


	//   ....[58]....
        /*03dc*/ 	.word	0x0000f290


	//   ....[59]....
        /*03e0*/ 	.word	0x0000f2a0


	//   ....[60]....
        /*03e4*/ 	.word	0x0000f2c0


	//   ....[61]....
        /*03e8*/ 	.word	0x0000f330


	//   ....[62]....
        /*03ec*/ 	.word	0x0000f350


	//   ....[63]....
        /*03f0*/ 	.word	0x0000f3b0


	//   ....[64]....
        /*03f4*/ 	.word	0x0000f3d0


	//   ....[65]....
        /*03f8*/ 	.word	0x0000f430


	//   ....[66]....
        /*03fc*/ 	.word	0x0000f450


	//   ....[67]....
        /*0400*/ 	.word	0x0000f720


	//   ....[68]....
        /*0404*/ 	.word	0x0000f740


	//   ....[69]....
        /*0408*/ 	.word	0x0000f760


	//   ....[70]....
        /*040c*/ 	.word	0x0000f800


	//   ....[71]....
        /*0410*/ 	.word	0x0000f820


	//   ....[72]....
        /*0414*/ 	.word	0x0000f8c0


	//   ....[73]....
        /*0418*/ 	.word	0x0000f8e0


	//   ....[74]....
        /*041c*/ 	.word	0x0000f980


	//   ....[75]....
        /*0420*/ 	.word	0x0000f9a0


	//   ....[76]....
        /*0424*/ 	.word	0x0000f9b0


	//   ....[77]....
        /*0428*/ 	.word	0x0000feb0


	//   ....[78]....
        /*042c*/ 	.word	0x0000fed0


	//   ....[79]....
        /*0430*/ 	.word	0x0000fef0


	//   ....[80]....
        /*0434*/ 	.word	0x0000ff30


	//   ....[81]....
        /*0438*/ 	.word	0x0000ffc0


	//   ....[82]....
        /*043c*/ 	.word	0x0000fff0


	//   ....[83]....
        /*0440*/ 	.word	0x00010080


	//   ....[84]....
        /*0444*/ 	.word	0x000100b0


	//   ....[85]....
        /*0448*/ 	.word	0x000100c0


	//   ....[86]....
        /*044c*/ 	.word	0x00010150


	//   ....[87]....
        /*0450*/ 	.word	0x00010530


	//   ....[88]....
        /*0454*/ 	.word	0x00010a30


	//   ....[89]....
        /*0458*/ 	.word	0x00010b20


	//   ....[90]....
        /*045c*/ 	.word	0x00010bd0


	//   ....[91]....
        /*0460*/ 	.word	0x00010c90


	//   ....[92]....
        /*0464*/ 	.word	0x00010d60


	//   ....[93]....
        /*0468*/ 	.word	0x00010df0


	//   ....[94]....
        /*046c*/ 	.word	0x00010ed0


	//   ....[95]....
        /*0470*/ 	.word	0x00010f60


	//   ....[96]....
        /*0474*/ 	.word	0x00011040


	//   ....[97]....
        /*0478*/ 	.word	0x000110c0


	//   ....[98]....
        /*047c*/ 	.word	0x000111a0


	//   ....[99]....
        /*0480*/ 	.word	0x00011230


	//   ....[100]....
        /*0484*/ 	.word	0x000112a0


	//   ....[101]....
        /*0488*/ 	.word	0x00011320


	//   ....[102]....
        /*048c*/ 	.word	0x000113f0


	//   ....[103]....
        /*0490*/ 	.word	0x00011460


	//   ....[104]....
        /*0494*/ 	.word	0x00011560


	//   ....[105]....
        /*0498*/ 	.word	0x000115f0


	//   ....[106]....
        /*049c*/ 	.word	0x000116d0


	//   ....[107]....
        /*04a0*/ 	.word	0x00011750


	//   ....[108]....
        /*04a4*/ 	.word	0x00011840


	//   ....[109]....
        /*04a8*/ 	.word	0x000118b0


	//   ....[110]....
        /*04ac*/ 	.word	0x000119b0


	//   ....[111]....
        /*04b0*/ 	.word	0x00011a40


	//   ....[112]....
        /*04b4*/ 	.word	0x00011b20


	//   ....[113]....
        /*04b8*/ 	.word	0x00011ba0


	//   ....[114]....
        /*04bc*/ 	.word	0x00011c70


	//   ....[115]....
        /*04c0*/ 	.word	0x00011db0


	//   ....[116]....
        /*04c4*/ 	.word	0x00011e60


	//   ....[117]....
        /*04c8*/ 	.word	0x00011ec0


	//   ....[118]....
        /*04cc*/ 	.word	0x00011f90


	//   ....[119]....
        /*04d0*/ 	.word	0x00011ff0


	//   ....[120]....
        /*04d4*/ 	.word	0x000120c0


	//   ....[121]....
        /*04d8*/ 	.word	0x00012120


	//   ....[122]....
        /*04dc*/ 	.word	0x000121f0


	//   ....[123]....
        /*04e0*/ 	.word	0x00012250


	//   ....[124]....
        /*04e4*/ 	.word	0x00012320


	//   ....[125]....
        /*04e8*/ 	.word	0x00012400


	//   ....[126]....
        /*04ec*/ 	.word	0x000124a0


	//   ....[127]....
        /*04f0*/ 	.word	0x00012500


	//   ....[128]....
        /*04f4*/ 	.word	0x00012610


	//   ....[129]....
        /*04f8*/ 	.word	0x00012670


	//   ....[130]....
        /*04fc*/ 	.word	0x00012780


	//   ....[131]....
        /*0500*/ 	.word	0x000127e0


	//   ....[132]....
        /*0504*/ 	.word	0x000128f0


	//   ....[133]....
        /*0508*/ 	.word	0x00012950


	//   ....[134]....
        /*050c*/ 	.word	0x00012a10


	//   ....[135]....
        /*0510*/ 	.word	0x00012b70


	//   ....[136]....
        /*0514*/ 	.word	0x00012c10


	//   ....[137]....
        /*0518*/ 	.word	0x00012c70


	//   ....[138]....
        /*051c*/ 	.word	0x00012d40


	//   ....[139]....
        /*0520*/ 	.word	0x00012e20


	//   ....[140]....
        /*0524*/ 	.word	0x00012ee0


	//   ....[141]....
        /*0528*/ 	.word	0x00012fc0


	//   ....[142]....
        /*052c*/ 	.word	0x00013080


	//   ....[143]....
        /*0530*/ 	.word	0x00013160


	//   ....[144]....
        /*0534*/ 	.word	0x00013220


	//   ....[145]....
        /*0538*/ 	.word	0x000133b0


	//----- nvinfo : EIATTR_REG_RECONFIG
	.align		4
.L_89:
        /*053c*/ 	.byte	0x01, 0x54
	.zero		2


	//----- nvinfo : EIATTR_SYSCALL_OFFSETS
	.align		4
        /*0540*/ 	.byte	0x04, 0x46
        /*0542*/ 	.short	(.L_91 - .L_90)


	//   ....[0]....
.L_90:
        /*0544*/ 	.word	0x000010f0


	//   ....[1]....
        /*0548*/ 	.word	0x0000d540


	//   ....[2]....
        /*054c*/ 	.word	0x0000d680


	//   ....[3]....
        /*0550*/ 	.word	0x0000d770


	//   ....[4]....
        /*0554*/ 	.word	0x0000e3e0


	//----- nvinfo : EIATTR_MBARRIER_INSTR_OFFSETS
	.align		4
.L_91:
        /*0558*/ 	.byte	0x04, 0x39
        /*055a*/ 	.short	(.L_93 - .L_92)


	//   ....[0]....
.L_92:
        /*055c*/ 	.word	0x00000180
        /*0560*/ 	.word	0x000000ff
        /*0564*/ 	.word	0x00038800
        /*0568*/ 	.short	0x0100
        /*056a*/ 	.byte	0x08
	.zero		1


	//   ....[1]....
        /*056c*/ 	.word	0x00000190
        /*0570*/ 	.word	0x000000ff
        /*0574*/ 	.word	0x00038820
        /*0578*/ 	.short	0x0100
        /*057a*/ 	.byte	0x08
	.zero		1


	//   ....[2]....
        /*057c*/ 	.word	0x00000280
        /*0580*/ 	.word	0x000000ff
        /*0584*/ 	.word	0x00038830
        /*0588*/ 	.short	0x0100
        /*058a*/ 	.byte	0x08
	.zero		1


	//   ....[3]....
        /*058c*/ 	.word	0x00000290
        /*0590*/ 	.word	0x000000ff
        /*0594*/ 	.word	0x00038840
        /*0598*/ 	.short	0x0100
        /*059a*/ 	.byte	0x08
	.zero		1


	//   ....[4]....
        /*059c*/ 	.word	0x000002a0
        /*05a0*/ 	.word	0x000000ff
        /*05a4*/ 	.word	0x00038838
        /*05a8*/ 	.short	0x0100
        /*05aa*/ 	.byte	0x08
	.zero		1


	//   ....[5]....
        /*05ac*/ 	.word	0x000002b0
        /*05b0*/ 	.word	0x000000ff
        /*05b4*/ 	.word	0x00038848
        /*05b8*/ 	.short	0x0100
        /*05ba*/ 	.byte	0x08
	.zero		1


	//   ....[6]....
        /*05bc*/ 	.word	0x000003e0
        /*05c0*/ 	.word	0x000000ff
        /*05c4*/ 	.word	0x00038850
        /*05c8*/ 	.short	0x0100
        /*05ca*/ 	.byte	0x08
	.zero		1


	//   ....[7]....
        /*05cc*/ 	.word	0x000003f0
        /*05d0*/ 	.word	0x000000ff
        /*05d4*/ 	.word	0x00038860
        /*05d8*/ 	.short	0x0100
        /*05da*/ 	.byte	0x08
	.zero		1


	//   ....[8]....
        /*05dc*/ 	.word	0x00000400
        /*05e0*/ 	.word	0x000000ff
        /*05e4*/ 	.word	0x00038858
        /*05e8*/ 	.short	0x0100
        /*05ea*/ 	.byte	0x08
	.zero		1


	//   ....[9]....
        /*05ec*/ 	.word	0x00000410
        /*05f0*/ 	.word	0x000000ff
        /*05f4*/ 	.word	0x00038868
        /*05f8*/ 	.short	0x0100
        /*05fa*/ 	.byte	0x08
	.zero		1


	//   ....[10]....
        /*05fc*/ 	.word	0x00000500
        /*0600*/ 	.word	0x000000ff
        /*0604*/ 	.word	0x00038870
        /*0608*/ 	.short	0x0100
        /*060a*/ 	.byte	0x06
	.zero		1


	//   ....[11]....
        /*060c*/ 	.word	0x00000510
        /*0610*/ 	.word	0x000000ff
        /*0614*/ 	.word	0x00038880
        /*0618*/ 	.short	0x0100
        /*061a*/ 	.byte	0x06
	.zero		1


	//   ....[12]....
        /*061c*/ 	.word	0x00000520
        /*0620*/ 	.word	0x000000ff
        /*0624*/ 	.word	0x00038878
        /*0628*/ 	.short	0x0100
        /*062a*/ 	.byte	0x06
	.zero		1


	//   ....[13]....
        /*062c*/ 	.word	0x00000530
        /*0630*/ 	.word	0x000000ff
        /*0634*/ 	.word	0x00038888
        /*0638*/ 	.short	0x0100
        /*063a*/ 	.byte	0x06
	.zero		1


	//   ....[14]....
        /*063c*/ 	.word	0x00000660
        /*0640*/ 	.word	0x000000ff
        /*0644*/ 	.word	0x00038890
        /*0648*/ 	.short	0x0100
        /*064a*/ 	.byte	0x08
	.zero		1


	//   ....[15]....
        /*064c*/ 	.word	0x00000670
        /*0650*/ 	.word	0x000000ff
        /*0654*/ 	.word	0x000388a0
        /*0658*/ 	.short	0x0100
        /*065a*/ 	.byte	0x08
	.zero		1


	//   ....[16]....
        /*065c*/ 	.word	0x00000680
        /*0660*/ 	.word	0x000000ff
        /*0664*/ 	.word	0x00038898
        /*0668*/ 	.short	0x0100
        /*066a*/ 	.byte	0x08
	.zero		1


	//   ....[17]....
        /*066c*/ 	.word	0x00000690
        /*0670*/ 	.word	0x000000ff
        /*0674*/ 	.word	0x000388a8
        /*0678*/ 	.short	0x0100
        /*067a*/ 	.byte	0x08
	.zero		1


	//   ....[18]....
        /*067c*/ 	.word	0x000007d0
        /*0680*/ 	.word	0x000000ff
        /*0684*/ 	.word	0x000388b0
        /*0688*/ 	.short	0x0100
        /*068a*/ 	.byte	0x08
	.zero		1


	//   ....[19]....
        /*068c*/ 	.word	0x000007e0
        /*0690*/ 	.word	0x000000ff
        /*0694*/ 	.word	0x000388c0
        /*0698*/ 	.short	0x0100
        /*069a*/ 	.byte	0x08
	.zero		1


	//   ....[20]....
        /*069c*/ 	.word	0x000007f0
        /*06a0*/ 	.word	0x000000ff
        /*06a4*/ 	.word	0x000388b8
        /*06a8*/ 	.short	0x0100
        /*06aa*/ 	.byte	0x08
	.zero		1


	//   ....[21]....
        /*06ac*/ 	.word	0x00000800
        /*06b0*/ 	.word	0x000000ff
        /*06b4*/ 	.word	0x000388c8
        /*06b8*/ 	.short	0x0100
        /*06ba*/ 	.byte	0x08
	.zero		1


	//   ....[22]....
        /*06bc*/ 	.word	0x00001170
        /*06c0*/ 	.word	0x000000ff
        /*06c4*/ 	.word	0x00038800
        /*06c8*/ 	.short	0x010a
        /*06ca*/ 	.byte	0x28
	.zero		1


	//   ....[23]....
        /*06cc*/ 	.word	0x00001200
        /*06d0*/ 	.word	0x00000000
        /*06d4*/ 	.word	0x00038830
        /*06d8*/ 	.short	0x010a
        /*06da*/ 	.byte	0x3f
	.zero		1


	//   ....[24]....
        /*06dc*/ 	.word	0x00001250
        /*06e0*/ 	.word	0x00000000
        /*06e4*/ 	.word	0x00038830
        /*06e8*/ 	.short	0x010a
        /*06ea*/ 	.byte	0x3f
	.zero		1


	//   ....[25]....
        /*06ec*/ 	.word	0x00003d40
        /*06f0*/ 	.word	0x000000ff
        /*06f4*/ 	.word	0x00000000
        /*06f8*/ 	.short	0x0101
        /*06fa*/ 	.byte	0x04
	.zero		1


	//   ....[26]....
        /*06fc*/ 	.word	0x000059e0
        /*0700*/ 	.word	0x000000ff
        /*0704*/ 	.word	0x00038830
        /*0708*/ 	.short	0x010a
        /*070a*/ 	.byte	0x3d
	.zero		1


	//   ....[27]....
        /*070c*/ 	.word	0x00005a20
        /*0710*/ 	.word	0x000000ff
        /*0714*/ 	.word	0x00038830
        /*0718*/ 	.short	0x010a
        /*071a*/ 	.byte	0x3d
	.zero		1


	//   ....[28]....
        /*071c*/ 	.word	0x00008380
        /*0720*/ 	.word	0x000000ff
        /*0724*/ 	.word	0x00038850
        /*0728*/ 	.short	0x010a
        /*072a*/ 	.byte	0x04
	.zero		1


	//   ....[29]....
        /*072c*/ 	.word	0x000083c0
        /*0730*/ 	.word	0x000000ff
        /*0734*/ 	.word	0x00038850
        /*0738*/ 	.short	0x010a
        /*073a*/ 	.byte	0x04
	.zero		1


	//   ....[30]....
        /*073c*/ 	.word	0x000089e0
        /*0740*/ 	.word	0x000000ff
        /*0744*/ 	.word	0x00000000
        /*0748*/ 	.short	0x0101
        /*074a*/ 	.byte	0x3d
	.zero		1


	//   ....[31]....
        /*074c*/ 	.word	0x000097e0
        /*0750*/ 	.word	0x000000ff
        /*0754*/ 	.word	0x00000000
        /*0758*/ 	.short	0x0101
        /*075a*/ 	.byte	0x04
	.zero		1


	//   ....[32]....
        /*075c*/ 	.word	0x0000a160
        /*0760*/ 	.word	0x000000ff
        /*0764*/ 	.word	0x00038850
        /*0768*/ 	.short	0x010a
        /*076a*/ 	.byte	0x0c
	.zero		1


	//   ....[33]....
        /*076c*/ 	.word	0x0000a1a0
        /*0770*/ 	.word	0x000000ff
        /*0774*/ 	.word	0x00038850
        /*0778*/ 	.short	0x010a
        /*077a*/ 	.byte	0x0c
	.zero		1


	//   ....[34]....
        /*077c*/ 	.word	0x0000b0d0
        /*0780*/ 	.word	0x000000ff
        /*0784*/ 	.word	0x00000000
        /*0788*/ 	.short	0x0101
        /*078a*/ 	.byte	0x05
	.zero		1


	//   ....[35]....
        /*078c*/ 	.word	0x0000c6a0
        /*0790*/ 	.word	0x000000ff
        /*0794*/ 	.word	0x00000000
        /*0798*/ 	.short	0x0101
        /*079a*/ 	.byte	0x04
	.zero		1


	//   ....[36]....
        /*079c*/ 	.word	0x0000dbd0
        /*07a0*/ 	.word	0x00000000
        /*07a4*/ 	.word	0x00038840
        /*07a8*/ 	.short	0x010a
        /*07aa*/ 	.byte	0x3f
	.zero		1


	//   ....[37]....
        /*07ac*/ 	.word	0x0000e1c0
        /*07b0*/ 	.word	0x00000000
        /*07b4*/ 	.word	0x00038830
        /*07b8*/ 	.short	0x0107
        /*07ba*/ 	.byte	0x3f
	.zero		1


	//   ....[38]....
        /*07bc*/ 	.word	0x0000e280
        /*07c0*/ 	.word	0x00000000
        /*07c4*/ 	.word	0x00038830
        /*07c8*/ 	.short	0x0101
        /*07ca*/ 	.byte	0x3f
	.zero		1


	//   ....[39]....
        /*07cc*/ 	.word	0x0000ecf0
        /*07d0*/ 	.word	0x000000ff
        /*07d4*/ 	.word	0x00038800
        /*07d8*/ 	.short	0x0107
        /*07da*/ 	.byte	0x27
	.zero		1


	//   ....[40]....
        /*07dc*/ 	.word	0x0000ed50
        /*07e0*/ 	.word	0x000000ff
        /*07e4*/ 	.word	0x00038800
        /*07e8*/ 	.short	0x0101
        /*07ea*/ 	.byte	0x27
	.zero		1


	//   ....[41]....
        /*07ec*/ 	.word	0x0000ed70
        /*07f0*/ 	.word	0x000000ff
        /*07f4*/ 	.word	0x00038820
        /*07f8*/ 	.short	0x010a
        /*07fa*/ 	.byte	0x27
	.zero		1


	//   ....[42]....
        /*07fc*/ 	.word	0x0000f080
        /*0800*/ 	.word	0x00000007
        /*0804*/ 	.word	0x00038840
        /*0808*/ 	.short	0x010a
        /*080a*/ 	.byte	0x3f
	.zero		1


	//   ....[43]....
        /*080c*/ 	.word	0x0000f540
        /*0810*/ 	.word	0x00000007
        /*0814*/ 	.word	0x00038830
        /*0818*/ 	.short	0x0107
        /*081a*/ 	.byte	0x3f
	.zero		1


	//   ....[44]....
        /*081c*/ 	.word	0x0000f5f0
        /*0820*/ 	.word	0x00000007
        /*0824*/ 	.word	0x00038830
        /*0828*/ 	.short	0x0101
        /*082a*/ 	.byte	0x3f
	.zero		1


	//   ....[45]....
        /*082c*/ 	.word	0x0000f670
        /*0830*/ 	.word	0x00000007
        /*0834*/ 	.word	0x00038860
        /*0838*/ 	.short	0x010a
        /*083a*/ 	.byte	0x3f
	.zero		1


	//   ....[46]....
        /*083c*/ 	.word	0x0000fbf0
        /*0840*/ 	.word	0x00000007
        /*0844*/ 	.word	0x00038850
        /*0848*/ 	.short	0x0107
        /*084a*/ 	.byte	0x3f
	.zero		1


	//   ....[47]....
        /*084c*/ 	.word	0x0000fd10
        /*0850*/ 	.word	0x00000007
        /*0854*/ 	.word	0x00038850
        /*0858*/ 	.short	0x0101
        /*085a*/ 	.byte	0x3f
	.zero		1


	//   ....[48]....
        /*085c*/ 	.word	0x0000fdf0
        /*0860*/ 	.word	0x00000004
        /*0864*/ 	.word	0x00038860
        /*0868*/ 	.short	0x010a
        /*086a*/ 	.byte	0x3f
	.zero		1


	//   ....[49]....
        /*086c*/ 	.word	0x000102d0
        /*0870*/ 	.word	0x00000004
        /*0874*/ 	.word	0x00038850
        /*0878*/ 	.short	0x0107
        /*087a*/ 	.byte	0x3f
	.zero		1


	//   ....[50]....
        /*087c*/ 	.word	0x000103c0
        /*0880*/ 	.word	0x00000004
        /*0884*/ 	.word	0x00038850
        /*0888*/ 	.short	0x0101
        /*088a*/ 	.byte	0x3f
	.zero		1


	//   ....[51]....
        /*088c*/ 	.word	0x000104b0
        /*0890*/ 	.word	0x00000005
        /*0894*/ 	.word	0x00038820
        /*0898*/ 	.short	0x010a
        /*089a*/ 	.byte	0x3f
	.zero		1


	//   ....[52]....
        /*089c*/ 	.word	0x00010650
        /*08a0*/ 	.word	0x00000003
        /*08a4*/ 	.word	0x00038840
        /*08a8*/ 	.short	0x010a
        /*08aa*/ 	.byte	0x3f
	.zero		1


	//   ....[53]....
        /*08ac*/ 	.word	0x000106f0
        /*08b0*/ 	.word	0x00000005
        /*08b4*/ 	.word	0x00038840
        /*08b8*/ 	.short	0x010a
        /*08ba*/ 	.byte	0x3f
	.zero		1


	//   ....[54]....
        /*08bc*/ 	.word	0x00010730
        /*08c0*/ 	.word	0x00000003
        /*08c4*/ 	.word	0x00038860
        /*08c8*/ 	.short	0x010a
        /*08ca*/ 	.byte	0x3f
	.zero		1


	//   ....[55]....
        /*08cc*/ 	.word	0x00010770
        /*08d0*/ 	.word	0x00000005
        /*08d4*/ 	.word	0x00038860
        /*08d8*/ 	.short	0x010a
        /*08da*/ 	.byte	0x3f
	.zero		1


	//   ....[56]....
        /*08dc*/ 	.word	0x000107e0
        /*08e0*/ 	.word	0x00000003
        /*08e4*/ 	.word	0x00038800
        /*08e8*/ 	.short	0x010a
        /*08ea*/ 	.byte	0x3f
	.zero		1


	//   ....[57]....
        /*08ec*/ 	.word	0x00010830
        /*08f0*/ 	.word	0x00000000
        /*08f4*/ 	.word	0x00038830
        /*08f8*/ 	.short	0x010a
        /*08fa*/ 	.byte	0x3f
	.zero		1


	//   ....[58]....
        /*08fc*/ 	.word	0x00010890
        /*0900*/ 	.word	0x00000099
        /*0904*/ 	.word	0x00038830
        /*0908*/ 	.short	0x010a
        /*090a*/ 	.byte	0x3f
	.zero		1


	//   ....[59]....
        /*090c*/ 	.word	0x000108f0
        /*0910*/ 	.word	0x00000002
        /*0914*/ 	.word	0x00038850
        /*0918*/ 	.short	0x010a
        /*091a*/ 	.byte	0x3f
	.zero		1


	//   ....[60]....
        /*091c*/ 	.word	0x00010950
        /*0920*/ 	.word	0x00000007
        /*0924*/ 	.word	0x00038850
        /*0928*/ 	.short	0x010a
        /*092a*/ 	.byte	0x3f
	.zero		1


	//   ....[61]....
        /*092c*/ 	.word	0x00010a70
        /*0930*/ 	.word	0x00000000
        /*0934*/ 	.word	0x00038840
        /*0938*/ 	.short	0x010a
        /*093a*/ 	.byte	0x3f
	.zero		1


	//   ....[62]....
        /*093c*/ 	.word	0x00011cb0
        /*0940*/ 	.word	0x00000003
        /*0944*/ 	.word	0x00038820
        /*0948*/ 	.short	0x010a
        /*094a*/ 	.byte	0x3f
	.zero		1


	//   ....[63]....
        /*094c*/ 	.word	0x00011d00
        /*0950*/ 	.word	0x00000007
        /*0954*/ 	.word	0x00038840
        /*0958*/ 	.short	0x010a
        /*095a*/ 	.byte	0x3f
	.zero		1


	//   ....[64]....
        /*095c*/ 	.word	0x00012350
        /*0960*/ 	.word	0x00000007
        /*0964*/ 	.word	0x00038860
        /*0968*/ 	.short	0x010a
        /*096a*/ 	.byte	0x3f
	.zero		1


	//   ....[65]....
        /*096c*/ 	.word	0x00012ac0
        /*0970*/ 	.word	0x00000004
        /*0974*/ 	.word	0x00038860
        /*0978*/ 	.short	0x010a
        /*097a*/ 	.byte	0x3f
	.zero		1


	//   ....[66]....
        /*097c*/ 	.word	0x000132d0
        /*0980*/ 	.word	0x00000005
        /*0984*/ 	.word	0x00038820
        /*0988*/ 	.short	0x010a
        /*098a*/ 	.byte	0x3f
	.zero		1


	//   ....[67]....
        /*098c*/ 	.word	0x00013470
        /*0990*/ 	.word	0x00000003
        /*0994*/ 	.word	0x00038840
        /*0998*/ 	.short	0x010a
        /*099a*/ 	.byte	0x3f
	.zero		1


	//   ....[68]....
        /*099c*/ 	.word	0x000134c0
        /*09a0*/ 	.word	0x00000005
        /*09a4*/ 	.word	0x00038840
        /*09a8*/ 	.short	0x010a
        /*09aa*/ 	.byte	0x3f
	.zero		1


	//   ....[69]....
        /*09ac*/ 	.word	0x00013510
        /*09b0*/ 	.word	0x00000003
        /*09b4*/ 	.word	0x00038860
        /*09b8*/ 	.short	0x010a
        /*09ba*/ 	.byte	0x3f
	.zero		1


	//----- nvinfo : EIATTR_NUM_MBARRIERS
	.align		4
.L_93:
        /*09bc*/ 	.byte	0x03, 0x38
        /*09be*/ 	.short	0x0016


	//----- nvinfo : EIATTR_EXIT_INSTR_OFFSETS
	.align		4
        /*09c0*/ 	.byte	0x04, 0x1c
        /*09c2*/ 	.short	(.L_95 - .L_94)


	//   ....[0]....
.L_94:
        /*09c4*/ 	.word	0x00000940


	//   ....[1]....
        /*09c8*/ 	.word	0x0000ccb0


	//   ....[2]....
        /*09cc*/ 	.word	0x000107c0


	//----- nvinfo : EIATTR_MAX_THREADS
	.align		4
.L_95:
        /*09d0*/ 	.byte	0x04, 0x05
        /*09d2*/ 	.short	(.L_97 - .L_96)
.L_96:
        /*09d4*/ 	.word	0x00000180
        /*09d8*/ 	.word	0x00000001
        /*09dc*/ 	.word	0x00000001


	//----- nvinfo : EIATTR_CRS_STACK_SIZE
	.align		4
.L_97:
        /*09e0*/ 	.byte	0x04, 0x1e
        /*09e2*/ 	.short	(.L_99 - .L_98)
.L_98:
        /*09e4*/ 	.word	0x00000000


	//----- nvinfo : EIATTR_CBANK_PARAM_SIZE
	.align		4
.L_99:
        /*09e8*/ 	.byte	0x03, 0x19
        /*09ea*/ 	.short	0x0a70


	//----- nvinfo : EIATTR_PARAM_CBANK
	.align		4
        /*09ec*/ 	.byte	0x04, 0x0a
        /*09ee*/ 	.short	(.L_101 - .L_100)
	.align		4
.L_100:
        /*09f0*/ 	.word	index@(.nv.constant0._ZN7cutlass13device_kernelIN5flash11enable_sm90INS1_16FlashAttnFwdSm90INS1_25CollectiveMainloopFwdSm90ILi2EN4cute5tupleIJNS5_1CILi1EEES8_S8_EEENS6_IJNS7_ILi128EEENS7_ILi80EEENS7_ILi256EEEEEELi256ENS_6half_tEfNS_4arch4Sm90ELb0ELb0ELb1ELb0ELb1ELb0ELb0ELb1ELb1ELb1ELb0ELb0EEENS1_21CollectiveEpilogueFwdINS6_IJSA_SC_SB_EEES9_SE_SG_Li256ELb0ELb1ELb0ELb0EEENS1_29StaticPersistentTileSchedulerILb0EEEEEEEEEvNT_6ParamsE)
        /*09f4*/ 	.short	0x0210
        /*09f6*/ 	.short	0x0a70


	//----- nvinfo : EIATTR_SW_WAR
	.align		4
.L_101:
        /*09f8*/ 	.byte	0x04, 0x36
        /*09fa*/ 	.short	(.L_103 - .L_102)
.L_102:
        /*09fc*/ 	.word	0x00000008
.L_103:


//--------------------- .nv.info._ZN7cutlass13device_kernelIN5flash11enable_sm90INS1_16FlashAttnFwdSm90INS1_25CollectiveMainloopFwdSm90ILi2EN4cute5tupleIJNS5_1CILi1EEES8_S8_EEENS6_IJNS7_ILi128EEENS7_ILi80EEENS7_ILi256EEEEEELi256ENS_6half_tEfNS_4arch4Sm90ELb0ELb0ELb1ELb1ELb1ELb0ELb0ELb1ELb1ELb1ELb0ELb0EEENS1_21CollectiveEpilogueFwdINS6_IJSA_SC_SB_EEES9_SE_SG_Li256ELb1ELb1ELb0ELb0EEENS1_36VarlenDynamicPersistentTileSchedulerILi128ELi80ELi256ELi128ELb0ELb1ELb1ELb0ELb1ELb1EEEEEEEEEvNT_6ParamsE --------------------------
	.section	.nv.info._ZN7cutlass13device_kernelIN5flash11enable_sm90INS1_16FlashAttnFwdSm90INS1_25CollectiveMainloopFwdSm90ILi2EN4cute5tupleIJNS5_1CILi1EEES8_S8_EEENS6_IJNS7_ILi128EEENS7_ILi80EEENS7_ILi256EEEEEELi256ENS_6half_tEfNS_4arch4Sm90ELb0ELb0ELb1ELb1ELb1ELb0ELb0ELb1ELb1ELb1ELb0ELb0EEENS1_21CollectiveEpilogueFwdINS6_IJSA_SC_SB_EEES9_SE_SG_Li256ELb1ELb1ELb0ELb0EEENS1_36VarlenDynamicPersistentTileSchedulerILi128ELi80ELi256ELi128ELb0ELb1ELb1ELb0ELb1ELb1EEEEEEEEEvNT_6ParamsE,"",@"SHT_CUDA_INFO"
	.sectionflags	@""
	.align	4


	//----- nvinfo : EIATTR_CUDA_API_VERSION
	.align		4
        /*0000*/ 	.byte	0x04, 0x37
        /*0002*/ 	.short	(.L_105 - .L_104)
.L_104:
        /*0004*/ 	.word	0x00000082


	//----- nvinfo : EIATTR_KPARAM_INFO
	.align		4
.L_105:
        /*0008*/ 	.byte	0x04, 0x17
        /*000a*/ 	.short	(.L_107 - .L_106)
.L_106:
        /*000c*/ 	.word	0x00000000
        /*0010*/ 	.short	0x0000
        /*0012*/ 	.short	0x0070
        /*0014*/ 	.byte	0x00, 0xf0, 0x01, 0x2a


	//----- nvinfo : EIATTR_SPARSE_MMA_MASK
	.align		4
.L_107:
        /*0018*/ 	.byte	0x03, 0x50
        /*001a*/ 	.short	0x0000


	//----- nvinfo : EIATTR_MAXREG_COUNT
	.align		4
        /*001c*/ 	.byte	0x03, 0x1b
        /*001e*/ 	.short	0x00a8


	//----- nvinfo : EIATTR_NUM_BARRIERS
	.align		4
        /*0020*/ 	.byte	0x02, 0x4c
        /*0022*/ 	.byte	0x09
	.zero		1


	//----- nvinfo : EIATTR_EXTERNS
	.align		4
        /*0024*/ 	.byte	0x04, 0x0f
        /*0026*/ 	.short	(.L_109 - .L_108)


	//   ....[0]....
	.align		4
.L_108:
        /*0028*/ 	.word	index@(__assertfail)


	//----- nvinfo : EIATTR_ANNOTATIONS
	.align		4
.L_109:
        /*002c*/ 	.byte	0x04, 0x55
        /*002e*/ 	.short	(.L_111 - .L_110)


	//   ....[0]....
.L_110:
        /*0030*/ 	.word	0x00000001
        /*0034*/ 	.byte	0xa0, 0x08, 0x00, 0x00, 0x01, 0x00, 0x00, 0x00, 0xa0, 0x09, 0x00, 0x00, 0x01, 0x00, 0x00, 0x00
        /* <DEDUP_REMOVED lines=14> */
        /*0124*/ 	.byte	0x20, 0x37, 0x01, 0x00, 0x01, 0x00, 0x00, 0x00, 0xc0, 0x38, 0x01, 0x00


	//----- nvinfo : EIATTR_MERCURY_ISA_VERSION
	.align		4
.L_111:
        /*0130*/ 	.byte	0x03, 0x5f
        /*0132*/ 	.short	0x0101


	//----- nvinfo : EIATTR_UNUSED_LOAD_BYTE_OFFSET
	.align		4
        /*0134*/ 	.byte	0x04, 0x44
        /*0136*/ 	.short	(.L_113 - .L_112)


	//   ....[0]....
.L_112:
        /*0138*/ 	.word	0x00000950
        /*013c*/ 	.word	0x0000fff0


	//   ....[1]....
        /*0140*/ 	.word	0x0000b600
        /*0144*/ 	.word	0x0000fff0


	//----- nvinfo : EIATTR_INT_WARP_WIDE_INSTR_OFFSETS
	.align		4
.L_113:
        /*0148*/ 	.byte	0x04, 0x31
        /*014a*/ 	.short	(.L_115 - .L_114)


	//   ....[0]....
.L_114:
        /*014c*/ 	.word	0x000000c0


	//   ....[1]....
        /*0150*/ 	.word	0x000000d0


	//   ....[2]....
        /*0154*/ 	.word	0x00000170


	//   ....[3]....
        /*0158*/ 	.word	0x0000f590


	//   ....[4]....
        /*015c*/ 	.word	0x0000f620


	//   ....[5]....
        /*0160*/ 	.word	0x000125b0


	//   ....[6]....
        /*0164*/ 	.word	0x00012640


	//----- nvinfo : EIATTR_COOP_GROUP_MASK_REGIDS
	.align		4
.L_115:
        /*0168*/ 	.byte	0x04, 0x29
        /*016a*/ 	.short	(.L_117 - .L_116)


	//   ....[0]....
.L_116:
        /*016c*/ 	.word	0xffffffff


	//   ....[1]....
        /*0170*/ 	.word	0xffffffff


	//   ....[2]....
        /*0174*/ 	.word	0xffffffff


	//   ....[3]....
        /*0178*/ 	.word	0xffffffff


	//   ....[4]....
        /*017c*/ 	.word	0xffffffff


	//   ....[5]....
        /*0180*/ 	.word	0xffffffff


	//   ....[6]....
        /*0184*/ 	.word	0xffffffff


	//   ....[7]....
        /*0188*/ 	.word	0xffffffff


	//   ....[8]....
        /*018c*/ 	.word	0xffffffff


	//   ....[9]....
        /*0190*/ 	.word	0xffffffff


	//   ....[10]....
        /*0194*/ 	.word	0xffffffff


	//   ....[11]....
        /*0198*/ 	.word	0xffffffff


	//   ....[12]....
        /*019c*/ 	.word	0xffffffff


	//   ....[13]....
        /*01a0*/ 	.word	0xffffffff


	//   ....[14]....
        /*01a4*/ 	.word	0xffffffff


	//   ....[15]....
        /*01a8*/ 	.word	0xffffffff


	//   ....[16]....
        /*01ac*/ 	.word	0xffffffff


	//   ....[17]....
        /*01b0*/ 	.word	0xffffffff


	//   ....[18]....
        /*01b4*/ 	.word	0xffffffff


	//   ....[19]....
        /*01b8*/ 	.word	0xffffffff


	//   ....[20]....
        /*01bc*/ 	.word	0xffffffff


	//   ....[21]....
        /*01c0*/ 	.word	0xffffffff


	//   ....[22]....
        /*01c4*/ 	.word	0xffffffff


	//   ....[23]....
        /*01c8*/ 	.word	0xffffffff


	//   ....[24]....
        /*01cc*/ 	.word	0xffffffff


	//   ....[25]....
        /*01d0*/ 	.word	0xffffffff


	//   ....[26]....
        /*01d4*/ 	.word	0xffffffff


	//   ....[27]....
        /*01d8*/ 	.word	0xffffffff


	//   ....[28]....
        /*01dc*/ 	.word	0xffffffff


	//   ....[29]....
        /*01e0*/ 	.word	0xffffffff


	//   ....[30]....
        /*01e4*/ 	.word	0xffffffff


	//   ....[31]....
        /*01e8*/ 	.word	0xffffffff


	//   ....[32]....
        /*01ec*/ 	.word	0xffffffff


	//   ....[33]....
        /*01f0*/ 	.word	0xffffffff


	//   ....[34]....
        /*01f4*/ 	.word	0xffffffff


	//   ....[35]....
        /*01f8*/ 	.word	0xffffffff


	//   ....[36]....
        /*01fc*/ 	.word	0xffffffff


	//   ....[37]....
        /*0200*/ 	.word	0xffffffff


	//   ....[38]....
        /*0204*/ 	.word	0xffffffff


	//   ....[39]....
        /*0208*/ 	.word	0xffffffff


	//   ....[40]....
        /*020c*/ 	.word	0xffffffff


	//   ....[41]....
        /*0210*/ 	.word	0xffffffff


	//   ....[42]....
        /*0214*/ 	.word	0xffffffff


	//   ....[43]....
        /*0218*/ 	.word	0xffffffff


	//   ....[44]....
        /*021c*/ 	.word	0xffffffff


	//   ....[45]....
        /*0220*/ 	.word	0xffffffff


	//   ....[46]....
        /*0224*/ 	.word	0xffffffff


	//   ....[47]....
        /*0228*/ 	.word	0xffffffff


	//   ....[48]....
        /*022c*/ 	.word	0xffffffff


	//   ....[49]....
        /*0230*/ 	.word	0xffffffff


	//   ....[50]....
        /*0234*/ 	.word	0xffffffff


	//   ....[51]....
        /*0238*/ 	.word	0xffffffff


	//   ....[52]....
        /*023c*/ 	.word	0xffffffff


	//   ....[53]....
        /*0240*/ 	.word	0xffffffff


	//   ....[54]....
        /*0244*/ 	.word	0xffffffff


	//   ....[55]....
        /*0248*/ 	.word	0xffffffff


	//   ....[56]....
        /*024c*/ 	.word	0xffffffff


	//   ....[57]....
        /*0250*/ 	.word	0xffffffff


	//   ....[58]....
        /*0254*/ 	.word	0xffffffff


	//   ....[59]....
        /*0258*/ 	.word	0xffffffff


	//   ....[60]....
        /*025c*/ 	.word	0xffffffff


	//   ....[61]....
        /*0260*/ 	.word	0xffffffff


	//   ....[62]....
        /*0264*/ 	.word	0xffffffff


	//   ....[63]....
        /*0268*/ 	.word	0xffffffff


	//   ....[64]....
        /*026c*/ 	.word	0xffffffff


	//   ....[65]....
        /*0270*/ 	.word	0xffffffff


	//   ....[66]....
        /*0274*/ 	.word	0xffffffff


	//   ....[67]....
        /*0278*/ 	.word	0xffffffff


	//   ....[68]....
        /*027c*/ 	.word	0xffffffff


	//   ....[69]....
        /*0280*/ 	.word	0xffffffff


	//   ....[70]....
        /*0284*/ 	.word	0xffffffff


	//   ....[71]....
        /*0288*/ 	.word	0xffffffff


	//   ....[72]....
        /*028c*/ 	.word	0xffffffff


	//   ....[73]....
        /*0290*/ 	.word	0xffffffff


	//   ....[74]....
        /*0294*/ 	.word	0xffffffff


	//   ....[75]....
        /*0298*/ 	.word	0xffffffff


	//   ....[76]....
        /*029c*/ 	.word	0xffffffff


	//   ....[77]....
        /*02a0*/ 	.word	0xffffffff


	//   ....[78]....
        /*02a4*/ 	.word	0xffffffff


	//   ....[79]....
        /*02a8*/ 	.word	0xffffffff


	//   ....[80]....
        /*02ac*/ 	.word	0xffffffff


	//   ....[81]....
        /*02b0*/ 	.word	0xffffffff


	//   ....[82]....
        /*02b4*/ 	.word	0xffffffff


	//   ....[83]....
        /*02b8*/ 	.word	0xffffffff


	//   ....[84]....
        /*02bc*/ 	.word	0xffffffff


	//   ....[85]....
        /*02c0*/ 	.word	0xffffffff


	//   ....[86]....
        /*02c4*/ 	.word	0xffffffff


	//   ....[87]....
        /*02c8*/ 	.word	0xffffffff


	//   ....[88]....
        /*02cc*/ 	.word	0xffffffff


	//   ....[89]....
        /*02d0*/ 	.word	0xffffffff


	//   ....[90]....
        /*02d4*/ 	.word	0xffffffff


	//   ....[91]....
        /*02d8*/ 	.word	0xffffffff


	//   ....[92]....
        /*02dc*/ 	.word	0xffffffff


	//   ....[93]....
        /*02e0*/ 	.word	0xffffffff


	//   ....[94]....
        /*02e4*/ 	.word	0xffffffff


	//   ....[95]....
        /*02e8*/ 	.word	0xffffffff


	//   ....[96]....
        /*02ec*/ 	.word	0xffffffff


	//   ....[97]....
        /*02f0*/ 	.word	0xffffffff


	//   ....[98]....
        /*02f4*/ 	.word	0xffffffff


	//   ....[99]....
        /*02f8*/ 	.word	0xffffffff


	//   ....[100]....
        /*02fc*/ 	.word	0xffffffff


	//   ....[101]....
        /*0300*/ 	.word	0xffffffff


	//   ....[102]....
        /*0304*/ 	.word	0xffffffff


	//   ....[103]....
        /*0308*/ 	.word	0xffffffff


	//   ....[104]....
        /*030c*/ 	.word	0xffffffff


	//   ....[105]....
        /*0310*/ 	.word	0xffffffff


	//   ....[106]....
        /*0314*/ 	.word	0xffffffff


	//   ....[107]....
        /*0318*/ 	.word	0xffffffff


	//   ....[108]....
        /*031c*/ 	.word	0xffffffff


	//   ....[109]....
        /*0320*/ 	.word	0xffffffff


	//   ....[110]....
        /*0324*/ 	.word	0xffffffff


	//   ....[111]....
        /*0328*/ 	.word	0xffffffff


	//   ....[112]....
        /*032c*/ 	.word	0xffffffff


	//   ....[113]....
        /*0330*/ 	.word	0xffffffff


	//   ....[114]....
        /*0334*/ 	.word	0xffffffff


	//   ....[115]....
        /*0338*/ 	.word	0xffffffff


	//   ....[116]....
        /*033c*/ 	.word	0xffffffff


	//   ....[117]....
        /*0340*/ 	.word	0xffffffff


	//   ....[118]....
        /*0344*/ 	.word	0xffffffff


	//   ....[119]....
        /*0348*/ 	.word	0xffffffff


	//   ....[120]....
        /*034c*/ 	.word	0xffffffff


	//   ....[121]....
        /*0350*/ 	.word	0xffffffff


	//   ....[122]....
        /*0354*/ 	.word	0xffffffff


	//   ....[123]....
        /*0358*/ 	.word	0xffffffff


	//   ....[124]....
        /*035c*/ 	.word	0xffffffff


	//   ....[125]....
        /*0360*/ 	.word	0xffffffff


	//   ....[126]....
        /*0364*/ 	.word	0xffffffff


	//   ....[127]....
        /*0368*/ 	.word	0xffffffff


	//   ....[128]....
        /*036c*/ 	.word	0xffffffff


	//   ....[129]....
        /*0370*/ 	.word	0x0500000f


	//   ....[130]....
        /*0374*/ 	.word	0x0500000f


	//   ....[131]....
        /*0378*/ 	.word	0x0500000f


	//   ....[132]....
        /*037c*/ 	.word	0x0500000f


	//   ....[133]....
        /*0380*/ 	.word	0x0500000f


	//   ....[134]....
        /*0384*/ 	.word	0x0500000f


	//   ....[135]....
        /*0388*/ 	.word	0x0500000f


	//   ....[136]....
        /*038c*/ 	.word	0x0500000f


	//   ....[137]....
        /*0390*/ 	.word	0x0500000f


	//   ....[138]....
        /*0394*/ 	.word	0x0500000f


	//   ....[139]....
        /*0398*/ 	.word	0x0500000f


	//   ....[140]....
        /*039c*/ 	.word	0x0500000f


	//   ....[141]....
        /*03a0*/ 	.word	0x0500000f


	//   ....[142]....
        /*03a4*/ 	.word	0x0500000f


	//   ....[143]....
        /*03a8*/ 	.word	0x0500000f


	//   ....[144]....
        /*03ac*/ 	.word	0x0500000f


	//   ....[145]....
        /*03b0*/ 	.word	0x0500000f


	//   ....[146]....
        /*03b4*/ 	.word	0x0500000f


	//   ....[147]....
        /*03b8*/ 	.word	0x0500000f


	//   ....[148]....
        /*03bc*/ 	.word	0x0500000f


	//   ....[149]....
        /*03c0*/ 	.word	0x0500000f


	//   ....[150]....
        /*03c4*/ 	.word	0x0500000f


	//   ....[151]....
        /*03c8*/ 	.word	0x0500000f


	//   ....[152]....
        /*03cc*/ 	.word	0x0500000f


	//   ....[153]....
        /*03d0*/ 	.word	0x0500000f


	//   ....[154]....
        /*03d4*/ 	.word	0x0500000f


	//   ....[155]....
        /*03d8*/ 	.word	0x0500000f


	//   ....[156]....
        /*03dc*/ 	.word	0x0500000f


	//   ....[157]....
        /*03e0*/ 	.word	0x0500000f


	//   ....[158]....
        /*03e4*/ 	.word	0x0500000f


	//   ....[159]....
        /*03e8*/ 	.word	0x0500000f


	//   ....[160]....
        /*03ec*/ 	.word	0x0500000f


	//   ....[161]....
        /*03f0*/ 	.word	0x0500000f


	//   ....[162]....
        /*03f4*/ 	.word	0x0500000f


	//   ....[163]....
        /*03f8*/ 	.word	0x0500000f


	//   ....[164]....
        /*03fc*/ 	.word	0x0500000f


	//   ....[165]....
        /*0400*/ 	.word	0x0500000f


	//   ....[166]....
        /*0404*/ 	.word	0x0500000f


	//   ....[167]....
        /*0408*/ 	.word	0x0500000f


	//   ....[168]....
        /*040c*/ 	.word	0x0500000f


	//   ....[169]....
        /*0410*/ 	.word	0x0500000f


	//   ....[170]....
        /*0414*/ 	.word	0x0500000f


	//   ....[171]....
        /*0418*/ 	.word	0x0500000f


	//   ....[172]....
        /*041c*/ 	.word	0x0500000f


	//   ....[173]....
        /*0420*/ 	.word	0x0500000f


	//   ....[174]....
        /*0424*/ 	.word	0x0500000f


	//   ....[175]....
        /*0428*/ 	.word	0x0500000f


	//   ....[176]....
        /*042c*/ 	.word	0x0500000f


	//   ....[177]....
        /*0430*/ 	.word	0x0500000f


	//   ....[178]....
        /*0434*/ 	.word	0x0500000f


	//   ....[179]....
        /*0438*/ 	.word	0x0500000f


	//   ....[180]....
        /*043c*/ 	.word	0x0500000f


	//   ....[181]....
        /*0440*/ 	.word	0x0500000f


	//   ....[182]....
        /*0444*/ 	.word	0x0500000f


	//   ....[183]....
        /*0448*/ 	.word	0x0500000f


	//   ....[184]....
        /*044c*/ 	.word	0x0500000f


	//   ....[185]....
        /*0450*/ 	.word	0x0500000f


	//   ....[186]....
        /*0454*/ 	.word	0x0500000f


	//   ....[187]....
        /*0458*/ 	.word	0x0500000f


	//   ....[188]....
        /*045c*/ 	.word	0x0500000f


	//   ....[189]....
        /*0460*/ 	.word	0x0500000f


	//   ....[190]....
        /*0464*/ 	.word	0x0500000f


	//   ....[191]....
        /*0468*/ 	.word	0x0500000f


	//   ....[192]....
        /*046c*/ 	.word	0x0500000f


	//   ....[193]....
        /*0470*/ 	.word	0x0500000f


	//   ....[194]....
        /*0474*/ 	.word	0x0500000f


	//   ....[195]....
        /*0478*/ 	.word	0x0500000f


	//   ....[196]....
        /*047c*/ 	.word	0x0500000f


	//   ....[197]....
        /*0480*/ 	.word	0x0500000f


	//   ....[198]....
        /*0484*/ 	.word	0x0500000f


	//   ....[199]....
        /*0488*/ 	.word	0x0500000f


	//   ....[200]....
        /*048c*/ 	.word	0x0500000f


	//   ....[201]....
        /*0490*/ 	.word	0x0500000f


	//   ....[202]....
        /*0494*/ 	.word	0x0500000f


	//   ....[203]....
        /*0498*/ 	.word	0x0500000f


	//----- nvinfo : EIATTR_COOP_GROUP_INSTR_OFFSETS
	.align		4
.L_117:
        /*049c*/ 	.byte	0x04, 0x28
        /*049e*/ 	.short	(.L_119 - .L_118)


	//   ....[0]....
.L_118:
        /*04a0*/ 	.word	0x00000070


	//   ....[1]....
        /*04a4*/ 	.word	0x000000b0


	//   ....[2]....
        /*04a8*/ 	.word	0x000002d0


	//   ....[3]....
        /*04ac*/ 	.word	0x00000430


	//   ....[4]....
        /*04b0*/ 	.word	0x00000550


	//   ....[5]....
        /*04b4*/ 	.word	0x000006b0


	//   ....[6]....
        /*04b8*/ 	.word	0x000015f0


	//   ....[7]....
        /*04bc*/ 	.word	0x00004d30


	//   ....[8]....
        /*04c0*/ 	.word	0x00004db0


	//   ....[9]....
        /*04c4*/ 	.word	0x00005160


	//   ....[10]....
        /*04c8*/ 	.word	0x000051e0


	//   ....[11]....
        /*04cc*/ 	.word	0x000094f0


	//   ....[12]....
        /*04d0*/ 	.word	0x00009510


	//   ....[13]....
        /*04d4*/ 	.word	0x00009530


	//   ....[14]....
        /*04d8*/ 	.word	0x00009550


	//   ....[15]....
        /*04dc*/ 	.word	0x0000a8f0


	//   ....[16]....
        /*04e0*/ 	.word	0x0000a930


	//   ....[17]....
        /*04e4*/ 	.word	0x0000aa00


	//   ....[18]....
        /*04e8*/ 	.word	0x0000aa10


	//   ....[19]....
        /*04ec*/ 	.word	0x0000c780


	//   ....[20]....
        /*04f0*/ 	.word	0x0000c7c0


	//   ....[21]....
        /*04f4*/ 	.word	0x0000c830


	//   ....[22]....
        /*04f8*/ 	.word	0x0000c870


	//   ....[23]....
        /*04fc*/ 	.word	0x0000d0b0


	//   ....[24]....
        /*0500*/ 	.word	0x0000d0f0


	//   ....[25]....
        /*0504*/ 	.word	0x0000d260


	//   ....[26]....
        /*0508*/ 	.word	0x0000d280


	//   ....[27]....
        /*050c*/ 	.word	0x0000d3c0


	//   ....[28]....
        /*0510*/ 	.word	0x0000d3e0


	//   ....[29]....
        /*0514*/ 	.word	0x0000d530


	//   ....[30]....
        /*0518*/ 	.word	0x0000d550


	//   ....[31]....
        /*051c*/ 	.word	0x0000df90


	//   ....[32]....
        /*0520*/ 	.word	0x0000dfb0


	//   ....[33]....
        /*0524*/ 	.word	0x0000e0f0


	//   ....[34]....
        /*0528*/ 	.word	0x0000e110


	//   ....[35]....
        /*052c*/ 	.word	0x0000e250


	//   ....[36]....
        /*0530*/ 	.word	0x0000e270


	//   ....[37]....
        /*0534*/ 	.word	0x0000e3c0


	//   ....[38]....
        /*0538*/ 	.word	0x0000e3e0


	//   ....[39]....
        /*053c*/ 	.word	0x0000e5b0


	//   ....[40]....
        /*0540*/ 	.word	0x0000e780


	//   ....[41]....
        /*0544*/ 	.word	0x0000e7b0


	//   ....[42]....
        /*0548*/ 	.word	0x0000e7e0


	//   ....[43]....
        /*054c*/ 	.word	0x0000e810


	//   ....[44]....
        /*0550*/ 	.word	0x0000e840


	//   ....[45]....
        /*0554*/ 	.word	0x0000e870


	//   ....[46]....
        /*0558*/ 	.word	0x0000e9c0


	//   ....[47]....
        /*055c*/ 	.word	0x0000e9f0


	//   ....[48]....
        /*0560*/ 	.word	0x0000ea20


	//   ....[49]....
        /*0564*/ 	.word	0x0000ea50


	//   ....[50]....
        /*0568*/ 	.word	0x0000ea80


	//   ....[51]....
        /*056c*/ 	.word	0x0000eab0


	//   ....[52]....
        /*0570*/ 	.word	0x0000eb40


	//   ....[53]....
        /*0574*/ 	.word	0x0000eb70


	//   ....[54]....
        /*0578*/ 	.word	0x0000ebf0


	//   ....[55]....
        /*057c*/ 	.word	0x00010190


	//   ....[56]....
        /*0580*/ 	.word	0x000101d0


	//   ....[57]....
        /*0584*/ 	.word	0x00010200


	//   ....[58]....
        /*0588*/ 	.word	0x000102b0


	//   ....[59]....
        /*058c*/ 	.word	0x000102f0


	//   ....[60]....
        /*0590*/ 	.word	0x00010350


	//   ....[61]....
        /*0594*/ 	.word	0x00010390


	//   ....[62]....
        /*0598*/ 	.word	0x000103f0


	//   ....[63]....
        /*059c*/ 	.word	0x00010410


	//   ....[64]....
        /*05a0*/ 	.word	0x00010440


	//   ....[65]....
        /*05a4*/ 	.word	0x00010c40


	//   ....[66]....
        /*05a8*/ 	.word	0x00010c70


	//   ....[67]....
        /*05ac*/ 	.word	0x00010cd0


	//   ....[68]....
        /*05b0*/ 	.word	0x00010d30


	//   ....[69]....
        /*05b4*/ 	.word	0x00010d70


	//   ....[70]....
        /*05b8*/ 	.word	0x00010df0


	//   ....[71]....
        /*05bc*/ 	.word	0x00010e40


	//   ....[72]....
        /*05c0*/ 	.word	0x00010eb0


	//   ....[73]....
        /*05c4*/ 	.word	0x00010f00


	//   ....[74]....
        /*05c8*/ 	.word	0x00010f70


	//   ....[75]....
        /*05cc*/ 	.word	0x00010fb0


	//   ....[76]....
        /*05d0*/ 	.word	0x00011030


	//   ....[77]....
        /*05d4*/ 	.word	0x00011080


	//   ....[78]....
        /*05d8*/ 	.word	0x000110f0


	//   ....[79]....
        /*05dc*/ 	.word	0x00011140


	//   ....[80]....
        /*05e0*/ 	.word	0x00011190


	//   ....[81]....
        /*05e4*/ 	.word	0x00011950


	//   ....[82]....
        /*05e8*/ 	.word	0x00011980


	//   ....[83]....
        /*05ec*/ 	.word	0x000119b0


	//   ....[84]....
        /*05f0*/ 	.word	0x00011a70


	//   ....[85]....
        /*05f4*/ 	.word	0x00011aa0


	//   ....[86]....
        /*05f8*/ 	.word	0x00011af0


	//   ....[87]....
        /*05fc*/ 	.word	0x00011b20


	//   ....[88]....
        /*0600*/ 	.word	0x00011b70


	//   ....[89]....
        /*0604*/ 	.word	0x00011ba0


	//   ....[90]....
        /*0608*/ 	.word	0x00011c10


	//   ....[91]....
        /*060c*/ 	.word	0x00011ef0


	//   ....[92]....
        /*0610*/ 	.word	0x00011f10


	//   ....[93]....
        /*0614*/ 	.word	0x00011f20


	//   ....[94]....
        /*0618*/ 	.word	0x00011fd0


	//   ....[95]....
        /*061c*/ 	.word	0x00011fe0


	//   ....[96]....
        /*0620*/ 	.word	0x00012090


	//   ....[97]....
        /*0624*/ 	.word	0x000120a0


	//   ....[98]....
        /*0628*/ 	.word	0x00012150


	//   ....[99]....
        /*062c*/ 	.word	0x00012160


	//   ....[100]....
        /*0630*/ 	.word	0x00012170


	//   ....[101]....
        /*0634*/ 	.word	0x00012790


	//   ....[102]....
        /*0638*/ 	.word	0x000127d0


	//   ....[103]....
        /*063c*/ 	.word	0x00012810


	//   ....[104]....
        /*0640*/ 	.word	0x00012840


	//   ....[105]....
        /*0644*/ 	.word	0x00012860


	//   ....[106]....
        /*0648*/ 	.word	0x00012910


	//   ....[107]....
        /*064c*/ 	.word	0x000129c0


	//   ....[108]....
        /*0650*/ 	.word	0x000129f0


	//   ....[109]....
        /*0654*/ 	.word	0x00012a00


	//   ....[110]....
        /*0658*/ 	.word	0x00012a90


	//   ....[111]....
        /*065c*/ 	.word	0x00012ec0


	//   ....[112]....
        /*0660*/ 	.word	0x00012f10


	//   ....[113]....
        /*0664*/ 	.word	0x00012f40


	//   ....[114]....
        /*0668*/ 	.word	0x00012f50


	//   ....[115]....
        /*066c*/ 	.word	0x00012f80


	//   ....[116]....
        /*0670*/ 	.word	0x00012fb0


	//   ....[117]....
        /*0674*/ 	.word	0x00012fe0


	//   ....[118]....
        /*0678*/ 	.word	0x00013010


	//   ....[119]....
        /*067c*/ 	.word	0x00013190


	//   ....[120]....
        /*0680*/ 	.word	0x000131c0


	//   ....[121]....
        /*0684*/ 	.word	0x000131f0


	//   ....[122]....
        /*0688*/ 	.word	0x00013220


	//   ....[123]....
        /*068c*/ 	.word	0x00013250


	//   ....[124]....
        /*0690*/ 	.word	0x00013280


	//   ....[125]....
        /*0694*/ 	.word	0x00013340


	//   ....[126]....
        /*0698*/ 	.word	0x00013360


	//   ....[127]....
        /*069c*/ 	.word	0x000133d0


	//   ....[128]....
        /*06a0*/ 	.word	0x00013840


	//   ....[129]....
        /*06a4*/ 	.word	0x00013d30


	//   ....[130]....
        /*06a8*/ 	.word	0x00013e20


	//   ....[131]....
        /*06ac*/ 	.word	0x00013ef0


	//   ....[132]....
        /*06b0*/ 	.word	0x00013f60


	//   ....[133]....
        /*06b4*/ 	.word	0x00014000


	//   ....[134]....
        /*06b8*/ 	.word	0x000140e0


	//   ....[135]....
        /*06bc*/ 	.word	0x000141e0


	//   ....[136]....
        /*06c0*/ 	.word	0x00014250


	//   ....[137]....
        /*06c4*/ 	.word	0x00014340


	//   ....[138]....
        /*06c8*/ 	.word	0x000143b0


	//   ....[139]....
        /*06cc*/ 	.word	0x00014490


	//   ....[140]....
        /*06d0*/ 	.word	0x00014540


	//   ....[141]....
        /*06d4*/ 	.word	0x000145b0


	//   ....[142]....
        /*06d8*/ 	.word	0x00014630


	//   ....[143]....
        /*06dc*/ 	.word	0x00014700


	//   ....[144]....
        /*06e0*/ 	.word	0x00014780


	//   ....[145]....
        /*06e4*/ 	.word	0x00014870


	//   ....[146]....
        /*06e8*/ 	.word	0x000148f0


	//   ....[147]....
        /*06ec*/ 	.word	0x000149e0


	//   ....[148]....
        /*06f0*/ 	.word	0x00014a60


	//   ....[149]....
        /*06f4*/ 	.word	0x00014b50


	//   ....[150]....
        /*06f8*/ 	.word	0x00014bd0


	//   ....[151]....
        /*06fc*/ 	.word	0x00014cc0


	//   ....[152]....
        /*0700*/ 	.word	0x00014d40


	//   ....[153]....
        /*0704*/ 	.word	0x00014e30


	//   ....[154]....
        /*0708*/ 	.word	0x00014eb0


	//   ....[155]....
        /*070c*/ 	.word	0x00014f80


	//   ....[156]....
        /*0710*/ 	.word	0x000150b0


	//   ....[157]....
        /*0714*/ 	.word	0x00015180


	//   ....[158]....
        /*0718*/ 	.word	0x00015250


	//   ....[159]....
        /*071c*/ 	.word	0x00015330


	//   ....[160]....
        /*0720*/ 	.word	0x00015390


	//   ....[161]....
        /*0724*/ 	.word	0x00015470


	//   ....[162]....
        /*0728*/ 	.word	0x000154d0


	//   ....[163]....
        /*072c*/ 	.word	0x000155b0


	//   ....[164]....
        /*0730*/ 	.word	0x00015610


	//   ....[165]....
        /*0734*/ 	.word	0x00015720


	//   ....[166]....
        /*0738*/ 	.word	0x00015810


	//   ....[167]....
        /*073c*/ 	.word	0x000158b0


	//   ....[168]....
        /*0740*/ 	.word	0x00015910


	//   ....[169]....
        /*0744*/ 	.word	0x00015a30


	//   ....[170]....
        /*0748*/ 	.word	0x00015a90


	//   ....[171]....
        /*074c*/ 	.word	0x00015bb0


	//   ....[172]....
        /*0750*/ 	.word	0x00015c10


	//   ....[173]....
        /*0754*/ 	.word	0x00015d30


	//   ....[174]....
        /*0758*/ 	.word	0x00015d90


	//   ....[175]....
        /*075c*/ 	.word	0x00015e60


	//   ....[176]....
        /*0760*/ 	.word	0x00015fc0


	//   ....[177]....
        /*0764*/ 	.word	0x00016070


	//   ....[178]....
        /*0768*/ 	.word	0x000161c0


	//   ....[179]....
        /*076c*/ 	.word	0x00016270


	//   ....[180]....
        /*0770*/ 	.word	0x000162d0


	//   ....[181]....
        /*0774*/ 	.word	0x00016390


	//   ....[182]....
        /*0778*/ 	.word	0x00016470


	//   ....[183]....
        /*077c*/ 	.word	0x00016530


	//   ....[184]....
        /*0780*/ 	.word	0x00016610


	//   ....[185]....
        /*0784*/ 	.word	0x000166d0


	//   ....[186]....
        /*0788*/ 	.word	0x000167e0


	//   ....[187]....
        /*078c*/ 	.word	0x00016880


	//   ....[188]....
        /*0790*/ 	.word	0x000169a0


	//   ....[189]....
        /*0794*/ 	.word	0x00016a10


	//   ....[190]....
        /*0798*/ 	.word	0x00016a80


	//   ....[191]....
        /*079c*/ 	.word	0x00016af0


	//   ....[192]....
        /*07a0*/ 	.word	0x00016b60


	//   ....[193]....
        /*07a4*/ 	.word	0x00016be0


	//   ....[194]....
        /*07a8*/ 	.word	0x00016c70


	//   ....[195]....
        /*07ac*/ 	.word	0x00016d00


	//   ....[196]....
        /*07b0*/ 	.word	0x00016d70


	//   ....[197]....
        /*07b4*/ 	.word	0x00016de0


	//   ....[198]....
        /*07b8*/ 	.word	0x00016e50


	//   ....[199]....
        /*07bc*/ 	.word	0x00016ed0


	//   ....[200]....
        /*07c0*/ 	.word	0x00016f40


	//   ....[201]....
        /*07c4*/ 	.word	0x00016fe0


	//   ....[202]....
        /*07c8*/ 	.word	0x00017070


	//   ....[203]....
        /*07cc*/ 	.word	0x00017190


	//----- nvinfo : EIATTR_REG_RECONFIG
	.align		4
.L_119:
        /*07d0*/ 	.byte	0x01, 0x54
	.zero		2


	//----- nvinfo : EIATTR_SYSCALL_OFFSETS
	.align		4
        /*07d4*/ 	.byte	0x04, 0x46
        /*07d6*/ 	.short	(.L_121 - .L_120)


	//   ....[0]....
.L_120:
        /*07d8*/ 	.word	0x000017d0


	//   ....[1]....
        /*07dc*/ 	.word	0x0000f780


	//   ....[2]....
        /*07e0*/ 	.word	0x0000f8d0


	//   ....[3]....
        /*07e4*/ 	.word	0x0000f9c0


	//   ....[4]....
        /*07e8*/ 	.word	0x00010890


	//----- nvinfo : EIATTR_MBARRIER_INSTR_OFFSETS
	.align		4
.L_121:
        /*07ec*/ 	.byte	0x04, 0x39
        /*07ee*/ 	.short	(.L_123 - .L_122)


	//   ....[0]....
.L_122:
        /*07f0*/ 	.word	0x00000180
        /*07f4*/ 	.word	0x000000ff
        /*07f8*/ 	.word	0x00038800
        /*07fc*/ 	.short	0x0100
        /*07fe*/ 	.byte	0x08
	.zero		1


	//   ....[1]....
        /*0800*/ 	.word	0x00000190
        /*0804*/ 	.word	0x000000ff
        /*0808*/ 	.word	0x00038820
        /*080c*/ 	.short	0x0100
        /*080e*/ 	.byte	0x08
	.zero		1


	//   ....[2]....
        /*0810*/ 	.word	0x00000280
        /*0814*/ 	.word	0x000000ff
        /*0818*/ 	.word	0x00038830
        /*081c*/ 	.short	0x0100
        /*081e*/ 	.byte	0x08
	.zero		1


	//   ....[3]....
        /*0820*/ 	.word	0x00000290
        /*0824*/ 	.word	0x000000ff
        /*0828*/ 	.word	0x00038840
        /*082c*/ 	.short	0x0100
        /*082e*/ 	.byte	0x08
	.zero		1


	//   ....[4]....
        /*0830*/ 	.word	0x000002a0
        /*0834*/ 	.word	0x000000ff
        /*0838*/ 	.word	0x00038838
        /*083c*/ 	.short	0x0100
        /*083e*/ 	.byte	0x08
	.zero		1


	//   ....[5]....
        /*0840*/ 	.word	0x000002b0
        /*0844*/ 	.word	0x000000ff
        /*0848*/ 	.word	0x00038848
        /*084c*/ 	.short	0x0100
        /*084e*/ 	.byte	0x08
	.zero		1


	//   ....[6]....
        /*0850*/ 	.word	0x000003e0
        /*0854*/ 	.word	0x000000ff
        /*0858*/ 	.word	0x00038850
        /*085c*/ 	.short	0x0100
        /*085e*/ 	.byte	0x08
	.zero		1


	//   ....[7]....
        /*0860*/ 	.word	0x000003f0
        /*0864*/ 	.word	0x000000ff
        /*0868*/ 	.word	0x00038860
        /*086c*/ 	.short	0x0100
        /*086e*/ 	.byte	0x08
	.zero		1


	//   ....[8]....
        /*0870*/ 	.word	0x00000400
        /*0874*/ 	.word	0x000000ff
        /*0878*/ 	.word	0x00038858
        /*087c*/ 	.short	0x0100
        /*087e*/ 	.byte	0x08
	.zero		1


	//   ....[9]....
        /*0880*/ 	.word	0x00000410
        /*0884*/ 	.word	0x000000ff
        /*0888*/ 	.word	0x00038868
        /*088c*/ 	.short	0x0100
        /*088e*/ 	.byte	0x08
	.zero		1


	//   ....[10]....
        /*0890*/ 	.word	0x00000500
        /*0894*/ 	.word	0x000000ff
        /*0898*/ 	.word	0x00038870
        /*089c*/ 	.short	0x0100
        /*089e*/ 	.byte	0x06
	.zero		1


	//   ....[11]....
        /*08a0*/ 	.word	0x00000510
        /*08a4*/ 	.word	0x000000ff
        /*08a8*/ 	.word	0x00038880
        /*08ac*/ 	.short	0x0100
        /*08ae*/ 	.byte	0x06
	.zero		1


	//   ....[12]....
        /*08b0*/ 	.word	0x00000520
        /*08b4*/ 	.word	0x000000ff
        /*08b8*/ 	.word	0x00038878
        /*08bc*/ 	.short	0x0100
        /*08be*/ 	.byte	0x06
	.zero		1


	//   ....[13]....
        /*08c0*/ 	.word	0x00000530
        /*08c4*/ 	.word	0x000000ff
        /*08c8*/ 	.word	0x00038888
        /*08cc*/ 	.short	0x0100
        /*08ce*/ 	.byte	0x06
	.zero		1


	//   ....[14]....
        /*08d0*/ 	.word	0x00000660
        /*08d4*/ 	.word	0x000000ff
        /*08d8*/ 	.word	0x00038890
        /*08dc*/ 	.short	0x0100
        /*08de*/ 	.byte	0x08
	.zero		1


	//   ....[15]....
        /*08e0*/ 	.word	0x00000670
        /*08e4*/ 	.word	0x000000ff
        /*08e8*/ 	.word	0x000388a0
        /*08ec*/ 	.short	0x0100
        /*08ee*/ 	.byte	0x08
	.zero		1


	//   ....[16]....
        /*08f0*/ 	.word	0x00000680
        /*08f4*/ 	.word	0x000000ff
        /*08f8*/ 	.word	0x00038898
        /*08fc*/ 	.short	0x0100
        /*08fe*/ 	.byte	0x08
	.zero		1


	//   ....[17]....
        /*0900*/ 	.word	0x00000690
        /*0904*/ 	.word	0x000000ff
        /*0908*/ 	.word	0x000388a8
        /*090c*/ 	.short	0x0100
        /*090e*/ 	.byte	0x08
	.zero		1


	//   ....[18]....
        /*0910*/ 	.word	0x000007d0
        /*0914*/ 	.word	0x000000ff
        /*0918*/ 	.word	0x000388b0
        /*091c*/ 	.short	0x0100
        /*091e*/ 	.byte	0x08
	.zero		1


	//   ....[19]....
        /*0920*/ 	.word	0x000007e0
        /*0924*/ 	.word	0x000000ff
        /*0928*/ 	.word	0x000388c0
        /*092c*/ 	.short	0x0100
        /*092e*/ 	.byte	0x08
	.zero		1


	//   ....[20]....
        /*0930*/ 	.word	0x000007f0
        /*0934*/ 	.word	0x000000ff
        /*0938*/ 	.word	0x000388b8
        /*093c*/ 	.short	0x0100
        /*093e*/ 	.byte	0x08
	.zero		1


	//   ....[21]....
        /*0940*/ 	.word	0x00000800
        /*0944*/ 	.word	0x000000ff
        /*0948*/ 	.word	0x000388c8
        /*094c*/ 	.short	0x0100
        /*094e*/ 	.byte	0x08
	.zero		1


	//   ....[22]....
        /*0950*/ 	.word	0x00001870
        /*0954*/ 	.word	0x000000ff
        /*0958*/ 	.word	0x00038800
        /*095c*/ 	.short	0x010a
        /*095e*/ 	.byte	0x28
	.zero		1


	//   ....[23]....
        /*0960*/ 	.word	0x00001900
        /*0964*/ 	.word	0x00000000
        /*0968*/ 	.word	0x00038830
        /*096c*/ 	.short	0x010a
        /*096e*/ 	.byte	0x3f
	.zero		1


	//   ....[24]....
        /*0970*/ 	.word	0x00001950
        /*0974*/ 	.word	0x00000000
        /*0978*/ 	.word	0x00038830
        /*097c*/ 	.short	0x010a
        /*097e*/ 	.byte	0x3f
	.zero		1


	//   ....[25]....
        /*0980*/ 	.word	0x00004440
        /*0984*/ 	.word	0x000000ff
        /*0988*/ 	.word	0x00000000
        /*098c*/ 	.short	0x0101
        /*098e*/ 	.byte	0x04
	.zero		1


	//   ....[26]....
        /*0990*/ 	.word	0x000060e0
        /*0994*/ 	.word	0x000000ff
        /*0998*/ 	.word	0x00038830
        /*099c*/ 	.short	0x010a
        /*099e*/ 	.byte	0x3d
	.zero		1


	//   ....[27]....
        /*09a0*/ 	.word	0x00006120
        /*09a4*/ 	.word	0x000000ff
        /*09a8*/ 	.word	0x00038830
        /*09ac*/ 	.short	0x010a
        /*09ae*/ 	.byte	0x3d
	.zero		1


	//   ....[28]....
        /*09b0*/ 	.word	0x00008a80
        /*09b4*/ 	.word	0x000000ff
        /*09b8*/ 	.word	0x00038850
        /*09bc*/ 	.short	0x010a
        /*09be*/ 	.byte	0x04
	.zero		1


	//   ....[29]....
        /*09c0*/ 	.word	0x00008ac0
        /*09c4*/ 	.word	0x000000ff
        /*09c8*/ 	.word	0x00038850
        /*09cc*/ 	.short	0x010a
        /*09ce*/ 	.byte	0x04
	.zero		1


	//   ....[30]....
        /*09d0*/ 	.word	0x00009110
        /*09d4*/ 	.word	0x000000ff
        /*09d8*/ 	.word	0x00000000
        /*09dc*/ 	.short	0x0101
        /*09de*/ 	.byte	0x3d
	.zero		1


	//   ....[31]....
        /*09e0*/ 	.word	0x00009ef0
        /*09e4*/ 	.word	0x000000ff
        /*09e8*/ 	.word	0x00000000
        /*09ec*/ 	.short	0x0101
        /*09ee*/ 	.byte	0x04
	.zero		1


	//   ....[32]....
        /*09f0*/ 	.word	0x0000a860
        /*09f4*/ 	.word	0x000000ff
        /*09f8*/ 	.word	0x00038850
        /*09fc*/ 	.short	0x010a
        /*09fe*/ 	.byte	0x07
	.zero		1


	//   ....[33]....
        /*0a00*/ 	.word	0x0000a8a0
        /*0a04*/ 	.word	0x000000ff
        /*0a08*/ 	.word	0x00038850
        /*0a0c*/ 	.short	0x010a
        /*0a0e*/ 	.byte	0x07
	.zero		1


	//   ....[34]....
        /*0a10*/ 	.word	0x0000ada0
        /*0a14*/ 	.word	0x000000ff
        /*0a18*/ 	.word	0x00000000
        /*0a1c*/ 	.short	0x0101
        /*0a1e*/ 	.byte	0x04
	.zero		1


	//   ....[35]....
        /*0a20*/ 	.word	0x0000d0e0
        /*0a24*/ 	.word	0x000000ff
        /*0a28*/ 	.word	0x00000000
        /*0a2c*/ 	.short	0x0101
        /*0a2e*/ 	.byte	0x0a
	.zero		1


	//   ....[36]....
        /*0a30*/ 	.word	0x0000ffa0
        /*0a34*/ 	.word	0x00000005
        /*0a38*/ 	.word	0x00038840
        /*0a3c*/ 	.short	0x010a
        /*0a3e*/ 	.byte	0x3f
	.zero		1


	//   ....[37]....
        /*0a40*/ 	.word	0x000105b0
        /*0a44*/ 	.word	0x00000005
        /*0a48*/ 	.word	0x00038830
        /*0a4c*/ 	.short	0x0107
        /*0a4e*/ 	.byte	0x3f
	.zero		1


	//   ....[38]....
        /*0a50*/ 	.word	0x00010690
        /*0a54*/ 	.word	0x00000005
        /*0a58*/ 	.word	0x00038830
        /*0a5c*/ 	.short	0x0101
        /*0a5e*/ 	.byte	0x3f
	.zero		1


	//   ....[39]....
        /*0a60*/ 	.word	0x00011280
        /*0a64*/ 	.word	0x00000016
        /*0a68*/ 	.word	0x00038800
        /*0a6c*/ 	.short	0x0107
        /*0a6e*/ 	.byte	0x3f
	.zero		1


	//   ....[40]....
        /*0a70*/ 	.word	0x00011380
        /*0a74*/ 	.word	0x00000016
        /*0a78*/ 	.word	0x00038800
        /*0a7c*/ 	.short	0x0101
        /*0a7e*/ 	.byte	0x3f
	.zero		1


	//   ....[41]....
        /*0a80*/ 	.word	0x000113a0
        /*0a84*/ 	.word	0x00000016
        /*0a88*/ 	.word	0x00038820
        /*0a8c*/ 	.short	0x010a
        /*0a8e*/ 	.byte	0x3f
	.zero		1


	//   ....[42]....
        /*0a90*/ 	.word	0x000117a0
        /*0a94*/ 	.word	0x00000006
        /*0a98*/ 	.word	0x00038840
        /*0a9c*/ 	.short	0x010a
        /*0a9e*/ 	.byte	0x3f
	.zero		1


	//   ....[43]....
        /*0aa0*/ 	.word	0x00011d20
        /*0aa4*/ 	.word	0x00000006
        /*0aa8*/ 	.word	0x00038830
        /*0aac*/ 	.short	0x0107
        /*0aae*/ 	.byte	0x3f
	.zero		1


	//   ....[44]....
        /*0ab0*/ 	.word	0x00011dd0
        /*0ab4*/ 	.word	0x00000006
        /*0ab8*/ 	.word	0x00038830
        /*0abc*/ 	.short	0x0101
        /*0abe*/ 	.byte	0x3f
	.zero		1


	//   ....[45]....
        /*0ac0*/ 	.word	0x00011e30
        /*0ac4*/ 	.word	0x00000006
        /*0ac8*/ 	.word	0x00038860
        /*0acc*/ 	.short	0x010a
        /*0ace*/ 	.byte	0x3f
	.zero		1


	//   ....[46]....
        /*0ad0*/ 	.word	0x00012320
        /*0ad4*/ 	.word	0x00000006
        /*0ad8*/ 	.word	0x00038850
        /*0adc*/ 	.short	0x0107
        /*0ade*/ 	.byte	0x3f
	.zero		1


	//   ....[47]....
        /*0ae0*/ 	.word	0x000124e0
        /*0ae4*/ 	.word	0x00000006
        /*0ae8*/ 	.word	0x00038850
        /*0aec*/ 	.short	0x0101
        /*0aee*/ 	.byte	0x3f
	.zero		1


	//   ....[48]....
        /*0af0*/ 	.word	0x000126e0
        /*0af4*/ 	.word	0x00000004
        /*0af8*/ 	.word	0x00038860
        /*0afc*/ 	.short	0x010a
        /*0afe*/ 	.byte	0x3f
	.zero		1


	//   ....[49]....
        /*0b00*/ 	.word	0x00012c10
        /*0b04*/ 	.word	0x00000004
        /*0b08*/ 	.word	0x00038850
        /*0b0c*/ 	.short	0x0107
        /*0b0e*/ 	.byte	0x3f
	.zero		1


	//   ....[50]....
        /*0b10*/ 	.word	0x00012cc0
        /*0b14*/ 	.word	0x00000004
        /*0b18*/ 	.word	0x00038850
        /*0b1c*/ 	.short	0x0101
        /*0b1e*/ 	.byte	0x3f
	.zero		1


	//   ....[51]....
        /*0b20*/ 	.word	0x000137c0
        /*0b24*/ 	.word	0x00000004
        /*0b28*/ 	.word	0x00038820
        /*0b2c*/ 	.short	0x010a
        /*0b2e*/ 	.byte	0x3f
	.zero		1


	//   ....[52]....
        /*0b30*/ 	.word	0x00013960
        /*0b34*/ 	.word	0x00000005
        /*0b38*/ 	.word	0x00038840
        /*0b3c*/ 	.short	0x010a
        /*0b3e*/ 	.byte	0x3f
	.zero		1


	//   ....[53]....
        /*0b40*/ 	.word	0x00013a00
        /*0b44*/ 	.word	0x0000001b
        /*0b48*/ 	.word	0x00038840
        /*0b4c*/ 	.short	0x010a
        /*0b4e*/ 	.byte	0x3f
	.zero		1


	//   ....[54]....
        /*0b50*/ 	.word	0x00013a40
        /*0b54*/ 	.word	0x00000005
        /*0b58*/ 	.word	0x00038860
        /*0b5c*/ 	.short	0x010a
        /*0b5e*/ 	.byte	0x3f
	.zero		1


	//   ....[55]....
        /*0b60*/ 	.word	0x00013a80
        /*0b64*/ 	.word	0x0000001b
        /*0b68*/ 	.word	0x00038860
        /*0b6c*/ 	.short	0x010a
        /*0b6e*/ 	.byte	0x3f
	.zero		1


	//   ....[56]....
        /*0b70*/ 	.word	0x00013af0
        /*0b74*/ 	.word	0x00000003
        /*0b78*/ 	.word	0x00038800
        /*0b7c*/ 	.short	0x010a
        /*0b7e*/ 	.byte	0x3f
	.zero		1


	//   ....[57]....
        /*0b80*/ 	.word	0x00013b40
        /*0b84*/ 	.word	0x00000000
        /*0b88*/ 	.word	0x00038830
        /*0b8c*/ 	.short	0x010a
        /*0b8e*/ 	.byte	0x3f
	.zero		1


	//   ....[58]....
        /*0b90*/ 	.word	0x00013ba0
        /*0b94*/ 	.word	0x00000099
        /*0b98*/ 	.word	0x00038830
        /*0b9c*/ 	.short	0x010a
        /*0b9e*/ 	.byte	0x3f
	.zero		1


	//   ....[59]....
        /*0ba0*/ 	.word	0x00013c00
        /*0ba4*/ 	.word	0x00000002
        /*0ba8*/ 	.word	0x00038850
        /*0bac*/ 	.short	0x010a
        /*0bae*/ 	.byte	0x3f
	.zero		1


	//   ....[60]....
        /*0bb0*/ 	.word	0x00013c60
        /*0bb4*/ 	.word	0x00000007
        /*0bb8*/ 	.word	0x00038850
        /*0bbc*/ 	.short	0x010a
        /*0bbe*/ 	.byte	0x3f
	.zero		1


	//   ....[61]....
        /*0bc0*/ 	.word	0x00013d70
        /*0bc4*/ 	.word	0x00000005
        /*0bc8*/ 	.word	0x00038840
        /*0bcc*/ 	.short	0x010a
        /*0bce*/ 	.byte	0x3f
	.zero		1


	//   ....[62]....
        /*0bd0*/ 	.word	0x00014fb0
        /*0bd4*/ 	.word	0x00000016
        /*0bd8*/ 	.word	0x00038820
        /*0bdc*/ 	.short	0x010a
        /*0bde*/ 	.byte	0x3f
	.zero		1


	//   ....[63]....
        /*0be0*/ 	.word	0x00015000
        /*0be4*/ 	.word	0x00000006
        /*0be8*/ 	.word	0x00038840
        /*0bec*/ 	.short	0x010a
        /*0bee*/ 	.byte	0x3f
	.zero		1


	//   ....[64]....
        /*0bf0*/ 	.word	0x00015760
        /*0bf4*/ 	.word	0x00000006
        /*0bf8*/ 	.word	0x00038860
        /*0bfc*/ 	.short	0x010a
        /*0bfe*/ 	.byte	0x3f
	.zero		1


	//   ....[65]....
        /*0c00*/ 	.word	0x00015f10
        /*0c04*/ 	.word	0x00000004
        /*0c08*/ 	.word	0x00038860
        /*0c0c*/ 	.short	0x010a
        /*0c0e*/ 	.byte	0x3f
	.zero		1


	//   ....[66]....
        /*0c10*/ 	.word	0x000170b0
        /*0c14*/ 	.word	0x00000004
        /*0c18*/ 	.word	0x00038820
        /*0c1c*/ 	.short	0x010a
        /*0c1e*/ 	.byte	0x3f
	.zero		1


	//   ....[67]....
        /*0c20*/ 	.word	0x00017250
        /*0c24*/ 	.word	0x00000005
        /*0c28*/ 	.word	0x00038840
        /*0c2c*/ 	.short	0x010a
        /*0c2e*/ 	.byte	0x3f
	.zero		1


	//   ....[68]....
        /*0c30*/ 	.word	0x000172a0
        /*0c34*/ 	.word	0x0000001b
        /*0c38*/ 	.word	0x00038840
        /*0c3c*/ 	.short	0x010a
        /*0c3e*/ 	.byte	0x3f
	.zero		1


	//   ....[69]....
        /*0c40*/ 	.word	0x000172f0
        /*0c44*/ 	.word	0x00000005
        /*0c48*/ 	.word	0x00038860
        /*0c4c*/ 	.short	0x010a
        /*0c4e*/ 	.byte	0x3f
	.zero		1


	//----- nvinfo : EIATTR_NUM_MBARRIERS
	.align		4
.L_123:
        /*0c50*/ 	.byte	0x03, 0x38
        /*0c52*/ 	.short	0x0016


	//----- nvinfo : EIATTR_EXIT_INSTR_OFFSETS
	.align		4
        /*0c54*/ 	.byte	0x04, 0x1c
        /*0c56*/ 	.short	(.L_125 - .L_124)


	//   ....[0]....
.L_124:
        /*0c58*/ 	.word	0x00000990


	//   ....[1]....
        /*0c5c*/ 	.word	0x0000e560


	//   ....[2]....
        /*0c60*/ 	.word	0x00013ad0


	//----- nvinfo : EIATTR_MAX_THREADS
	.align		4
.L_125:
        /*0c64*/ 	.byte	0x04, 0x05
        /*0c66*/ 	.short	(.L_127 - .L_126)
.L_126:
        /*0c68*/ 	.word	0x00000180
        /*0c6c*/ 	.word	0x00000001
        /*0c70*/ 	.word	0x00000001


	//----- nvinfo : EIATTR_CRS_STACK_SIZE
	.align		4
.L_127:
        /*0c74*/ 	.byte	0x04, 0x1e
        /*0c76*/ 	.short	(.L_129 - .L_128)
.L_128:
        /*0c78*/ 	.word	0x00000000


	//----- nvinfo : EIATTR_CBANK_PARAM_SIZE
	.align		4
.L_129:
        /*0c7c*/ 	.byte	0x03, 0x19
        /*0c7e*/ 	.short	0x0af0


	//----- nvinfo : EIATTR_PARAM_CBANK
	.align		4
        /*0c80*/ 	.byte	0x04, 0x0a
        /*0c82*/ 	.short	(.L_131 - .L_130)
	.align		4
.L_130:
        /*0c84*/ 	.word	index@(.nv.constant0._ZN7cutlass13device_kernelIN5flash11enable_sm90INS1_16FlashAttnFwdSm90INS1_25CollectiveMainloopFwdSm90ILi2EN4cute5tupleIJNS5_1CILi1EEES8_S8_EEENS6_IJNS7_ILi128EEENS7_ILi80EEENS7_ILi256EEEEEELi256ENS_6half_tEfNS_4arch4Sm90ELb0ELb0ELb1ELb1ELb1ELb0ELb0ELb1ELb1ELb1ELb0ELb0EEENS1_21CollectiveEpilogueFwdINS6_IJSA_SC_SB_EEES9_SE_SG_Li256ELb1ELb1ELb0ELb0EEENS1_36VarlenDynamicPersistentTileSchedulerILi128ELi80ELi256ELi128ELb0ELb1ELb1ELb0ELb1ELb1EEEEEEEEEvNT_6ParamsE)
        /*0c88*/ 	.short	0x0210
        /*0c8a*/ 	.short	0x0af0


	//----- nvinfo : EIATTR_SW_WAR
	.align		4
.L_131:
        /*0c8c*/ 	.byte	0x04, 0x36
        /*0c8e*/ 	.short	(.L_133 - .L_132)
.L_132:
        /*0c90*/ 	.word	0x00000008
.L_133:


//--------------------- .nv.info._ZN7cutlass13device_kernelIN5flash11enable_sm90INS1_16FlashAttnFwdSm90INS1_25CollectiveMainloopFwdSm90ILi2EN4cute5tupleIJNS5_1CILi1EEES8_S8_EEENS6_IJNS7_ILi128EEENS7_ILi80EEENS7_ILi256EEEEEELi256ENS_6half_tEfNS_4arch4Sm90ELb0ELb0ELb1ELb1ELb1ELb1ELb0ELb1ELb1ELb1ELb0ELb0EEENS1_21CollectiveEpilogueFwdINS6_IJSA_SC_SB_EEES9_SE_SG_Li256ELb1ELb1ELb0ELb0EEENS1_36VarlenDynamicPersistentTileSchedulerILi128ELi80ELi256ELi128ELb0ELb1ELb1ELb0ELb1ELb1EEEEEEEEEvNT_6ParamsE --------------------------
	.section	.nv.info._ZN7cutlass13device_kernelIN5flash11enable_sm90INS1_16FlashAttnFwdSm90INS1_25CollectiveMainloopFwdSm90ILi2EN4cute5tupleIJNS5_1CILi1EEES8_S8_EEENS6_IJNS7_ILi128EEENS7_ILi80EEENS7_ILi256EEEEEELi256ENS_6half_tEfNS_4arch4Sm90ELb0ELb0ELb1ELb1ELb1ELb1ELb0ELb1ELb1ELb1ELb0ELb0EEENS1_21CollectiveEpilogueFwdINS6_IJSA_SC_SB_EEES9_SE_SG_Li256ELb1ELb1ELb0ELb0EEENS1_36VarlenDynamicPersistentTileSchedulerILi128ELi80ELi256ELi128ELb0ELb1ELb1ELb0ELb1ELb1EEEEEEEEEvNT_6ParamsE,"",@"SHT_CUDA_INFO"
	.sectionflags	@""
	.align	4


	//----- nvinfo : EIATTR_CUDA_API_VERSION
	.align		4
        /*0000*/ 	.byte	0x04, 0x37
        /*0002*/ 	.short	(.L_135 - .L_134)
.L_134:
        /*0004*/ 	.word	0x00000082


	//----- nvinfo : EIATTR_KPARAM_INFO
	.align		4
.L_135:
        /*0008*/ 	.byte	0x04, 0x17
        /*000a*/ 	.short	(.L_137 - .L_136)
.L_136:
        /*000c*/ 	.word	0x00000000
        /*0010*/ 	.short	0x0000
        /*0012*/ 	.short	0x0070
        /*0014*/ 	.byte	0x00, 0xf0, 0x01, 0x2a


	//----- nvinfo : EIATTR_SPARSE_MMA_MASK
	.align		4
.L_137:
        /*0018*/ 	.byte	0x03, 0x50
        /*001a*/ 	.short	0x0000


	//----- nvinfo : EIATTR_MAXREG_COUNT
	.align		4
        /*001c*/ 	.byte	0x03, 0x1b
        /*001e*/ 	.short	0x00a8


	//----- nvinfo : EIATTR_NUM_BARRIERS
	.align		4
        /*0020*/ 	.byte	0x02, 0x4c
        /*0022*/ 	.byte	0x10
	.zero		1


	//----- nvinfo : EIATTR_EXTERNS
	.align		4
        /*0024*/ 	.byte	0x04, 0x0f
        /*0026*/ 	.short	(.L_139 - .L_138)


	//   ....[0]....
	.align		4
.L_138:
        /*0028*/ 	.word	index@(__assertfail)


	//----- nvinfo : EIATTR_ANNOTATIONS
	.align		4
.L_139:
        /*002c*/ 	.byte	0x04, 0x55
        /*002e*/ 	.short	(.L_141 - .L_140)


	//   ....[0]....
.L_140:
        /* <DEDUP_REMOVED lines=50> */


	//----- nvinfo : EIATTR_MERCURY_ISA_VERSION
	.align		4
.L_141:
        /*0340*/ 	.byte	0x03, 0x5f
        /*0342*/ 	.short	0x0101


	//----- nvinfo : EIATTR_UNUSED_LOAD_BYTE_OFFSET
	.align		4
        /*0344*/ 	.byte	0x04, 0x44
        /*0346*/ 	.short	(.L_143 - .L_142)


	//   ....[0]....
.L_142:
        /*0348*/ 	.word	0x00000a30
        /*034c*/ 	.word	0x0000fff0


	//   ....[1]....
        /*0350*/ 	.word	0x0001d850
        /*0354*/ 	.word	0x0000fff0


	//----- nvinfo : EIATTR_INT_WARP_WIDE_INSTR_OFFSETS
	.align		4
.L_143:
        /*0358*/ 	.byte	0x04, 0x31
        /*035a*/ 	.short	(.L_145 - .L_144)


	//   ....[0]....
.L_144:
        /*035c*/ 	.word	0x00000130


	//   ....[1]....
        /*0360*/ 	.word	0x00000170


	//   ....[2]....
        /*0364*/ 	.word	0x000001e0


	//   ....[3]....
        /*0368*/ 	.word	0x00023220


	//   ....[4]....
        /*036c*/ 	.word	0x000232c0


	//   ....[5]....
        /*0370*/ 	.word	0x00026390


	//   ....[6]....
        /*0374*/ 	.word	0x00026430


	//----- nvinfo : EIATTR_COOP_GROUP_MASK_REGIDS
	.align		4
.L_145:
        /*0378*/ 	.byte	0x04, 0x29
        /*037a*/ 	.short	(.L_147 - .L_146)


	//   ....[0]....
.L_146:
        /*037c*/ 	.word	0xffffffff


	//   ....[1]....
        /*0380*/ 	.word	0xffffffff


	//   ....[2]....
        /*0384*/ 	.word	0xffffffff


	//   ....[3]....
        /*0388*/ 	.word	0xffffffff


	//   ....[4]....
        /*038c*/ 	.word	0xffffffff


	//   ....[5]....
        /*0390*/ 	.word	0xffffffff


	//   ....[6]....
        /*0394*/ 	.word	0xffffffff


	//   ....[7]....
        /*0398*/ 	.word	0xffffffff


	//   ....[8]....
        /*039c*/ 	.word	0xffffffff


	//   ....[9]....
        /*03a0*/ 	.word	0xffffffff


	//   ....[10]....
        /*03a4*/ 	.word	0xffffffff


	//   ....[11]....
        /*03a8*/ 	.word	0xffffffff


	//   ....[12]....
        /*03ac*/ 	.word	0xffffffff


	//   ....[13]....
        /*03b0*/ 	.word	0xffffffff


	//   ....[14]....
        /*03b4*/ 	.word	0xffffffff


	//   ....[15]....
        /*03b8*/ 	.word	0xffffffff


	//   ....[16]....
        /*03bc*/ 	.word	0xffffffff


	//   ....[17]....
        /*03c0*/ 	.word	0xffffffff


	//   ....[18]....
        /*03c4*/ 	.word	0xffffffff


	//   ....[19]....
        /*03c8*/ 	.word	0xffffffff


	//   ....[20]....
        /*03cc*/ 	.word	0xffffffff


	//   ....[21]....
        /*03d0*/ 	.word	0xffffffff


	//   ....[22]....
        /*03d4*/ 	.word	0xffffffff


	//   ....[23]....
        /*03d8*/ 	.word	0xffffffff


	//   ....[24]....
        /*03dc*/ 	.word	0xffffffff


	//   ....[25]....
        /*03e0*/ 	.word	0xffffffff


	//   ....[26]....
        /*03e4*/ 	.word	0xffffffff


	//   ....[27]....
        /*03e8*/ 	.word	0xffffffff


	//   ....[28]....
        /*03ec*/ 	.word	0xffffffff


	//   ....[29]....
        /*03f0*/ 	.word	0xffffffff


	//   ....[30]....
        /*03f4*/ 	.word	0xffffffff


	//   ....[31]....
        /*03f8*/ 	.word	0xffffffff


	//   ....[32]....
        /*03fc*/ 	.word	0xffffffff


	//   ....[33]....
        /*0400*/ 	.word	0xffffffff


	//   ....[34]....
        /*0404*/ 	.word	0xffffffff


	//   ....[35]....
        /*0408*/ 	.word	0xffffffff


	//   ....[36]....
        /*040c*/ 	.word	0xffffffff


	//   ....[37]....
        /*0410*/ 	.word	0xffffffff


	//   ....[38]....
        /*0414*/ 	.word	0xffffffff


	//   ....[39]....
        /*0418*/ 	.word	0xffffffff


	//   ....[40]....
        /*041c*/ 	.word	0xffffffff


	//   ....[41]....
        /*0420*/ 	.word	0xffffffff


	//   ....[42]....
        /*0424*/ 	.word	0xffffffff


	//   ....[43]....
        /*0428*/ 	.word	0xffffffff


	//   ....[44]....
        /*042c*/ 	.word	0xffffffff


	//   ....[45]....
        /*0430*/ 	.word	0xffffffff


	//   ....[46]....
        /*0434*/ 	.word	0xffffffff


	//   ....[47]....
        /*0438*/ 	.word	0xffffffff


	//   ....[48]....
        /*043c*/ 	.word	0xffffffff


	//   ....[49]....
        /*0440*/ 	.word	0xffffffff


	//   ....[50]....
        /*0444*/ 	.word	0xffffffff


	//   ....[51]....
        /*0448*/ 	.word	0xffffffff


	//   ....[52]....
        /*044c*/ 	.word	0xffffffff


	//   ....[53]....
        /*0450*/ 	.word	0xffffffff


	//   ....[54]....
        /*0454*/ 	.word	0xffffffff


	//   ....[55]....
        /*0458*/ 	.word	0xffffffff


	//   ....[56]....
        /*045c*/ 	.word	0xffffffff


	//   ....[57]....
        /*0460*/ 	.word	0xffffffff


	//   ....[58]....
        /*0464*/ 	.word	0xffffffff


	//   ....[59]....
        /*0468*/ 	.word	0xffffffff


	//   ....[60]....
        /*046c*/ 	.word	0xffffffff


	//   ....[61]....
        /*0470*/ 	.word	0xffffffff


	//   ....[62]....
        /*0474*/ 	.word	0xffffffff


	//   ....[63]....
        /*0478*/ 	.word	0xffffffff


	//   ....[64]....
        /*047c*/ 	.word	0xffffffff


	//   ....[65]....
        /*0480*/ 	.word	0xffffffff


	//   ....[66]....
        /*0484*/ 	.word	0xffffffff


	//   ....[67]....
        /*0488*/ 	.word	0xffffffff


	//   ....[68]....
        /*048c*/ 	.word	0xffffffff


	//   ....[69]....
        /*0490*/ 	.word	0xffffffff


	//   ....[70]....
        /*0494*/ 	.word	0xffffffff


	//   ....[71]....
        /*0498*/ 	.word	0xffffffff


	//   ....[72]....
        /*049c*/ 	.word	0xffffffff


	//   ....[73]....
        /*04a0*/ 	.word	0xffffffff


	//   ....[74]....
        /*04a4*/ 	.word	0xffffffff


	//   ....[75]....
        /*04a8*/ 	.word	0xffffffff


	//   ....[76]....
        /*04ac*/ 	.word	0xffffffff


	//   ....[77]....
        /*04b0*/ 	.word	0xffffffff


	//   ....[78]....
        /*04b4*/ 	.word	0xffffffff


	//   ....[79]....
        /*04b8*/ 	.word	0xffffffff


	//   ....[80]....
        /*04bc*/ 	.word	0xffffffff


	//   ....[81]....
        /*04c0*/ 	.word	0xffffffff


	//   ....[82]....
        /*04c4*/ 	.word	0xffffffff


	//   ....[83]....
        /*04c8*/ 	.word	0xffffffff


	//   ....[84]....
        /*04cc*/ 	.word	0xffffffff


	//   ....[85]....
        /*04d0*/ 	.word	0xffffffff


	//   ....[86]....
        /*04d4*/ 	.word	0xffffffff


	//   ....[87]....
        /*04d8*/ 	.word	0xffffffff


	//   ....[88]....
        /*04dc*/ 	.word	0xffffffff


	//   ....[89]....
        /*04e0*/ 	.word	0xffffffff


	//   ....[90]....
        /*04e4*/ 	.word	0xffffffff


	//   ....[91]....
        /*04e8*/ 	.word	0xffffffff


	//   ....[92]....
        /*04ec*/ 	.word	0xffffffff


	//   ....[93]....
        /*04f0*/ 	.word	0xffffffff


	//   ....[94]....
        /*04f4*/ 	.word	0xffffffff


	//   ....[95]....
        /*04f8*/ 	.word	0xffffffff


	//   ....[96]....
        /*04fc*/ 	.word	0xffffffff


	//   ....[97]....
        /*0500*/ 	.word	0xffffffff


	//   ....[98]....
        /*0504*/ 	.word	0xffffffff


	//   ....[99]....
        /*0508*/ 	.word	0xffffffff


	//   ....[100]....
        /*050c*/ 	.word	0xffffffff


	//   ....[101]....
        /*0510*/ 	.word	0xffffffff


	//   ....[102]....
        /*0514*/ 	.word	0xffffffff


	//   ....[103]....
        /*0518*/ 	.word	0xffffffff


	//   ....[104]....
        /*051c*/ 	.word	0xffffffff


	//   ....[105]....
        /*0520*/ 	.word	0xffffffff


	//   ....[106]....
        /*0524*/ 	.word	0xffffffff


	//   ....[107]....
        /*0528*/ 	.word	0xffffffff


	//   ....[108]....
        /*052c*/ 	.word	0xffffffff


	//   ....[109]....
        /*0530*/ 	.word	0xffffffff


	//   ....[110]....
        /*0534*/ 	.word	0xffffffff


	//   ....[111]....
        /*0538*/ 	.word	0xffffffff


	//   ....[112]....
        /*053c*/ 	.word	0xffffffff


	//   ....[113]....
        /*0540*/ 	.word	0xffffffff


	//   ....[114]....
        /*0544*/ 	.word	0xffffffff


	//   ....[115]....
        /*0548*/ 	.word	0xffffffff


	//   ....[116]....
        /*054c*/ 	.word	0xffffffff


	//   ....[117]....
        /*0550*/ 	.word	0xffffffff


	//   ....[118]....
        /*0554*/ 	.word	0xffffffff


	//   ....[119]....
        /*0558*/ 	.word	0xffffffff


	//   ....[120]....
        /*055c*/ 	.word	0xffffffff


	//   ....[121]....
        /*0560*/ 	.word	0xffffffff


	//   ....[122]....
        /*0564*/ 	.word	0xffffffff


	//   ....[123]....
        /*0568*/ 	.word	0xffffffff


	//   ....[124]....
        /*056c*/ 	.word	0xffffffff


	//   ....[125]....
        /*0570*/ 	.word	0xffffffff


	//   ....[126]....
        /*0574*/ 	.word	0xffffffff


	//   ....[127]....
        /*0578*/ 	.word	0xffffffff


	//   ....[128]....
        /*057c*/ 	.word	0xffffffff


	//   ....[129]....
        /*0580*/ 	.word	0xffffffff


	//   ....[130]....
        /*0584*/ 	.word	0xffffffff


	//   ....[131]....
        /*0588*/ 	.word	0xffffffff


	//   ....[132]....
        /*058c*/ 	.word	0xffffffff


	//   ....[133]....
        /*0590*/ 	.word	0xffffffff


	//   ....[134]....
        /*0594*/ 	.word	0xffffffff


	//   ....[135]....
        /*0598*/ 	.word	0xffffffff


	//   ....[136]....
        /*059c*/ 	.word	0xffffffff


	//   ....[137]....
        /*05a0*/ 	.word	0xffffffff


	//   ....[138]....
        /*05a4*/ 	.word	0xffffffff


	//   ....[139]....
        /*05a8*/ 	.word	0xffffffff


	//   ....[140]....
        /*05ac*/ 	.word	0xffffffff


	//   ....[141]....
        /*05b0*/ 	.word	0xffffffff


	//   ....[142]....
        /*05b4*/ 	.word	0xffffffff


	//   ....[143]....
        /*05b8*/ 	.word	0xffffffff


	//   ....[144]....
        /*05bc*/ 	.word	0xffffffff


	//   ....[145]....
        /*05c0*/ 	.word	0xffffffff


	//   ....[146]....
        /*05c4*/ 	.word	0xffffffff


	//   ....[147]....
        /*05c8*/ 	.word	0xffffffff


	//   ....[148]....
        /*05cc*/ 	.word	0xffffffff


	//   ....[149]....
        /*05d0*/ 	.word	0xffffffff


	//   ....[150]....
        /*05d4*/ 	.word	0xffffffff


	//   ....[151]....
        /*05d8*/ 	.word	0xffffffff


	//   ....[152]....
        /*05dc*/ 	.word	0xffffffff


	//   ....[153]....
        /*05e0*/ 	.word	0xffffffff


	//   ....[154]....
        /*05e4*/ 	.word	0xffffffff


	//   ....[155]....
        /*05e8*/ 	.word	0xffffffff


	//   ....[156]....
        /*05ec*/ 	.word	0xffffffff


	//   ....[157]....
        /*05f0*/ 	.word	0xffffffff


	//   ....[158]....
        /*05f4*/ 	.word	0xffffffff


	//   ....[159]....
        /*05f8*/ 	.word	0xffffffff


	//   ....[160]....
        /*05fc*/ 	.word	0xffffffff


	//   ....[161]....
        /*0600*/ 	.word	0xffffffff


	//   ....[162]....
        /*0604*/ 	.word	0xffffffff


	//   ....[163]....
        /*0608*/ 	.word	0x0500000f


	//   ....[164]....
        /*060c*/ 	.word	0x0500000f


	//   ....[165]....
        /*0610*/ 	.word	0x0500000f


	//   ....[166]....
        /*0614*/ 	.word	0x0500000f


	//   ....[167]....
        /*0618*/ 	.word	0x0500000f


	//   ....[168]....
        /*061c*/ 	.word	0x0500000f


	//   ....[169]....
        /*0620*/ 	.word	0x0500000f


	//   ....[170]....
        /*0624*/ 	.word	0x0500000f


	//   ....[171]....
        /*0628*/ 	.word	0x0500000f


	//   ....[172]....
        /*062c*/ 	.word	0x0500000f


	//   ....[173]....
        /*0630*/ 	.word	0x0500000f


	//   ....[174]....
        /*0634*/ 	.word	0x0500000f


	//   ....[175]....
        /*0638*/ 	.word	0x0500000f


	//   ....[176]....
        /*063c*/ 	.word	0x0500000f


	//   ....[177]....
        /*0640*/ 	.word	0x0500000f


	//   ....[178]....
        /*0644*/ 	.word	0x0500000f


	//   ....[179]....
        /*0648*/ 	.word	0x0500000f


	//   ....[180]....
        /*064c*/ 	.word	0x0500000f


	//   ....[181]....
        /*0650*/ 	.word	0x0500000f


	//   ....[182]....
        /*0654*/ 	.word	0x0500000f


	//   ....[183]....
        /*0658*/ 	.word	0x0500000f


	//   ....[184]....
        /*065c*/ 	.word	0x0500000f


	//   ....[185]....
        /*0660*/ 	.word	0x0500000f


	//   ....[186]....
        /*0664*/ 	.word	0x0500000f


	//   ....[187]....
        /*0668*/ 	.word	0x0500000f


	//   ....[188]....
        /*066c*/ 	.word	0x0500000f


	//   ....[189]....
        /*0670*/ 	.word	0x0500000f


	//   ....[190]....
        /*0674*/ 	.word	0x0500000f


	//   ....[191]....
        /*0678*/ 	.word	0x0500000f


	//   ....[192]....
        /*067c*/ 	.word	0x0500000f


	//   ....[193]....
        /*0680*/ 	.word	0x0500000f


	//   ....[194]....
        /*0684*/ 	.word	0x0500000f


	//   ....[195]....
        /*0688*/ 	.word	0x0500000f


	//   ....[196]....
        /*068c*/ 	.word	0x0500000f


	//   ....[197]....
        /*0690*/ 	.word	0x0500000f


	//   ....[198]....
        /*0694*/ 	.word	0x0500000f


	//   ....[199]....
        /*0698*/ 	.word	0x0500000f


	//   ....[200]....
        /*069c*/ 	.word	0x0500000f


	//   ....[201]....
        /*06a0*/ 	.word	0x0500000f


	//   ....[202]....
        /*06a4*/ 	.word	0x0500000f


	//   ....[203]....
        /*06a8*/ 	.word	0x0500000f


	//   ....[204]....
        /*06ac*/ 	.word	0x0500000f


	//   ....[205]....
        /*06b0*/ 	.word	0x0500000f


	//   ....[206]....
        /*06b4*/ 	.word	0x0500000f


	//   ....[207]....
        /*06b8*/ 	.word	0x0500000f


	//   ....[208]....
        /*06bc*/ 	.word	0x0500000f


	//   ....[209]....
        /*06c0*/ 	.word	0x0500000f


	//   ....[210]....
        /*06c4*/ 	.word	0x0500000f


	//   ....[211]....
        /*06c8*/ 	.word	0x0500000f


	//   ....[212]....
        /*06cc*/ 	.word	0x0500000f


	//   ....[213]....
        /*06d0*/ 	.word	0x0500000f


	//   ....[214]....
        /*06d4*/ 	.word	0x0500000f


	//   ....[215]....
        /*06d8*/ 	.word	0x0500000f


	//   ....[216]....
        /*06dc*/ 	.word	0x0500000f


	//   ....[217]....
        /*06e0*/ 	.word	0x0500000f


	//   ....[218]....
        /*06e4*/ 	.word	0x0500000f


	//   ....[219]....
        /*06e8*/ 	.word	0x0500000f


	//   ....[220]....
        /*06ec*/ 	.word	0x0500000f


	//   ....[221]....
        /*06f0*/ 	.word	0x0500000f


	//   ....[222]....
        /*06f4*/ 	.word	0x0500000f


	//   ....[223]....
        /*06f8*/ 	.word	0x0500000f


	//   ....[224]....
        /*06fc*/ 	.word	0x0500000f


	//   ....[225]....
        /*0700*/ 	.word	0x0500000f


	//   ....[226]....
        /*0704*/ 	.word	0x0500000f


	//   ....[227]....
        /*0708*/ 	.word	0x0500000f


	//   ....[228]....
        /*070c*/ 	.word	0x0500000f


	//   ....[229]....
        /*0710*/ 	.word	0x0500000f


	//   ....[230]....
        /*0714*/ 	.word	0x0500000f


	//   ....[231]....
        /*0718*/ 	.word	0x0500000f


	//   ....[232]....
        /*071c*/ 	.word	0x0500000f


	//   ....[233]....
        /*0720*/ 	.word	0x0500000f


	//   ....[234]....
        /*0724*/ 	.word	0x0500000f


	//   ....[235]....
        /*0728*/ 	.word	0x0500000f


	//   ....[236]....
        /*072c*/ 	.word	0x0500000f


	//   ....[237]....
        /*0730*/ 	.word	0x0500000f


	//   ....[238]....
        /*0734*/ 	.word	0x0500000f


	//   ....[239]....
        /*0738*/ 	.word	0x0500000f


	//   ....[240]....
        /*073c*/ 	.word	0x0500000f


	//   ....[241]....
        /*0740*/ 	.word	0x0500000f


	//   ....[242]....
        /*0744*/ 	.word	0x0500000f


	//   ....[243]....
        /*0748*/ 	.word	0x0500000f


	//   ....[244]....
        /*074c*/ 	.word	0x0500000f


	//   ....[245]....
        /*0750*/ 	.word	0x0500000f


	//   ....[246]....
        /*0754*/ 	.word	0x0500000f


	//   ....[247]....
        /*0758*/ 	.word	0x0500000f


	//   ....[248]....
        /*075c*/ 	.word	0x0500000f


	//   ....[249]....
        /*0760*/ 	.word	0x0500000f


	//   ....[250]....
        /*0764*/ 	.word	0x0500000f


	//   ....[251]....
        /*0768*/ 	.word	0x0500000f


	//   ....[252]....
        /*076c*/ 	.word	0x0500000f


	//   ....[253]....
        /*0770*/ 	.word	0x0500000f


	//   ....[254]....
        /*0774*/ 	.word	0x0500000f


	//   ....[255]....
        /*0778*/ 	.word	0x0500000f


	//   ....[0]....
        /*077c*/ 	.word	0x0500000f


	//   ....[1]....
        /*0780*/ 	.word	0x0500000f


	//   ....[2]....
        /*0784*/ 	.word	0x0500000f


	//   ....[3]....
        /*0788*/ 	.word	0x0500000f


	//   ....[4]....
        /*078c*/ 	.word	0x0500000f


	//   ....[5]....
        /*0790*/ 	.word	0x0500000f


	//   ....[6]....
        /*0794*/ 	.word	0x0500000f


	//   ....[7]....
        /*0798*/ 	.word	0x0500000f


	//   ....[8]....
        /*079c*/ 	.word	0x0500000f


	//----- nvinfo : EIATTR_COOP_GROUP_INSTR_OFFSETS
	.align		4
.L_147:
        /*07a0*/ 	.byte	0x04, 0x28
        /*07a2*/ 	.short	(.L_149 - .L_148)


	//   ....[0]....
.L_148:
        /*07a4*/ 	.word	0x00000060


	//   ....[1]....
        /*07a8*/ 	.word	0x00000140


	//   ....[2]....
        /*07ac*/ 	.word	0x00000190


	//   ....[3]....
        /*07b0*/ 	.word	0x000003c0


	//   ....[4]....
        /*07b4*/ 	.word	0x00000520


	//   ....[5]....
        /*07b8*/ 	.word	0x00000640


	//   ....[6]....
        /*07bc*/ 	.word	0x000007a0


	//   ....[7]....
        /*07c0*/ 	.word	0x00003340


	//   ....[8]....
        /*07c4*/ 	.word	0x00003350


	//   ....[9]....
        /*07c8*/ 	.word	0x00004150


	//   ....[10]....
        /*07cc*/ 	.word	0x00004160


	//   ....[11]....
        /*07d0*/ 	.word	0x00004ef0


	//   ....[12]....
        /*07d4*/ 	.word	0x00004f00


	//   ....[13]....
        /*07d8*/ 	.word	0x00006990


	//   ....[14]....
        /*07dc*/ 	.word	0x000069a0


	//   ....[15]....
        /*07e0*/ 	.word	0x00007830


	//   ....[16]....
        /*07e4*/ 	.word	0x00007840


	//   ....[17]....
        /*07e8*/ 	.word	0x00008850


	//   ....[18]....
        /*07ec*/ 	.word	0x00008860


	//   ....[19]....
        /*07f0*/ 	.word	0x00009ac0


	//   ....[20]....
        /*07f4*/ 	.word	0x00009ad0


	//   ....[21]....
        /*07f8*/ 	.word	0x00009c90


	//   ....[22]....
        /*07fc*/ 	.word	0x00009ca0


	//   ....[23]....
        /*0800*/ 	.word	0x00009e70


	//   ....[24]....
        /*0804*/ 	.word	0x00009e80


	//   ....[25]....
        /*0808*/ 	.word	0x0000a2f0


	//   ....[26]....
        /*080c*/ 	.word	0x0000a300


	//   ....[27]....
        /*0810*/ 	.word	0x0000a480


	//   ....[28]....
        /*0814*/ 	.word	0x0000a4a0


	//   ....[29]....
        /*0818*/ 	.word	0x0000a630


	//   ....[30]....
        /*081c*/ 	.word	0x0000a650


	//   ....[31]....
        /*0820*/ 	.word	0x0000ae30


	//   ....[32]....
        /*0824*/ 	.word	0x0000b450


	//   ....[33]....
        /*0828*/ 	.word	0x0000b460


	//   ....[34]....
        /*082c*/ 	.word	0x0000b470


	//   ....[35]....
        /*0830*/ 	.word	0x0000b480


	//   ....[36]....
        /*0834*/ 	.word	0x0000e6e0


	//   ....[37]....
        /*0838*/ 	.word	0x0000e6f0


	//   ....[38]....
        /*083c*/ 	.word	0x0000e700


	//   ....[39]....
        /*0840*/ 	.word	0x0000e710


	//   ....[40]....
        /*0844*/ 	.word	0x000161b0


	//   ....[41]....
        /*0848*/ 	.word	0x00016240


	//   ....[42]....
        /*084c*/ 	.word	0x00016660


	//   ....[43]....
        /*0850*/ 	.word	0x000166f0


	//   ....[44]....
        /*0854*/ 	.word	0x0001b730


	//   ....[45]....
        /*0858*/ 	.word	0x0001b740


	//   ....[46]....
        /*085c*/ 	.word	0x0001b770


	//   ....[47]....
        /*0860*/ 	.word	0x0001b780


	//   ....[48]....
        /*0864*/ 	.word	0x0001ccd0


	//   ....[49]....
        /*0868*/ 	.word	0x0001cd60


	//   ....[50]....
        /*086c*/ 	.word	0x0001cd80


	//   ....[51]....
        /*0870*/ 	.word	0x0001cd90


	//   ....[52]....
        /*0874*/ 	.word	0x0001eab0


	//   ....[53]....
        /*0878*/ 	.word	0x0001eaf0


	//   ....[54]....
        /*087c*/ 	.word	0x0001eb20


	//   ....[55]....
        /*0880*/ 	.word	0x0001eb50


	//   ....[56]....
        /*0884*/ 	.word	0x0001f3d0


	//   ....[57]....
        /*0888*/ 	.word	0x0001f3f0


	//   ....[58]....
        /*088c*/ 	.word	0x0001f540


	//   ....[59]....
        /*0890*/ 	.word	0x0001f560


	//   ....[60]....
        /*0894*/ 	.word	0x0001f6b0


	//   ....[61]....
        /*0898*/ 	.word	0x0001f6d0


	//   ....[62]....
        /*089c*/ 	.word	0x0001f830


	//   ....[63]....
        /*08a0*/ 	.word	0x0001f850


	//   ....[64]....
        /*08a4*/ 	.word	0x000201c0


	//   ....[65]....
        /*08a8*/ 	.word	0x000201d0


	//   ....[66]....
        /*08ac*/ 	.word	0x00020320


	//   ....[67]....
        /*08b0*/ 	.word	0x00020340


	//   ....[68]....
        /*08b4*/ 	.word	0x00020490


	//   ....[69]....
        /*08b8*/ 	.word	0x000204b0


	//   ....[70]....
        /*08bc*/ 	.word	0x00020610


	//   ....[71]....
        /*08c0*/ 	.word	0x00020630


	//   ....[72]....
        /*08c4*/ 	.word	0x00020810


	//   ....[73]....
        /*08c8*/ 	.word	0x000209d0


	//   ....[74]....
        /*08cc*/ 	.word	0x00020a00


	//   ....[75]....
        /*08d0*/ 	.word	0x00020a30


	//   ....[76]....
        /*08d4*/ 	.word	0x00020a60


	//   ....[77]....
        /*08d8*/ 	.word	0x00020a90


	//   ....[78]....
        /*08dc*/ 	.word	0x00020ac0


	//   ....[79]....
        /*08e0*/ 	.word	0x00020c40


	//   ....[80]....
        /*08e4*/ 	.word	0x00020c70


	//   ....[81]....
        /*08e8*/ 	.word	0x00020ca0


	//   ....[82]....
        /*08ec*/ 	.word	0x00020cd0


	//   ....[83]....
        /*08f0*/ 	.word	0x00020d00


	//   ....[84]....
        /*08f4*/ 	.word	0x00020d30


	//   ....[85]....
        /*08f8*/ 	.word	0x00020dc0


	//   ....[86]....
        /*08fc*/ 	.word	0x00020df0


	//   ....[87]....
        /*0900*/ 	.word	0x00020e70


	//   ....[88]....
        /*0904*/ 	.word	0x000219e0


	//   ....[89]....
        /*0908*/ 	.word	0x00023e40


	//   ....[90]....
        /*090c*/ 	.word	0x00023e80


	//   ....[91]....
        /*0910*/ 	.word	0x00023ec0


	//   ....[92]....
        /*0914*/ 	.word	0x00023f80


	//   ....[93]....
        /*0918*/ 	.word	0x00023fb0


	//   ....[94]....
        /*091c*/ 	.word	0x00024010


	//   ....[95]....
        /*0920*/ 	.word	0x00024050


	//   ....[96]....
        /*0924*/ 	.word	0x000240b0


	//   ....[97]....
        /*0928*/ 	.word	0x000240d0


	//   ....[98]....
        /*092c*/ 	.word	0x00024100


	//   ....[99]....
        /*0930*/ 	.word	0x00024960


	//   ....[100]....
        /*0934*/ 	.word	0x000249a0


	//   ....[101]....
        /*0938*/ 	.word	0x000249c0


	//   ....[102]....
        /*093c*/ 	.word	0x00024a60


	//   ....[103]....
        /*0940*/ 	.word	0x00024a70


	//   ....[104]....
        /*0944*/ 	.word	0x00024b20


	//   ....[105]....
        /*0948*/ 	.word	0x00024b30


	//   ....[106]....
        /*094c*/ 	.word	0x00024be0


	//   ....[107]....
        /*0950*/ 	.word	0x00024bf0


	//   ....[108]....
        /*0954*/ 	.word	0x00024ca0


	//   ....[109]....
        /*0958*/ 	.word	0x00024cb0


	//   ....[110]....
        /*095c*/ 	.word	0x00024d60


	//   ....[111]....
        /*0960*/ 	.word	0x00024d70


	//   ....[112]....
        /*0964*/ 	.word	0x00024e20


	//   ....[113]....
        /*0968*/ 	.word	0x00024e30


	//   ....[114]....
        /*096c*/ 	.word	0x00024e70


	//   ....[115]....
        /*0970*/ 	.word	0x000256c0


	//   ....[116]....
        /*0974*/ 	.word	0x00025700


	//   ....[117]....
        /*0978*/ 	.word	0x00025730


	//   ....[118]....
        /*097c*/ 	.word	0x000257f0


	//   ....[119]....
        /*0980*/ 	.word	0x00025820


	//   ....[120]....
        /*0984*/ 	.word	0x00025870


	//   ....[121]....
        /*0988*/ 	.word	0x000258a0


	//   ....[122]....
        /*098c*/ 	.word	0x000258f0


	//   ....[123]....
        /*0990*/ 	.word	0x00025920


	//   ....[124]....
        /*0994*/ 	.word	0x00025990


	//   ....[125]....
        /*0998*/ 	.word	0x00025c90


	//   ....[126]....
        /*099c*/ 	.word	0x00025cc0


	//   ....[127]....
        /*09a0*/ 	.word	0x00025d80


	//   ....[128]....
        /*09a4*/ 	.word	0x00025d90


	//   ....[129]....
        /*09a8*/ 	.word	0x00025e40


	//   ....[130]....
        /*09ac*/ 	.word	0x00025e50


	//   ....[131]....
        /*09b0*/ 	.word	0x00025f00


	//   ....[132]....
        /*09b4*/ 	.word	0x00025f10


	//   ....[133]....
        /*09b8*/ 	.word	0x00025f20


	//   ....[134]....
        /*09bc*/ 	.word	0x00025fd0


	//   ....[135]....
        /*09c0*/ 	.word	0x00026590


	//   ....[136]....
        /*09c4*/ 	.word	0x000265d0


	//   ....[137]....
        /*09c8*/ 	.word	0x00026670


	//   ....[138]....
        /*09cc*/ 	.word	0x000266a0


	//   ....[139]....
        /*09d0*/ 	.word	0x00026730


	//   ....[140]....
        /*09d4*/ 	.word	0x00026760


	//   ....[141]....
        /*09d8*/ 	.word	0x000267f0


	//   ....[142]....
        /*09dc*/ 	.word	0x00026820


	//   ....[143]....
        /*09e0*/ 	.word	0x00026830


	//   ....[144]....
        /*09e4*/ 	.word	0x000268c0


	//   ....[145]....
        /*09e8*/ 	.word	0x00026d10


	//   ....[146]....
        /*09ec*/ 	.word	0x00026d70


	//   ....[147]....
        /*09f0*/ 	.word	0x00026da0


	//   ....[148]....
        /*09f4*/ 	.word	0x00026db0


	//   ....[149]....
        /*09f8*/ 	.word	0x00026de0


	//   ....[150]....
        /*09fc*/ 	.word	0x00026e10


	//   ....[151]....
        /*0a00*/ 	.word	0x00026e40


	//   ....[152]....
        /*0a04*/ 	.word	0x00026e70


	//   ....[153]....
        /*0a08*/ 	.word	0x00027000


	//   ....[154]....
        /*0a0c*/ 	.word	0x00027030


	//   ....[155]....
        /*0a10*/ 	.word	0x00027060


	//   ....[156]....
        /*0a14*/ 	.word	0x00027090


	//   ....[157]....
        /*0a18*/ 	.word	0x000270c0


	//   ....[158]....
        /*0a1c*/ 	.word	0x000270f0


	//   ....[159]....
        /*0a20*/ 	.word	0x000271b0


	//   ....[160]....
        /*0a24*/ 	.word	0x000271d0


	//   ....[161]....
        /*0a28*/ 	.word	0x00027240


	//   ....[162]....
        /*0a2c*/ 	.word	0x000276b0


	//   ....[163]....
        /*0a30*/ 	.word	0x000279d0


	//   ....[164]....
        /*0a34*/ 	.word	0x00027a60


	//   ....[165]....
        /*0a38*/ 	.word	0x00027b00


	//   ....[166]....
        /*0a3c*/ 	.word	0x00027b90


	//   ....[167]....
        /*0a40*/ 	.word	0x00027c30


	//   ....[168]....
        /*0a44*/ 	.word	0x00027cc0


	//   ....[169]....
        /*0a48*/ 	.word	0x00027db0


	//   ....[170]....
        /*0a4c*/ 	.word	0x00027e40


	//   ....[171]....
        /*0a50*/ 	.word	0x00027ee0


	//   ....[172]....
        /*0a54*/ 	.word	0x00027f70


	//   ....[173]....
        /*0a58*/ 	.word	0x00028010


	//   ....[174]....
        /*0a5c*/ 	.word	0x000280a0


	//   ....[175]....
        /*0a60*/ 	.word	0x00028190


	//   ....[176]....
        /*0a64*/ 	.word	0x00028220


	//   ....[177]....
        /*0a68*/ 	.word	0x000282c0


	//   ....[178]....
        /*0a6c*/ 	.word	0x00028350


	//   ....[179]....
        /*0a70*/ 	.word	0x000283f0


	//   ....[180]....
        /*0a74*/ 	.word	0x00028480


	//   ....[181]....
        /*0a78*/ 	.word	0x00028570


	//   ....[182]....
        /*0a7c*/ 	.word	0x00028600


	//   ....[183]....
        /*0a80*/ 	.word	0x00028650


	//   ....[184]....
        /*0a84*/ 	.word	0x000286a0


	//   ....[185]....
        /*0a88*/ 	.word	0x00028780


	//   ....[186]....
        /*0a8c*/ 	.word	0x00028810


	//   ....[187]....
        /*0a90*/ 	.word	0x00028860


	//   ....[188]....
        /*0a94*/ 	.word	0x000288b0


	//   ....[189]....
        /*0a98*/ 	.word	0x00028b10


	//   ....[190]....
        /*0a9c*/ 	.word	0x00028df0


	//   ....[191]....
        /*0aa0*/ 	.word	0x00028ee0


	//   ....[192]....
        /*0aa4*/ 	.word	0x00028f90


	//   ....[193]....
        /*0aa8*/ 	.word	0x00029110


	//   ....[194]....
        /*0aac*/ 	.word	0x00029160


	//   ....[195]....
        /*0ab0*/ 	.word	0x00029270


	//   ....[196]....
        /*0ab4*/ 	.word	0x000292d0


	//   ....[197]....
        /*0ab8*/ 	.word	0x000293e0


	//   ....[198]....
        /*0abc*/ 	.word	0x00029440


	//   ....[199]....
        /*0ac0*/ 	.word	0x00029540


	//   ....[200]....
        /*0ac4*/ 	.word	0x00029590


	//   ....[201]....
        /*0ac8*/ 	.word	0x00029640


	//   ....[202]....
        /*0acc*/ 	.word	0x000296a0


	//   ....[203]....
        /*0ad0*/ 	.word	0x000297d0


	//   ....[204]....
        /*0ad4*/ 	.word	0x00029820


	//   ....[205]....
        /*0ad8*/ 	.word	0x00029960


	//   ....[206]....
        /*0adc*/ 	.word	0x000299b0


	//   ....[207]....
        /*0ae0*/ 	.word	0x00029af0


	//   ....[208]....
        /*0ae4*/ 	.word	0x00029b40


	//   ....[209]....
        /*0ae8*/ 	.word	0x00029c80


	//   ....[210]....
        /*0aec*/ 	.word	0x00029cd0


	//   ....[211]....
        /*0af0*/ 	.word	0x00029e10


	//   ....[212]....
        /*0af4*/ 	.word	0x00029e60


	//   ....[213]....
        /*0af8*/ 	.word	0x00029fa0


	//   ....[214]....
        /*0afc*/ 	.word	0x00029ff0


	//   ....[215]....
        /*0b00*/ 	.word	0x0002a110


	//   ....[216]....
        /*0b04*/ 	.word	0x0002a160


	//   ....[217]....
        /*0b08*/ 	.word	0x0002a290


	//   ....[218]....
        /*0b0c*/ 	.word	0x0002a330


	//   ....[219]....
        /*0b10*/ 	.word	0x0002a4d0


	//   ....[220]....
        /*0b14*/ 	.word	0x0002a520


	//   ....[221]....
        /*0b18*/ 	.word	0x0002a620


	//   ....[222]....
        /*0b1c*/ 	.word	0x0002a670


	//   ....[223]....
        /*0b20*/ 	.word	0x0002a770


	//   ....[224]....
        /*0b24*/ 	.word	0x0002a7c0


	//   ....[225]....
        /*0b28*/ 	.word	0x0002a8f0


	//   ....[226]....
        /*0b2c*/ 	.word	0x0002a940


	//   ....[227]....
        /*0b30*/ 	.word	0x0002aa30


	//   ....[228]....
        /*0b34*/ 	.word	0x0002aad0


	//   ....[229]....
        /*0b38*/ 	.word	0x0002ac10


	//   ....[230]....
        /*0b3c*/ 	.word	0x0002ac60


	//   ....[231]....
        /*0b40*/ 	.word	0x0002ada0


	//   ....[232]....
        /*0b44*/ 	.word	0x0002adf0


	//   ....[233]....
        /*0b48*/ 	.word	0x0002af30


	//   ....[234]....
        /*0b4c*/ 	.word	0x0002af80


	//   ....[235]....
        /*0b50*/ 	.word	0x0002b0c0


	//   ....[236]....
        /*0b54*/ 	.word	0x0002b110


	//   ....[237]....
        /*0b58*/ 	.word	0x0002b200


	//   ....[238]....
        /*0b5c*/ 	.word	0x0002b2b0


	//   ....[239]....
        /*0b60*/ 	.word	0x0002b460


	//   ....[240]....
        /*0b64*/ 	.word	0x0002b4b0


	//   ....[241]....
        /*0b68*/ 	.word	0x0002b5e0


	//   ....[242]....
        /*0b6c*/ 	.word	0x0002b630


	//   ....[243]....
        /*0b70*/ 	.word	0x0002b760


	//   ....[244]....
        /*0b74*/ 	.word	0x0002b7b0


	//   ....[245]....
        /*0b78*/ 	.word	0x0002b8e0


	//   ....[246]....
        /*0b7c*/ 	.word	0x0002b930


	//   ....[247]....
        /*0b80*/ 	.word	0x0002b9c0


	//   ....[248]....
        /*0b84*/ 	.word	0x0002ba60


	//   ....[249]....
        /*0b88*/ 	.word	0x0002bb90


	//   ....[250]....
        /*0b8c*/ 	.word	0x0002bc00


	//   ....[251]....
        /*0b90*/ 	.word	0x0002bc70


	//   ....[252]....
        /*0b94*/ 	.word	0x0002bce0


	//   ....[253]....
        /*0b98*/ 	.word	0x0002bd50


	//   ....[254]....
        /*0b9c*/ 	.word	0x0002bdd0


	//   ....[255]....
        /*0ba0*/ 	.word	0x0002be60


	//   ....[0]....
        /*0ba4*/ 	.word	0x0002bef0


	//   ....[1]....
        /*0ba8*/ 	.word	0x0002bf60


	//   ....[2]....
        /*0bac*/ 	.word	0x0002bfd0


	//   ....[3]....
        /*0bb0*/ 	.word	0x0002c040


	//   ....[4]....
        /*0bb4*/ 	.word	0x0002c0c0


	//   ....[5]....
        /*0bb8*/ 	.word	0x0002c130


	//   ....[6]....
        /*0bbc*/ 	.word	0x0002c1d0


	//   ....[7]....
        /*0bc0*/ 	.word	0x0002c260


	//   ....[8]....
        /*0bc4*/ 	.word	0x0002c380


	//----- nvinfo : EIATTR_REG_RECONFIG
	.align		4
.L_149:
        /*0bc8*/ 	.byte	0x01, 0x54
	.zero		2


	//----- nvinfo : EIATTR_SYSCALL_OFFSETS
	.align		4
        /*0bcc*/ 	.byte	0x04, 0x46
        /*0bce*/ 	.short	(.L_151 - .L_150)


	//   ....[0]....
.L_150:
        /*0bd0*/ 	.word	0x00001690


	//   ....[1]....
        /*0bd4*/ 	.word	0x000017e0


	//   ....[2]....
        /*0bd8*/ 	.word	0x0000afd0


	//   ....[3]....
        /*0bdc*/ 	.word	0x0000b360


	//   ....[4]....
        /*0be0*/ 	.word	0x00023420


	//   ....[5]....
        /*0be4*/ 	.word	0x00023570


	//   ....[6]....
        /*0be8*/ 	.word	0x00023660


	//   ....[7]....
        /*0bec*/ 	.word	0x00024590


	//----- nvinfo : EIATTR_MBARRIER_INSTR_OFFSETS
	.align		4
.L_151:
        /*0bf0*/ 	.byte	0x04, 0x39
        /*0bf2*/ 	.short	(.L_153 - .L_152)


	//   ....[0]....
.L_152:
        /*0bf4*/ 	.word	0x00000270
        /*0bf8*/ 	.word	0x000000ff
        /*0bfc*/ 	.word	0x00038800
        /*0c00*/ 	.short	0x0100
        /*0c02*/ 	.byte	0x08
	.zero		1


	//   ....[1]....
        /*0c04*/ 	.word	0x00000280
        /*0c08*/ 	.word	0x000000ff
        /*0c0c*/ 	.word	0x00038820
        /*0c10*/ 	.short	0x0100
        /*0c12*/ 	.byte	0x08
	.zero		1


	//   ....[2]....
        /*0c14*/ 	.word	0x00000370
        /*0c18*/ 	.word	0x000000ff
        /*0c1c*/ 	.word	0x00038830
        /*0c20*/ 	.short	0x0100
        /*0c22*/ 	.byte	0x08
	.zero		1


	//   ....[3]....
        /*0c24*/ 	.word	0x00000380
        /*0c28*/ 	.word	0x000000ff
        /*0c2c*/ 	.word	0x00038840
        /*0c30*/ 	.short	0x0100
        /*0c32*/ 	.byte	0x08
	.zero		1


	//   ....[4]....
        /*0c34*/ 	.word	0x00000390
        /*0c38*/ 	.word	0x000000ff
        /*0c3c*/ 	.word	0x00038838
        /*0c40*/ 	.short	0x0100
        /*0c42*/ 	.byte	0x08
	.zero		1


	//   ....[5]....
        /*0c44*/ 	.word	0x000003a0
        /*0c48*/ 	.word	0x000000ff
        /*0c4c*/ 	.word	0x00038848
        /*0c50*/ 	.short	0x0100
        /*0c52*/ 	.byte	0x08
	.zero		1


	//   ....[6]....
        /*0c54*/ 	.word	0x000004d0
        /*0c58*/ 	.word	0x000000ff
        /*0c5c*/ 	.word	0x00038850
        /*0c60*/ 	.short	0x0100
        /*0c62*/ 	.byte	0x08
	.zero		1


	//   ....[7]....
        /*0c64*/ 	.word	0x000004e0
        /*0c68*/ 	.word	0x000000ff
        /*0c6c*/ 	.word	0x00038860
        /*0c70*/ 	.short	0x0100
        /*0c72*/ 	.byte	0x08
	.zero		1


	//   ....[8]....
        /*0c74*/ 	.word	0x000004f0
        /*0c78*/ 	.word	0x000000ff
        /*0c7c*/ 	.word	0x00038858
        /*0c80*/ 	.short	0x0100
        /*0c82*/ 	.byte	0x08
	.zero		1


	//   ....[9]....
        /*0c84*/ 	.word	0x00000500
        /*0c88*/ 	.word	0x000000ff
        /*0c8c*/ 	.word	0x00038868
        /*0c90*/ 	.short	0x0100
        /*0c92*/ 	.byte	0x08
	.zero		1


	//   ....[10]....
        /*0c94*/ 	.word	0x000005f0
        /*0c98*/ 	.word	0x000000ff
        /*0c9c*/ 	.word	0x00038870
        /*0ca0*/ 	.short	0x0100
        /*0ca2*/ 	.byte	0x06
	.zero		1


	//   ....[11]....
        /*0ca4*/ 	.word	0x00000600
        /*0ca8*/ 	.word	0x000000ff
        /*0cac*/ 	.word	0x00038880
        /*0cb0*/ 	.short	0x0100
        /*0cb2*/ 	.byte	0x06
	.zero		1


	//   ....[12]....
        /*0cb4*/ 	.word	0x00000610
        /*0cb8*/ 	.word	0x000000ff
        /*0cbc*/ 	.word	0x00038878
        /*0cc0*/ 	.short	0x0100
        /*0cc2*/ 	.byte	0x06
	.zero		1


	//   ....[13]....
        /*0cc4*/ 	.word	0x00000620
        /*0cc8*/ 	.word	0x000000ff
        /*0ccc*/ 	.word	0x00038888
        /*0cd0*/ 	.short	0x0100
        /*0cd2*/ 	.byte	0x06
	.zero		1


	//   ....[14]....
        /*0cd4*/ 	.word	0x00000750
        /*0cd8*/ 	.word	0x000000ff
        /*0cdc*/ 	.word	0x00038890
        /*0ce0*/ 	.short	0x0100
        /*0ce2*/ 	.byte	0x08
	.zero		1


	//   ....[15]....
        /*0ce4*/ 	.word	0x00000760
        /*0ce8*/ 	.word	0x000000ff
        /*0cec*/ 	.word	0x000388a0
        /*0cf0*/ 	.short	0x0100
        /*0cf2*/ 	.byte	0x08
	.zero		1


	//   ....[16]....
        /*0cf4*/ 	.word	0x00000770
        /*0cf8*/ 	.word	0x000000ff
        /*0cfc*/ 	.word	0x00038898
        /*0d00*/ 	.short	0x0100
        /*0d02*/ 	.byte	0x08
	.zero		1


	//   ....[17]....
        /*0d04*/ 	.word	0x00000780
        /*0d08*/ 	.word	0x000000ff
        /*0d0c*/ 	.word	0x000388a8
        /*0d10*/ 	.short	0x0100
        /*0d12*/ 	.byte	0x08
	.zero		1


	//   ....[18]....
        /*0d14*/ 	.word	0x000008b0
        /*0d18*/ 	.word	0x000000ff
        /*0d1c*/ 	.word	0x000388b0
        /*0d20*/ 	.short	0x0100
        /*0d22*/ 	.byte	0x08
	.zero		1


	//   ....[19]....
        /*0d24*/ 	.word	0x000008c0
        /*0d28*/ 	.word	0x000000ff
        /*0d2c*/ 	.word	0x000388c0
        /*0d30*/ 	.short	0x0100
        /*0d32*/ 	.byte	0x08
	.zero		1


	//   ....[20]....
        /*0d34*/ 	.word	0x000008d0
        /*0d38*/ 	.word	0x000000ff
        /*0d3c*/ 	.word	0x000388b8
        /*0d40*/ 	.short	0x0100
        /*0d42*/ 	.byte	0x08
	.zero		1


	//   ....[21]....
        /*0d44*/ 	.word	0x000008e0
        /*0d48*/ 	.word	0x000000ff
        /*0d4c*/ 	.word	0x000388c8
        /*0d50*/ 	.short	0x0100
        /*0d52*/ 	.byte	0x08
	.zero		1


	//   ....[22]....
        /*0d54*/ 	.word	0x000032f0
        /*0d58*/ 	.word	0x00000059
        /*0d5c*/ 	.word	0x00038890
        /*0d60*/ 	.short	0x010a
        /*0d62*/ 	.byte	0x3f
	.zero		1


	//   ....[23]....
        /*0d64*/ 	.word	0x00006930
        /*0d68*/ 	.word	0x00000059
        /*0d6c*/ 	.word	0x00038890
        /*0d70*/ 	.short	0x010a
        /*0d72*/ 	.byte	0x3f
	.zero		1


	//   ....[24]....
        /*0d74*/ 	.word	0x00009900
        /*0d78*/ 	.word	0x00000059
        /*0d7c*/ 	.word	0x00038890
        /*0d80*/ 	.short	0x010a
        /*0d82*/ 	.byte	0x3f
	.zero		1


	//   ....[25]....
        /*0d84*/ 	.word	0x0000a100
        /*0d88*/ 	.word	0x0000000b
        /*0d8c*/ 	.word	0x00000000
        /*0d90*/ 	.short	0x0101
        /*0d92*/ 	.byte	0x3f
	.zero		1


	//   ....[26]....
        /*0d94*/ 	.word	0x0000a140
        /*0d98*/ 	.word	0x00000059
        /*0d9c*/ 	.word	0x000388b0
        /*0da0*/ 	.short	0x010a
        /*0da2*/ 	.byte	0x3f
	.zero		1


	//   ....[27]....
        /*0da4*/ 	.word	0x0000a890
        /*0da8*/ 	.word	0x00000059
        /*0dac*/ 	.word	0x00000000
        /*0db0*/ 	.short	0x0101
        /*0db2*/ 	.byte	0x3f
	.zero		1


	//   ....[28]....
        /*0db4*/ 	.word	0x0000b060
        /*0db8*/ 	.word	0x00000016
        /*0dbc*/ 	.word	0x00038800
        /*0dc0*/ 	.short	0x010a
        /*0dc2*/ 	.byte	0x3f
	.zero		1


	//   ....[29]....
        /*0dc4*/ 	.word	0x0000b0b0
        /*0dc8*/ 	.word	0x00000016
        /*0dcc*/ 	.word	0x00038800
        /*0dd0*/ 	.short	0x010a
        /*0dd2*/ 	.byte	0x3f
	.zero		1


	//   ....[30]....
        /*0dd4*/ 	.word	0x0000bbc0
        /*0dd8*/ 	.word	0x00000016
        /*0ddc*/ 	.word	0x00038800
        /*0de0*/ 	.short	0x010a
        /*0de2*/ 	.byte	0x3f
	.zero		1


	//   ....[31]....
        /*0de4*/ 	.word	0x0000ed60
        /*0de8*/ 	.word	0x00000016
        /*0dec*/ 	.word	0x00038800
        /*0df0*/ 	.short	0x010a
        /*0df2*/ 	.byte	0x3f
	.zero		1


	//   ....[32]....
        /*0df4*/ 	.word	0x00012120
        /*0df8*/ 	.word	0x00000000
        /*0dfc*/ 	.word	0x00038830
        /*0e00*/ 	.short	0x010a
        /*0e02*/ 	.byte	0x3f
	.zero		1


	//   ....[33]....
        /*0e04*/ 	.word	0x00012170
        /*0e08*/ 	.word	0x00000000
        /*0e0c*/ 	.word	0x00038830
        /*0e10*/ 	.short	0x010a
        /*0e12*/ 	.byte	0x3f
	.zero		1


	//   ....[34]....
        /*0e14*/ 	.word	0x000161f0
        /*0e18*/ 	.word	0x00000000
        /*0e1c*/ 	.word	0x00000000
        /*0e20*/ 	.short	0x0101
        /*0e22*/ 	.byte	0x3f
	.zero		1


	//   ....[35]....
        /*0e24*/ 	.word	0x000174b0
        /*0e28*/ 	.word	0x00000009
        /*0e2c*/ 	.word	0x00038830
        /*0e30*/ 	.short	0x010a
        /*0e32*/ 	.byte	0x3f
	.zero		1


	//   ....[36]....
        /*0e34*/ 	.word	0x00017540
        /*0e38*/ 	.word	0x00000009
        /*0e3c*/ 	.word	0x00038830
        /*0e40*/ 	.short	0x010a
        /*0e42*/ 	.byte	0x3f
	.zero		1


	//   ....[37]....
        /*0e44*/ 	.word	0x0001ac50
        /*0e48*/ 	.word	0x00000006
        /*0e4c*/ 	.word	0x00038850
        /*0e50*/ 	.short	0x010a
        /*0e52*/ 	.byte	0x3f
	.zero		1


	//   ....[38]....
        /*0e54*/ 	.word	0x0001aca0
        /*0e58*/ 	.word	0x00000006
        /*0e5c*/ 	.word	0x00038850
        /*0e60*/ 	.short	0x010a
        /*0e62*/ 	.byte	0x3f
	.zero		1


	//   ....[39]....
        /*0e64*/ 	.word	0x0001ba90
        /*0e68*/ 	.word	0x000000a0
        /*0e6c*/ 	.word	0x00000000
        /*0e70*/ 	.short	0x0101
        /*0e72*/ 	.byte	0x3f
	.zero		1


	//   ....[40]....
        /*0e74*/ 	.word	0x0001c0a0
        /*0e78*/ 	.word	0x00000006
        /*0e7c*/ 	.word	0x00000000
        /*0e80*/ 	.short	0x0101
        /*0e82*/ 	.byte	0x3f
	.zero		1


	//   ....[41]....
        /*0e84*/ 	.word	0x0001ca50
        /*0e88*/ 	.word	0x00000008
        /*0e8c*/ 	.word	0x00038850
        /*0e90*/ 	.short	0x010a
        /*0e92*/ 	.byte	0x3f
	.zero		1


	//   ....[42]....
        /*0e94*/ 	.word	0x0001caf0
        /*0e98*/ 	.word	0x00000008
        /*0e9c*/ 	.word	0x00038850
        /*0ea0*/ 	.short	0x010a
        /*0ea2*/ 	.byte	0x3f
	.zero		1


	//   ....[43]....
        /*0ea4*/ 	.word	0x0001d7a0
        /*0ea8*/ 	.word	0x00000005
        /*0eac*/ 	.word	0x00000000
        /*0eb0*/ 	.short	0x0101
        /*0eb2*/ 	.byte	0x3f
	.zero		1


	//   ....[44]....
        /*0eb4*/ 	.word	0x0001f3e0
        /*0eb8*/ 	.word	0x00000000
        /*0ebc*/ 	.word	0x00000000
        /*0ec0*/ 	.short	0x0101
        /*0ec2*/ 	.byte	0x3f
	.zero		1


	//   ....[45]....
        /*0ec4*/ 	.word	0x00021ac0
        /*0ec8*/ 	.word	0x00000016
        /*0ecc*/ 	.word	0x00038820
        /*0ed0*/ 	.short	0x010a
        /*0ed2*/ 	.byte	0x3f
	.zero		1


	//   ....[46]....
        /*0ed4*/ 	.word	0x00021b50
        /*0ed8*/ 	.word	0x00000009
        /*0edc*/ 	.word	0x000388a0
        /*0ee0*/ 	.short	0x010a
        /*0ee2*/ 	.byte	0x3f
	.zero		1


	//   ....[47]....
        /*0ee4*/ 	.word	0x000220a0
        /*0ee8*/ 	.word	0x00000009
        /*0eec*/ 	.word	0x000388c0
        /*0ef0*/ 	.short	0x010a
        /*0ef2*/ 	.byte	0x3f
	.zero		1


	//   ....[48]....
        /*0ef4*/ 	.word	0x000226a0
        /*0ef8*/ 	.word	0x00000008
        /*0efc*/ 	.word	0x000388a0
        /*0f00*/ 	.short	0x010a
        /*0f02*/ 	.byte	0x3f
	.zero		1


	//   ....[49]....
        /*0f04*/ 	.word	0x00022be0
        /*0f08*/ 	.word	0x00000008
        /*0f0c*/ 	.word	0x000388c0
        /*0f10*/ 	.short	0x010a
        /*0f12*/ 	.byte	0x3f
	.zero		1


	//   ....[50]....
        /*0f14*/ 	.word	0x00023c50
        /*0f18*/ 	.word	0x00000005
        /*0f1c*/ 	.word	0x00038840
        /*0f20*/ 	.short	0x010a
        /*0f22*/ 	.byte	0x3f
	.zero		1


	//   ....[51]....
        /*0f24*/ 	.word	0x00024280
        /*0f28*/ 	.word	0x00000005
        /*0f2c*/ 	.word	0x00038830
        /*0f30*/ 	.short	0x0107
        /*0f32*/ 	.byte	0x3f
	.zero		1


	//   ....[52]....
        /*0f34*/ 	.word	0x00024360
        /*0f38*/ 	.word	0x00000005
        /*0f3c*/ 	.word	0x00038830
        /*0f40*/ 	.short	0x0101
        /*0f42*/ 	.byte	0x3f
	.zero		1


	//   ....[53]....
        /*0f44*/ 	.word	0x00024fc0
        /*0f48*/ 	.word	0x00000016
        /*0f4c*/ 	.word	0x00038800
        /*0f50*/ 	.short	0x0107
        /*0f52*/ 	.byte	0x3f
	.zero		1


	//   ....[54]....
        /*0f54*/ 	.word	0x000250c0
        /*0f58*/ 	.word	0x00000016
        /*0f5c*/ 	.word	0x00038800
        /*0f60*/ 	.short	0x0101
        /*0f62*/ 	.byte	0x3f
	.zero		1


	//   ....[55]....
        /*0f64*/ 	.word	0x000250e0
        /*0f68*/ 	.word	0x00000016
        /*0f6c*/ 	.word	0x00038820
        /*0f70*/ 	.short	0x010a
        /*0f72*/ 	.byte	0x3f
	.zero		1


	//   ....[56]....
        /*0f74*/ 	.word	0x00025510
        /*0f78*/ 	.word	0x00000006
        /*0f7c*/ 	.word	0x00038840
        /*0f80*/ 	.short	0x010a
        /*0f82*/ 	.byte	0x3f
	.zero		1


	//   ....[57]....
        /*0f84*/ 	.word	0x00025ab0
        /*0f88*/ 	.word	0x00000006
        /*0f8c*/ 	.word	0x00038830
        /*0f90*/ 	.short	0x0107
        /*0f92*/ 	.byte	0x3f
	.zero		1


	//   ....[58]....
        /*0f94*/ 	.word	0x00025b70
        /*0f98*/ 	.word	0x00000006
        /*0f9c*/ 	.word	0x00038830
        /*0fa0*/ 	.short	0x0101
        /*0fa2*/ 	.byte	0x3f
	.zero		1


	//   ....[59]....
        /*0fa4*/ 	.word	0x00025bd0
        /*0fa8*/ 	.word	0x00000006
        /*0fac*/ 	.word	0x00038860
        /*0fb0*/ 	.short	0x010a
        /*0fb2*/ 	.byte	0x3f
	.zero		1


	//   ....[60]....
        /*0fb4*/ 	.word	0x000260e0
        /*0fb8*/ 	.word	0x00000006
        /*0fbc*/ 	.word	0x00038850
        /*0fc0*/ 	.short	0x0107
        /*0fc2*/ 	.byte	0x3f
	.zero		1


	//   ....[61]....
        /*0fc4*/ 	.word	0x000262c0
        /*0fc8*/ 	.word	0x00000006
        /*0fcc*/ 	.word	0x00038850
        /*0fd0*/ 	.short	0x0101
        /*0fd2*/ 	.byte	0x3f
	.zero		1


	//   ....[62]....
        /*0fd4*/ 	.word	0x000264e0
        /*0fd8*/ 	.word	0x00000004
        /*0fdc*/ 	.word	0x00038860
        /*0fe0*/ 	.short	0x010a
        /*0fe2*/ 	.byte	0x3f
	.zero		1


	//   ....[63]....
        /*0fe4*/ 	.word	0x00026a50
        /*0fe8*/ 	.word	0x00000004
        /*0fec*/ 	.word	0x00038850
        /*0ff0*/ 	.short	0x0107
        /*0ff2*/ 	.byte	0x3f
	.zero		1


	//   ....[64]....
        /*0ff4*/ 	.word	0x00026b10
        /*0ff8*/ 	.word	0x00000004
        /*0ffc*/ 	.word	0x00038850
        /*1000*/ 	.short	0x0101
        /*1002*/ 	.byte	0x3f
	.zero		1


	//   ....[65]....
        /*1004*/ 	.word	0x00027630
        /*1008*/ 	.word	0x00000005
        /*100c*/ 	.word	0x00038820
        /*1010*/ 	.short	0x010a
        /*1012*/ 	.byte	0x3f
	.zero		1


	//   ....[66]....
        /*1014*/ 	.word	0x000277a0
        /*1018*/ 	.word	0x00000003
        /*101c*/ 	.word	0x00038840
        /*1020*/ 	.short	0x010a
        /*1022*/ 	.byte	0x3f
	.zero		1


	//   ....[67]....
        /*1024*/ 	.word	0x00027840
        /*1028*/ 	.word	0x0000001b
        /*102c*/ 	.word	0x00038840
        /*1030*/ 	.short	0x010a
        /*1032*/ 	.byte	0x3f
	.zero		1


	//   ....[68]....
        /*1034*/ 	.word	0x00027880
        /*1038*/ 	.word	0x00000003
        /*103c*/ 	.word	0x00038860
        /*1040*/ 	.short	0x010a
        /*1042*/ 	.byte	0x3f
	.zero		1


	//   ....[69]....
        /*1044*/ 	.word	0x000278c0
        /*1048*/ 	.word	0x0000001b
        /*104c*/ 	.word	0x00038860
        /*1050*/ 	.short	0x010a
        /*1052*/ 	.byte	0x3f
	.zero		1


	//   ....[70]....
        /*1054*/ 	.word	0x00027920
        /*1058*/ 	.word	0x00000059
        /*105c*/ 	.word	0x00038890
        /*1060*/ 	.short	0x010a
        /*1062*/ 	.byte	0x3f
	.zero		1


	//   ....[71]....
        /*1064*/ 	.word	0x00027d00
        /*1068*/ 	.word	0x00000059
        /*106c*/ 	.word	0x00038890
        /*1070*/ 	.short	0x010a
        /*1072*/ 	.byte	0x3f
	.zero		1


	//   ....[72]....
        /*1074*/ 	.word	0x000280e0
        /*1078*/ 	.word	0x00000059
        /*107c*/ 	.word	0x00038890
        /*1080*/ 	.short	0x010a
        /*1082*/ 	.byte	0x3f
	.zero		1


	//   ....[73]....
        /*1084*/ 	.word	0x000284c0
        /*1088*/ 	.word	0x00000059
        /*108c*/ 	.word	0x000388b0
        /*1090*/ 	.short	0x010a
        /*1092*/ 	.byte	0x3f
	.zero		1


	//   ....[74]....
        /*1094*/ 	.word	0x000286d0
        /*1098*/ 	.word	0x00000016
        /*109c*/ 	.word	0x00038800
        /*10a0*/ 	.short	0x010a
        /*10a2*/ 	.byte	0x3f
	.zero		1


	//   ....[75]....
        /*10a4*/ 	.word	0x000288f0
        /*10a8*/ 	.word	0x00000016
        /*10ac*/ 	.word	0x00038800
        /*10b0*/ 	.short	0x010a
        /*10b2*/ 	.byte	0x3f
	.zero		1


	//   ....[76]....
        /*10b4*/ 	.word	0x00028940
        /*10b8*/ 	.word	0x00000000
        /*10bc*/ 	.word	0x00038830
        /*10c0*/ 	.short	0x010a
        /*10c2*/ 	.byte	0x3f
	.zero		1


	//   ....[77]....
        /*10c4*/ 	.word	0x00028990
        /*10c8*/ 	.word	0x00000009
        /*10cc*/ 	.word	0x00038830
        /*10d0*/ 	.short	0x010a
        /*10d2*/ 	.byte	0x3f
	.zero		1


	//   ....[78]....
        /*10d4*/ 	.word	0x000289e0
        /*10d8*/ 	.word	0x00000006
        /*10dc*/ 	.word	0x00038850
        /*10e0*/ 	.short	0x010a
        /*10e2*/ 	.byte	0x3f
	.zero		1


	//   ....[79]....
        /*10e4*/ 	.word	0x00028a30
        /*10e8*/ 	.word	0x00000008
        /*10ec*/ 	.word	0x00038850
        /*10f0*/ 	.short	0x010a
        /*10f2*/ 	.byte	0x3f
	.zero		1


	//   ....[80]....
        /*10f4*/ 	.word	0x00028bd0
        /*10f8*/ 	.word	0x00000016
        /*10fc*/ 	.word	0x00038820
        /*1100*/ 	.short	0x010a
        /*1102*/ 	.byte	0x3f
	.zero		1


	//   ....[81]....
        /*1104*/ 	.word	0x00028c20
        /*1108*/ 	.word	0x00000009
        /*110c*/ 	.word	0x000388a0
        /*1110*/ 	.short	0x010a
        /*1112*/ 	.byte	0x3f
	.zero		1


	//   ....[82]....
        /*1114*/ 	.word	0x00028c70
        /*1118*/ 	.word	0x00000009
        /*111c*/ 	.word	0x000388c0
        /*1120*/ 	.short	0x010a
        /*1122*/ 	.byte	0x3f
	.zero		1


	//   ....[83]....
        /*1124*/ 	.word	0x00028cc0
        /*1128*/ 	.word	0x00000008
        /*112c*/ 	.word	0x000388a0
        /*1130*/ 	.short	0x010a
        /*1132*/ 	.byte	0x3f
	.zero		1


	//   ....[84]....
        /*1134*/ 	.word	0x00028d10
        /*1138*/ 	.word	0x00000008
        /*113c*/ 	.word	0x000388c0
        /*1140*/ 	.short	0x010a
        /*1142*/ 	.byte	0x3f
	.zero		1


	//   ....[85]....
        /*1144*/ 	.word	0x00028e30
        /*1148*/ 	.word	0x00000005
        /*114c*/ 	.word	0x00038840
        /*1150*/ 	.short	0x010a
        /*1152*/ 	.byte	0x3f
	.zero		1


	//   ....[86]....
        /*1154*/ 	.word	0x0002a190
        /*1158*/ 	.word	0x00000016
        /*115c*/ 	.word	0x00038820
        /*1160*/ 	.short	0x010a
        /*1162*/ 	.byte	0x3f
	.zero		1


	//   ....[87]....
        /*1164*/ 	.word	0x0002a1e0
        /*1168*/ 	.word	0x00000006
        /*116c*/ 	.word	0x00038840
        /*1170*/ 	.short	0x010a
        /*1172*/ 	.byte	0x3f
	.zero		1


	//   ....[88]....
        /*1174*/ 	.word	0x0002a980
        /*1178*/ 	.word	0x00000006
        /*117c*/ 	.word	0x00038860
        /*1180*/ 	.short	0x010a
        /*1182*/ 	.byte	0x3f
	.zero		1


	//   ....[89]....
        /*1184*/ 	.word	0x0002b150
        /*1188*/ 	.word	0x00000004
        /*118c*/ 	.word	0x00038860
        /*1190*/ 	.short	0x010a
        /*1192*/ 	.byte	0x3f
	.zero		1


	//   ....[90]....
        /*1194*/ 	.word	0x0002c2a0
        /*1198*/ 	.word	0x00000005
        /*119c*/ 	.word	0x00038820
        /*11a0*/ 	.short	0x010a
        /*11a2*/ 	.byte	0x3f
	.zero		1


	//   ....[91]....
        /*11a4*/ 	.word	0x0002c440
        /*11a8*/ 	.word	0x00000003
        /*11ac*/ 	.word	0x00038840
        /*11b0*/ 	.short	0x010a
        /*11b2*/ 	.byte	0x3f
	.zero		1


	//   ....[92]....
        /*11b4*/ 	.word	0x0002c490
        /*11b8*/ 	.word	0x0000001b
        /*11bc*/ 	.word	0x00038840
        /*11c0*/ 	.short	0x010a
        /*11c2*/ 	.byte	0x3f
	.zero		1


	//   ....[93]....
        /*11c4*/ 	.word	0x0002c4e0
        /*11c8*/ 	.word	0x00000003
        /*11cc*/ 	.word	0x00038860
        /*11d0*/ 	.short	0x010a
        /*11d2*/ 	.byte	0x3f
	.zero		1


	//----- nvinfo : EIATTR_NUM_MBARRIERS
	.align		4
.L_153:
        /*11d4*/ 	.byte	0x03, 0x38
        /*11d6*/ 	.short	0x0016


	//----- nvinfo : EIATTR_EXIT_INSTR_OFFSETS
	.align		4
        /*11d8*/ 	.byte	0x04, 0x1c
        /*11da*/ 	.short	(.L_155 - .L_154)


	//   ....[0]....
.L_154:
        /*11dc*/ 	.word	0x00027910


	//----- nvinfo : EIATTR_MAX_THREADS
	.align		4
.L_155:
        /*11e0*/ 	.byte	0x04, 0x05
        /*11e2*/ 	.short	(.L_157 - .L_156)
.L_156:
        /*11e4*/ 	.word	0x00000180
        /*11e8*/ 	.word	0x00000001
        /*11ec*/ 	.word	0x00000001


	//----- nvinfo : EIATTR_CRS_STACK_SIZE
	.align		4
.L_157:
        /*11f0*/ 	.byte	0x04, 0x1e
        /*11f2*/ 	.short	(.L_159 - .L_158)
.L_158:
        /*11f4*/ 	.word	0x00000000


	//----- nvinfo : EIATTR_CBANK_PARAM_SIZE
	.align		4
.L_159:
        /*11f8*/ 	.byte	0x03, 0x19
        /*11fa*/ 	.short	0x0af0


	//----- nvinfo : EIATTR_PARAM_CBANK
	.align		4
        /*11fc*/ 	.byte	0x04, 0x0a
        /*11fe*/ 	.short	(.L_161 - .L_160)
	.align		4
.L_160:
        /*1200*/ 	.word	index@(.nv.constant0._ZN7cutlass13device_kernelIN5flash11enable_sm90INS1_16FlashAttnFwdSm90INS1_25CollectiveMainloopFwdSm90ILi2EN4cute5tupleIJNS5_1CILi1EEES8_S8_EEENS6_IJNS7_ILi128EEENS7_ILi80EEENS7_ILi256EEEEEELi256ENS_6half_tEfNS_4arch4Sm90ELb0ELb0ELb1ELb1ELb1ELb1ELb0ELb1ELb1ELb1ELb0ELb0EEENS1_21CollectiveEpilogueFwdINS6_IJSA_SC_SB_EEES9_SE_SG_Li256ELb1ELb1ELb0ELb0EEENS1_36VarlenDynamicPersistentTileSchedulerILi128ELi80ELi256ELi128ELb0ELb1ELb1ELb0ELb1ELb1EEEEEEEEEvNT_6ParamsE)
        /*1204*/ 	.short	0x0210
        /*1206*/ 	.short	0x0af0


	//----- nvinfo : EIATTR_SW_WAR
	.align		4
.L_161:
        /*1208*/ 	.byte	0x04, 0x36
        /*120a*/ 	.short	(.L_163 - .L_162)
.L_162:
        /*120c*/ 	.word	0x00000008
.L_163:


//--------------------- .nv.info._ZN7cutlass13device_kernelIN5flash11enable_sm90INS1_16FlashAttnFwdSm90INS1_25CollectiveMainloopFwdSm90ILi2EN4cute5tupleIJNS5_1CILi1EEES8_S8_EEENS6_IJNS7_ILi128EEENS7_ILi64EEENS7_ILi256EEEEEELi256ENS_6half_tEfNS_4arch4Sm90ELb0ELb1ELb1ELb0ELb1ELb0ELb0ELb1ELb1ELb1ELb0ELb0EEENS1_21CollectiveEpilogueFwdINS6_IJSA_SC_SB_EEES9_SE_SG_Li256ELb0ELb1ELb0ELb0EEENS1_30DynamicPersistentTileSchedulerILi256ELi128ELb0ELb1ELb1EEEEEEEEEvNT_6ParamsE --------------------------
	.section	.nv.info._ZN7cutlass13device_kernelIN5flash11enable_sm90INS1_16FlashAttnFwdSm90INS1_25CollectiveMainloopFwdSm90ILi2EN4cute5tupleIJNS5_1CILi1EEES8_S8_EEENS6_IJNS7_ILi128EEENS7_ILi64EEENS7_ILi256EEEEEELi256ENS_6half_tEfNS_4arch4Sm90ELb0ELb1ELb1ELb0ELb1ELb0ELb0ELb1ELb1ELb1ELb0ELb0EEENS1_21CollectiveEpilogueFwdINS6_IJSA_SC_SB_EEES9_SE_SG_Li256ELb0ELb1ELb0ELb0EEENS1_30DynamicPersistentTileSchedulerILi256ELi128ELb0ELb1ELb1EEEEEEEEEvNT_6ParamsE,"",@"SHT_CUDA_INFO"
	.sectionflags	@""
	.align	4


	//----- nvinfo : EIATTR_CUDA_API_VERSION
	.align		4
        /*0000*/ 	.byte	0x04, 0x37
        /*0002*/ 	.short	(.L_165 - .L_164)
.L_164:
        /*0004*/ 	.word	0x00000082


	//----- nvinfo : EIATTR_KPARAM_INFO
	.align		4
.L_165:
        /*0008*/ 	.byte	0x04, 0x17
        /*000a*/ 	.short	(.L_167 - .L_166)
.L_166:
        /*000c*/ 	.word	0x00000000
        /*0010*/ 	.short	0x0000
        /*0012*/ 	.short	0x0070
        /*0014*/ 	.byte	0x00, 0xf0, 0x01, 0x2a


	//----- nvinfo : EIATTR_SPARSE_MMA_MASK
	.align		4
.L_167:
        /*0018*/ 	.byte	0x03, 0x50
        /*001a*/ 	.short	0x0000


	//----- nvinfo : EIATTR_MAXREG_COUNT
	.align		4
        /*001c*/ 	.byte	0x03, 0x1b
        /*001e*/ 	.short	0x00a8


	//----- nvinfo : EIATTR_NUM_BARRIERS
	.align		4
        /*0020*/ 	.byte	0x02, 0x4c
        /*0022*/ 	.byte	0x09
	.zero		1


	//----- nvinfo : EIATTR_EXTERNS
	.align		4
        /*0024*/ 	.byte	0x04, 0x0f
        /*0026*/ 	.short	(.L_169 - .L_168)


	//   ....[0]....
	.align		4
.L_168:
        /*0028*/ 	.word	index@(__assertfail)


	//----- nvinfo : EIATTR_ANNOTATIONS
	.align		4
.L_169:
        /*002c*/ 	.byte	0x04, 0x55
        /*002e*/ 	.short	(.L_171 - .L_170)


	//   ....[0]....
.L_170:
        /*0030*/ 	.word	0x00000001
        /*0034*/ 	.byte	0xa0, 0x08, 0x00, 0x00, 0x01, 0x00, 0x00, 0x00, 0x60, 0x09, 0x00, 0x00, 0x01, 0x00, 0x00, 0x00
        /*0044*/ 	.byte	0xd0, 0x05, 0x01, 0x00, 0x01, 0x00, 0x00, 0x00, 0x70, 0x06, 0x01, 0x00, 0x01, 0x00, 0x00, 0x00
        /*0054*/ 	.byte	0x20, 0x07, 0x01, 0x00, 0x01, 0x00, 0x00, 0x00, 0xf0, 0x2d, 0x01, 0x00, 0x01, 0x00, 0x00, 0x00
        /*0064*/ 	.byte	0x10, 0x2e, 0x01, 0x00, 0x01, 0x00, 0x00, 0x00, 0x00, 0x46, 0x01, 0x00, 0x01, 0x00, 0x00, 0x00
        /*0074*/ 	.byte	0xa0, 0x47, 0x01, 0x00


	//----- nvinfo : EIATTR_MERCURY_ISA_VERSION
	.align		4
.L_171:
        /*0078*/ 	.byte	0x03, 0x5f
        /*007a*/ 	.short	0x0101


	//----- nvinfo : EIATTR_INT_WARP_WIDE_INSTR_OFFSETS
	.align		4
        /*007c*/ 	.byte	0x04, 0x31
        /*007e*/ 	.short	(.L_173 - .L_172)


	//   ....[0]....
.L_172:
        /*0080*/ 	.word	0x000000c0


	//   ....[1]....
        /*0084*/ 	.word	0x000000d0


	//   ....[2]....
        /*0088*/ 	.word	0x00000170


	//   ....[3]....
        /*008c*/ 	.word	0x00011390


	//   ....[4]....
        /*0090*/ 	.word	0x00011420


	//   ....[5]....
        /*0094*/ 	.word	0x00013e00


	//   ....[6]....
        /*0098*/ 	.word	0x00013e90


	//----- nvinfo : EIATTR_COOP_GROUP_MASK_REGIDS
	.align		4
.L_173:
        /*009c*/ 	.byte	0x04, 0x29
        /*009e*/ 	.short	(.L_175 - .L_174)


	//   ....[0]....
.L_174:
        /*00a0*/ 	.word	0xffffffff


	//   ....[1]....
        /*00a4*/ 	.word	0xffffffff


	//   ....[2]....
        /*00a8*/ 	.word	0xffffffff


	//   ....[3]....
        /*00ac*/ 	.word	0xffffffff


	//   ....[4]....
        /*00b0*/ 	.word	0xffffffff


	//   ....[5]....
        /*00b4*/ 	.word	0xffffffff


	//   ....[6]....
        /*00b8*/ 	.word	0xffffffff


	//   ....[7]....
        /*00bc*/ 	.word	0xffffffff


	//   ....[8]....
        /*00c0*/ 	.word	0xffffffff


	//   ....[9]....
        /*00c4*/ 	.word	0xffffffff


	//   ....[10]....
        /*00c8*/ 	.word	0xffffffff


	//   ....[11]....
        /*00cc*/ 	.word	0xffffffff


	//   ....[12]....
        /*00d0*/ 	.word	0xffffffff


	//   ....[13]....
        /*00d4*/ 	.word	0xffffffff


	//   ....[14]....
        /*00d8*/ 	.word	0xffffffff


	//   ....[15]....
        /*00dc*/ 	.word	0xffffffff


	//   ....[16]....
        /*00e0*/ 	.word	0xffffffff


	//   ....[17]....
        /*00e4*/ 	.word	0xffffffff


	//   ....[18]....
        /*00e8*/ 	.word	0xffffffff


	//   ....[19]....
        /*00ec*/ 	.word	0xffffffff


	//   ....[20]....
        /*00f0*/ 	.word	0xffffffff


	//   ....[21]....
        /*00f4*/ 	.word	0xffffffff


	//   ....[22]....
        /*00f8*/ 	.word	0xffffffff


	//   ....[23]....
        /*00fc*/ 	.word	0xffffffff


	//   ....[24]....
        /*0100*/ 	.word	0xffffffff


	//   ....[25]....
        /*0104*/ 	.word	0xffffffff


	//   ....[26]....
        /*0108*/ 	.word	0xffffffff


	//   ....[27]....
        /*010c*/ 	.word	0xffffffff


	//   ....[28]....
        /*0110*/ 	.word	0xffffffff


	//   ....[29]....
        /*0114*/ 	.word	0xffffffff


	//   ....[30]....
        /*0118*/ 	.word	0xffffffff


	//   ....[31]....
        /*011c*/ 	.word	0xffffffff


	//   ....[32]....
        /*0120*/ 	.word	0xffffffff


	//   ....[33]....
        /*0124*/ 	.word	0xffffffff


	//   ....[34]....
        /*0128*/ 	.word	0xffffffff


	//   ....[35]....
        /*012c*/ 	.word	0xffffffff


	//   ....[36]....
        /*0130*/ 	.word	0xffffffff


	//   ....[37]....
        /*0134*/ 	.word	0xffffffff


	//   ....[38]....
        /*0138*/ 	.word	0xffffffff


	//   ....[39]....
        /*013c*/ 	.word	0xffffffff


	//   ....[40]....
        /*0140*/ 	.word	0xffffffff


	//   ....[41]....
        /*0144*/ 	.word	0xffffffff


	//   ....[42]....
        /*0148*/ 	.word	0xffffffff


	//   ....[43]....
        /*014c*/ 	.word	0xffffffff


	//   ....[44]....
        /*0150*/ 	.word	0xffffffff


	//   ....[45]....
        /*0154*/ 	.word	0xffffffff


	//   ....[46]....
        /*0158*/ 	.word	0xffffffff


	//   ....[47]....
        /*015c*/ 	.word	0xffffffff


	//   ....[48]....
        /*0160*/ 	.word	0xffffffff


	//   ....[49]....
        /*0164*/ 	.word	0xffffffff


	//   ....[50]....
        /*0168*/ 	.word	0xffffffff


	//   ....[51]....
        /*016c*/ 	.word	0xffffffff


	//   ....[52]....
        /*0170*/ 	.word	0xffffffff


	//   ....[53]....
        /*0174*/ 	.word	0xffffffff


	//   ....[54]....
        /*0178*/ 	.word	0xffffffff


	//   ....[55]....
        /*017c*/ 	.word	0xffffffff


	//   ....[56]....
        /*0180*/ 	.word	0xffffffff


	//   ....[57]....
        /*0184*/ 	.word	0xffffffff


	//   ....[58]....
        /*0188*/ 	.word	0xffffffff


	//   ....[59]....
        /*018c*/ 	.word	0xffffffff


	//   ....[60]....
        /*0190*/ 	.word	0xffffffff


	//   ....[61]....
        /*0194*/ 	.word	0xffffffff


	//   ....[62]....
        /*0198*/ 	.word	0xffffffff


	//   ....[63]....
        /*019c*/ 	.word	0xffffffff


	//   ....[64]....
        /*01a0*/ 	.word	0xffffffff


	//   ....[65]....
        /*01a4*/ 	.word	0xffffffff


	//   ....[66]....
        /*01a8*/ 	.word	0xffffffff


	//   ....[67]....
        /*01ac*/ 	.word	0xffffffff


	//   ....[68]....
        /*01b0*/ 	.word	0xffffffff


	//   ....[69]....
        /*01b4*/ 	.word	0xffffffff


	//   ....[70]....
        /*01b8*/ 	.word	0xffffffff


	//   ....[71]....
        /*01bc*/ 	.word	0xffffffff


	//   ....[72]....
        /*01c0*/ 	.word	0xffffffff


	//   ....[73]....
        /*01c4*/ 	.word	0xffffffff


	//   ....[74]....
        /*01c8*/ 	.word	0xffffffff


	//   ....[75]....
        /*01cc*/ 	.word	0xffffffff


	//   ....[76]....
        /*01d0*/ 	.word	0xffffffff


	//   ....[77]....
        /*01d4*/ 	.word	0xffffffff


	//   ....[78]....
        /*01d8*/ 	.word	0xffffffff


	//   ....[79]....
        /*01dc*/ 	.word	0xffffffff


	//   ....[80]....
        /*01e0*/ 	.word	0xffffffff


	//   ....[81]....
        /*01e4*/ 	.word	0xffffffff


	//   ....[82]....
        /*01e8*/ 	.word	0xffffffff


	//   ....[83]....
        /*01ec*/ 	.word	0xffffffff


	//   ....[84]....
        /*01f0*/ 	.word	0xffffffff


	//   ....[85]....
        /*01f4*/ 	.word	0xffffffff


	//   ....[86]....
        /*01f8*/ 	.word	0xffffffff


	//   ....[87]....
        /*01fc*/ 	.word	0xffffffff


	//   ....[88]....
        /*0200*/ 	.word	0xffffffff


	//   ....[89]....
        /*0204*/ 	.word	0xffffffff


	//   ....[90]....
        /*0208*/ 	.word	0xffffffff


	//   ....[91]....
        /*020c*/ 	.word	0xffffffff


	//   ....[92]....
        /*0210*/ 	.word	0xffffffff


	//   ....[93]....
        /*0214*/ 	.word	0xffffffff


	//   ....[94]....
        /*0218*/ 	.word	0xffffffff


	//   ....[95]....
        /*021c*/ 	.word	0xffffffff


	//   ....[96]....
        /*0220*/ 	.word	0xffffffff


	//   ....[97]....
        /*0224*/ 	.word	0xffffffff


	//   ....[98]....
        /*0228*/ 	.word	0xffffffff


	//   ....[99]....
        /*022c*/ 	.word	0xffffffff


	//   ....[100]....
        /*0230*/ 	.word	0xffffffff


	//   ....[101]....
        /*0234*/ 	.word	0xffffffff


	//   ....[102]....
        /*0238*/ 	.word	0xffffffff


	//   ....[103]....
        /*023c*/ 	.word	0xffffffff


	//   ....[104]....
        /*0240*/ 	.word	0x0500000f


	//   ....[105]....
        /*0244*/ 	.word	0x0500000f


	//   ....[106]....
        /*0248*/ 	.word	0x0500000f


	//   ....[107]....
        /*024c*/ 	.word	0x0500000f


	//   ....[108]....
        /*0250*/ 	.word	0x0500000f


	//   ....[109]....
        /*0254*/ 	.word	0x0500000f


	//   ....[110]....
        /*0258*/ 	.word	0x0500000f


	//   ....[111]....
        /*025c*/ 	.word	0x0500000f


	//   ....[112]....
        /*0260*/ 	.word	0x0500000f


	//   ....[113]....
        /*0264*/ 	.word	0x0500000f


	//   ....[114]....
        /*0268*/ 	.word	0x0500000f


	//   ....[115]....
        /*026c*/ 	.word	0x0500000f


	//   ....[116]....
        /*0270*/ 	.word	0x0500000f


	//   ....[117]....
        /*0274*/ 	.word	0x0500000f


	//   ....[118]....
        /*0278*/ 	.word	0x0500000f


	//   ....[119]....
        /*027c*/ 	.word	0x0500000f


	//   ....[120]....
        /*0280*/ 	.word	0x0500000f


	//   ....[121]....
        /*0284*/ 	.word	0x0500000f


	//   ....[122]....
        /*0288*/ 	.word	0x0500000f


	//   ....[123]....
        /*028c*/ 	.word	0x0500000f


	//   ....[124]....
        /*0290*/ 	.word	0x0500000f


	//   ....[125]....
        /*0294*/ 	.word	0x0500000f


	//   ....[126]....
        /*0298*/ 	.word	0x0500000f


	//   ....[127]....
        /*029c*/ 	.word	0x0500000f


	//   ....[128]....
        /*02a0*/ 	.word	0x0500000f


	//   ....[129]....
        /*02a4*/ 	.word	0x0500000f


	//   ....[130]....
        /*02a8*/ 	.word	0x0500000f


	//   ....[131]....
        /*02ac*/ 	.word	0x0500000f


	//   ....[132]....
        /*02b0*/ 	.word	0x0500000f


	//   ....[133]....
        /*02b4*/ 	.word	0x0500000f


	//   ....[134]....
        /*02b8*/ 	.word	0x0500000f


	//   ....[135]....
        /*02bc*/ 	.word	0x0500000f


	//   ....[136]....
        /*02c0*/ 	.word	0x0500000f


	//   ....[137]....
        /*02c4*/ 	.word	0x0500000f


	//   ....[138]....
        /*02c8*/ 	.word	0x0500000f


	//   ....[139]....
        /*02cc*/ 	.word	0x0500000f


	//   ....[140]....
        /*02d0*/ 	.word	0x0500000f


	//   ....[141]....
        /*02d4*/ 	.word	0x0500000f


	//   ....[142]....
        /*02d8*/ 	.word	0x0500000f


	//   ....[143]....
        /*02dc*/ 	.word	0x0500000f


	//   ....[144]....
        /*02e0*/ 	.word	0x0500000f


	//   ....[145]....
        /*02e4*/ 	.word	0x0500000f


	//   ....[146]....
        /*02e8*/ 	.word	0x0500000f


	//   ....[147]....
        /*02ec*/ 	.word	0x0500000f


	//   ....[148]....
        /*02f0*/ 	.word	0x0500000f


	//   ....[149]....
        /*02f4*/ 	.word	0x0500000f


	//   ....[150]....
        /*02f8*/ 	.word	0x0500000f


	//   ....[151]....
        /*02fc*/ 	.word	0x0500000f


	//   ....[152]....
        /*0300*/ 	.word	0x0500000f


	//   ....[153]....
        /*0304*/ 	.word	0x0500000f


	//   ....[154]....
        /*0308*/ 	.word	0x0500000f


	//----- nvinfo : EIATTR_COOP_GROUP_INSTR_OFFSETS
	.align		4
.L_175:
        /*030c*/ 	.byte	0x04, 0x28
        /*030e*/ 	.short	(.L_177 - .L_176)


	//   ....[0]....
.L_176:
        /*0310*/ 	.word	0x00000070


	//   ....[1]....
        /*0314*/ 	.word	0x000000b0


	//   ....[2]....
        /*0318*/ 	.word	0x000002d0


	//   ....[3]....
        /*031c*/ 	.word	0x00000430


	//   ....[4]....
        /*0320*/ 	.word	0x00000550


	//   ....[5]....
        /*0324*/ 	.word	0x000006b0


	//   ....[6]....
        /*0328*/ 	.word	0x000019e0


	//   ....[7]....
        /*032c*/ 	.word	0x000028d0


	//   ....[8]....
        /*0330*/ 	.word	0x00002e30


	//   ....[9]....
        /*0334*/ 	.word	0x00003890


	//   ....[10]....
        /*0338*/ 	.word	0x00003980


	//   ....[11]....
        /*033c*/ 	.word	0x00003c80


	//   ....[12]....
        /*0340*/ 	.word	0x00003cf0


	//   ....[13]....
        /*0344*/ 	.word	0x00005dd0


	//   ....[14]....
        /*0348*/ 	.word	0x000062a0


	//   ....[15]....
        /*034c*/ 	.word	0x00006990


	//   ....[16]....
        /*0350*/ 	.word	0x00006a90


	//   ....[17]....
        /*0354*/ 	.word	0x00006e40


	//   ....[18]....
        /*0358*/ 	.word	0x00006e90


	//   ....[19]....
        /*035c*/ 	.word	0x000090b0


	//   ....[20]....
        /*0360*/ 	.word	0x000090c0


	//   ....[21]....
        /*0364*/ 	.word	0x000090f0


	//   ....[22]....
        /*0368*/ 	.word	0x00009100


	//   ....[23]....
        /*036c*/ 	.word	0x0000aea0


	//   ....[24]....
        /*0370*/ 	.word	0x0000b360


	//   ....[25]....
        /*0374*/ 	.word	0x0000ba50


	//   ....[26]....
        /*0378*/ 	.word	0x0000bb50


	//   ....[27]....
        /*037c*/ 	.word	0x0000bee0


	//   ....[28]....
        /*0380*/ 	.word	0x0000bf50


	//   ....[29]....
        /*0384*/ 	.word	0x0000cf70


	//   ....[30]....
        /*0388*/ 	.word	0x0000cfa0


	//   ....[31]....
        /*038c*/ 	.word	0x0000d060


	//   ....[32]....
        /*0390*/ 	.word	0x0000d070


	//   ....[33]....
        /*0394*/ 	.word	0x0000ee00


	//   ....[34]....
        /*0398*/ 	.word	0x0000ee50


	//   ....[35]....
        /*039c*/ 	.word	0x0000eeb0


	//   ....[36]....
        /*03a0*/ 	.word	0x0000eee0


	//   ....[37]....
        /*03a4*/ 	.word	0x0000f3b0


	//   ....[38]....
        /*03a8*/ 	.word	0x0000f3f0


	//   ....[39]....
        /*03ac*/ 	.word	0x0000f530


	//   ....[40]....
        /*03b0*/ 	.word	0x0000f550


	//   ....[41]....
        /*03b4*/ 	.word	0x0000f690


	//   ....[42]....
        /*03b8*/ 	.word	0x0000f6b0


	//   ....[43]....
        /*03bc*/ 	.word	0x0000f800


	//   ....[44]....
        /*03c0*/ 	.word	0x0000f820


	//   ....[45]....
        /*03c4*/ 	.word	0x0000ffb0


	//   ....[46]....
        /*03c8*/ 	.word	0x0000ffc0


	//   ....[47]....
        /*03cc*/ 	.word	0x00010100


	//   ....[48]....
        /*03d0*/ 	.word	0x00010120


	//   ....[49]....
        /*03d4*/ 	.word	0x00010260


	//   ....[50]....
        /*03d8*/ 	.word	0x00010280


	//   ....[51]....
        /*03dc*/ 	.word	0x000103d0


	//   ....[52]....
        /*03e0*/ 	.word	0x000103f0


	//   ....[53]....
        /*03e4*/ 	.word	0x00010600


	//   ....[54]....
        /*03e8*/ 	.word	0x00011f10


	//   ....[55]....
        /*03ec*/ 	.word	0x00011f30


	//   ....[56]....
        /*03f0*/ 	.word	0x00011f40


	//   ....[57]....
        /*03f4*/ 	.word	0x00011f80


	//   ....[58]....
        /*03f8*/ 	.word	0x00012020


	//   ....[59]....
        /*03fc*/ 	.word	0x00012040


	//   ....[60]....
        /*0400*/ 	.word	0x000120e0


	//   ....[61]....
        /*0404*/ 	.word	0x00012100


	//   ....[62]....
        /*0408*/ 	.word	0x00012770


	//   ....[63]....
        /*040c*/ 	.word	0x00012790


	//   ....[64]....
        /*0410*/ 	.word	0x000127c0


	//   ....[65]....
        /*0414*/ 	.word	0x00012800


	//   ....[66]....
        /*0418*/ 	.word	0x00012890


	//   ....[67]....
        /*041c*/ 	.word	0x000128c0


	//   ....[68]....
        /*0420*/ 	.word	0x00012950


	//   ....[69]....
        /*0424*/ 	.word	0x00012980


	//   ....[70]....
        /*0428*/ 	.word	0x00012a10


	//   ....[71]....
        /*042c*/ 	.word	0x00012a30


	//   ....[72]....
        /*0430*/ 	.word	0x00012ad0


	//   ....[73]....
        /*0434*/ 	.word	0x00012b00


	//   ....[74]....
        /*0438*/ 	.word	0x00012b90


	//   ....[75]....
        /*043c*/ 	.word	0x00012bc0


	//   ....[76]....
        /*0440*/ 	.word	0x00012c50


	//   ....[77]....
        /*0444*/ 	.word	0x00012c70


	//   ....[78]....
        /*0448*/ 	.word	0x000133c0


	//   ....[79]....
        /*044c*/ 	.word	0x000133f0


	//   ....[80]....
        /*0450*/ 	.word	0x00013400


	//   ....[81]....
        /*0454*/ 	.word	0x00013420


	//   ....[82]....
        /*0458*/ 	.word	0x00013490


	//   ....[83]....
        /*045c*/ 	.word	0x000134b0


	//   ....[84]....
        /*0460*/ 	.word	0x00013510


	//   ....[85]....
        /*0464*/ 	.word	0x00013530


	//   ....[86]....
        /*0468*/ 	.word	0x00013800


	//   ....[87]....
        /*046c*/ 	.word	0x00013820


	//   ....[88]....
        /*0470*/ 	.word	0x00013840


	//   ....[89]....
        /*0474*/ 	.word	0x000138e0


	//   ....[90]....
        /*0478*/ 	.word	0x00013900


	//   ....[91]....
        /*047c*/ 	.word	0x000139a0


	//   ....[92]....
        /*0480*/ 	.word	0x000139c0


	//   ....[93]....
        /*0484*/ 	.word	0x000139d0


	//   ....[94]....
        /*0488*/ 	.word	0x00013ff0


	//   ....[95]....
        /*048c*/ 	.word	0x00014010


	//   ....[96]....
        /*0490*/ 	.word	0x00014020


	//   ....[97]....
        /*0494*/ 	.word	0x00014040


	//   ....[98]....
        /*0498*/ 	.word	0x00014100


	//   ....[99]....
        /*049c*/ 	.word	0x00014130


	//   ....[100]....
        /*04a0*/ 	.word	0x00014140


	//   ....[101]....
        /*04a4*/ 	.word	0x000141d0


	//   ....[102]....
        /*04a8*/ 	.word	0x00014540


	//   ....[103]....
        /*04ac*/ 	.word	0x00014720


	//   ....[104]....
        /*04b0*/ 	.word	0x00014d90


	//   ....[105]....
        /*04b4*/ 	.word	0x00014e70


	//   ....[106]....
        /*04b8*/ 	.word	0x00014f10


	//   ....[107]....
        /*04bc*/ 	.word	0x00014f90


	//   ....[108]....
        /*04c0*/ 	.word	0x00015060


	//   ....[109]....
        /*04c4*/ 	.word	0x000150f0


	//   ....[110]....
        /*04c8*/ 	.word	0x000151d0


	//   ....[111]....
        /*04cc*/ 	.word	0x00015260


	//   ....[112]....
        /*04d0*/ 	.word	0x00015330


	//   ....[113]....
        /*04d4*/ 	.word	0x000153c0


	//   ....[114]....
        /*04d8*/ 	.word	0x00015430


	//   ....[115]....
        /*04dc*/ 	.word	0x000154b0


	//   ....[116]....
        /*04e0*/ 	.word	0x00015580


	//   ....[117]....
        /*04e4*/ 	.word	0x000155f0


	//   ....[118]....
        /*04e8*/ 	.word	0x000156f0


	//   ....[119]....
        /*04ec*/ 	.word	0x00015770


	//   ....[120]....
        /*04f0*/ 	.word	0x00015860


	//   ....[121]....
        /*04f4*/ 	.word	0x000158d0


	//   ....[122]....
        /*04f8*/ 	.word	0x000159d0


	//   ....[123]....
        /*04fc*/ 	.word	0x00015a40


	//   ....[124]....
        /*0500*/ 	.word	0x00015b40


	//   ....[125]....
        /*0504*/ 	.word	0x00015bc0


	//   ....[126]....
        /*0508*/ 	.word	0x00015cb0


	//   ....[127]....
        /*050c*/ 	.word	0x00015d20


	//   ....[128]....
        /*0510*/ 	.word	0x00015e00


	//   ....[129]....
        /*0514*/ 	.word	0x00015f30


	//   ....[130]....
        /*0518*/ 	.word	0x00015fe0


	//   ....[131]....
        /*051c*/ 	.word	0x00016040


	//   ....[132]....
        /*0520*/ 	.word	0x00016110


	//   ....[133]....
        /*0524*/ 	.word	0x00016170


	//   ....[134]....
        /*0528*/ 	.word	0x00016240


	//   ....[135]....
        /*052c*/ 	.word	0x000162a0


	//   ....[136]....
        /*0530*/ 	.word	0x00016370


	//   ....[137]....
        /*0534*/ 	.word	0x00016450


	//   ....[138]....
        /*0538*/ 	.word	0x000164f0


	//   ....[139]....
        /*053c*/ 	.word	0x00016550


	//   ....[140]....
        /*0540*/ 	.word	0x00016660


	//   ....[141]....
        /*0544*/ 	.word	0x000166c0


	//   ....[142]....
        /*0548*/ 	.word	0x000167d0


	//   ....[143]....
        /*054c*/ 	.word	0x00016830


	//   ....[144]....
        /*0550*/ 	.word	0x000168f0


	//   ....[145]....
        /*0554*/ 	.word	0x00016a50


	//   ....[146]....
        /*0558*/ 	.word	0x00016af0


	//   ....[147]....
        /*055c*/ 	.word	0x00016b50


	//   ....[148]....
        /*0560*/ 	.word	0x00016c20


	//   ....[149]....
        /*0564*/ 	.word	0x00016d00


	//   ....[150]....
        /*0568*/ 	.word	0x00016dc0


	//   ....[151]....
        /*056c*/ 	.word	0x00016ea0


	//   ....[152]....
        /*0570*/ 	.word	0x00016f60


	//   ....[153]....
        /*0574*/ 	.word	0x00017070


	//   ....[154]....
        /*0578*/ 	.word	0x00017190


	//----- nvinfo : EIATTR_REG_RECONFIG
	.align		4
.L_177:
        /*057c*/ 	.byte	0x01, 0x54
	.zero		2


	//----- nvinfo : EIATTR_SYSCALL_OFFSETS
	.align		4
        /*0580*/ 	.byte	0x04, 0x46
        /*0582*/ 	.short	(.L_179 - .L_178)


	//   ....[0]....
.L_178:
        /*0584*/ 	.word	0x00001bc0


	//   ....[1]....
        /*0588*/ 	.word	0x00011580


	//   ....[2]....
        /*058c*/ 	.word	0x000116d0


	//   ....[3]....
        /*0590*/ 	.word	0x000117c0


	//   ....[4]....
        /*0594*/ 	.word	0x00012420


	//----- nvinfo : EIATTR_MBARRIER_INSTR_OFFSETS
	.align		4
.L_179:
        /*0598*/ 	.byte	0x04, 0x39
        /*059a*/ 	.short	(.L_181 - .L_180)


	//   ....[0]....
.L_180:
        /*059c*/ 	.word	0x00000180
        /*05a0*/ 	.word	0x000000ff
        /*05a4*/ 	.word	0x00030800
        /*05a8*/ 	.short	0x0100
        /*05aa*/ 	.byte	0x08
	.zero		1


	//   ....[1]....
        /*05ac*/ 	.word	0x00000190
        /*05b0*/ 	.word	0x000000ff
        /*05b4*/ 	.word	0x00030820
        /*05b8*/ 	.short	0x0100
        /*05ba*/ 	.byte	0x08
	.zero		1


	//   ....[2]....
        /*05bc*/ 	.word	0x00000280
        /*05c0*/ 	.word	0x000000ff
        /*05c4*/ 	.word	0x00030830
        /*05c8*/ 	.short	0x0100
        /*05ca*/ 	.byte	0x08
	.zero		1


	//   ....[3]....
        /*05cc*/ 	.word	0x00000290
        /*05d0*/ 	.word	0x000000ff
        /*05d4*/ 	.word	0x00030840
        /*05d8*/ 	.short	0x0100
        /*05da*/ 	.byte	0x08
	.zero		1


	//   ....[4]....
        /*05dc*/ 	.word	0x000002a0
        /*05e0*/ 	.word	0x000000ff
        /*05e4*/ 	.word	0x00030838
        /*05e8*/ 	.short	0x0100
        /*05ea*/ 	.byte	0x08
	.zero		1


	//   ....[5]....
        /*05ec*/ 	.word	0x000002b0
        /*05f0*/ 	.word	0x000000ff
        /*05f4*/ 	.word	0x00030848
        /*05f8*/ 	.short	0x0100
        /*05fa*/ 	.byte	0x08
	.zero		1


	//   ....[6]....
        /*05fc*/ 	.word	0x000003e0
        /*0600*/ 	.word	0x000000ff
        /*0604*/ 	.word	0x00030850
        /*0608*/ 	.short	0x0100
        /*060a*/ 	.byte	0x08
	.zero		1


	//   ....[7]....
        /*060c*/ 	.word	0x000003f0
        /*0610*/ 	.word	0x000000ff
        /*0614*/ 	.word	0x00030860
        /*0618*/ 	.short	0x0100
        /*061a*/ 	.byte	0x08
	.zero		1


	//   ....[8]....
        /*061c*/ 	.word	0x00000400
        /*0620*/ 	.word	0x000000ff
        /*0624*/ 	.word	0x00030858
        /*0628*/ 	.short	0x0100
        /*062a*/ 	.byte	0x08
	.zero		1


	//   ....[9]....
        /*062c*/ 	.word	0x00000410
        /*0630*/ 	.word	0x000000ff
        /*0634*/ 	.word	0x00030868
        /*0638*/ 	.short	0x0100
        /*063a*/ 	.byte	0x08
	.zero		1


	//   ....[10]....
        /*063c*/ 	.word	0x00000500
        /*0640*/ 	.word	0x000000ff
        /*0644*/ 	.word	0x00030870
        /*0648*/ 	.short	0x0100
        /*064a*/ 	.byte	0x06
	.zero		1


	//   ....[11]....
        /*064c*/ 	.word	0x00000510
        /*0650*/ 	.word	0x000000ff
        /*0654*/ 	.word	0x00030880
        /*0658*/ 	.short	0x0100
        /*065a*/ 	.byte	0x06
	.zero		1


	//   ....[12]....
        /*065c*/ 	.word	0x00000520
        /*0660*/ 	.word	0x000000ff
        /*0664*/ 	.word	0x00030878
        /*0668*/ 	.short	0x0100
        /*066a*/ 	.byte	0x06
	.zero		1


	//   ....[13]....
        /*066c*/ 	.word	0x00000530
        /*0670*/ 	.word	0x000000ff
        /*0674*/ 	.word	0x00030888
        /*0678*/ 	.short	0x0100
        /*067a*/ 	.byte	0x06
	.zero		1


	//   ....[14]....
        /*067c*/ 	.word	0x00000660
        /*0680*/ 	.word	0x000000ff
        /*0684*/ 	.word	0x00030890
        /*0688*/ 	.short	0x0100
        /*068a*/ 	.byte	0x08
	.zero		1


	//   ....[15]....
        /*068c*/ 	.word	0x00000670
        /*0690*/ 	.word	0x000000ff
        /*0694*/ 	.word	0x000308a0
        /*0698*/ 	.short	0x0100
        /*069a*/ 	.byte	0x08
	.zero		1


	//   ....[16]....
        /*069c*/ 	.word	0x00000680
        /*06a0*/ 	.word	0x000000ff
        /*06a4*/ 	.word	0x00030898
        /*06a8*/ 	.short	0x0100
        /*06aa*/ 	.byte	0x08
	.zero		1


	//   ....[17]....
        /*06ac*/ 	.word	0x00000690
        /*06b0*/ 	.word	0x000000ff
        /*06b4*/ 	.word	0x000308a8
        /*06b8*/ 	.short	0x0100
        /*06ba*/ 	.byte	0x08
	.zero		1


	//   ....[18]....
        /*06bc*/ 	.word	0x000007d0
        /*06c0*/ 	.word	0x000000ff
        /*06c4*/ 	.word	0x000308b0
        /*06c8*/ 	.short	0x0100
        /*06ca*/ 	.byte	0x08
	.zero		1


	//   ....[19]....
        /*06cc*/ 	.word	0x000007e0
        /*06d0*/ 	.word	0x000000ff
        /*06d4*/ 	.word	0x000308c0
        /*06d8*/ 	.short	0x0100
        /*06da*/ 	.byte	0x08
	.zero		1


	//   ....[20]....
        /*06dc*/ 	.word	0x000007f0
        /*06e0*/ 	.word	0x000000ff
        /*06e4*/ 	.word	0x000308b8
        /*06e8*/ 	.short	0x0100
        /*06ea*/ 	.byte	0x08
	.zero		1


	//   ....[21]....
        /*06ec*/ 	.word	0x00000800
        /*06f0*/ 	.word	0x000000ff
        /*06f4*/ 	.word	0x000308c8
        /*06f8*/ 	.short	0x0100
        /*06fa*/ 	.byte	0x08
	.zero		1


	//   ....[22]....
        /*06fc*/ 	.word	0x00001c60
        /*0700*/ 	.word	0x000000ff
        /*0704*/ 	.word	0x00030800
        /*0708*/ 	.short	0x010a
        /*070a*/ 	.byte	0x28
	.zero		1


	//   ....[23]....
        /*070c*/ 	.word	0x00001ce0
        /*0710*/ 	.word	0x00000003
        /*0714*/ 	.word	0x00030830
        /*0718*/ 	.short	0x010a
        /*071a*/ 	.byte	0x3f
	.zero		1


	//   ....[24]....
        /*071c*/ 	.word	0x00001d20
        /*0720*/ 	.word	0x00000003
        /*0724*/ 	.word	0x00030830
        /*0728*/ 	.short	0x010a
        /*072a*/ 	.byte	0x3f
	.zero		1


	//   ....[25]....
        /*072c*/ 	.word	0x000029c0
        /*0730*/ 	.word	0x000000ff
        /*0734*/ 	.word	0x00000000
        /*0738*/ 	.short	0x0101
        /*073a*/ 	.byte	0x04
	.zero		1


	//   ....[26]....
        /*073c*/ 	.word	0x00004a10
        /*0740*/ 	.word	0x000000ff
        /*0744*/ 	.word	0x00030830
        /*0748*/ 	.short	0x010a
        /*074a*/ 	.byte	0x07
	.zero		1


	//   ....[27]....
        /*074c*/ 	.word	0x00004a50
        /*0750*/ 	.word	0x000000ff
        /*0754*/ 	.word	0x00030830
        /*0758*/ 	.short	0x010a
        /*075a*/ 	.byte	0x07
	.zero		1


	//   ....[28]....
        /*075c*/ 	.word	0x000058f0
        /*0760*/ 	.word	0x000000ff
        /*0764*/ 	.word	0x00030850
        /*0768*/ 	.short	0x010a
        /*076a*/ 	.byte	0x06
	.zero		1


	//   ....[29]....
        /*076c*/ 	.word	0x00005930
        /*0770*/ 	.word	0x000000ff
        /*0774*/ 	.word	0x00030850
        /*0778*/ 	.short	0x010a
        /*077a*/ 	.byte	0x06
	.zero		1


	//   ....[30]....
        /*077c*/ 	.word	0x00005e70
        /*0780*/ 	.word	0x000000ff
        /*0784*/ 	.word	0x00000000
        /*0788*/ 	.short	0x0101
        /*078a*/ 	.byte	0x07
	.zero		1


	//   ....[31]....
        /*078c*/ 	.word	0x00007560
        /*0790*/ 	.word	0x000000ff
        /*0794*/ 	.word	0x00000000
        /*0798*/ 	.short	0x0101
        /*079a*/ 	.byte	0x06
	.zero		1


	//   ....[32]....
        /*079c*/ 	.word	0x00007940
        /*07a0*/ 	.word	0x000000ff
        /*07a4*/ 	.word	0x00030830
        /*07a8*/ 	.short	0x010a
        /*07aa*/ 	.byte	0x07
	.zero		1


	//   ....[33]....
        /*07ac*/ 	.word	0x00007980
        /*07b0*/ 	.word	0x000000ff
        /*07b4*/ 	.word	0x00030830
        /*07b8*/ 	.short	0x010a
        /*07ba*/ 	.byte	0x07
	.zero		1


	//   ....[34]....
        /*07bc*/ 	.word	0x00008820
        /*07c0*/ 	.word	0x000000ff
        /*07c4*/ 	.word	0x00030850
        /*07c8*/ 	.short	0x010a
        /*07ca*/ 	.byte	0x06
	.zero		1


	//   ....[35]....
        /*07cc*/ 	.word	0x00008860
        /*07d0*/ 	.word	0x000000ff
        /*07d4*/ 	.word	0x00030850
        /*07d8*/ 	.short	0x010a
        /*07da*/ 	.byte	0x06
	.zero		1


	//   ....[36]....
        /*07dc*/ 	.word	0x00008d90
        /*07e0*/ 	.word	0x000000ff
        /*07e4*/ 	.word	0x00000000
        /*07e8*/ 	.short	0x0101
        /*07ea*/ 	.byte	0x07
	.zero		1


	//   ....[37]....
        /*07ec*/ 	.word	0x00009940
        /*07f0*/ 	.word	0x000000ff
        /*07f4*/ 	.word	0x00000000
        /*07f8*/ 	.short	0x0101
        /*07fa*/ 	.byte	0x06
	.zero		1


	//   ....[38]....
        /*07fc*/ 	.word	0x00009ae0
        /*0800*/ 	.word	0x000000ff
        /*0804*/ 	.word	0x00030830
        /*0808*/ 	.short	0x010a
        /*080a*/ 	.byte	0x06
	.zero		1


	//   ....[39]....
        /*080c*/ 	.word	0x00009b20
        /*0810*/ 	.word	0x000000ff
        /*0814*/ 	.word	0x00030830
        /*0818*/ 	.short	0x010a
        /*081a*/ 	.byte	0x06
	.zero		1


	//   ....[40]....
        /*081c*/ 	.word	0x0000a9c0
        /*0820*/ 	.word	0x000000ff
        /*0824*/ 	.word	0x00030850
        /*0828*/ 	.short	0x010a
        /*082a*/ 	.byte	0x0b
	.zero		1


	//   ....[41]....
        /*082c*/ 	.word	0x0000aa00
        /*0830*/ 	.word	0x000000ff
        /*0834*/ 	.word	0x00030850
        /*0838*/ 	.short	0x010a
        /*083a*/ 	.byte	0x0b
	.zero		1


	//   ....[42]....
        /*083c*/ 	.word	0x0000af60
        /*0840*/ 	.word	0x000000ff
        /*0844*/ 	.word	0x00000000
        /*0848*/ 	.short	0x0101
        /*084a*/ 	.byte	0x04
	.zero		1


	//   ....[43]....
        /*084c*/ 	.word	0x0000c640
        /*0850*/ 	.word	0x000000ff
        /*0854*/ 	.word	0x00000000
        /*0858*/ 	.short	0x0101
        /*085a*/ 	.byte	0x0b
	.zero		1


	//   ....[44]....
        /*085c*/ 	.word	0x0000cee0
        /*0860*/ 	.word	0x000000ff
        /*0864*/ 	.word	0x00030850
        /*0868*/ 	.short	0x010a
        /*086a*/ 	.byte	0x05
	.zero		1


	//   ....[45]....
        /*086c*/ 	.word	0x0000cf20
        /*0870*/ 	.word	0x000000ff
        /*0874*/ 	.word	0x00030850
        /*0878*/ 	.short	0x010a
        /*087a*/ 	.byte	0x05
	.zero		1


	//   ....[46]....
        /*087c*/ 	.word	0x0000d4d0
        /*0880*/ 	.word	0x000000ff
        /*0884*/ 	.word	0x00000000
        /*0888*/ 	.short	0x0101
        /*088a*/ 	.byte	0x04
	.zero		1


	//   ....[47]....
        /*088c*/ 	.word	0x0000f3e0
        /*0890*/ 	.word	0x000000c4
        /*0894*/ 	.word	0x00000000
        /*0898*/ 	.short	0x0101
        /*089a*/ 	.byte	0x3f
	.zero		1


	//   ....[48]....
        /*089c*/ 	.word	0x00011d10
        /*08a0*/ 	.word	0x00000004
        /*08a4*/ 	.word	0x00030840
        /*08a8*/ 	.short	0x010a
        /*08aa*/ 	.byte	0x3f
	.zero		1


	//   ....[49]....
        /*08ac*/ 	.word	0x00012210
        /*08b0*/ 	.word	0x00000004
        /*08b4*/ 	.word	0x00030830
        /*08b8*/ 	.short	0x0107
        /*08ba*/ 	.byte	0x3f
	.zero		1


	//   ....[50]....
        /*08bc*/ 	.word	0x000122d0
        /*08c0*/ 	.word	0x00000004
        /*08c4*/ 	.word	0x00030830
        /*08c8*/ 	.short	0x0101
        /*08ca*/ 	.byte	0x3f
	.zero		1


	//   ....[51]....
        /*08cc*/ 	.word	0x00012d80
        /*08d0*/ 	.word	0x00000011
        /*08d4*/ 	.word	0x00030800
        /*08d8*/ 	.short	0x0107
        /*08da*/ 	.byte	0x3f
	.zero		1


	//   ....[52]....
        /*08dc*/ 	.word	0x00012e70
        /*08e0*/ 	.word	0x00000011
        /*08e4*/ 	.word	0x00030800
        /*08e8*/ 	.short	0x0101
        /*08ea*/ 	.byte	0x3f
	.zero		1


	//   ....[53]....
        /*08ec*/ 	.word	0x00012e90
        /*08f0*/ 	.word	0x00000011
        /*08f4*/ 	.word	0x00030820
        /*08f8*/ 	.short	0x010a
        /*08fa*/ 	.byte	0x3f
	.zero		1


	//   ....[54]....
        /*08fc*/ 	.word	0x000131e0
        /*0900*/ 	.word	0x00000007
        /*0904*/ 	.word	0x00030840
        /*0908*/ 	.short	0x010a
        /*090a*/ 	.byte	0x3f
	.zero		1


	//   ....[55]....
        /*090c*/ 	.word	0x00013620
        /*0910*/ 	.word	0x00000007
        /*0914*/ 	.word	0x00030830
        /*0918*/ 	.short	0x0107
        /*091a*/ 	.byte	0x3f
	.zero		1


	//   ....[56]....
        /*091c*/ 	.word	0x000136d0
        /*0920*/ 	.word	0x00000007
        /*0924*/ 	.word	0x00030830
        /*0928*/ 	.short	0x0101
        /*092a*/ 	.byte	0x3f
	.zero		1


	//   ....[57]....
        /*092c*/ 	.word	0x00013730
        /*0930*/ 	.word	0x00000007
        /*0934*/ 	.word	0x00030860
        /*0938*/ 	.short	0x010a
        /*093a*/ 	.byte	0x3f
	.zero		1


	//   ....[58]....
        /*093c*/ 	.word	0x00013be0
        /*0940*/ 	.word	0x00000007
        /*0944*/ 	.word	0x00030850
        /*0948*/ 	.short	0x0107
        /*094a*/ 	.byte	0x3f
	.zero		1


	//   ....[59]....
        /*094c*/ 	.word	0x00013d30
        /*0950*/ 	.word	0x00000007
        /*0954*/ 	.word	0x00030850
        /*0958*/ 	.short	0x0101
        /*095a*/ 	.byte	0x3f
	.zero		1


	//   ....[60]....
        /*095c*/ 	.word	0x00013f40
        /*0960*/ 	.word	0x00000004
        /*0964*/ 	.word	0x00030860
        /*0968*/ 	.short	0x010a
        /*096a*/ 	.byte	0x3f
	.zero		1


	//   ....[61]....
        /*096c*/ 	.word	0x00014350
        /*0970*/ 	.word	0x00000004
        /*0974*/ 	.word	0x00030850
        /*0978*/ 	.short	0x0107
        /*097a*/ 	.byte	0x3f
	.zero		1


	//   ....[62]....
        /*097c*/ 	.word	0x00014400
        /*0980*/ 	.word	0x00000004
        /*0984*/ 	.word	0x00030850
        /*0988*/ 	.short	0x0101
        /*098a*/ 	.byte	0x3f
	.zero		1


	//   ....[63]....
        /*098c*/ 	.word	0x000146a0
        /*0990*/ 	.word	0x00000005
        /*0994*/ 	.word	0x00030820
        /*0998*/ 	.short	0x010a
        /*099a*/ 	.byte	0x3f
	.zero		1


	//   ....[64]....
        /*099c*/ 	.word	0x00014840
        /*09a0*/ 	.word	0x00000003
        /*09a4*/ 	.word	0x00030840
        /*09a8*/ 	.short	0x010a
        /*09aa*/ 	.byte	0x3f
	.zero		1


	//   ....[65]....
        /*09ac*/ 	.word	0x000148e0
        /*09b0*/ 	.word	0x00000017
        /*09b4*/ 	.word	0x00030840
        /*09b8*/ 	.short	0x010a
        /*09ba*/ 	.byte	0x3f
	.zero		1


	//   ....[66]....
        /*09bc*/ 	.word	0x00014920
        /*09c0*/ 	.word	0x00000003
        /*09c4*/ 	.word	0x00030860
        /*09c8*/ 	.short	0x010a
        /*09ca*/ 	.byte	0x3f
	.zero		1


	//   ....[67]....
        /*09cc*/ 	.word	0x00014960
        /*09d0*/ 	.word	0x00000017
        /*09d4*/ 	.word	0x00030860
        /*09d8*/ 	.short	0x010a
        /*09da*/ 	.byte	0x3f
	.zero		1


	//   ....[68]....
        /*09dc*/ 	.word	0x000149d0
        /*09e0*/ 	.word	0x00000003
        /*09e4*/ 	.word	0x00030800
        /*09e8*/ 	.short	0x010a
        /*09ea*/ 	.byte	0x3f
	.zero		1


	//   ....[69]....
        /*09ec*/ 	.word	0x00014a20
        /*09f0*/ 	.word	0x00000003
        /*09f4*/ 	.word	0x00030830
        /*09f8*/ 	.short	0x010a
        /*09fa*/ 	.byte	0x3f
	.zero		1


	//   ....[70]....
        /*09fc*/ 	.word	0x00014a80
        /*0a00*/ 	.word	0x00000004
        /*0a04*/ 	.word	0x00030830
        /*0a08*/ 	.short	0x010a
        /*0a0a*/ 	.byte	0x3f
	.zero		1


	//   ....[71]....
        /*0a0c*/ 	.word	0x00014ae0
        /*0a10*/ 	.word	0x00000003
        /*0a14*/ 	.word	0x00030850
        /*0a18*/ 	.short	0x010a
        /*0a1a*/ 	.byte	0x3f
	.zero		1


	//   ....[72]....
        /*0a1c*/ 	.word	0x00014b40
        /*0a20*/ 	.word	0x00000004
        /*0a24*/ 	.word	0x00030830
        /*0a28*/ 	.short	0x010a
        /*0a2a*/ 	.byte	0x3f
	.zero		1


	//   ....[73]....
        /*0a2c*/ 	.word	0x00014ba0
        /*0a30*/ 	.word	0x00000003
        /*0a34*/ 	.word	0x00030850
        /*0a38*/ 	.short	0x010a
        /*0a3a*/ 	.byte	0x3f
	.zero		1


	//   ....[74]....
        /*0a3c*/ 	.word	0x00014c00
        /*0a40*/ 	.word	0x00000004
        /*0a44*/ 	.word	0x00030830
        /*0a48*/ 	.short	0x010a
        /*0a4a*/ 	.byte	0x3f
	.zero		1


	//   ....[75]....
        /*0a4c*/ 	.word	0x00014c60
        /*0a50*/ 	.word	0x00000003
        /*0a54*/ 	.word	0x00030850
        /*0a58*/ 	.short	0x010a
        /*0a5a*/ 	.byte	0x3f
	.zero		1


	//   ....[76]....
        /*0a5c*/ 	.word	0x00014cc0
        /*0a60*/ 	.word	0x00000007
        /*0a64*/ 	.word	0x00030850
        /*0a68*/ 	.short	0x010a
        /*0a6a*/ 	.byte	0x3f
	.zero		1


	//   ....[77]....
        /*0a6c*/ 	.word	0x00014dc0
        /*0a70*/ 	.word	0x00000004
        /*0a74*/ 	.word	0x00030840
        /*0a78*/ 	.short	0x010a
        /*0a7a*/ 	.byte	0x3f
	.zero		1


	//   ....[78]....
        /*0a7c*/ 	.word	0x00015e30
        /*0a80*/ 	.word	0x00000011
        /*0a84*/ 	.word	0x00030820
        /*0a88*/ 	.short	0x010a
        /*0a8a*/ 	.byte	0x3f
	.zero		1


	//   ....[79]....
        /*0a8c*/ 	.word	0x00015e80
        /*0a90*/ 	.word	0x00000007
        /*0a94*/ 	.word	0x00030840
        /*0a98*/ 	.short	0x010a
        /*0a9a*/ 	.byte	0x3f
	.zero		1


	//   ....[80]....
        /*0a9c*/ 	.word	0x000163a0
        /*0aa0*/ 	.word	0x00000007
        /*0aa4*/ 	.word	0x00030860
        /*0aa8*/ 	.short	0x010a
        /*0aaa*/ 	.byte	0x3f
	.zero		1


	//   ....[81]....
        /*0aac*/ 	.word	0x000169a0
        /*0ab0*/ 	.word	0x00000004
        /*0ab4*/ 	.word	0x00030860
        /*0ab8*/ 	.short	0x010a
        /*0aba*/ 	.byte	0x3f
	.zero		1


	//   ....[82]....
        /*0abc*/ 	.word	0x000170b0
        /*0ac0*/ 	.word	0x00000005
        /*0ac4*/ 	.word	0x00030820
        /*0ac8*/ 	.short	0x010a
        /*0aca*/ 	.byte	0x3f
	.zero		1


	//   ....[83]....
        /*0acc*/ 	.word	0x00017250
        /*0ad0*/ 	.word	0x00000003
        /*0ad4*/ 	.word	0x00030840
        /*0ad8*/ 	.short	0x010a
        /*0ada*/ 	.byte	0x3f
	.zero		1


	//   ....[84]....
        /*0adc*/ 	.word	0x000172a0
        /*0ae0*/ 	.word	0x00000017
        /*0ae4*/ 	.word	0x00030840
        /*0ae8*/ 	.short	0x010a
        /*0aea*/ 	.byte	0x3f
	.zero		1


	//   ....[85]....
        /*0aec*/ 	.word	0x000172f0
        /*0af0*/ 	.word	0x00000003
        /*0af4*/ 	.word	0x00030860
        /*0af8*/ 	.short	0x010a
        /*0afa*/ 	.byte	0x3f
	.zero		1


	//----- nvinfo : EIATTR_NUM_MBARRIERS
	.align		4
.L_181:
        /*0afc*/ 	.byte	0x03, 0x38
        /*0afe*/ 	.short	0x0016


	//----- nvinfo : EIATTR_EXIT_INSTR_OFFSETS
	.align		4
        /*0b00*/ 	.byte	0x04, 0x1c
        /*0b02*/ 	.short	(.L_183 - .L_182)


	//   ....[0]....
.L_182:
        /*0b04*/ 	.word	0x00000950


	//   ....[1]....
        /*0b08*/ 	.word	0x00010570


	//   ....[2]....
        /*0b0c*/ 	.word	0x000149b0


	//----- nvinfo : EIATTR_MAX_THREADS
	.align		4
.L_183:
        /*0b10*/ 	.byte	0x04, 0x05
        /*0b12*/ 	.short	(.L_185 - .L_184)
.L_184:
        /*0b14*/ 	.word	0x00000180
        /*0b18*/ 	.word	0x00000001
        /*0b1c*/ 	.word	0x00000001


	//----- nvinfo : EIATTR_CRS_STACK_SIZE
	.align		4
.L_185:
        /*0b20*/ 	.byte	0x04, 0x1e
        /*0b22*/ 	.short	(.L_187 - .L_186)
.L_186:
        /*0b24*/ 	.word	0x00000000


	//----- nvinfo : EIATTR_CBANK_PARAM_SIZE
	.align		4
.L_187:
        /*0b28*/ 	.byte	0x03, 0x19
        /*0b2a*/ 	.short	0x0af0


	//----- nvinfo : EIATTR_PARAM_CBANK
	.align		4
        /*0b2c*/ 	.byte	0x04, 0x0a
        /*0b2e*/ 	.short	(.L_189 - .L_188)
	.align		4
.L_188:
        /*0b30*/ 	.word	index@(.nv.constant0._ZN7cutlass13device_kernelIN5flash11enable_sm90INS1_16FlashAttnFwdSm90INS1_25CollectiveMainloopFwdSm90ILi2EN4cute5tupleIJNS5_1CILi1EEES8_S8_EEENS6_IJNS7_ILi128EEENS7_ILi64EEENS7_ILi256EEEEEELi256ENS_6half_tEfNS_4arch4Sm90ELb0ELb1ELb1ELb0ELb1ELb0ELb0ELb1ELb1ELb1ELb0ELb0EEENS1_21CollectiveEpilogueFwdINS6_IJSA_SC_SB_EEES9_SE_SG_Li256ELb0ELb1ELb0ELb0EEENS1_30DynamicPersistentTileSchedulerILi256ELi128ELb0ELb1ELb1EEEEEEEEEvNT_6ParamsE)
        /*0b34*/ 	.short	0x0210
        /*0b36*/ 	.short	0x0af0


	//----- nvinfo : EIATTR_SW_WAR
	.align		4
.L_189:
        /*0b38*/ 	.byte	0x04, 0x36
        /*0b3a*/ 	.short	(.L_191 - .L_190)
.L_190:
        /*0b3c*/ 	.word	0x00000008
.L_191:


//--------------------- .nv.info._ZN7cutlass13device_kernelIN5flash11enable_sm90INS1_16FlashAttnFwdSm90INS1_25CollectiveMainloopFwdSm90ILi2EN4cute5tupleIJNS5_1CILi1EEES8_S8_EEENS6_IJNS7_ILi128EEENS7_ILi64EEENS7_ILi256EEEEEELi256ENS_6half_tEfNS_4arch4Sm90ELb0ELb1ELb1ELb1ELb1ELb0ELb0ELb1ELb1ELb1ELb0ELb0EEENS1_21CollectiveEpilogueFwdINS6_IJSA_SC_SB_EEES9_SE_SG_Li256ELb1ELb1ELb0ELb0EEENS1_36VarlenDynamicPersistentTileSchedulerILi128ELi64ELi256ELi128ELb0ELb1ELb1ELb1ELb0ELb1EEEEEEEEEvNT_6ParamsE --------------------------
	.section	.nv.info._ZN7cutlass13device_kernelIN5flash11enable_sm90INS1_16FlashAttnFwdSm90INS1_25CollectiveMainloopFwdSm90ILi2EN4cute5tupleIJNS5_1CILi1EEES8_S8_EEENS6_IJNS7_ILi128EEENS7_ILi64EEENS7_ILi256EEEEEELi256ENS_6half_tEfNS_4arch4Sm90ELb0ELb1ELb1ELb1ELb1ELb0ELb0ELb1ELb1ELb1ELb0ELb0EEENS1_21CollectiveEpilogueFwdINS6_IJSA_SC_SB_EEES9_SE_SG_Li256ELb1ELb1ELb0ELb0EEENS1_36VarlenDynamicPersistentTileSchedulerILi128ELi64ELi256ELi128ELb0ELb1ELb1ELb1ELb0ELb1EEEEEEEEEvNT_6ParamsE,"",@"SHT_CUDA_INFO"
	.sectionflags	@""
	.align	4


	//----- nvinfo : EIATTR_CUDA_API_VERSION
	.align		4
        /*0000*/ 	.byte	0x04, 0x37
        /*0002*/ 	.short	(.L_193 - .L_192)
.L_192:
        /*0004*/ 	.word	0x00000082


	//----- nvinfo : EIATTR_KPARAM_INFO
	.align		4
.L_193:
        /*0008*/ 	.byte	0x04, 0x17
        /*000a*/ 	.short	(.L_195 - .L_194)
.L_194:
        /*000c*/ 	.word	0x00000000
        /*0010*/ 	.short	0x0000
        /*0012*/ 	.short	0x0070
        /*0014*/ 	.byte	0x00, 0xf0, 0x01, 0x2a


	//----- nvinfo : EIATTR_SPARSE_MMA_MASK
	.align		4
.L_195:
        /*0018*/ 	.byte	0x03, 0x50
        /*001a*/ 	.short	0x0000


	//----- nvinfo : EIATTR_MAXREG_COUNT
	.align		4
        /*001c*/ 	.byte	0x03, 0x1b
        /*001e*/ 	.short	0x00a8


	//----- nvinfo : EIATTR_NUM_BARRIERS
	.align		4
        /*0020*/ 	.byte	0x02, 0x4c
        /*0022*/ 	.byte	0x09
	.zero		1


	//----- nvinfo : EIATTR_EXTERNS
	.align		4
        /*0024*/ 	.byte	0x04, 0x0f
        /*0026*/ 	.short	(.L_197 - .L_196)


	//   ....[0]....
	.align		4
.L_196:
        /*0028*/ 	.word	index@(__assertfail)


	//----- nvinfo : EIATTR_ANNOTATIONS
	.align		4
.L_197:
        /*002c*/ 	.byte	0x04, 0x55
        /*002e*/ 	.short	(.L_199 - .L_198)


	//   ....[0]....
.L_198:
        /* <DEDUP_REMOVED lines=13> */


	//----- nvinfo : EIATTR_MERCURY_ISA_VERSION
	.align		4
.L_199:
        /*00f0*/ 	.byte	0x03, 0x5f
        /*00f2*/ 	.short	0x0101


	//----- nvinfo : EIATTR_UNUSED_LOAD_BYTE_OFFSET
	.align		4
        /*00f4*/ 	.byte	0x04, 0x44
        /*00f6*/ 	.short	(.L_201 - .L_200)


	//   ....[0]....
.L_200:
        /*00f8*/ 	.word	0x00000950
        /*00fc*/ 	.word	0x0000fff0


	//   ....[1]....
        /*0100*/ 	.word	0x0000dd70
        /*0104*/ 	.word	0x0000fff0


	//----- nvinfo : EIATTR_INT_WARP_WIDE_INSTR_OFFSETS
	.align		4
.L_201:
        /*0108*/ 	.byte	0x04, 0x31
        /*010a*/ 	.short	(.L_203 - .L_202)


	//   ....[0]....
.L_202:
        /*010c*/ 	.word	0x000000c0


	//   ....[1]....
        /*0110*/ 	.word	0x000000d0


	//   ....[2]....
        /*0114*/ 	.word	0x00000170


	//   ....[3]....
        /*0118*/ 	.word	0x00012150


	//   ....[4]....
        /*011c*/ 	.word	0x000121e0


	//   ....[5]....
        /*0120*/ 	.word	0x00014f30


	//   ....[6]....
        /*0124*/ 	.word	0x00014fc0


	//----- nvinfo : EIATTR_COOP_GROUP_MASK_REGIDS
	.align		4
.L_203:
        /*0128*/ 	.byte	0x04, 0x29
        /*012a*/ 	.short	(.L_205 - .L_204)


	//   ....[0]....
.L_204:
        /*012c*/ 	.word	0xffffffff


	//   ....[1]....
        /*0130*/ 	.word	0xffffffff


	//   ....[2]....
        /*0134*/ 	.word	0xffffffff


	//   ....[3]....
        /*0138*/ 	.word	0xffffffff


	//   ....[4]....
        /*013c*/ 	.word	0xffffffff


	//   ....[5]....
        /*0140*/ 	.word	0xffffffff


	//   ....[6]....
        /*0144*/ 	.word	0xffffffff


	//   ....[7]....
        /*0148*/ 	.word	0xffffffff


	//   ....[8]....
        /*014c*/ 	.word	0xffffffff


	//   ....[9]....
        /*0150*/ 	.word	0xffffffff


	//   ....[10]....
        /*0154*/ 	.word	0xffffffff


	//   ....[11]....
        /*0158*/ 	.word	0xffffffff


	//   ....[12]....
        /*015c*/ 	.word	0xffffffff


	//   ....[13]....
        /*0160*/ 	.word	0xffffffff


	//   ....[14]....
        /*0164*/ 	.word	0xffffffff


	//   ....[15]....
        /*0168*/ 	.word	0xffffffff


	//   ....[16]....
        /*016c*/ 	.word	0xffffffff


	//   ....[17]....
        /*0170*/ 	.word	0xffffffff


	//   ....[18]....
        /*0174*/ 	.word	0xffffffff


	//   ....[19]....
        /*0178*/ 	.word	0xffffffff


	//   ....[20]....
        /*017c*/ 	.word	0xffffffff


	//   ....[21]....
        /*0180*/ 	.word	0xffffffff


	//   ....[22]....
        /*0184*/ 	.word	0xffffffff


	//   ....[23]....
        /*0188*/ 	.word	0xffffffff


	//   ....[24]....
        /*018c*/ 	.word	0xffffffff


	//   ....[25]....
        /*0190*/ 	.word	0xffffffff


	//   ....[26]....
        /*0194*/ 	.word	0xffffffff


	//   ....[27]....
        /*0198*/ 	.word	0xffffffff


	//   ....[28]....
        /*019c*/ 	.word	0xffffffff


	//   ....[29]....
        /*01a0*/ 	.word	0xffffffff


	//   ....[30]....
        /*01a4*/ 	.word	0xffffffff


	//   ....[31]....
        /*01a8*/ 	.word	0xffffffff


	//   ....[32]....
        /*01ac*/ 	.word	0xffffffff


	//   ....[33]....
        /*01b0*/ 	.word	0xffffffff


	//   ....[34]....
        /*01b4*/ 	.word	0xffffffff


	//   ....[35]....
        /*01b8*/ 	.word	0xffffffff


	//   ....[36]....
        /*01bc*/ 	.word	0xffffffff


	//   ....[37]....
        /*01c0*/ 	.word	0xffffffff


	//   ....[38]....
        /*01c4*/ 	.word	0xffffffff


	//   ....[39]....
        /*01c8*/ 	.word	0xffffffff


	//   ....[40]....
        /*01cc*/ 	.word	0xffffffff


	//   ....[41]....
        /*01d0*/ 	.word	0xffffffff


	//   ....[42]....
        /*01d4*/ 	.word	0xffffffff


	//   ....[43]....
        /*01d8*/ 	.word	0xffffffff


	//   ....[44]....
        /*01dc*/ 	.word	0xffffffff


	//   ....[45]....
        /*01e0*/ 	.word	0xffffffff


	//   ....[46]....
        /*01e4*/ 	.word	0xffffffff


	//   ....[47]....
        /*01e8*/ 	.word	0xffffffff


	//   ....[48]....
        /*01ec*/ 	.word	0xffffffff


	//   ....[49]....
        /*01f0*/ 	.word	0xffffffff


	//   ....[50]....
        /*01f4*/ 	.word	0xffffffff


	//   ....[51]....
        /*01f8*/ 	.word	0xffffffff


	//   ....[52]....
        /*01fc*/ 	.word	0xffffffff


	//   ....[53]....
        /*0200*/ 	.word	0xffffffff


	//   ....[54]....
        /*0204*/ 	.word	0xffffffff


	//   ....[55]....
        /*0208*/ 	.word	0xffffffff


	//   ....[56]....
        /*020c*/ 	.word	0xffffffff


	//   ....[57]....
        /*0210*/ 	.word	0xffffffff


	//   ....[58]....
        /*0214*/ 	.word	0xffffffff


	//   ....[59]....
        /*0218*/ 	.word	0xffffffff


	//   ....[60]....
        /*021c*/ 	.word	0xffffffff


	//   ....[61]....
        /*0220*/ 	.word	0xffffffff


	//   ....[62]....
        /*0224*/ 	.word	0xffffffff


	//   ....[63]....
        /*0228*/ 	.word	0xffffffff


	//   ....[64]....
        /*022c*/ 	.word	0xffffffff


	//   ....[65]....
        /*0230*/ 	.word	0xffffffff


	//   ....[66]....
        /*0234*/ 	.word	0xffffffff


	//   ....[67]....
        /*0238*/ 	.word	0xffffffff


	//   ....[68]....
        /*023c*/ 	.word	0xffffffff


	//   ....[69]....
        /*0240*/ 	.word	0xffffffff


	//   ....[70]....
        /*0244*/ 	.word	0xffffffff


	//   ....[71]....
        /*0248*/ 	.word	0xffffffff


	//   ....[72]....
        /*024c*/ 	.word	0xffffffff


	//   ....[73]....
        /*0250*/ 	.word	0xffffffff


	//   ....[74]....
        /*0254*/ 	.word	0xffffffff


	//   ....[75]....
        /*0258*/ 	.word	0xffffffff


	//   ....[76]....
        /*025c*/ 	.word	0xffffffff


	//   ....[77]....
        /*0260*/ 	.word	0xffffffff


	//   ....[78]....
        /*0264*/ 	.word	0xffffffff


	//   ....[79]....
        /*0268*/ 	.word	0xffffffff


	//   ....[80]....
        /*026c*/ 	.word	0xffffffff


	//   ....[81]....
        /*0270*/ 	.word	0xffffffff


	//   ....[82]....
        /*0274*/ 	.word	0xffffffff


	//   ....[83]....
        /*0278*/ 	.word	0xffffffff


	//   ....[84]....
        /*027c*/ 	.word	0xffffffff


	//   ....[85]....
        /*0280*/ 	.word	0xffffffff


	//   ....[86]....
        /*0284*/ 	.word	0xffffffff


	//   ....[87]....
        /*0288*/ 	.word	0xffffffff


	//   ....[88]....
        /*028c*/ 	.word	0xffffffff


	//   ....[89]....
        /*0290*/ 	.word	0xffffffff


	//   ....[90]....
        /*0294*/ 	.word	0xffffffff


	//   ....[91]....
        /*0298*/ 	.word	0xffffffff


	//   ....[92]....
        /*029c*/ 	.word	0xffffffff


	//   ....[93]....
        /*02a0*/ 	.word	0xffffffff


	//   ....[94]....
        /*02a4*/ 	.word	0xffffffff


	//   ....[95]....
        /*02a8*/ 	.word	0xffffffff


	//   ....[96]....
        /*02ac*/ 	.word	0xffffffff


	//   ....[97]....
        /*02b0*/ 	.word	0xffffffff


	//   ....[98]....
        /*02b4*/ 	.word	0xffffffff


	//   ....[99]....
        /*02b8*/ 	.word	0xffffffff


	//   ....[100]....
        /*02bc*/ 	.word	0xffffffff


	//   ....[101]....
        /*02c0*/ 	.word	0xffffffff


	//   ....[102]....
        /*02c4*/ 	.word	0xffffffff


	//   ....[103]....
        /*02c8*/ 	.word	0xffffffff


	//   ....[104]....
        /*02cc*/ 	.word	0xffffffff


	//   ....[105]....
        /*02d0*/ 	.word	0xffffffff


	//   ....[106]....
        /*02d4*/ 	.word	0xffffffff


	//   ....[107]....
        /*02d8*/ 	.word	0xffffffff


	//   ....[108]....
        /*02dc*/ 	.word	0xffffffff


	//   ....[109]....
        /*02e0*/ 	.word	0xffffffff


	//   ....[110]....
        /*02e4*/ 	.word	0xffffffff


	//   ....[111]....
        /*02e8*/ 	.word	0xffffffff


	//   ....[112]....
        /*02ec*/ 	.word	0xffffffff


	//   ....[113]....
        /*02f0*/ 	.word	0xffffffff


	//   ....[114]....
        /*02f4*/ 	.word	0xffffffff


	//   ....[115]....
        /*02f8*/ 	.word	0xffffffff


	//   ....[116]....
        /*02fc*/ 	.word	0xffffffff


	//   ....[117]....
        /*0300*/ 	.word	0xffffffff


	//   ....[118]....
        /*0304*/ 	.word	0xffffffff


	//   ....[119]....
        /*0308*/ 	.word	0xffffffff


	//   ....[120]....
        /*030c*/ 	.word	0xffffffff


	//   ....[121]....
        /*0310*/ 	.word	0xffffffff


	//   ....[122]....
        /*0314*/ 	.word	0xffffffff


	//   ....[123]....
        /*0318*/ 	.word	0xffffffff


	//   ....[124]....
        /*031c*/ 	.word	0xffffffff


	//   ....[125]....
        /*0320*/ 	.word	0xffffffff


	//   ....[126]....
        /*0324*/ 	.word	0xffffffff


	//   ....[127]....
        /*0328*/ 	.word	0xffffffff


	//   ....[128]....
        /*032c*/ 	.word	0xffffffff


	//   ....[129]....
        /*0330*/ 	.word	0xffffffff


	//   ....[130]....
        /*0334*/ 	.word	0xffffffff


	//   ....[131]....
        /*0338*/ 	.word	0xffffffff


	//   ....[132]....
        /*033c*/ 	.word	0xffffffff


	//   ....[133]....
        /*0340*/ 	.word	0xffffffff


	//   ....[134]....
        /*0344*/ 	.word	0xffffffff


	//   ....[135]....
        /*0348*/ 	.word	0x0500000f


	//   ....[136]....
        /*034c*/ 	.word	0x0500000f


	//   ....[137]....
        /*0350*/ 	.word	0x0500000f


	//   ....[138]....
        /*0354*/ 	.word	0x0500000f


	//   ....[139]....
        /*0358*/ 	.word	0x0500000f


	//   ....[140]....
        /*035c*/ 	.word	0x0500000f


	//   ....[141]....
        /*0360*/ 	.word	0x0500000f


	//   ....[142]....
        /*0364*/ 	.word	0x0500000f


	//   ....[143]....
        /*0368*/ 	.word	0x0500000f


	//   ....[144]....
        /*036c*/ 	.word	0x0500000f


	//   ....[145]....
        /*0370*/ 	.word	0x0500000f


	//   ....[146]....
        /*0374*/ 	.word	0x0500000f


	//   ....[147]....
        /*0378*/ 	.word	0x0500000f


	//   ....[148]....
        /*037c*/ 	.word	0x0500000f


	//   ....[149]....
        /*0380*/ 	.word	0x0500000f


	//   ....[150]....
        /*0384*/ 	.word	0x0500000f


	//   ....[151]....
        /*0388*/ 	.word	0x0500000f


	//   ....[152]....
        /*038c*/ 	.word	0x0500000f


	//   ....[153]....
        /*0390*/ 	.word	0x0500000f


	//   ....[154]....
        /*0394*/ 	.word	0x0500000f


	//   ....[155]....
        /*0398*/ 	.word	0x0500000f


	//   ....[156]....
        /*039c*/ 	.word	0x0500000f


	//   ....[157]....
        /*03a0*/ 	.word	0x0500000f


	//   ....[158]....
        /*03a4*/ 	.word	0x0500000f


	//   ....[159]....
        /*03a8*/ 	.word	0x0500000f


	//   ....[160]....
        /*03ac*/ 	.word	0x0500000f


	//   ....[161]....
        /*03b0*/ 	.word	0x0500000f


	//   ....[162]....
        /*03b4*/ 	.word	0x0500000f


	//   ....[163]....
        /*03b8*/ 	.word	0x0500000f


	//   ....[164]....
        /*03bc*/ 	.word	0x0500000f


	//   ....[165]....
        /*03c0*/ 	.word	0x0500000f


	//   ....[166]....
        /*03c4*/ 	.word	0x0500000f


	//   ....[167]....
        /*03c8*/ 	.word	0x0500000f


	//   ....[168]....
        /*03cc*/ 	.word	0x0500000f


	//   ....[169]....
        /*03d0*/ 	.word	0x0500000f


	//   ....[170]....
        /*03d4*/ 	.word	0x0500000f


	//   ....[171]....
        /*03d8*/ 	.word	0x0500000f


	//   ....[172]....
        /*03dc*/ 	.word	0x0500000f


	//   ....[173]....
        /*03e0*/ 	.word	0x0500000f


	//   ....[174]....
        /*03e4*/ 	.word	0x0500000f


	//   ....[175]....
        /*03e8*/ 	.word	0x0500000f


	//   ....[176]....
        /*03ec*/ 	.word	0x0500000f


	//   ....[177]....
        /*03f0*/ 	.word	0x0500000f


	//   ....[178]....
        /*03f4*/ 	.word	0x0500000f


	//   ....[179]....
        /*03f8*/ 	.word	0x0500000f


	//   ....[180]....
        /*03fc*/ 	.word	0x0500000f


	//   ....[181]....
        /*0400*/ 	.word	0x0500000f


	//   ....[182]....
        /*0404*/ 	.word	0x0500000f


	//   ....[183]....
        /*0408*/ 	.word	0x0500000f


	//   ....[184]....
        /*040c*/ 	.word	0x0500000f


	//   ....[185]....
        /*0410*/ 	.word	0x0500000f


	//   ....[186]....
        /*0414*/ 	.word	0x0500000f


	//   ....[187]....
        /*0418*/ 	.word	0x0500000f


	//   ....[188]....
        /*041c*/ 	.word	0x0500000f


	//   ....[189]....
        /*0420*/ 	.word	0x0500000f


	//   ....[190]....
        /*0424*/ 	.word	0x0500000f


	//   ....[191]....
        /*0428*/ 	.word	0x0500000f


	//   ....[192]....
        /*042c*/ 	.word	0x0500000f


	//   ....[193]....
        /*0430*/ 	.word	0x0500000f


	//   ....[194]....
        /*0434*/ 	.word	0x0500000f


	//   ....[195]....
        /*0438*/ 	.word	0x0500000f


	//   ....[196]....
        /*043c*/ 	.word	0x0500000f


	//   ....[197]....
        /*0440*/ 	.word	0x0500000f


	//   ....[198]....
        /*0444*/ 	.word	0x0500000f


	//   ....[199]....
        /*0448*/ 	.word	0x0500000f


	//   ....[200]....
        /*044c*/ 	.word	0x0500000f


	//   ....[201]....
        /*0450*/ 	.word	0x0500000f


	//----- nvinfo : EIATTR_COOP_GROUP_INSTR_OFFSETS
	.align		4
.L_205:
        /*0454*/ 	.byte	0x04, 0x28
        /*0456*/ 	.short	(.L_207 - .L_206)


	//   ....[0]....
.L_206:
        /*0458*/ 	.word	0x00000070


	//   ....[1]....
        /*045c*/ 	.word	0x000000b0


	//   ....[2]....
        /*0460*/ 	.word	0x000002d0


	//   ....[3]....
        /*0464*/ 	.word	0x00000430


	//   ....[4]....
        /*0468*/ 	.word	0x00000550


	//   ....[5]....
        /*046c*/ 	.word	0x000006b0


	//   ....[6]....
        /*0470*/ 	.word	0x00001b70


	//   ....[7]....
        /*0474*/ 	.word	0x00002a70


	//   ....[8]....
        /*0478*/ 	.word	0x00002fb0


	//   ....[9]....
        /*047c*/ 	.word	0x000039e0


	//   ....[10]....
        /*0480*/ 	.word	0x00003ae0


	//   ....[11]....
        /*0484*/ 	.word	0x00003e00


	//   ....[12]....
        /*0488*/ 	.word	0x00003ea0


	//   ....[13]....
        /*048c*/ 	.word	0x00005f50


	//   ....[14]....
        /*0490*/ 	.word	0x00006400


	//   ....[15]....
        /*0494*/ 	.word	0x00006af0


	//   ....[16]....
        /*0498*/ 	.word	0x00006bf0


	//   ....[17]....
        /*049c*/ 	.word	0x00006f90


	//   ....[18]....
        /*04a0*/ 	.word	0x00007000


	//   ....[19]....
        /*04a4*/ 	.word	0x00009230


	//   ....[20]....
        /*04a8*/ 	.word	0x00009240


	//   ....[21]....
        /*04ac*/ 	.word	0x00009270


	//   ....[22]....
        /*04b0*/ 	.word	0x00009280


	//   ....[23]....
        /*04b4*/ 	.word	0x0000b020


	//   ....[24]....
        /*04b8*/ 	.word	0x0000b4d0


	//   ....[25]....
        /*04bc*/ 	.word	0x0000bbc0


	//   ....[26]....
        /*04c0*/ 	.word	0x0000bcc0


	//   ....[27]....
        /*04c4*/ 	.word	0x0000c060


	//   ....[28]....
        /*04c8*/ 	.word	0x0000c0d0


	//   ....[29]....
        /*04cc*/ 	.word	0x0000d0e0


	//   ....[30]....
        /*04d0*/ 	.word	0x0000d120


	//   ....[31]....
        /*04d4*/ 	.word	0x0000d200


	//   ....[32]....
        /*04d8*/ 	.word	0x0000d210


	//   ....[33]....
        /*04dc*/ 	.word	0x0000ee70


	//   ....[34]....
        /*04e0*/ 	.word	0x0000eeb0


	//   ....[35]....
        /*04e4*/ 	.word	0x0000eef0


	//   ....[36]....
        /*04e8*/ 	.word	0x0000ef20


	//   ....[37]....
        /*04ec*/ 	.word	0x0000f780


	//   ....[38]....
        /*04f0*/ 	.word	0x0000f7c0


	//   ....[39]....
        /*04f4*/ 	.word	0x0000f900


	//   ....[40]....
        /*04f8*/ 	.word	0x0000f920


	//   ....[41]....
        /*04fc*/ 	.word	0x0000fa60


	//   ....[42]....
        /*0500*/ 	.word	0x0000fa80


	//   ....[43]....
        /*0504*/ 	.word	0x0000fbd0


	//   ....[44]....
        /*0508*/ 	.word	0x0000fbf0


	//   ....[45]....
        /*050c*/ 	.word	0x00010590


	//   ....[46]....
        /*0510*/ 	.word	0x000105b0


	//   ....[47]....
        /*0514*/ 	.word	0x000106f0


	//   ....[48]....
        /*0518*/ 	.word	0x00010710


	//   ....[49]....
        /*051c*/ 	.word	0x00010850


	//   ....[50]....
        /*0520*/ 	.word	0x00010870


	//   ....[51]....
        /*0524*/ 	.word	0x000109c0


	//   ....[52]....
        /*0528*/ 	.word	0x000109e0


	//   ....[53]....
        /*052c*/ 	.word	0x00010bc0


	//   ....[54]....
        /*0530*/ 	.word	0x00010d70


	//   ....[55]....
        /*0534*/ 	.word	0x00010da0


	//   ....[56]....
        /*0538*/ 	.word	0x00010dd0


	//   ....[57]....
        /*053c*/ 	.word	0x00010e00


	//   ....[58]....
        /*0540*/ 	.word	0x00010e30


	//   ....[59]....
        /*0544*/ 	.word	0x00010e60


	//   ....[60]....
        /*0548*/ 	.word	0x00010fb0


	//   ....[61]....
        /*054c*/ 	.word	0x00010fe0


	//   ....[62]....
        /*0550*/ 	.word	0x00011010


	//   ....[63]....
        /*0554*/ 	.word	0x00011040


	//   ....[64]....
        /*0558*/ 	.word	0x00011070


	//   ....[65]....
        /*055c*/ 	.word	0x000110a0


	//   ....[66]....
        /*0560*/ 	.word	0x00011130


	//   ....[67]....
        /*0564*/ 	.word	0x00011190


	//   ....[68]....
        /*0568*/ 	.word	0x00011220


	//   ....[69]....
        /*056c*/ 	.word	0x00012da0


	//   ....[70]....
        /*0570*/ 	.word	0x00012dc0


	//   ....[71]....
        /*0574*/ 	.word	0x00012dd0


	//   ....[72]....
        /*0578*/ 	.word	0x00012e80


	//   ....[73]....
        /*057c*/ 	.word	0x00012ec0


	//   ....[74]....
        /*0580*/ 	.word	0x00012f20


	//   ....[75]....
        /*0584*/ 	.word	0x00012f60


	//   ....[76]....
        /*0588*/ 	.word	0x00012fb0


	//   ....[77]....
        /*058c*/ 	.word	0x000136e0


	//   ....[78]....
        /*0590*/ 	.word	0x00013710


	//   ....[79]....
        /*0594*/ 	.word	0x00013730


	//   ....[80]....
        /*0598*/ 	.word	0x000137d0


	//   ....[81]....
        /*059c*/ 	.word	0x000137e0


	//   ....[82]....
        /*05a0*/ 	.word	0x00013890


	//   ....[83]....
        /*05a4*/ 	.word	0x000138a0


	//   ....[84]....
        /*05a8*/ 	.word	0x00013950


	//   ....[85]....
        /*05ac*/ 	.word	0x00013960


	//   ....[86]....
        /*05b0*/ 	.word	0x00013a10


	//   ....[87]....
        /*05b4*/ 	.word	0x00013a20


	//   ....[88]....
        /*05b8*/ 	.word	0x00013ad0


	//   ....[89]....
        /*05bc*/ 	.word	0x00013ae0


	//   ....[90]....
        /*05c0*/ 	.word	0x00013b90


	//   ....[91]....
        /*05c4*/ 	.word	0x00013ba0


	//   ....[92]....
        /*05c8*/ 	.word	0x00013be0


	//   ....[93]....
        /*05cc*/ 	.word	0x000143f0


	//   ....[94]....
        /*05d0*/ 	.word	0x00014430


	//   ....[95]....
        /*05d4*/ 	.word	0x00014450


	//   ....[96]....
        /*05d8*/ 	.word	0x00014510


	//   ....[97]....
        /*05dc*/ 	.word	0x00014540


	//   ....[98]....
        /*05e0*/ 	.word	0x00014590


	//   ....[99]....
        /*05e4*/ 	.word	0x000145c0


	//   ....[100]....
        /*05e8*/ 	.word	0x00014630


	//   ....[101]....
        /*05ec*/ 	.word	0x00014910


	//   ....[102]....
        /*05f0*/ 	.word	0x00014930


	//   ....[103]....
        /*05f4*/ 	.word	0x000149f0


	//   ....[104]....
        /*05f8*/ 	.word	0x00014a00


	//   ....[105]....
        /*05fc*/ 	.word	0x00014ab0


	//   ....[106]....
        /*0600*/ 	.word	0x00014ac0


	//   ....[107]....
        /*0604*/ 	.word	0x00014ad0


	//   ....[108]....
        /*0608*/ 	.word	0x00014b80


	//   ....[109]....
        /*060c*/ 	.word	0x00015110


	//   ....[110]....
        /*0610*/ 	.word	0x00015150


	//   ....[111]....
        /*0614*/ 	.word	0x00015190


	//   ....[112]....
        /*0618*/ 	.word	0x000151d0


	//   ....[113]....
        /*061c*/ 	.word	0x00015280


	//   ....[114]....
        /*0620*/ 	.word	0x000152b0


	//   ....[115]....
        /*0624*/ 	.word	0x000152c0


	//   ....[116]....
        /*0628*/ 	.word	0x00015350


	//   ....[117]....
        /*062c*/ 	.word	0x00015780


	//   ....[118]....
        /*0630*/ 	.word	0x000157b0


	//   ....[119]....
        /*0634*/ 	.word	0x000157e0


	//   ....[120]....
        /*0638*/ 	.word	0x00015810


	//   ....[121]....
        /*063c*/ 	.word	0x00015840


	//   ....[122]....
        /*0640*/ 	.word	0x00015870


	//   ....[123]....
        /*0644*/ 	.word	0x000158a0


	//   ....[124]....
        /*0648*/ 	.word	0x000158d0


	//   ....[125]....
        /*064c*/ 	.word	0x00015a50


	//   ....[126]....
        /*0650*/ 	.word	0x00015a80


	//   ....[127]....
        /*0654*/ 	.word	0x00015ab0


	//   ....[128]....
        /*0658*/ 	.word	0x00015ae0


	//   ....[129]....
        /*065c*/ 	.word	0x00015b10


	//   ....[130]....
        /*0660*/ 	.word	0x00015b40


	//   ....[131]....
        /*0664*/ 	.word	0x00015c00


	//   ....[132]....
        /*0668*/ 	.word	0x00015c20


	//   ....[133]....
        /*066c*/ 	.word	0x00015c90


	//   ....[134]....
        /*0670*/ 	.word	0x00016330


	//   ....[135]....
        /*0674*/ 	.word	0x000169b0


	//   ....[136]....
        /*0678*/ 	.word	0x00016aa0


	//   ....[137]....
        /*067c*/ 	.word	0x00016b40


	//   ....[138]....
        /*0680*/ 	.word	0x00016ba0


	//   ....[139]....
        /*0684*/ 	.word	0x00016c40


	//   ....[140]....
        /*0688*/ 	.word	0x00016d20


	//   ....[141]....
        /*068c*/ 	.word	0x00016e20


	//   ....[142]....
        /*0690*/ 	.word	0x00016e90


	//   ....[143]....
        /*0694*/ 	.word	0x00016f70


	//   ....[144]....
        /*0698*/ 	.word	0x00017020


	//   ....[145]....
        /*069c*/ 	.word	0x00017080


	//   ....[146]....
        /*06a0*/ 	.word	0x000170e0


	//   ....[147]....
        /*06a4*/ 	.word	0x000171f0


	//   ....[148]....
        /*06a8*/ 	.word	0x00017250


	//   ....[149]....
        /*06ac*/ 	.word	0x00017370


	//   ....[150]....
        /*06b0*/ 	.word	0x000173d0


	//   ....[151]....
        /*06b4*/ 	.word	0x000174f0


	//   ....[152]....
        /*06b8*/ 	.word	0x00017550


	//   ....[153]....
        /*06bc*/ 	.word	0x00017670


	//   ....[154]....
        /*06c0*/ 	.word	0x000176d0


	//   ....[155]....
        /*06c4*/ 	.word	0x000177f0


	//   ....[156]....
        /*06c8*/ 	.word	0x00017850


	//   ....[157]....
        /*06cc*/ 	.word	0x00017970


	//   ....[158]....
        /*06d0*/ 	.word	0x000179d0


	//   ....[159]....
        /*06d4*/ 	.word	0x00017ad0


	//   ....[160]....
        /*06d8*/ 	.word	0x00017c00


	//   ....[161]....
        /*06dc*/ 	.word	0x00017cc0


	//   ....[162]....
        /*06e0*/ 	.word	0x00017da0


	//   ....[163]....
        /*06e4*/ 	.word	0x00017e80


	//   ....[164]....
        /*06e8*/ 	.word	0x00017ee0


	//   ....[165]....
        /*06ec*/ 	.word	0x00017fc0


	//   ....[166]....
        /*06f0*/ 	.word	0x00018020


	//   ....[167]....
        /*06f4*/ 	.word	0x00018130


	//   ....[168]....
        /*06f8*/ 	.word	0x00018220


	//   ....[169]....
        /*06fc*/ 	.word	0x000182c0


	//   ....[170]....
        /*0700*/ 	.word	0x00018320


	//   ....[171]....
        /*0704*/ 	.word	0x00018440


	//   ....[172]....
        /*0708*/ 	.word	0x000184a0


	//   ....[173]....
        /*070c*/ 	.word	0x000185c0


	//   ....[174]....
        /*0710*/ 	.word	0x00018620


	//   ....[175]....
        /*0714*/ 	.word	0x000186f0


	//   ....[176]....
        /*0718*/ 	.word	0x00018860


	//   ....[177]....
        /*071c*/ 	.word	0x00018910


	//   ....[178]....
        /*0720*/ 	.word	0x00018a60


	//   ....[179]....
        /*0724*/ 	.word	0x00018b10


	//   ....[180]....
        /*0728*/ 	.word	0x00018b70


	//   ....[181]....
        /*072c*/ 	.word	0x00018c30


	//   ....[182]....
        /*0730*/ 	.word	0x00018d10


	//   ....[183]....
        /*0734*/ 	.word	0x00018dd0


	//   ....[184]....
        /*0738*/ 	.word	0x00018ee0


	//   ....[185]....
        /*073c*/ 	.word	0x00018f80


	//   ....[186]....
        /*0740*/ 	.word	0x000190a0


	//   ....[187]....
        /*0744*/ 	.word	0x00019110


	//   ....[188]....
        /*0748*/ 	.word	0x00019180


	//   ....[189]....
        /*074c*/ 	.word	0x000191f0


	//   ....[190]....
        /*0750*/ 	.word	0x00019260


	//   ....[191]....
        /*0754*/ 	.word	0x000192e0


	//   ....[192]....
        /*0758*/ 	.word	0x00019370


	//   ....[193]....
        /*075c*/ 	.word	0x00019400


	//   ....[194]....
        /*0760*/ 	.word	0x00019470


	//   ....[195]....
        /*0764*/ 	.word	0x000194e0


	//   ....[196]....
        /*0768*/ 	.word	0x00019550


	//   ....[197]....
        /*076c*/ 	.word	0x000195d0


	//   ....[198]....
        /*0770*/ 	.word	0x00019640


	//   ....[199]....
        /*0774*/ 	.word	0x000196e0


	//   ....[200]....
        /*0778*/ 	.word	0x00019770


	//   ....[201]....
        /*077c*/ 	.word	0x00019890


	//----- nvinfo : EIATTR_REG_RECONFIG
	.align		4
.L_207:
        /*0780*/ 	.byte	0x01, 0x54
	.zero		2


	//----- nvinfo : EIATTR_SYSCALL_OFFSETS
	.align		4
        /*0784*/ 	.byte	0x04, 0x46
        /*0786*/ 	.short	(.L_209 - .L_208)


	//   ....[0]....
.L_208:
        /*0788*/ 	.word	0x00001d50


	//   ....[1]....
        /*078c*/ 	.word	0x00012340


	//   ....[2]....
        /*0790*/ 	.word	0x00012490


	//   ....[3]....
        /*0794*/ 	.word	0x00012580


	//   ....[4]....
        /*0798*/ 	.word	0x00013300


	//----- nvinfo : EIATTR_MBARRIER_INSTR_OFFSETS
	.align		4
.L_209:
        /*079c*/ 	.byte	0x04, 0x39
        /*079e*/ 	.short	(.L_211 - .L_210)


	//   ....[0]....
.L_210:
        /*07a0*/ 	.word	0x00000180
        /*07a4*/ 	.word	0x000000ff
        /*07a8*/ 	.word	0x00030800
        /*07ac*/ 	.short	0x0100
        /*07ae*/ 	.byte	0x08
	.zero		1


	//   ....[1]....
        /*07b0*/ 	.word	0x00000190
        /*07b4*/ 	.word	0x000000ff
        /*07b8*/ 	.word	0x00030820
        /*07bc*/ 	.short	0x0100
        /*07be*/ 	.byte	0x08
	.zero		1


	//   ....[2]....
        /*07c0*/ 	.word	0x00000280
        /*07c4*/ 	.word	0x000000ff
        /*07c8*/ 	.word	0x00030830
        /*07cc*/ 	.short	0x0100
        /*07ce*/ 	.byte	0x08
	.zero		1


	//   ....[3]....
        /*07d0*/ 	.word	0x00000290
        /*07d4*/ 	.word	0x000000ff
        /*07d8*/ 	.word	0x00030840
        /*07dc*/ 	.short	0x0100
        /*07de*/ 	.byte	0x08
	.zero		1


	//   ....[4]....
        /*07e0*/ 	.word	0x000002a0
        /*07e4*/ 	.word	0x000000ff
        /*07e8*/ 	.word	0x00030838
        /*07ec*/ 	.short	0x0100
        /*07ee*/ 	.byte	0x08
	.zero		1


	//   ....[5]....
        /*07f0*/ 	.word	0x000002b0
        /*07f4*/ 	.word	0x000000ff
        /*07f8*/ 	.word	0x00030848
        /*07fc*/ 	.short	0x0100
        /*07fe*/ 	.byte	0x08
	.zero		1


	//   ....[6]....
        /*0800*/ 	.word	0x000003e0
        /*0804*/ 	.word	0x000000ff
        /*0808*/ 	.word	0x00030850
        /*080c*/ 	.short	0x0100
        /*080e*/ 	.byte	0x08
	.zero		1


	//   ....[7]....
        /*0810*/ 	.word	0x000003f0
        /*0814*/ 	.word	0x000000ff
        /*0818*/ 	.word	0x00030860
        /*081c*/ 	.short	0x0100
        /*081e*/ 	.byte	0x08
	.zero		1


	//   ....[8]....
        /*0820*/ 	.word	0x00000400
        /*0824*/ 	.word	0x000000ff
        /*0828*/ 	.word	0x00030858
        /*082c*/ 	.short	0x0100
        /*082e*/ 	.byte	0x08
	.zero		1


	//   ....[9]....
        /*0830*/ 	.word	0x00000410
        /*0834*/ 	.word	0x000000ff
        /*0838*/ 	.word	0x00030868
        /*083c*/ 	.short	0x0100
        /*083e*/ 	.byte	0x08
	.zero		1


	//   ....[10]....
        /*0840*/ 	.word	0x00000500
        /*0844*/ 	.word	0x000000ff
        /*0848*/ 	.word	0x00030870
        /*084c*/ 	.short	0x0100
        /*084e*/ 	.byte	0x06
	.zero		1


	//   ....[11]....
        /*0850*/ 	.word	0x00000510
        /*0854*/ 	.word	0x000000ff
        /*0858*/ 	.word	0x00030880
        /*085c*/ 	.short	0x0100
        /*085e*/ 	.byte	0x06
	.zero		1


	//   ....[12]....
        /*0860*/ 	.word	0x00000520
        /*0864*/ 	.word	0x000000ff
        /*0868*/ 	.word	0x00030878
        /*086c*/ 	.short	0x0100
        /*086e*/ 	.byte	0x06
	.zero		1


	//   ....[13]....
        /*0870*/ 	.word	0x00000530
        /*0874*/ 	.word	0x000000ff
        /*0878*/ 	.word	0x00030888
        /*087c*/ 	.short	0x0100
        /*087e*/ 	.byte	0x06
	.zero		1


	//   ....[14]....
        /*0880*/ 	.word	0x00000660
        /*0884*/ 	.word	0x000000ff
        /*0888*/ 	.word	0x00030890
        /*088c*/ 	.short	0x0100
        /*088e*/ 	.byte	0x08
	.zero		1


	//   ....[15]....
        /*0890*/ 	.word	0x00000670
        /*0894*/ 	.word	0x000000ff
        /*0898*/ 	.word	0x000308a0
        /*089c*/ 	.short	0x0100
        /*089e*/ 	.byte	0x08
	.zero		1


	//   ....[16]....
        /*08a0*/ 	.word	0x00000680
        /*08a4*/ 	.word	0x000000ff
        /*08a8*/ 	.word	0x00030898
        /*08ac*/ 	.short	0x0100
        /*08ae*/ 	.byte	0x08
	.zero		1


	//   ....[17]....
        /*08b0*/ 	.word	0x00000690
        /*08b4*/ 	.word	0x000000ff
        /*08b8*/ 	.word	0x000308a8
        /*08bc*/ 	.short	0x0100
        /*08be*/ 	.byte	0x08
	.zero		1


	//   ....[18]....
        /*08c0*/ 	.word	0x000007d0
        /*08c4*/ 	.word	0x000000ff
        /*08c8*/ 	.word	0x000308b0
        /*08cc*/ 	.short	0x0100
        /*08ce*/ 	.byte	0x08
	.zero		1


	//   ....[19]....
        /*08d0*/ 	.word	0x000007e0
        /*08d4*/ 	.word	0x000000ff
        /*08d8*/ 	.word	0x000308c0
        /*08dc*/ 	.short	0x0100
        /*08de*/ 	.byte	0x08
	.zero		1


	//   ....[20]....
        /*08e0*/ 	.word	0x000007f0
        /*08e4*/ 	.word	0x000000ff
        /*08e8*/ 	.word	0x000308b8
        /*08ec*/ 	.short	0x0100
        /*08ee*/ 	.byte	0x08
	.zero		1


	//   ....[21]....
        /*08f0*/ 	.word	0x00000800
        /*08f4*/ 	.word	0x000000ff
        /*08f8*/ 	.word	0x000308c8
        /*08fc*/ 	.short	0x0100
        /*08fe*/ 	.byte	0x08
	.zero		1


	//   ....[22]....
        /*0900*/ 	.word	0x00001df0
        /*0904*/ 	.word	0x000000ff
        /*0908*/ 	.word	0x00030800
        /*090c*/ 	.short	0x010a
        /*090e*/ 	.byte	0x28
	.zero		1


	//   ....[23]....
        /*0910*/ 	.word	0x00001e70
        /*0914*/ 	.word	0x00000003
        /*0918*/ 	.word	0x00030830
        /*091c*/ 	.short	0x010a
        /*091e*/ 	.byte	0x3f
	.zero		1


	//   ....[24]....
        /*0920*/ 	.word	0x00001eb0
        /*0924*/ 	.word	0x00000003
        /*0928*/ 	.word	0x00030830
        /*092c*/ 	.short	0x010a
        /*092e*/ 	.byte	0x3f
	.zero		1


	//   ....[25]....
        /*0930*/ 	.word	0x00002b50
        /*0934*/ 	.word	0x000000ff
        /*0938*/ 	.word	0x00000000
        /*093c*/ 	.short	0x0101
        /*093e*/ 	.byte	0x04
	.zero		1


	//   ....[26]....
        /*0940*/ 	.word	0x00004b80
        /*0944*/ 	.word	0x000000ff
        /*0948*/ 	.word	0x00030830
        /*094c*/ 	.short	0x010a
        /*094e*/ 	.byte	0x07
	.zero		1


	//   ....[27]....
        /*0950*/ 	.word	0x00004bc0
        /*0954*/ 	.word	0x000000ff
        /*0958*/ 	.word	0x00030830
        /*095c*/ 	.short	0x010a
        /*095e*/ 	.byte	0x07
	.zero		1


	//   ....[28]....
        /*0960*/ 	.word	0x00005a70
        /*0964*/ 	.word	0x000000ff
        /*0968*/ 	.word	0x00030850
        /*096c*/ 	.short	0x010a
        /*096e*/ 	.byte	0x0e
	.zero		1


	//   ....[29]....
        /*0970*/ 	.word	0x00005ab0
        /*0974*/ 	.word	0x000000ff
        /*0978*/ 	.word	0x00030850
        /*097c*/ 	.short	0x010a
        /*097e*/ 	.byte	0x0e
	.zero		1


	//   ....[30]....
        /*0980*/ 	.word	0x00005fe0
        /*0984*/ 	.word	0x000000ff
        /*0988*/ 	.word	0x00000000
        /*098c*/ 	.short	0x0101
        /*098e*/ 	.byte	0x07
	.zero		1


	//   ....[31]....
        /*0990*/ 	.word	0x000076d0
        /*0994*/ 	.word	0x000000ff
        /*0998*/ 	.word	0x00000000
        /*099c*/ 	.short	0x0101
        /*099e*/ 	.byte	0x0e
	.zero		1


	//   ....[32]....
        /*09a0*/ 	.word	0x00007ab0
        /*09a4*/ 	.word	0x000000ff
        /*09a8*/ 	.word	0x00030830
        /*09ac*/ 	.short	0x010a
        /*09ae*/ 	.byte	0x07
	.zero		1


	//   ....[33]....
        /*09b0*/ 	.word	0x00007af0
        /*09b4*/ 	.word	0x000000ff
        /*09b8*/ 	.word	0x00030830
        /*09bc*/ 	.short	0x010a
        /*09be*/ 	.byte	0x07
	.zero		1


	//   ....[34]....
        /*09c0*/ 	.word	0x000089a0
        /*09c4*/ 	.word	0x000000ff
        /*09c8*/ 	.word	0x00030850
        /*09cc*/ 	.short	0x010a
        /*09ce*/ 	.byte	0x0e
	.zero		1


	//   ....[35]....
        /*09d0*/ 	.word	0x000089e0
        /*09d4*/ 	.word	0x000000ff
        /*09d8*/ 	.word	0x00030850
        /*09dc*/ 	.short	0x010a
        /*09de*/ 	.byte	0x0e
	.zero		1


	//   ....[36]....
        /*09e0*/ 	.word	0x00008f10
        /*09e4*/ 	.word	0x000000ff
        /*09e8*/ 	.word	0x00000000
        /*09ec*/ 	.short	0x0101
        /*09ee*/ 	.byte	0x07
	.zero		1


	//   ....[37]....
        /*09f0*/ 	.word	0x00009ac0
        /*09f4*/ 	.word	0x000000ff
        /*09f8*/ 	.word	0x00000000
        /*09fc*/ 	.short	0x0101
        /*09fe*/ 	.byte	0x0e
	.zero		1


	//   ....[38]....
        /*0a00*/ 	.word	0x00009c50
        /*0a04*/ 	.word	0x000000ff
        /*0a08*/ 	.word	0x00030830
        /*0a0c*/ 	.short	0x010a
        /*0a0e*/ 	.byte	0x06
	.zero		1


	//   ....[39]....
        /*0a10*/ 	.word	0x00009c90
        /*0a14*/ 	.word	0x000000ff
        /*0a18*/ 	.word	0x00030830
        /*0a1c*/ 	.short	0x010a
        /*0a1e*/ 	.byte	0x06
	.zero		1


	//   ....[40]....
        /*0a20*/ 	.word	0x0000ab40
        /*0a24*/ 	.word	0x000000ff
        /*0a28*/ 	.word	0x00030850
        /*0a2c*/ 	.short	0x010a
        /*0a2e*/ 	.byte	0x0a
	.zero		1


	//   ....[41]....
        /*0a30*/ 	.word	0x0000ab80
        /*0a34*/ 	.word	0x000000ff
        /*0a38*/ 	.word	0x00030850
        /*0a3c*/ 	.short	0x010a
        /*0a3e*/ 	.byte	0x0a
	.zero		1


	//   ....[42]....
        /*0a40*/ 	.word	0x0000b0d0
        /*0a44*/ 	.word	0x000000ff
        /*0a48*/ 	.word	0x00000000
        /*0a4c*/ 	.short	0x0101
        /*0a4e*/ 	.byte	0x04
	.zero		1


	//   ....[43]....
        /*0a50*/ 	.word	0x0000c7b0
        /*0a54*/ 	.word	0x000000ff
        /*0a58*/ 	.word	0x00000000
        /*0a5c*/ 	.short	0x0101
        /*0a5e*/ 	.byte	0x0a
	.zero		1


	//   ....[44]....
        /*0a60*/ 	.word	0x0000d050
        /*0a64*/ 	.word	0x000000ff
        /*0a68*/ 	.word	0x00030850
        /*0a6c*/ 	.short	0x010a
        /*0a6e*/ 	.byte	0x05
	.zero		1


	//   ....[45]....
        /*0a70*/ 	.word	0x0000d090
        /*0a74*/ 	.word	0x000000ff
        /*0a78*/ 	.word	0x00030850
        /*0a7c*/ 	.short	0x010a
        /*0a7e*/ 	.byte	0x05
	.zero		1


	//   ....[46]....
        /*0a80*/ 	.word	0x0000d660
        /*0a84*/ 	.word	0x000000ff
        /*0a88*/ 	.word	0x00000000
        /*0a8c*/ 	.short	0x0101
        /*0a8e*/ 	.byte	0x04
	.zero		1


	//   ....[47]....
        /*0a90*/ 	.word	0x0000f7b0
        /*0a94*/ 	.word	0x00000016
        /*0a98*/ 	.word	0x00000000
        /*0a9c*/ 	.short	0x0101
        /*0a9e*/ 	.byte	0x3f
	.zero		1


	//   ....[48]....
        /*0aa0*/ 	.word	0x00012b70
        /*0aa4*/ 	.word	0x00000006
        /*0aa8*/ 	.word	0x00030840
        /*0aac*/ 	.short	0x010a
        /*0aae*/ 	.byte	0x3f
	.zero		1


	//   ....[49]....
        /*0ab0*/ 	.word	0x00013080
        /*0ab4*/ 	.word	0x00000006
        /*0ab8*/ 	.word	0x00030830
        /*0abc*/ 	.short	0x0107
        /*0abe*/ 	.byte	0x3f
	.zero		1


	//   ....[50]....
        /*0ac0*/ 	.word	0x00013130
        /*0ac4*/ 	.word	0x00000006
        /*0ac8*/ 	.word	0x00030830
        /*0acc*/ 	.short	0x0101
        /*0ace*/ 	.byte	0x3f
	.zero		1


	//   ....[51]....
        /*0ad0*/ 	.word	0x00013d20
        /*0ad4*/ 	.word	0x00000016
        /*0ad8*/ 	.word	0x00030800
        /*0adc*/ 	.short	0x0107
        /*0ade*/ 	.byte	0x3f
	.zero		1


	//   ....[52]....
        /*0ae0*/ 	.word	0x00013e40
        /*0ae4*/ 	.word	0x00000016
        /*0ae8*/ 	.word	0x00030800
        /*0aec*/ 	.short	0x0101
        /*0aee*/ 	.byte	0x3f
	.zero		1


	//   ....[53]....
        /*0af0*/ 	.word	0x00013e60
        /*0af4*/ 	.word	0x00000016
        /*0af8*/ 	.word	0x00030820
        /*0afc*/ 	.short	0x010a
        /*0afe*/ 	.byte	0x3f
	.zero		1


	//   ....[54]....
        /*0b00*/ 	.word	0x00014240
        /*0b04*/ 	.word	0x00000007
        /*0b08*/ 	.word	0x00030840
        /*0b0c*/ 	.short	0x010a
        /*0b0e*/ 	.byte	0x3f
	.zero		1


	//   ....[55]....
        /*0b10*/ 	.word	0x00014740
        /*0b14*/ 	.word	0x00000007
        /*0b18*/ 	.word	0x00030830
        /*0b1c*/ 	.short	0x0107
        /*0b1e*/ 	.byte	0x3f
	.zero		1


	//   ....[56]....
        /*0b20*/ 	.word	0x000147f0
        /*0b24*/ 	.word	0x00000007
        /*0b28*/ 	.word	0x00030830
        /*0b2c*/ 	.short	0x0101
        /*0b2e*/ 	.byte	0x3f
	.zero		1


	//   ....[57]....
        /*0b30*/ 	.word	0x00014850
        /*0b34*/ 	.word	0x00000007
        /*0b38*/ 	.word	0x00030860
        /*0b3c*/ 	.short	0x010a
        /*0b3e*/ 	.byte	0x3f
	.zero		1


	//   ....[58]....
        /*0b40*/ 	.word	0x00014d00
        /*0b44*/ 	.word	0x00000007
        /*0b48*/ 	.word	0x00030850
        /*0b4c*/ 	.short	0x0107
        /*0b4e*/ 	.byte	0x3f
	.zero		1


	//   ....[59]....
        /*0b50*/ 	.word	0x00014e50
        /*0b54*/ 	.word	0x00000007
        /*0b58*/ 	.word	0x00030850
        /*0b5c*/ 	.short	0x0101
        /*0b5e*/ 	.byte	0x3f
	.zero		1


	//   ....[60]....
        /*0b60*/ 	.word	0x00015060
        /*0b64*/ 	.word	0x00000000
        /*0b68*/ 	.word	0x00030860
        /*0b6c*/ 	.short	0x010a
        /*0b6e*/ 	.byte	0x3f
	.zero		1


	//   ....[61]....
        /*0b70*/ 	.word	0x000154d0
        /*0b74*/ 	.word	0x00000000
        /*0b78*/ 	.word	0x00030850
        /*0b7c*/ 	.short	0x0107
        /*0b7e*/ 	.byte	0x3f
	.zero		1


	//   ....[62]....
        /*0b80*/ 	.word	0x00015580
        /*0b84*/ 	.word	0x00000000
        /*0b88*/ 	.word	0x00030850
        /*0b8c*/ 	.short	0x0101
        /*0b8e*/ 	.byte	0x3f
	.zero		1


	//   ....[63]....
        /*0b90*/ 	.word	0x000162b0
        /*0b94*/ 	.word	0x00000004
        /*0b98*/ 	.word	0x00030820
        /*0b9c*/ 	.short	0x010a
        /*0b9e*/ 	.byte	0x3f
	.zero		1


	//   ....[64]....
        /*0ba0*/ 	.word	0x00016450
        /*0ba4*/ 	.word	0x00000005
        /*0ba8*/ 	.word	0x00030840
        /*0bac*/ 	.short	0x010a
        /*0bae*/ 	.byte	0x3f
	.zero		1


	//   ....[65]....
        /*0bb0*/ 	.word	0x000164f0
        /*0bb4*/ 	.word	0x00000019
        /*0bb8*/ 	.word	0x00030840
        /*0bbc*/ 	.short	0x010a
        /*0bbe*/ 	.byte	0x3f
	.zero		1


	//   ....[66]....
        /*0bc0*/ 	.word	0x00016530
        /*0bc4*/ 	.word	0x00000005
        /*0bc8*/ 	.word	0x00030860
        /*0bcc*/ 	.short	0x010a
        /*0bce*/ 	.byte	0x3f
	.zero		1


	//   ....[67]....
        /*0bd0*/ 	.word	0x00016570
        /*0bd4*/ 	.word	0x00000019
        /*0bd8*/ 	.word	0x00030860
        /*0bdc*/ 	.short	0x010a
        /*0bde*/ 	.byte	0x3f
	.zero		1


	//   ....[68]....
        /*0be0*/ 	.word	0x000165e0
        /*0be4*/ 	.word	0x00000003
        /*0be8*/ 	.word	0x00030800
        /*0bec*/ 	.short	0x010a
        /*0bee*/ 	.byte	0x3f
	.zero		1


	//   ....[69]....
        /*0bf0*/ 	.word	0x00016630
        /*0bf4*/ 	.word	0x00000003
        /*0bf8*/ 	.word	0x00030830
        /*0bfc*/ 	.short	0x010a
        /*0bfe*/ 	.byte	0x3f
	.zero		1


	//   ....[70]....
        /*0c00*/ 	.word	0x00016690
        /*0c04*/ 	.word	0x00000004
        /*0c08*/ 	.word	0x00030830
        /*0c0c*/ 	.short	0x010a
        /*0c0e*/ 	.byte	0x3f
	.zero		1


	//   ....[71]....
        /*0c10*/ 	.word	0x000166f0
        /*0c14*/ 	.word	0x00000003
        /*0c18*/ 	.word	0x00030850
        /*0c1c*/ 	.short	0x010a
        /*0c1e*/ 	.byte	0x3f
	.zero		1


	//   ....[72]....
        /*0c20*/ 	.word	0x00016750
        /*0c24*/ 	.word	0x00000004
        /*0c28*/ 	.word	0x00030830
        /*0c2c*/ 	.short	0x010a
        /*0c2e*/ 	.byte	0x3f
	.zero		1


	//   ....[73]....
        /*0c30*/ 	.word	0x000167b0
        /*0c34*/ 	.word	0x00000003
        /*0c38*/ 	.word	0x00030850
        /*0c3c*/ 	.short	0x010a
        /*0c3e*/ 	.byte	0x3f
	.zero		1


	//   ....[74]....
        /*0c40*/ 	.word	0x00016810
        /*0c44*/ 	.word	0x00000004
        /*0c48*/ 	.word	0x00030830
        /*0c4c*/ 	.short	0x010a
        /*0c4e*/ 	.byte	0x3f
	.zero		1


	//   ....[75]....
        /*0c50*/ 	.word	0x00016870
        /*0c54*/ 	.word	0x00000003
        /*0c58*/ 	.word	0x00030850
        /*0c5c*/ 	.short	0x010a
        /*0c5e*/ 	.byte	0x3f
	.zero		1


	//   ....[76]....
        /*0c60*/ 	.word	0x000168d0
        /*0c64*/ 	.word	0x00000007
        /*0c68*/ 	.word	0x00030850
        /*0c6c*/ 	.short	0x010a
        /*0c6e*/ 	.byte	0x3f
	.zero		1


	//   ....[77]....
        /*0c70*/ 	.word	0x000169f0
        /*0c74*/ 	.word	0x00000006
        /*0c78*/ 	.word	0x00030840
        /*0c7c*/ 	.short	0x010a
        /*0c7e*/ 	.byte	0x3f
	.zero		1


	//   ....[78]....
        /*0c80*/ 	.word	0x00017b00
        /*0c84*/ 	.word	0x00000016
        /*0c88*/ 	.word	0x00030820
        /*0c8c*/ 	.short	0x010a
        /*0c8e*/ 	.byte	0x3f
	.zero		1


	//   ....[79]....
        /*0c90*/ 	.word	0x00017b50
        /*0c94*/ 	.word	0x00000007
        /*0c98*/ 	.word	0x00030840
        /*0c9c*/ 	.short	0x010a
        /*0c9e*/ 	.byte	0x3f
	.zero		1


	//   ....[80]....
        /*0ca0*/ 	.word	0x00018170
        /*0ca4*/ 	.word	0x00000007
        /*0ca8*/ 	.word	0x00030860
        /*0cac*/ 	.short	0x010a
        /*0cae*/ 	.byte	0x3f
	.zero		1


	//   ....[81]....
        /*0cb0*/ 	.word	0x000187b0
        /*0cb4*/ 	.word	0x00000000
        /*0cb8*/ 	.word	0x00030860
        /*0cbc*/ 	.short	0x010a
        /*0cbe*/ 	.byte	0x3f
	.zero		1


	//   ....[82]....
        /*0cc0*/ 	.word	0x000197b0
        /*0cc4*/ 	.word	0x00000004
        /*0cc8*/ 	.word	0x00030820
        /*0ccc*/ 	.short	0x010a
        /*0cce*/ 	.byte	0x3f
	.zero		1


	//   ....[83]....
        /*0cd0*/ 	.word	0x00019950
        /*0cd4*/ 	.word	0x00000005
        /*0cd8*/ 	.word	0x00030840
        /*0cdc*/ 	.short	0x010a
        /*0cde*/ 	.byte	0x3f
	.zero		1


	//   ....[84]....
        /*0ce0*/ 	.word	0x000199a0
        /*0ce4*/ 	.word	0x00000019
        /*0ce8*/ 	.word	0x00030840
        /*0cec*/ 	.short	0x010a
        /*0cee*/ 	.byte	0x3f
	.zero		1


	//   ....[85]....
        /*0cf0*/ 	.word	0x000199f0
        /*0cf4*/ 	.word	0x00000005
        /*0cf8*/ 	.word	0x00030860
        /*0cfc*/ 	.short	0x010a
        /*0cfe*/ 	.byte	0x3f
	.zero		1


	//----- nvinfo : EIATTR_NUM_MBARRIERS
	.align		4
.L_211:
        /*0d00*/ 	.byte	0x03, 0x38
        /*0d02*/ 	.short	0x0016


	//----- nvinfo : EIATTR_EXIT_INSTR_OFFSETS
	.align		4
        /*0d04*/ 	.byte	0x04, 0x1c
        /*0d06*/ 	.short	(.L_213 - .L_212)


	//   ....[0]....
.L_212:
        /*0d08*/ 	.word	0x00000990


	//   ....[1]....
        /*0d0c*/ 	.word	0x00010b60


	//   ....[2]....
        /*0d10*/ 	.word	0x000165c0


	//----- nvinfo : EIATTR_MAX_THREADS
	.align		4
.L_213:
        /*0d14*/ 	.byte	0x04, 0x05
        /*0d16*/ 	.short	(.L_215 - .L_214)
.L_214:
        /*0d18*/ 	.word	0x00000180
        /*0d1c*/ 	.word	0x00000001
        /*0d20*/ 	.word	0x00000001


	//----- nvinfo : EIATTR_CRS_STACK_SIZE
	.align		4
.L_215:
        /*0d24*/ 	.byte	0x04, 0x1e
        /*0d26*/ 	.short	(.L_217 - .L_216)
.L_216:
        /*0d28*/ 	.word	0x00000000


	//----- nvinfo : EIATTR_CBANK_PARAM_SIZE
	.align		4
.L_217:
        /*0d2c*/ 	.byte	0x03, 0x19
        /*0d2e*/ 	.short	0x0af0


	//----- nvinfo : EIATTR_PARAM_CBANK
	.align		4
        /*0d30*/ 	.byte	0x04, 0x0a
        /*0d32*/ 	.short	(.L_219 - .L_218)
	.align		4
.L_218:
        /*0d34*/ 	.word	index@(.nv.constant0._ZN7cutlass13device_kernelIN5flash11enable_sm90INS1_16FlashAttnFwdSm90INS1_25CollectiveMainloopFwdSm90ILi2EN4cute5tupleIJNS5_1CILi1EEES8_S8_EEENS6_IJNS7_ILi128EEENS7_ILi64EEENS7_ILi256EEEEEELi256ENS_6half_tEfNS_4arch4Sm90ELb0ELb1ELb1ELb1ELb1ELb0ELb0ELb1ELb1ELb1ELb0ELb0EEENS1_21CollectiveEpilogueFwdINS6_IJSA_SC_SB_EEES9_SE_SG_Li256ELb1ELb1ELb0ELb0EEENS1_36VarlenDynamicPersistentTileSchedulerILi128ELi64ELi256ELi128ELb0ELb1ELb1ELb1ELb0ELb1EEEEEEEEEvNT_6ParamsE)
        /*0d38*/ 	.short	0x0210
        /*0d3a*/ 	.short	0x0af0


	//----- nvinfo : EIATTR_SW_WAR
	.align		4
.L_219:
        /*0d3c*/ 	.byte	0x04, 0x36
        /*0d3e*/ 	.short	(.L_221 - .L_220)
.L_220:
        /*0d40*/ 	.word	0x00000008
.L_221:


//--------------------- .nv.info._ZN7cutlass13device_kernelIN5flash11enable_sm90INS1_16FlashAttnFwdSm90INS1_25CollectiveMainloopFwdSm90ILi2EN4cute5tupleIJNS5_1CILi1EEES8_S8_EEENS6_IJNS7_ILi128EEENS7_ILi64EEENS7_ILi256EEEEEELi256ENS_6half_tEfNS_4arch4Sm90ELb0ELb1ELb1ELb1ELb1ELb1ELb0ELb1ELb1ELb1ELb0ELb0EEENS1_21CollectiveEpilogueFwdINS6_IJSA_SC_SB_EEES9_SE_SG_Li256ELb1ELb1ELb0ELb0EEENS1_36VarlenDynamicPersistentTileSchedulerILi128ELi64ELi256ELi128ELb0ELb1ELb1ELb1ELb0ELb1EEEEEEEEEvNT_6ParamsE --------------------------
	.section	.nv.info._ZN7cutlass13device_kernelIN5flash11enable_sm90INS1_16FlashAttnFwdSm90INS1_25CollectiveMainloopFwdSm90ILi2EN4cute5tupleIJNS5_1CILi1EEES8_S8_EEENS6_IJNS7_ILi128EEENS7_ILi64EEENS7_ILi256EEEEEELi256ENS_6half_tEfNS_4arch4Sm90ELb0ELb1ELb1ELb1ELb1ELb1ELb0ELb1ELb1ELb1ELb0ELb0EEENS1_21CollectiveEpilogueFwdINS6_IJSA_SC_SB_EEES9_SE_SG_Li256ELb1ELb1ELb0ELb0EEENS1_36VarlenDynamicPersistentTileSchedulerILi128ELi64ELi256ELi128ELb0ELb1ELb1ELb1ELb0ELb1EEEEEEEEEvNT_6ParamsE,"",@"SHT_CUDA_INFO"
	.sectionflags	@""
	.align	4


	//----- nvinfo : EIATTR_CUDA_API_VERSION
	.align		4
        /*0000*/ 	.byte	0x04, 0x37
        /*0002*/ 	.short	(.L_223 - .L_222)
.L_222:
        /*0004*/ 	.word	0x00000082


	//----- nvinfo : EIATTR_KPARAM_INFO
	.align		4
.L_223:
        /*0008*/ 	.byte	0x04, 0x17
        /*000a*/ 	.short	(.L_225 - .L_224)
.L_224:
        /*000c*/ 	.word	0x00000000
        /*0010*/ 	.short	0x0000
        /*0012*/ 	.short	0x0070
        /*0014*/ 	.byte	0x00, 0xf0, 0x01, 0x2a


	//----- nvinfo : EIATTR_SPARSE_MMA_MASK
	.align		4
.L_225:
        /*0018*/ 	.byte	0x03, 0x50
        /*001a*/ 	.short	0x0000


	//----- nvinfo : EIATTR_MAXREG_COUNT
	.align		4
        /*001c*/ 	.byte	0x03, 0x1b
        /*001e*/ 	.short	0x00a8


	//----- nvinfo : EIATTR_NUM_BARRIERS
	.align		4
        /*0020*/ 	.byte	0x02, 0x4c
        /*0022*/ 	.byte	0x10
	.zero		1


	//----- nvinfo : EIATTR_EXTERNS
	.align		4
        /*0024*/ 	.byte	0x04, 0x0f
        /*0026*/ 	.short	(.L_227 - .L_226)


	//   ....[0]....
	.align		4
.L_226:
        /*0028*/ 	.word	index@(__assertfail)


	//----- nvinfo : EIATTR_ANNOTATIONS
	.align		4
.L_227:
        /*002c*/ 	.byte	0x04, 0x55
        /*002e*/ 	.short	(.L_229 - .L_228)


	//   ....[0]....
.L_228:
        /* <DEDUP_REMOVED lines=115> */
        /*0754*/ 	.byte	0x90, 0x98, 0x02, 0x00


	//----- nvinfo : EIATTR_MERCURY_ISA_VERSION
	.align		4
.L_229:
        /*0758*/ 	.byte	0x03, 0x5f
        /*075a*/ 	.short	0x0101


	//----- nvinfo : EIATTR_UNUSED_LOAD_BYTE_OFFSET
	.align		4
        /*075c*/ 	.byte	0x04, 0x44
        /*075e*/ 	.short	(.L_231 - .L_230)


	//   ....[0]....
.L_230:
        /*0760*/ 	.word	0x00000a30
        /*0764*/ 	.word	0x0000fff0


	//   ....[1]....
        /*0768*/ 	.word	0x0001f400
        /*076c*/ 	.word	0x0000fff0


	//----- nvinfo : EIATTR_INT_WARP_WIDE_INSTR_OFFSETS
	.align		4
.L_231:
        /*0770*/ 	.byte	0x04, 0x31
        /*0772*/ 	.short	(.L_233 - .L_232)


	//   ....[0]....
.L_232:
        /*0774*/ 	.word	0x00000120


	//   ....[1]....
        /*0778*/ 	.word	0x00000160


	//   ....[2]....
        /*077c*/ 	.word	0x00000220


	//   ....[3]....
        /*0780*/ 	.word	0x000254c0


	//   ....[4]....
        /*0784*/ 	.word	0x00025550


	//   ....[5]....
        /*0788*/ 	.word	0x000283e0


	//   ....[6]....
        /*078c*/ 	.word	0x00028470


	//----- nvinfo : EIATTR_COOP_GROUP_MASK_REGIDS
	.align		4
.L_233:
        /*0790*/ 	.byte	0x04, 0x29
        /*0792*/ 	.short	(.L_235 - .L_234)


	//   ....[0]....
.L_234:
        /*0794*/ 	.word	0xffffffff


	//   ....[1]....
        /*0798*/ 	.word	0xffffffff


	//   ....[2]....
        /*079c*/ 	.word	0xffffffff


	//   ....[3]....
        /*07a0*/ 	.word	0xffffffff


	//   ....[4]....
        /*07a4*/ 	.word	0xffffffff


	//   ....[5]....
        /*07a8*/ 	.word	0xffffffff


	//   ....[6]....
        /*07ac*/ 	.word	0xffffffff


	//   ....[7]....
        /*07b0*/ 	.word	0xffffffff


	//   ....[8]....
        /*07b4*/ 	.word	0xffffffff


	//   ....[9]....
        /*07b8*/ 	.word	0xffffffff


	//   ....[10]....
        /*07bc*/ 	.word	0xffffffff


	//   ....[11]....
        /*07c0*/ 	.word	0xffffffff


	//   ....[12]....
        /*07c4*/ 	.word	0xffffffff


	//   ....[13]....
        /*07c8*/ 	.word	0xffffffff


	//   ....[14]....
        /*07cc*/ 	.word	0xffffffff


	//   ....[15]....
        /*07d0*/ 	.word	0xffffffff


	//   ....[16]....
        /*07d4*/ 	.word	0xffffffff


	//   ....[17]....
        /*07d8*/ 	.word	0xffffffff


	//   ....[18]....
        /*07dc*/ 	.word	0xffffffff


	//   ....[19]....
        /*07e0*/ 	.word	0xffffffff


	//   ....[20]....
        /*07e4*/ 	.word	0xffffffff


	//   ....[21]....
        /*07e8*/ 	.word	0xffffffff


	//   ....[22]....
        /*07ec*/ 	.word	0xffffffff


	//   ....[23]....
        /*07f0*/ 	.word	0xffffffff


	//   ....[24]....
        /*07f4*/ 	.word	0xffffffff


	//   ....[25]....
        /*07f8*/ 	.word	0xffffffff


	//   ....[26]....
        /*07fc*/ 	.word	0xffffffff


	//   ....[27]....
        /*0800*/ 	.word	0xffffffff


	//   ....[28]....
        /*0804*/ 	.word	0xffffffff


	//   ....[29]....
        /*0808*/ 	.word	0xffffffff


	//   ....[30]....
        /*080c*/ 	.word	0xffffffff


	//   ....[31]....
        /*0810*/ 	.word	0xffffffff


	//   ....[32]....
        /*0814*/ 	.word	0xffffffff


	//   ....[33]....
        /*0818*/ 	.word	0xffffffff


	//   ....[34]....
        /*081c*/ 	.word	0xffffffff


	//   ....[35]....
        /*0820*/ 	.word	0xffffffff


	//   ....[36]....
        /*0824*/ 	.word	0xffffffff


	//   ....[37]....
        /*0828*/ 	.word	0xffffffff


	//   ....[38]....
        /*082c*/ 	.word	0xffffffff


	//   ....[39]....
        /*0830*/ 	.word	0xffffffff


	//   ....[40]....
        /*0834*/ 	.word	0xffffffff


	//   ....[41]....
        /*0838*/ 	.word	0xffffffff


	//   ....[42]....
        /*083c*/ 	.word	0xffffffff


	//   ....[43]....
        /*0840*/ 	.word	0xffffffff


	//   ....[44]....
        /*0844*/ 	.word	0xffffffff


	//   ....[45]....
        /*0848*/ 	.word	0xffffffff


	//   ....[46]....
        /*084c*/ 	.word	0xffffffff


	//   ....[47]....
        /*0850*/ 	.word	0xffffffff


	//   ....[48]....
        /*0854*/ 	.word	0xffffffff


	//   ....[49]....
        /*0858*/ 	.word	0xffffffff


	//   ....[50]....
        /*085c*/ 	.word	0xffffffff


	//   ....[51]....
        /*0860*/ 	.word	0xffffffff


	//   ....[52]....
        /*0864*/ 	.word	0xffffffff


	//   ....[53]....
        /*0868*/ 	.word	0xffffffff


	//   ....[54]....
        /*086c*/ 	.word	0xffffffff


	//   ....[55]....
        /*0870*/ 	.word	0xffffffff


	//   ....[56]....
        /*0874*/ 	.word	0xffffffff


	//   ....[57]....
        /*0878*/ 	.word	0xffffffff


	//   ....[58]....
        /*087c*/ 	.word	0xffffffff


	//   ....[59]....
        /*0880*/ 	.word	0xffffffff


	//   ....[60]....
        /*0884*/ 	.word	0xffffffff


	//   ....[61]....
        /*0888*/ 	.word	0xffffffff


	//   ....[62]....
        /*088c*/ 	.word	0xffffffff


	//   ....[63]....
        /*0890*/ 	.word	0xffffffff


	//   ....[64]....
        /*0894*/ 	.word	0xffffffff


	//   ....[65]....
        /*0898*/ 	.word	0xffffffff


	//   ....[66]....
        /*089c*/ 	.word	0xffffffff


	//   ....[67]....
        /*08a0*/ 	.word	0xffffffff


	//   ....[68]....
        /*08a4*/ 	.word	0xffffffff


	//   ....[69]....
        /*08a8*/ 	.word	0xffffffff


	//   ....[70]....
        /*08ac*/ 	.word	0xffffffff


	//   ....[71]....
        /*08b0*/ 	.word	0xffffffff


	//   ....[72]....
        /*08b4*/ 	.word	0xffffffff


	//   ....[73]....
        /*08b8*/ 	.word	0xffffffff


	//   ....[74]....
        /*08bc*/ 	.word	0xffffffff


	//   ....[75]....
        /*08c0*/ 	.word	0xffffffff


	//   ....[76]....
        /*08c4*/ 	.word	0xffffffff


	//   ....[77]....
        /*08c8*/ 	.word	0xffffffff


	//   ....[78]....
        /*08cc*/ 	.word	0xffffffff


	//   ....[79]....
        /*08d0*/ 	.word	0xffffffff


	//   ....[80]....
        /*08d4*/ 	.word	0xffffffff


	//   ....[81]....
        /*08d8*/ 	.word	0xffffffff


	//   ....[82]....
        /*08dc*/ 	.word	0xffffffff


	//   ....[83]....
        /*08e0*/ 	.word	0xffffffff


	//   ....[84]....
        /*08e4*/ 	.word	0xffffffff


	//   ....[85]....
        /*08e8*/ 	.word	0xffffffff


	//   ....[86]....
        /*08ec*/ 	.word	0xffffffff


	//   ....[87]....
        /*08f0*/ 	.word	0xffffffff


	//   ....[88]....
        /*08f4*/ 	.word	0xffffffff


	//   ....[89]....
        /*08f8*/ 	.word	0xffffffff


	//   ....[90]....
        /*08fc*/ 	.word	0xffffffff


	//   ....[91]....
        /*0900*/ 	.word	0xffffffff


	//   ....[92]....
        /*0904*/ 	.word	0xffffffff


	//   ....[93]....
        /*0908*/ 	.word	0xffffffff


	//   ....[94]....
        /*090c*/ 	.word	0xffffffff


	//   ....[95]....
        /*0910*/ 	.word	0xffffffff


	//   ....[96]....
        /*0914*/ 	.word	0xffffffff


	//   ....[97]....
        /*0918*/ 	.word	0xffffffff


	//   ....[98]....
        /*091c*/ 	.word	0xffffffff


	//   ....[99]....
        /*0920*/ 	.word	0xffffffff


	//   ....[100]....
        /*0924*/ 	.word	0xffffffff


	//   ....[101]....
        /*0928*/ 	.word	0xffffffff


	//   ....[102]....
        /*092c*/ 	.word	0xffffffff


	//   ....[103]....
        /*0930*/ 	.word	0xffffffff


	//   ....[104]....
        /*0934*/ 	.word	0xffffffff


	//   ....[105]....
        /*0938*/ 	.word	0xffffffff


	//   ....[106]....
        /*093c*/ 	.word	0xffffffff


	//   ....[107]....
        /*0940*/ 	.word	0xffffffff


	//   ....[108]....
        /*0944*/ 	.word	0xffffffff


	//   ....[109]....
        /*0948*/ 	.word	0xffffffff


	//   ....[110]....
        /*094c*/ 	.word	0xffffffff


	//   ....[111]....
        /*0950*/ 	.word	0xffffffff


	//   ....[112]....
        /*0954*/ 	.word	0xffffffff


	//   ....[113]....
        /*0958*/ 	.word	0xffffffff


	//   ....[114]....
        /*095c*/ 	.word	0xffffffff


	//   ....[115]....
        /*0960*/ 	.word	0xffffffff


	//   ....[116]....
        /*0964*/ 	.word	0xffffffff


	//   ....[117]....
        /*0968*/ 	.word	0xffffffff


	//   ....[118]....
        /*096c*/ 	.word	0xffffffff


	//   ....[119]....
        /*0970*/ 	.word	0xffffffff


	//   ....[120]....
        /*0974*/ 	.word	0xffffffff


	//   ....[121]....
        /*0978*/ 	.word	0xffffffff


	//   ....[122]....
        /*097c*/ 	.word	0xffffffff


	//   ....[123]....
        /*0980*/ 	.word	0xffffffff


	//   ....[124]....
        /*0984*/ 	.word	0xffffffff


	//   ....[125]....
        /*0988*/ 	.word	0xffffffff


	//   ....[126]....
        /*098c*/ 	.word	0xffffffff


	//   ....[127]....
        /*0990*/ 	.word	0xffffffff


	//   ....[128]....
        /*0994*/ 	.word	0xffffffff


	//   ....[129]....
        /*0998*/ 	.word	0xffffffff


	//   ....[130]....
        /*099c*/ 	.word	0xffffffff


	//   ....[131]....
        /*09a0*/ 	.word	0xffffffff


	//   ....[132]....
        /*09a4*/ 	.word	0xffffffff


	//   ....[133]....
        /*09a8*/ 	.word	0xffffffff


	//   ....[134]....
        /*09ac*/ 	.word	0xffffffff


	//   ....[135]....
        /*09b0*/ 	.word	0xffffffff


	//   ....[136]....
        /*09b4*/ 	.word	0xffffffff


	//   ....[137]....
        /*09b8*/ 	.word	0xffffffff


	//   ....[138]....
        /*09bc*/ 	.word	0xffffffff


	//   ....[139]....
        /*09c0*/ 	.word	0xffffffff


	//   ....[140]....
        /*09c4*/ 	.word	0xffffffff


	//   ....[141]....
        /*09c8*/ 	.word	0xffffffff


	//   ....[142]....
        /*09cc*/ 	.word	0xffffffff


	//   ....[143]....
        /*09d0*/ 	.word	0xffffffff


	//   ....[144]....
        /*09d4*/ 	.word	0xffffffff


	//   ....[145]....
        /*09d8*/ 	.word	0xffffffff


	//   ....[146]....
        /*09dc*/ 	.word	0xffffffff


	//   ....[147]....
        /*09e0*/ 	.word	0xffffffff


	//   ....[148]....
        /*09e4*/ 	.word	0xffffffff


	//   ....[149]....
        /*09e8*/ 	.word	0xffffffff


	//   ....[150]....
        /*09ec*/ 	.word	0xffffffff


	//   ....[151]....
        /*09f0*/ 	.word	0xffffffff


	//   ....[152]....
        /*09f4*/ 	.word	0xffffffff


	//   ....[153]....
        /*09f8*/ 	.word	0xffffffff


	//   ....[154]....
        /*09fc*/ 	.word	0xffffffff


	//   ....[155]....
        /*0a00*/ 	.word	0xffffffff


	//   ....[156]....
        /*0a04*/ 	.word	0xffffffff


	//   ....[157]....
        /*0a08*/ 	.word	0xffffffff


	//   ....[158]....
        /*0a0c*/ 	.word	0xffffffff


	//   ....[159]....
        /*0a10*/ 	.word	0xffffffff


	//   ....[160]....
        /*0a14*/ 	.word	0xffffffff


	//   ....[161]....
        /*0a18*/ 	.word	0xffffffff


	//   ....[162]....
        /*0a1c*/ 	.word	0xffffffff


	//   ....[163]....
        /*0a20*/ 	.word	0xffffffff


	//   ....[164]....
        /*0a24*/ 	.word	0xffffffff


	//   ....[165]....
        /*0a28*/ 	.word	0xffffffff


	//   ....[166]....
        /*0a2c*/ 	.word	0xffffffff


	//   ....[167]....
        /*0a30*/ 	.word	0xffffffff


	//   ....[168]....
        /*0a34*/ 	.word	0xffffffff


	//   ....[169]....
        /*0a38*/ 	.word	0xffffffff


	//   ....[170]....
        /*0a3c*/ 	.word	0xffffffff


	//   ....[171]....
        /*0a40*/ 	.word	0xffffffff


	//   ....[172]....
        /*0a44*/ 	.word	0xffffffff


	//   ....[173]....
        /*0a48*/ 	.word	0xffffffff


	//   ....[174]....
        /*0a4c*/ 	.word	0xffffffff


	//   ....[175]....
        /*0a50*/ 	.word	0xffffffff


	//   ....[176]....
        /*0a54*/ 	.word	0xffffffff


	//   ....[177]....
        /*0a58*/ 	.word	0xffffffff


	//   ....[178]....
        /*0a5c*/ 	.word	0xffffffff


	//   ....[179]....
        /*0a60*/ 	.word	0xffffffff


	//   ....[180]....
        /*0a64*/ 	.word	0xffffffff


	//   ....[181]....
        /*0a68*/ 	.word	0xffffffff


	//   ....[182]....
        /*0a6c*/ 	.word	0xffffffff


	//   ....[183]....
        /*0a70*/ 	.word	0xffffffff


	//   ....[184]....
        /*0a74*/ 	.word	0xffffffff


	//   ....[185]....
        /*0a78*/ 	.word	0x0500000f


	//   ....[186]....
        /*0a7c*/ 	.word	0x0500000f


	//   ....[187]....
        /*0a80*/ 	.word	0x0500000f


	//   ....[188]....
        /*0a84*/ 	.word	0x0500000f


	//   ....[189]....
        /*0a88*/ 	.word	0x0500000f


	//   ....[190]....
        /*0a8c*/ 	.word	0x0500000f


	//   ....[191]....
        /*0a90*/ 	.word	0x0500000f


	//   ....[192]....
        /*0a94*/ 	.word	0x0500000f


	//   ....[193]....
        /*0a98*/ 	.word	0x0500000f


	//   ....[194]....
        /*0a9c*/ 	.word	0x0500000f


	//   ....[195]....
        /*0aa0*/ 	.word	0x0500000f


	//   ....[196]....
        /*0aa4*/ 	.word	0x0500000f


	//   ....[197]....
        /*0aa8*/ 	.word	0x0500000f


	//   ....[198]....
        /*0aac*/ 	.word	0x0500000f


	//   ....[199]....
        /*0ab0*/ 	.word	0x0500000f


	//   ....[200]....
        /*0ab4*/ 	.word	0x0500000f


	//   ....[201]....
        /*0ab8*/ 	.word	0x0500000f


	//   ....[202]....
        /*0abc*/ 	.word	0x0500000f


	//   ....[203]....
        /*0ac0*/ 	.word	0x0500000f


	//   ....[204]....
        /*0ac4*/ 	.word	0x0500000f


	//   ....[205]....
        /*0ac8*/ 	.word	0x0500000f


	//   ....[206]....
        /*0acc*/ 	.word	0x0500000f


	//   ....[207]....
        /*0ad0*/ 	.word	0x0500000f


	//   ....[208]....
        /*0ad4*/ 	.word	0x0500000f


	//   ....[209]....
        /*0ad8*/ 	.word	0x0500000f


	//   ....[210]....
        /*0adc*/ 	.word	0x0500000f


	//   ....[211]....
        /*0ae0*/ 	.word	0x0500000f


	//   ....[212]....
        /*0ae4*/ 	.word	0x0500000f


	//   ....[213]....
        /*0ae8*/ 	.word	0x0500000f


	//   ....[214]....
        /*0aec*/ 	.word	0x0500000f


	//   ....[215]....
        /*0af0*/ 	.word	0x0500000f


	//   ....[216]....
        /*0af4*/ 	.word	0x0500000f


	//   ....[217]....
        /*0af8*/ 	.word	0x0500000f


	//   ....[218]....
        /*0afc*/ 	.word	0x0500000f


	//   ....[219]....
        /*0b00*/ 	.word	0x0500000f


	//   ....[220]....
        /*0b04*/ 	.word	0x0500000f


	//   ....[221]....
        /*0b08*/ 	.word	0x0500000f


	//   ....[222]....
        /*0b0c*/ 	.word	0x0500000f


	//   ....[223]....
        /*0b10*/ 	.word	0x0500000f


	//   ....[224]....
        /*0b14*/ 	.word	0x0500000f


	//   ....[225]....
        /*0b18*/ 	.word	0x0500000f


	//   ....[226]....
        /*0b1c*/ 	.word	0x0500000f


	//   ....[227]....
        /*0b20*/ 	.word	0x0500000f


	//   ....[228]....
        /*0b24*/ 	.word	0x0500000f


	//   ....[229]....
        /*0b28*/ 	.word	0x0500000f


	//   ....[230]....
        /*0b2c*/ 	.word	0x0500000f


	//   ....[231]....
        /*0b30*/ 	.word	0x0500000f


	//   ....[232]....
        /*0b34*/ 	.word	0x0500000f


	//   ....[233]....
        /*0b38*/ 	.word	0x0500000f


	//   ....[234]....
        /*0b3c*/ 	.word	0x0500000f


	//   ....[235]....
        /*0b40*/ 	.word	0x0500000f


	//   ....[236]....
        /*0b44*/ 	.word	0x0500000f


	//   ....[237]....
        /*0b48*/ 	.word	0x0500000f


	//   ....[238]....
        /*0b4c*/ 	.word	0x0500000f


	//   ....[239]....
        /*0b50*/ 	.word	0x0500000f


	//   ....[240]....
        /*0b54*/ 	.word	0x0500000f


	//   ....[241]....
        /*0b58*/ 	.word	0x0500000f


	//   ....[242]....
        /*0b5c*/ 	.word	0x0500000f


	//   ....[243]....
        /*0b60*/ 	.word	0x0500000f


	//   ....[244]....
        /*0b64*/ 	.word	0x0500000f


	//   ....[245]....
        /*0b68*/ 	.word	0x0500000f


	//   ....[246]....
        /*0b6c*/ 	.word	0x0500000f


	//   ....[247]....
        /*0b70*/ 	.word	0x0500000f


	//   ....[248]....
        /*0b74*/ 	.word	0x0500000f


	//   ....[249]....
        /*0b78*/ 	.word	0x0500000f


	//   ....[250]....
        /*0b7c*/ 	.word	0x0500000f


	//   ....[251]....
        /*0b80*/ 	.word	0x0500000f


	//   ....[252]....
        /*0b84*/ 	.word	0x0500000f


	//   ....[253]....
        /*0b88*/ 	.word	0x0500000f


	//   ....[254]....
        /*0b8c*/ 	.word	0x0500000f


	//   ....[255]....
        /*0b90*/ 	.word	0x0500000f


	//   ....[0]....
        /*0b94*/ 	.word	0x0500000f


	//   ....[1]....
        /*0b98*/ 	.word	0x0500000f


	//   ....[2]....
        /*0b9c*/ 	.word	0x0500000f


	//   ....[3]....
        /*0ba0*/ 	.word	0x0500000f


	//   ....[4]....
        /*0ba4*/ 	.word	0x0500000f


	//   ....[5]....
        /*0ba8*/ 	.word	0x0500000f


	//   ....[6]....
        /*0bac*/ 	.word	0x0500000f


	//   ....[7]....
        /*0bb0*/ 	.word	0x0500000f


	//   ....[8]....
        /*0bb4*/ 	.word	0x0500000f


	//   ....[9]....
        /*0bb8*/ 	.word	0x0500000f


	//   ....[10]....
        /*0bbc*/ 	.word	0x0500000f


	//   ....[11]....
        /*0bc0*/ 	.word	0x0500000f


	//   ....[12]....
        /*0bc4*/ 	.word	0x0500000f


	//   ....[13]....
        /*0bc8*/ 	.word	0x0500000f


	//   ....[14]....
        /*0bcc*/ 	.word	0x0500000f


	//   ....[15]....
        /*0bd0*/ 	.word	0x0500000f


	//   ....[16]....
        /*0bd4*/ 	.word	0x0500000f


	//   ....[17]....
        /*0bd8*/ 	.word	0x0500000f


	//   ....[18]....
        /*0bdc*/ 	.word	0x0500000f


	//   ....[19]....
        /*0be0*/ 	.word	0x0500000f


	//   ....[20]....
        /*0be4*/ 	.word	0x0500000f


	//   ....[21]....
        /*0be8*/ 	.word	0x0500000f


	//   ....[22]....
        /*0bec*/ 	.word	0x0500000f


	//   ....[23]....
        /*0bf0*/ 	.word	0x0500000f


	//   ....[24]....
        /*0bf4*/ 	.word	0x0500000f


	//   ....[25]....
        /*0bf8*/ 	.word	0x0500000f


	//   ....[26]....
        /*0bfc*/ 	.word	0x0500000f


	//   ....[27]....
        /*0c00*/ 	.word	0x0500000f


	//   ....[28]....
        /*0c04*/ 	.word	0x0500000f


	//   ....[29]....
        /*0c08*/ 	.word	0x0500000f


	//   ....[30]....
        /*0c0c*/ 	.word	0x0500000f


	//   ....[31]....
        /*0c10*/ 	.word	0x0500000f


	//   ....[32]....
        /*0c14*/ 	.word	0x0500000f


	//   ....[33]....
        /*0c18*/ 	.word	0x0500000f


	//   ....[34]....
        /*0c1c*/ 	.word	0x0500000f


	//   ....[35]....
        /*0c20*/ 	.word	0x0500000f


	//   ....[36]....
        /*0c24*/ 	.word	0x0500000f


	//   ....[37]....
        /*0c28*/ 	.word	0x0500000f


	//   ....[38]....
        /*0c2c*/ 	.word	0x0500000f


	//   ....[39]....
        /*0c30*/ 	.word	0x0500000f


	//   ....[40]....
        /*0c34*/ 	.word	0x0500000f


	//----- nvinfo : EIATTR_COOP_GROUP_INSTR_OFFSETS
	.align		4
.L_235:
        /*0c38*/ 	.byte	0x04, 0x28
        /*0c3a*/ 	.short	(.L_237 - .L_236)


	//   ....[0]....
.L_236:
        /*0c3c*/ 	.word	0x00000060


	//   ....[1]....
        /*0c40*/ 	.word	0x00000130


	//   ....[2]....
        /*0c44*/ 	.word	0x00000230


	//   ....[3]....
        /*0c48*/ 	.word	0x000003a0


	//   ....[4]....
        /*0c4c*/ 	.word	0x00000500


	//   ....[5]....
        /*0c50*/ 	.word	0x00000620


	//   ....[6]....
        /*0c54*/ 	.word	0x00000780


	//   ....[7]....
        /*0c58*/ 	.word	0x00003560


	//   ....[8]....
        /*0c5c*/ 	.word	0x00003570


	//   ....[9]....
        /*0c60*/ 	.word	0x000042b0


	//   ....[10]....
        /*0c64*/ 	.word	0x000042c0


	//   ....[11]....
        /*0c68*/ 	.word	0x00005870


	//   ....[12]....
        /*0c6c*/ 	.word	0x00005880


	//   ....[13]....
        /*0c70*/ 	.word	0x000067c0


	//   ....[14]....
        /*0c74*/ 	.word	0x000067d0


	//   ....[15]....
        /*0c78*/ 	.word	0x00007940


	//   ....[16]....
        /*0c7c*/ 	.word	0x00007950


	//   ....[17]....
        /*0c80*/ 	.word	0x00007b00


	//   ....[18]....
        /*0c84*/ 	.word	0x00007b10


	//   ....[19]....
        /*0c88*/ 	.word	0x00007f40


	//   ....[20]....
        /*0c8c*/ 	.word	0x00007f50


	//   ....[21]....
        /*0c90*/ 	.word	0x00008100


	//   ....[22]....
        /*0c94*/ 	.word	0x00008120


	//   ....[23]....
        /*0c98*/ 	.word	0x00008ce0


	//   ....[24]....
        /*0c9c*/ 	.word	0x000094b0


	//   ....[25]....
        /*0ca0*/ 	.word	0x000094c0


	//   ....[26]....
        /*0ca4*/ 	.word	0x000094d0


	//   ....[27]....
        /*0ca8*/ 	.word	0x000094e0


	//   ....[28]....
        /*0cac*/ 	.word	0x00009a10


	//   ....[29]....
        /*0cb0*/ 	.word	0x00009a20


	//   ....[30]....
        /*0cb4*/ 	.word	0x00009a30


	//   ....[31]....
        /*0cb8*/ 	.word	0x00009a40


	//   ....[32]....
        /*0cbc*/ 	.word	0x00009f50


	//   ....[33]....
        /*0cc0*/ 	.word	0x00009f60


	//   ....[34]....
        /*0cc4*/ 	.word	0x00009f70


	//   ....[35]....
        /*0cc8*/ 	.word	0x00009f80


	//   ....[36]....
        /*0ccc*/ 	.word	0x0000a4b0


	//   ....[37]....
        /*0cd0*/ 	.word	0x0000a4c0


	//   ....[38]....
        /*0cd4*/ 	.word	0x0000a4d0


	//   ....[39]....
        /*0cd8*/ 	.word	0x0000a4e0


	//   ....[40]....
        /*0cdc*/ 	.word	0x0000db60


	//   ....[41]....
        /*0ce0*/ 	.word	0x0000db70


	//   ....[42]....
        /*0ce4*/ 	.word	0x0000db80


	//   ....[43]....
        /*0ce8*/ 	.word	0x0000db90


	//   ....[44]....
        /*0cec*/ 	.word	0x0000e030


	//   ....[45]....
        /*0cf0*/ 	.word	0x0000e040


	//   ....[46]....
        /*0cf4*/ 	.word	0x0000e050


	//   ....[47]....
        /*0cf8*/ 	.word	0x0000e060


	//   ....[48]....
        /*0cfc*/ 	.word	0x0000e480


	//   ....[49]....
        /*0d00*/ 	.word	0x0000e490


	//   ....[50]....
        /*0d04*/ 	.word	0x0000e4a0


	//   ....[51]....
        /*0d08*/ 	.word	0x0000e4b0


	//   ....[52]....
        /*0d0c*/ 	.word	0x0000e8f0


	//   ....[53]....
        /*0d10*/ 	.word	0x0000e900


	//   ....[54]....
        /*0d14*/ 	.word	0x0000e910


	//   ....[55]....
        /*0d18*/ 	.word	0x0000e920


	//   ....[56]....
        /*0d1c*/ 	.word	0x000133e0


	//   ....[57]....
        /*0d20*/ 	.word	0x000138e0


	//   ....[58]....
        /*0d24*/ 	.word	0x00014120


	//   ....[59]....
        /*0d28*/ 	.word	0x00014160


	//   ....[60]....
        /*0d2c*/ 	.word	0x000144b0


	//   ....[61]....
        /*0d30*/ 	.word	0x00014580


	//   ....[62]....
        /*0d34*/ 	.word	0x00016a60


	//   ....[63]....
        /*0d38*/ 	.word	0x00016e50


	//   ....[64]....
        /*0d3c*/ 	.word	0x00017530


	//   ....[65]....
        /*0d40*/ 	.word	0x000176c0


	//   ....[66]....
        /*0d44*/ 	.word	0x00017b20


	//   ....[67]....
        /*0d48*/ 	.word	0x00017b80


	//   ....[68]....
        /*0d4c*/ 	.word	0x0001a0b0


	//   ....[69]....
        /*0d50*/ 	.word	0x0001a110


	//   ....[70]....
        /*0d54*/ 	.word	0x0001a2e0


	//   ....[71]....
        /*0d58*/ 	.word	0x0001a320


	//   ....[72]....
        /*0d5c*/ 	.word	0x0001c580


	//   ....[73]....
        /*0d60*/ 	.word	0x0001c9d0


	//   ....[74]....
        /*0d64*/ 	.word	0x0001d140


	//   ....[75]....
        /*0d68*/ 	.word	0x0001d240


	//   ....[76]....
        /*0d6c*/ 	.word	0x0001d6c0


	//   ....[77]....
        /*0d70*/ 	.word	0x0001d710


	//   ....[78]....
        /*0d74*/ 	.word	0x0001e8a0


	//   ....[79]....
        /*0d78*/ 	.word	0x0001e8c0


	//   ....[80]....
        /*0d7c*/ 	.word	0x0001e9a0


	//   ....[81]....
        /*0d80*/ 	.word	0x0001e9c0


	//   ....[82]....
        /*0d84*/ 	.word	0x00020460


	//   ....[83]....
        /*0d88*/ 	.word	0x000204a0


	//   ....[84]....
        /*0d8c*/ 	.word	0x00020570


	//   ....[85]....
        /*0d90*/ 	.word	0x000205a0


	//   ....[86]....
        /*0d94*/ 	.word	0x00020db0


	//   ....[87]....
        /*0d98*/ 	.word	0x00020de0


	//   ....[88]....
        /*0d9c*/ 	.word	0x00020f20


	//   ....[89]....
        /*0da0*/ 	.word	0x00020f40


	//   ....[90]....
        /*0da4*/ 	.word	0x00021080


	//   ....[91]....
        /*0da8*/ 	.word	0x000210a0


	//   ....[92]....
        /*0dac*/ 	.word	0x000211f0


	//   ....[93]....
        /*0db0*/ 	.word	0x00021210


	//   ....[94]....
        /*0db4*/ 	.word	0x00021b10


	//   ....[95]....
        /*0db8*/ 	.word	0x00021b20


	//   ....[96]....
        /*0dbc*/ 	.word	0x00021c60


	//   ....[97]....
        /*0dc0*/ 	.word	0x00021c80


	//   ....[98]....
        /*0dc4*/ 	.word	0x00021dc0


	//   ....[99]....
        /*0dc8*/ 	.word	0x00021de0


	//   ....[100]....
        /*0dcc*/ 	.word	0x00021f30


	//   ....[101]....
        /*0dd0*/ 	.word	0x00021f50


	//   ....[102]....
        /*0dd4*/ 	.word	0x00022120


	//   ....[103]....
        /*0dd8*/ 	.word	0x000222d0


	//   ....[104]....
        /*0ddc*/ 	.word	0x00022300


	//   ....[105]....
        /*0de0*/ 	.word	0x00022330


	//   ....[106]....
        /*0de4*/ 	.word	0x00022360


	//   ....[107]....
        /*0de8*/ 	.word	0x00022390


	//   ....[108]....
        /*0dec*/ 	.word	0x000223c0


	//   ....[109]....
        /*0df0*/ 	.word	0x00022530


	//   ....[110]....
        /*0df4*/ 	.word	0x00022560


	//   ....[111]....
        /*0df8*/ 	.word	0x00022590


	//   ....[112]....
        /*0dfc*/ 	.word	0x000225c0


	//   ....[113]....
        /*0e00*/ 	.word	0x000225f0


	//   ....[114]....
        /*0e04*/ 	.word	0x00022620


	//   ....[115]....
        /*0e08*/ 	.word	0x000226b0


	//   ....[116]....
        /*0e0c*/ 	.word	0x00022710


	//   ....[117]....
        /*0e10*/ 	.word	0x000227a0


	//   ....[118]....
        /*0e14*/ 	.word	0x00023840


	//   ....[119]....
        /*0e18*/ 	.word	0x00026130


	//   ....[120]....
        /*0e1c*/ 	.word	0x00026150


	//   ....[121]....
        /*0e20*/ 	.word	0x00026160


	//   ....[122]....
        /*0e24*/ 	.word	0x00026210


	//   ....[123]....
        /*0e28*/ 	.word	0x00026250


	//   ....[124]....
        /*0e2c*/ 	.word	0x000262b0


	//   ....[125]....
        /*0e30*/ 	.word	0x000262d0


	//   ....[126]....
        /*0e34*/ 	.word	0x00026300


	//   ....[127]....
        /*0e38*/ 	.word	0x00026ae0


	//   ....[128]....
        /*0e3c*/ 	.word	0x00026b10


	//   ....[129]....
        /*0e40*/ 	.word	0x00026b40


	//   ....[130]....
        /*0e44*/ 	.word	0x00026c00


	//   ....[131]....
        /*0e48*/ 	.word	0x00026c10


	//   ....[132]....
        /*0e4c*/ 	.word	0x00026cd0


	//   ....[133]....
        /*0e50*/ 	.word	0x00026ce0


	//   ....[134]....
        /*0e54*/ 	.word	0x00026da0


	//   ....[135]....
        /*0e58*/ 	.word	0x00026db0


	//   ....[136]....
        /*0e5c*/ 	.word	0x00026e70


	//   ....[137]....
        /*0e60*/ 	.word	0x00026e80


	//   ....[138]....
        /*0e64*/ 	.word	0x00026f40


	//   ....[139]....
        /*0e68*/ 	.word	0x00026f50


	//   ....[140]....
        /*0e6c*/ 	.word	0x00027000


	//   ....[141]....
        /*0e70*/ 	.word	0x00027010


	//   ....[142]....
        /*0e74*/ 	.word	0x00027020


	//   ....[143]....
        /*0e78*/ 	.word	0x00027880


	//   ....[144]....
        /*0e7c*/ 	.word	0x000278c0


	//   ....[145]....
        /*0e80*/ 	.word	0x000278e0


	//   ....[146]....
        /*0e84*/ 	.word	0x000279a0


	//   ....[147]....
        /*0e88*/ 	.word	0x000279d0


	//   ....[148]....
        /*0e8c*/ 	.word	0x00027a20


	//   ....[149]....
        /*0e90*/ 	.word	0x00027a50


	//   ....[150]....
        /*0e94*/ 	.word	0x00027ac0


	//   ....[151]....
        /*0e98*/ 	.word	0x00027db0


	//   ....[152]....
        /*0e9c*/ 	.word	0x00027dd0


	//   ....[153]....
        /*0ea0*/ 	.word	0x00027e90


	//   ....[154]....
        /*0ea4*/ 	.word	0x00027ea0


	//   ....[155]....
        /*0ea8*/ 	.word	0x00027f50


	//   ....[156]....
        /*0eac*/ 	.word	0x00027f60


	//   ....[157]....
        /*0eb0*/ 	.word	0x00027f70


	//   ....[158]....
        /*0eb4*/ 	.word	0x00028020


	//   ....[159]....
        /*0eb8*/ 	.word	0x000285d0


	//   ....[160]....
        /*0ebc*/ 	.word	0x00028610


	//   ....[161]....
        /*0ec0*/ 	.word	0x000286a0


	//   ....[162]....
        /*0ec4*/ 	.word	0x000286d0


	//   ....[163]....
        /*0ec8*/ 	.word	0x00028760


	//   ....[164]....
        /*0ecc*/ 	.word	0x00028790


	//   ....[165]....
        /*0ed0*/ 	.word	0x000287a0


	//   ....[166]....
        /*0ed4*/ 	.word	0x00028830


	//   ....[167]....
        /*0ed8*/ 	.word	0x00028c70


	//   ....[168]....
        /*0edc*/ 	.word	0x00028cc0


	//   ....[169]....
        /*0ee0*/ 	.word	0x00028cf0


	//   ....[170]....
        /*0ee4*/ 	.word	0x00028d20


	//   ....[171]....
        /*0ee8*/ 	.word	0x00028d30


	//   ....[172]....
        /*0eec*/ 	.word	0x00028d60


	//   ....[173]....
        /*0ef0*/ 	.word	0x00028d90


	//   ....[174]....
        /*0ef4*/ 	.word	0x00028dc0


	//   ....[175]....
        /*0ef8*/ 	.word	0x00028f40


	//   ....[176]....
        /*0efc*/ 	.word	0x00028f70


	//   ....[177]....
        /*0f00*/ 	.word	0x00028fa0


	//   ....[178]....
        /*0f04*/ 	.word	0x00028fd0


	//   ....[179]....
        /*0f08*/ 	.word	0x00029000


	//   ....[180]....
        /*0f0c*/ 	.word	0x00029030


	//   ....[181]....
        /*0f10*/ 	.word	0x000290f0


	//   ....[182]....
        /*0f14*/ 	.word	0x00029110


	//   ....[183]....
        /*0f18*/ 	.word	0x00029180


	//   ....[184]....
        /*0f1c*/ 	.word	0x00029820


	//   ....[185]....
        /*0f20*/ 	.word	0x00029b40


	//   ....[186]....
        /*0f24*/ 	.word	0x00029bd0


	//   ....[187]....
        /*0f28*/ 	.word	0x00029c70


	//   ....[188]....
        /*0f2c*/ 	.word	0x00029d00


	//   ....[189]....
        /*0f30*/ 	.word	0x00029df0


	//   ....[190]....
        /*0f34*/ 	.word	0x00029e80


	//   ....[191]....
        /*0f38*/ 	.word	0x00029f20


	//   ....[192]....
        /*0f3c*/ 	.word	0x00029fb0


	//   ....[193]....
        /*0f40*/ 	.word	0x0002a0a0


	//   ....[194]....
        /*0f44*/ 	.word	0x0002a130


	//   ....[195]....
        /*0f48*/ 	.word	0x0002a1d0


	//   ....[196]....
        /*0f4c*/ 	.word	0x0002a260


	//   ....[197]....
        /*0f50*/ 	.word	0x0002a350


	//   ....[198]....
        /*0f54*/ 	.word	0x0002a3e0


	//   ....[199]....
        /*0f58*/ 	.word	0x0002a430


	//   ....[200]....
        /*0f5c*/ 	.word	0x0002a480


	//   ....[201]....
        /*0f60*/ 	.word	0x0002a510


	//   ....[202]....
        /*0f64*/ 	.word	0x0002a5a0


	//   ....[203]....
        /*0f68*/ 	.word	0x0002a5f0


	//   ....[204]....
        /*0f6c*/ 	.word	0x0002a640


	//   ....[205]....
        /*0f70*/ 	.word	0x0002a6d0


	//   ....[206]....
        /*0f74*/ 	.word	0x0002a760


	//   ....[207]....
        /*0f78*/ 	.word	0x0002a7b0


	//   ....[208]....
        /*0f7c*/ 	.word	0x0002a800


	//   ....[209]....
        /*0f80*/ 	.word	0x0002a890


	//   ....[210]....
        /*0f84*/ 	.word	0x0002a920


	//   ....[211]....
        /*0f88*/ 	.word	0x0002a970


	//   ....[212]....
        /*0f8c*/ 	.word	0x0002a9c0


	//   ....[213]....
        /*0f90*/ 	.word	0x0002aab0


	//   ....[214]....
        /*0f94*/ 	.word	0x0002ab40


	//   ....[215]....
        /*0f98*/ 	.word	0x0002ab90


	//   ....[216]....
        /*0f9c*/ 	.word	0x0002abe0


	//   ....[217]....
        /*0fa0*/ 	.word	0x0002ac70


	//   ....[218]....
        /*0fa4*/ 	.word	0x0002ad00


	//   ....[219]....
        /*0fa8*/ 	.word	0x0002ad50


	//   ....[220]....
        /*0fac*/ 	.word	0x0002ada0


	//   ....[221]....
        /*0fb0*/ 	.word	0x0002ae30


	//   ....[222]....
        /*0fb4*/ 	.word	0x0002aec0


	//   ....[223]....
        /*0fb8*/ 	.word	0x0002af10


	//   ....[224]....
        /*0fbc*/ 	.word	0x0002af60


	//   ....[225]....
        /*0fc0*/ 	.word	0x0002aff0


	//   ....[226]....
        /*0fc4*/ 	.word	0x0002b080


	//   ....[227]....
        /*0fc8*/ 	.word	0x0002b0d0


	//   ....[228]....
        /*0fcc*/ 	.word	0x0002b120


	//   ....[229]....
        /*0fd0*/ 	.word	0x0002b4c0


	//   ....[230]....
        /*0fd4*/ 	.word	0x0002b7a0


	//   ....[231]....
        /*0fd8*/ 	.word	0x0002b890


	//   ....[232]....
        /*0fdc*/ 	.word	0x0002b930


	//   ....[233]....
        /*0fe0*/ 	.word	0x0002b990


	//   ....[234]....
        /*0fe4*/ 	.word	0x0002ba70


	//   ....[235]....
        /*0fe8*/ 	.word	0x0002bb40


	//   ....[236]....
        /*0fec*/ 	.word	0x0002bc40


	//   ....[237]....
        /*0ff0*/ 	.word	0x0002bcb0


	//   ....[238]....
        /*0ff4*/ 	.word	0x0002bd90


	//   ....[239]....
        /*0ff8*/ 	.word	0x0002be50


	//   ....[240]....
        /*0ffc*/ 	.word	0x0002beb0


	//   ....[241]....
        /*1000*/ 	.word	0x0002bf10


	//   ....[242]....
        /*1004*/ 	.word	0x0002c030


	//   ....[243]....
        /*1008*/ 	.word	0x0002c090


	//   ....[244]....
        /*100c*/ 	.word	0x0002c1c0


	//   ....[245]....
        /*1010*/ 	.word	0x0002c220


	//   ....[246]....
        /*1014*/ 	.word	0x0002c350


	//   ....[247]....
        /*1018*/ 	.word	0x0002c3b0


	//   ....[248]....
        /*101c*/ 	.word	0x0002c4e0


	//   ....[249]....
        /*1020*/ 	.word	0x0002c540


	//   ....[250]....
        /*1024*/ 	.word	0x0002c670


	//   ....[251]....
        /*1028*/ 	.word	0x0002c6d0


	//   ....[252]....
        /*102c*/ 	.word	0x0002c800


	//   ....[253]....
        /*1030*/ 	.word	0x0002c860


	//   ....[254]....
        /*1034*/ 	.word	0x0002c970


	//   ....[255]....
        /*1038*/ 	.word	0x0002caa0


	//   ....[0]....
        /*103c*/ 	.word	0x0002cb60


	//   ....[1]....
        /*1040*/ 	.word	0x0002cc40


	//   ....[2]....
        /*1044*/ 	.word	0x0002cd20


	//   ....[3]....
        /*1048*/ 	.word	0x0002cd80


	//   ....[4]....
        /*104c*/ 	.word	0x0002ce60


	//   ....[5]....
        /*1050*/ 	.word	0x0002cec0


	//   ....[6]....
        /*1054*/ 	.word	0x0002cfd0


	//   ....[7]....
        /*1058*/ 	.word	0x0002d0c0


	//   ....[8]....
        /*105c*/ 	.word	0x0002d160


	//   ....[9]....
        /*1060*/ 	.word	0x0002d1c0


	//   ....[10]....
        /*1064*/ 	.word	0x0002d2e0


	//   ....[11]....
        /*1068*/ 	.word	0x0002d340


	//   ....[12]....
        /*106c*/ 	.word	0x0002d460


	//   ....[13]....
        /*1070*/ 	.word	0x0002d4c0


	//   ....[14]....
        /*1074*/ 	.word	0x0002d590


	//   ....[15]....
        /*1078*/ 	.word	0x0002d700


	//   ....[16]....
        /*107c*/ 	.word	0x0002d7d0


	//   ....[17]....
        /*1080*/ 	.word	0x0002d920


	//   ....[18]....
        /*1084*/ 	.word	0x0002d9d0


	//   ....[19]....
        /*1088*/ 	.word	0x0002da30


	//   ....[20]....
        /*108c*/ 	.word	0x0002daf0


	//   ....[21]....
        /*1090*/ 	.word	0x0002dbd0


	//   ....[22]....
        /*1094*/ 	.word	0x0002dc90


	//   ....[23]....
        /*1098*/ 	.word	0x0002dda0


	//   ....[24]....
        /*109c*/ 	.word	0x0002de40


	//   ....[25]....
        /*10a0*/ 	.word	0x0002df60


	//   ....[26]....
        /*10a4*/ 	.word	0x0002dfd0


	//   ....[27]....
        /*10a8*/ 	.word	0x0002e040


	//   ....[28]....
        /*10ac*/ 	.word	0x0002e0b0


	//   ....[29]....
        /*10b0*/ 	.word	0x0002e120


	//   ....[30]....
        /*10b4*/ 	.word	0x0002e1a0


	//   ....[31]....
        /*10b8*/ 	.word	0x0002e230


	//   ....[32]....
        /*10bc*/ 	.word	0x0002e2c0


	//   ....[33]....
        /*10c0*/ 	.word	0x0002e330


	//   ....[34]....
        /*10c4*/ 	.word	0x0002e3a0


	//   ....[35]....
        /*10c8*/ 	.word	0x0002e410


	//   ....[36]....
        /*10cc*/ 	.word	0x0002e490


	//   ....[37]....
        /*10d0*/ 	.word	0x0002e500


	//   ....[38]....
        /*10d4*/ 	.word	0x0002e5a0


	//   ....[39]....
        /*10d8*/ 	.word	0x0002e630


	//   ....[40]....
        /*10dc*/ 	.word	0x0002e750


	//----- nvinfo : EIATTR_REG_RECONFIG
	.align		4
.L_237:
        /*10e0*/ 	.byte	0x01, 0x54
	.zero		2


	//----- nvinfo : EIATTR_SYSCALL_OFFSETS
	.align		4
        /*10e4*/ 	.byte	0x04, 0x46
        /*10e6*/ 	.short	(.L_239 - .L_238)


	//   ....[0]....
.L_238:
        /*10e8*/ 	.word	0x00001f10


	//   ....[1]....
        /*10ec*/ 	.word	0x00002060


	//   ....[2]....
        /*10f0*/ 	.word	0x00008e80


	//   ....[3]....
        /*10f4*/ 	.word	0x000091a0


	//   ....[4]....
        /*10f8*/ 	.word	0x000256b0


	//   ....[5]....
        /*10fc*/ 	.word	0x00025800


	//   ....[6]....
        /*1100*/ 	.word	0x000258f0


	//   ....[7]....
        /*1104*/ 	.word	0x00026720


	//----- nvinfo : EIATTR_MBARRIER_INSTR_OFFSETS
	.align		4
.L_239:
        /*1108*/ 	.byte	0x04, 0x39
        /*110a*/ 	.short	(.L_241 - .L_240)


	//   ....[0]....
.L_240:
        /*110c*/ 	.word	0x00000250
        /*1110*/ 	.word	0x000000ff
        /*1114*/ 	.word	0x00030800
        /*1118*/ 	.short	0x0100
        /*111a*/ 	.byte	0x08
	.zero		1


	//   ....[1]....
        /*111c*/ 	.word	0x00000260
        /*1120*/ 	.word	0x000000ff
        /*1124*/ 	.word	0x00030820
        /*1128*/ 	.short	0x0100
        /*112a*/ 	.byte	0x08
	.zero		1


	//   ....[2]....
        /*112c*/ 	.word	0x00000350
        /*1130*/ 	.word	0x000000ff
        /*1134*/ 	.word	0x00030830
        /*1138*/ 	.short	0x0100
        /*113a*/ 	.byte	0x08
	.zero		1


	//   ....[3]....
        /*113c*/ 	.word	0x00000360
        /*1140*/ 	.word	0x000000ff
        /*1144*/ 	.word	0x00030840
        /*1148*/ 	.short	0x0100
        /*114a*/ 	.byte	0x08
	.zero		1


	//   ....[4]....
        /*114c*/ 	.word	0x00000370
        /*1150*/ 	.word	0x000000ff
        /*1154*/ 	.word	0x00030838
        /*1158*/ 	.short	0x0100
        /*115a*/ 	.byte	0x08
	.zero		1


	//   ....[5]....
        /*115c*/ 	.word	0x00000380
        /*1160*/ 	.word	0x000000ff
        /*1164*/ 	.word	0x00030848
        /*1168*/ 	.short	0x0100
        /*116a*/ 	.byte	0x08
	.zero		1


	//   ....[6]....
        /*116c*/ 	.word	0x000004b0
        /*1170*/ 	.word	0x000000ff
        /*1174*/ 	.word	0x00030850
        /*1178*/ 	.short	0x0100
        /*117a*/ 	.byte	0x08
	.zero		1


	//   ....[7]....
        /*117c*/ 	.word	0x000004c0
        /*1180*/ 	.word	0x000000ff
        /*1184*/ 	.word	0x00030860
        /*1188*/ 	.short	0x0100
        /*118a*/ 	.byte	0x08
	.zero		1


	//   ....[8]....
        /*118c*/ 	.word	0x000004d0
        /*1190*/ 	.word	0x000000ff
        /*1194*/ 	.word	0x00030858
        /*1198*/ 	.short	0x0100
        /*119a*/ 	.byte	0x08
	.zero		1


	//   ....[9]....
        /*119c*/ 	.word	0x000004e0
        /*11a0*/ 	.word	0x000000ff
        /*11a4*/ 	.word	0x00030868
        /*11a8*/ 	.short	0x0100
        /*11aa*/ 	.byte	0x08
	.zero		1


	//   ....[10]....
        /*11ac*/ 	.word	0x000005d0
        /*11b0*/ 	.word	0x000000ff
        /*11b4*/ 	.word	0x00030870
        /*11b8*/ 	.short	0x0100
        /*11ba*/ 	.byte	0x06
	.zero		1


	//   ....[11]....
        /*11bc*/ 	.word	0x000005e0
        /*11c0*/ 	.word	0x000000ff
        /*11c4*/ 	.word	0x00030880
        /*11c8*/ 	.short	0x0100
        /*11ca*/ 	.byte	0x06
	.zero		1


	//   ....[12]....
        /*11cc*/ 	.word	0x000005f0
        /*11d0*/ 	.word	0x000000ff
        /*11d4*/ 	.word	0x00030878
        /*11d8*/ 	.short	0x0100
        /*11da*/ 	.byte	0x06
	.zero		1


	//   ....[13]....
        /*11dc*/ 	.word	0x00000600
        /*11e0*/ 	.word	0x000000ff
        /*11e4*/ 	.word	0x00030888
        /*11e8*/ 	.short	0x0100
        /*11ea*/ 	.byte	0x06
	.zero		1


	//   ....[14]....
        /*11ec*/ 	.word	0x00000730
        /*11f0*/ 	.word	0x000000ff
        /*11f4*/ 	.word	0x00030890
        /*11f8*/ 	.short	0x0100
        /*11fa*/ 	.byte	0x08
	.zero		1


	//   ....[15]....
        /*11fc*/ 	.word	0x00000740
        /*1200*/ 	.word	0x000000ff
        /*1204*/ 	.word	0x000308a0
        /*1208*/ 	.short	0x0100
        /*120a*/ 	.byte	0x08
	.zero		1


	//   ....[16]....
        /*120c*/ 	.word	0x00000750
        /*1210*/ 	.word	0x000000ff
        /*1214*/ 	.word	0x00030898
        /*1218*/ 	.short	0x0100
        /*121a*/ 	.byte	0x08
	.zero		1


	//   ....[17]....
        /*121c*/ 	.word	0x00000760
        /*1220*/ 	.word	0x000000ff
        /*1224*/ 	.word	0x000308a8
        /*1228*/ 	.short	0x0100
        /*122a*/ 	.byte	0x08
	.zero		1


	//   ....[18]....
        /*122c*/ 	.word	0x00000890
        /*1230*/ 	.word	0x000000ff
        /*1234*/ 	.word	0x000308b0
        /*1238*/ 	.short	0x0100
        /*123a*/ 	.byte	0x08
	.zero		1


	//   ....[19]....
        /*123c*/ 	.word	0x000008a0
        /*1240*/ 	.word	0x000000ff
        /*1244*/ 	.word	0x000308c0
        /*1248*/ 	.short	0x0100
        /*124a*/ 	.byte	0x08
	.zero		1


	//   ....[20]....
        /*124c*/ 	.word	0x000008b0
        /*1250*/ 	.word	0x000000ff
        /*1254*/ 	.word	0x000308b8
        /*1258*/ 	.short	0x0100
        /*125a*/ 	.byte	0x08
	.zero		1


	//   ....[21]....
        /*125c*/ 	.word	0x000008c0
        /*1260*/ 	.word	0x000000ff
        /*1264*/ 	.word	0x000308c8
        /*1268*/ 	.short	0x0100
        /*126a*/ 	.byte	0x08
	.zero		1


	//   ....[22]....
        /*126c*/ 	.word	0x00003510
        /*1270*/ 	.word	0x0000005a
        /*1274*/ 	.word	0x00030890
        /*1278*/ 	.short	0x010a
        /*127a*/ 	.byte	0x3f
	.zero		1


	//   ....[23]....
        /*127c*/ 	.word	0x00005810
        /*1280*/ 	.word	0x0000005a
        /*1284*/ 	.word	0x00030890
        /*1288*/ 	.short	0x010a
        /*128a*/ 	.byte	0x3f
	.zero		1


	//   ....[24]....
        /*128c*/ 	.word	0x00007770
        /*1290*/ 	.word	0x0000005a
        /*1294*/ 	.word	0x00030890
        /*1298*/ 	.short	0x010a
        /*129a*/ 	.byte	0x3f
	.zero		1


	//   ....[25]....
        /*129c*/ 	.word	0x00007d80
        /*12a0*/ 	.word	0x0000000b
        /*12a4*/ 	.word	0x00000000
        /*12a8*/ 	.short	0x0101
        /*12aa*/ 	.byte	0x3f
	.zero		1


	//   ....[26]....
        /*12ac*/ 	.word	0x00007dc0
        /*12b0*/ 	.word	0x0000005a
        /*12b4*/ 	.word	0x000308b0
        /*12b8*/ 	.short	0x010a
        /*12ba*/ 	.byte	0x3f
	.zero		1


	//   ....[27]....
        /*12bc*/ 	.word	0x00008380
        /*12c0*/ 	.word	0x0000005a
        /*12c4*/ 	.word	0x00000000
        /*12c8*/ 	.short	0x0101
        /*12ca*/ 	.byte	0x3f
	.zero		1


	//   ....[28]....
        /*12cc*/ 	.word	0x00008f20
        /*12d0*/ 	.word	0x00000012
        /*12d4*/ 	.word	0x00030800
        /*12d8*/ 	.short	0x010a
        /*12da*/ 	.byte	0x3f
	.zero		1


	//   ....[29]....
        /*12dc*/ 	.word	0x00008f70
        /*12e0*/ 	.word	0x00000012
        /*12e4*/ 	.word	0x00030800
        /*12e8*/ 	.short	0x010a
        /*12ea*/ 	.byte	0x3f
	.zero		1


	//   ....[30]....
        /*12ec*/ 	.word	0x0000a8c0
        /*12f0*/ 	.word	0x00000012
        /*12f4*/ 	.word	0x00030800
        /*12f8*/ 	.short	0x010a
        /*12fa*/ 	.byte	0x3f
	.zero		1


	//   ....[31]....
        /*12fc*/ 	.word	0x0000ec00
        /*1300*/ 	.word	0x00000012
        /*1304*/ 	.word	0x00030800
        /*1308*/ 	.short	0x010a
        /*130a*/ 	.byte	0x3f
	.zero		1


	//   ....[32]....
        /*130c*/ 	.word	0x000122d0
        /*1310*/ 	.word	0x0000003a
        /*1314*/ 	.word	0x00030830
        /*1318*/ 	.short	0x010a
        /*131a*/ 	.byte	0x3f
	.zero		1


	//   ....[33]....
        /*131c*/ 	.word	0x00012380
        /*1320*/ 	.word	0x0000003a
        /*1324*/ 	.word	0x00030830
        /*1328*/ 	.short	0x010a
        /*132a*/ 	.byte	0x3f
	.zero		1


	//   ....[34]....
        /*132c*/ 	.word	0x00013440
        /*1330*/ 	.word	0x0000001b
        /*1334*/ 	.word	0x00000000
        /*1338*/ 	.short	0x0101
        /*133a*/ 	.byte	0x3f
	.zero		1


	//   ....[35]....
        /*133c*/ 	.word	0x000151b0
        /*1340*/ 	.word	0x00000002
        /*1344*/ 	.word	0x00030830
        /*1348*/ 	.short	0x010a
        /*134a*/ 	.byte	0x3f
	.zero		1


	//   ....[36]....
        /*134c*/ 	.word	0x00015240
        /*1350*/ 	.word	0x00000002
        /*1354*/ 	.word	0x00030830
        /*1358*/ 	.short	0x010a
        /*135a*/ 	.byte	0x3f
	.zero		1


	//   ....[37]....
        /*135c*/ 	.word	0x00016420
        /*1360*/ 	.word	0x000000cb
        /*1364*/ 	.word	0x00030850
        /*1368*/ 	.short	0x010a
        /*136a*/ 	.byte	0x3f
	.zero		1


	//   ....[38]....
        /*136c*/ 	.word	0x00016470
        /*1370*/ 	.word	0x000000cb
        /*1374*/ 	.word	0x00030850
        /*1378*/ 	.short	0x010a
        /*137a*/ 	.byte	0x3f
	.zero		1


	//   ....[39]....
        /*137c*/ 	.word	0x00016a00
        /*1380*/ 	.word	0x00000002
        /*1384*/ 	.word	0x00000000
        /*1388*/ 	.short	0x0101
        /*138a*/ 	.byte	0x3f
	.zero		1


	//   ....[40]....
        /*138c*/ 	.word	0x00018180
        /*1390*/ 	.word	0x000000cb
        /*1394*/ 	.word	0x00000000
        /*1398*/ 	.short	0x0101
        /*139a*/ 	.byte	0x3f
	.zero		1


	//   ....[41]....
        /*139c*/ 	.word	0x00018700
        /*13a0*/ 	.word	0x000000de
        /*13a4*/ 	.word	0x00030830
        /*13a8*/ 	.short	0x010a
        /*13aa*/ 	.byte	0x3f
	.zero		1


	//   ....[42]....
        /*13ac*/ 	.word	0x00018790
        /*13b0*/ 	.word	0x000000de
        /*13b4*/ 	.word	0x00030830
        /*13b8*/ 	.short	0x010a
        /*13ba*/ 	.byte	0x3f
	.zero		1


	//   ....[43]....
        /*13bc*/ 	.word	0x00019980
        /*13c0*/ 	.word	0x0000000d
        /*13c4*/ 	.word	0x00030850
        /*13c8*/ 	.short	0x010a
        /*13ca*/ 	.byte	0x3f
	.zero		1


	//   ....[44]....
        /*13cc*/ 	.word	0x000199d0
        /*13d0*/ 	.word	0x0000000d
        /*13d4*/ 	.word	0x00030850
        /*13d8*/ 	.short	0x010a
        /*13da*/ 	.byte	0x3f
	.zero		1


	//   ....[45]....
        /*13dc*/ 	.word	0x0001a310
        /*13e0*/ 	.word	0x000000de
        /*13e4*/ 	.word	0x00000000
        /*13e8*/ 	.short	0x0101
        /*13ea*/ 	.byte	0x3f
	.zero		1


	//   ....[46]....
        /*13ec*/ 	.word	0x0001aa80
        /*13f0*/ 	.word	0x0000000d
        /*13f4*/ 	.word	0x00000000
        /*13f8*/ 	.short	0x0101
        /*13fa*/ 	.byte	0x3f
	.zero		1


	//   ....[47]....
        /*13fc*/ 	.word	0x0001ad00
        /*1400*/ 	.word	0x00000004
        /*1404*/ 	.word	0x00030830
        /*1408*/ 	.short	0x010a
        /*140a*/ 	.byte	0x3f
	.zero		1


	//   ....[48]....
        /*140c*/ 	.word	0x0001ad90
        /*1410*/ 	.word	0x00000004
        /*1414*/ 	.word	0x00030830
        /*1418*/ 	.short	0x010a
        /*141a*/ 	.byte	0x3f
	.zero		1


	//   ....[49]....
        /*141c*/ 	.word	0x0001bf90
        /*1420*/ 	.word	0x000000de
        /*1424*/ 	.word	0x00030850
        /*1428*/ 	.short	0x010a
        /*142a*/ 	.byte	0x3f
	.zero		1


	//   ....[50]....
        /*142c*/ 	.word	0x0001bfe0
        /*1430*/ 	.word	0x000000de
        /*1434*/ 	.word	0x00030850
        /*1438*/ 	.short	0x010a
        /*143a*/ 	.byte	0x3f
	.zero		1


	//   ....[51]....
        /*143c*/ 	.word	0x0001c4f0
        /*1440*/ 	.word	0x00000004
        /*1444*/ 	.word	0x00000000
        /*1448*/ 	.short	0x0101
        /*144a*/ 	.byte	0x3f
	.zero		1


	//   ....[52]....
        /*144c*/ 	.word	0x0001dd00
        /*1450*/ 	.word	0x000000de
        /*1454*/ 	.word	0x00000000
        /*1458*/ 	.short	0x0101
        /*145a*/ 	.byte	0x3f
	.zero		1


	//   ....[53]....
        /*145c*/ 	.word	0x0001e690
        /*1460*/ 	.word	0x0000000c
        /*1464*/ 	.word	0x00030850
        /*1468*/ 	.short	0x010a
        /*146a*/ 	.byte	0x3f
	.zero		1


	//   ....[54]....
        /*146c*/ 	.word	0x0001e730
        /*1470*/ 	.word	0x0000000c
        /*1474*/ 	.word	0x00030850
        /*1478*/ 	.short	0x010a
        /*147a*/ 	.byte	0x3f
	.zero		1


	//   ....[55]....
        /*147c*/ 	.word	0x0001f350
        /*1480*/ 	.word	0x00000004
        /*1484*/ 	.word	0x00000000
        /*1488*/ 	.short	0x0101
        /*148a*/ 	.byte	0x3f
	.zero		1


	//   ....[56]....
        /*148c*/ 	.word	0x00020dc0
        /*1490*/ 	.word	0x00000000
        /*1494*/ 	.word	0x00000000
        /*1498*/ 	.short	0x0101
        /*149a*/ 	.byte	0x3f
	.zero		1


	//   ....[57]....
        /*149c*/ 	.word	0x00023920
        /*14a0*/ 	.word	0x00000017
        /*14a4*/ 	.word	0x00030820
        /*14a8*/ 	.short	0x010a
        /*14aa*/ 	.byte	0x3f
	.zero		1


	//   ....[58]....
        /*14ac*/ 	.word	0x000239b0
        /*14b0*/ 	.word	0x0000000d
        /*14b4*/ 	.word	0x000308a0
        /*14b8*/ 	.short	0x010a
        /*14ba*/ 	.byte	0x3f
	.zero		1


	//   ....[59]....
        /*14bc*/ 	.word	0x00023f10
        /*14c0*/ 	.word	0x0000000d
        /*14c4*/ 	.word	0x000308c0
        /*14c8*/ 	.short	0x010a
        /*14ca*/ 	.byte	0x3f
	.zero		1


	//   ....[60]....
        /*14cc*/ 	.word	0x00024520
        /*14d0*/ 	.word	0x00000006
        /*14d4*/ 	.word	0x000308a0
        /*14d8*/ 	.short	0x010a
        /*14da*/ 	.byte	0x3f
	.zero		1


	//   ....[61]....
        /*14dc*/ 	.word	0x00024a60
        /*14e0*/ 	.word	0x00000006
        /*14e4*/ 	.word	0x000308c0
        /*14e8*/ 	.short	0x010a
        /*14ea*/ 	.byte	0x3f
	.zero		1


	//   ....[62]....
        /*14ec*/ 	.word	0x00025ef0
        /*14f0*/ 	.word	0x00000004
        /*14f4*/ 	.word	0x00030840
        /*14f8*/ 	.short	0x010a
        /*14fa*/ 	.byte	0x3f
	.zero		1


	//   ....[63]....
        /*14fc*/ 	.word	0x00026410
        /*1500*/ 	.word	0x00000004
        /*1504*/ 	.word	0x00030830
        /*1508*/ 	.short	0x0107
        /*150a*/ 	.byte	0x3f
	.zero		1


	//   ....[64]....
        /*150c*/ 	.word	0x000264d0
        /*1510*/ 	.word	0x00000004
        /*1514*/ 	.word	0x00030830
        /*1518*/ 	.short	0x0101
        /*151a*/ 	.byte	0x3f
	.zero		1


	//   ....[65]....
        /*151c*/ 	.word	0x000271a0
        /*1520*/ 	.word	0x00000017
        /*1524*/ 	.word	0x00030800
        /*1528*/ 	.short	0x0107
        /*152a*/ 	.byte	0x3f
	.zero		1


	//   ....[66]....
        /*152c*/ 	.word	0x000272c0
        /*1530*/ 	.word	0x00000017
        /*1534*/ 	.word	0x00030800
        /*1538*/ 	.short	0x0101
        /*153a*/ 	.byte	0x3f
	.zero		1


	//   ....[67]....
        /*153c*/ 	.word	0x000272e0
        /*1540*/ 	.word	0x00000017
        /*1544*/ 	.word	0x00030820
        /*1548*/ 	.short	0x010a
        /*154a*/ 	.byte	0x3f
	.zero		1


	//   ....[68]....
        /*154c*/ 	.word	0x000276d0
        /*1550*/ 	.word	0x00000007
        /*1554*/ 	.word	0x00030840
        /*1558*/ 	.short	0x010a
        /*155a*/ 	.byte	0x3f
	.zero		1


	//   ....[69]....
        /*155c*/ 	.word	0x00027bd0
        /*1560*/ 	.word	0x00000007
        /*1564*/ 	.word	0x00030830
        /*1568*/ 	.short	0x0107
        /*156a*/ 	.byte	0x3f
	.zero		1


	//   ....[70]....
        /*156c*/ 	.word	0x00027c90
        /*1570*/ 	.word	0x00000007
        /*1574*/ 	.word	0x00030830
        /*1578*/ 	.short	0x0101
        /*157a*/ 	.byte	0x3f
	.zero		1


	//   ....[71]....
        /*157c*/ 	.word	0x00027cf0
        /*1580*/ 	.word	0x00000007
        /*1584*/ 	.word	0x00030860
        /*1588*/ 	.short	0x010a
        /*158a*/ 	.byte	0x3f
	.zero		1


	//   ....[72]....
        /*158c*/ 	.word	0x000281a0
        /*1590*/ 	.word	0x00000007
        /*1594*/ 	.word	0x00030850
        /*1598*/ 	.short	0x0107
        /*159a*/ 	.byte	0x3f
	.zero		1


	//   ....[73]....
        /*159c*/ 	.word	0x00028300
        /*15a0*/ 	.word	0x00000007
        /*15a4*/ 	.word	0x00030850
        /*15a8*/ 	.short	0x0101
        /*15aa*/ 	.byte	0x3f
	.zero		1


	//   ....[74]....
        /*15ac*/ 	.word	0x00028520
        /*15b0*/ 	.word	0x00000004
        /*15b4*/ 	.word	0x00030860
        /*15b8*/ 	.short	0x010a
        /*15ba*/ 	.byte	0x3f
	.zero		1


	//   ....[75]....
        /*15bc*/ 	.word	0x000289b0
        /*15c0*/ 	.word	0x00000004
        /*15c4*/ 	.word	0x00030850
        /*15c8*/ 	.short	0x0107
        /*15ca*/ 	.byte	0x3f
	.zero		1


	//   ....[76]....
        /*15cc*/ 	.word	0x00028a70
        /*15d0*/ 	.word	0x00000004
        /*15d4*/ 	.word	0x00030850
        /*15d8*/ 	.short	0x0101
        /*15da*/ 	.byte	0x3f
	.zero		1


	//   ....[77]....
        /*15dc*/ 	.word	0x000297a0
        /*15e0*/ 	.word	0x00000005
        /*15e4*/ 	.word	0x00030820
        /*15e8*/ 	.short	0x010a
        /*15ea*/ 	.byte	0x3f
	.zero		1


	//   ....[78]....
        /*15ec*/ 	.word	0x00029910
        /*15f0*/ 	.word	0x00000003
        /*15f4*/ 	.word	0x00030840
        /*15f8*/ 	.short	0x010a
        /*15fa*/ 	.byte	0x3f
	.zero		1


	//   ....[79]....
        /*15fc*/ 	.word	0x000299b0
        /*1600*/ 	.word	0x00000019
        /*1604*/ 	.word	0x00030840
        /*1608*/ 	.short	0x010a
        /*160a*/ 	.byte	0x3f
	.zero		1


	//   ....[80]....
        /*160c*/ 	.word	0x000299f0
        /*1610*/ 	.word	0x00000003
        /*1614*/ 	.word	0x00030860
        /*1618*/ 	.short	0x010a
        /*161a*/ 	.byte	0x3f
	.zero		1


	//   ....[81]....
        /*161c*/ 	.word	0x00029a30
        /*1620*/ 	.word	0x00000019
        /*1624*/ 	.word	0x00030860
        /*1628*/ 	.short	0x010a
        /*162a*/ 	.byte	0x3f
	.zero		1


	//   ....[82]....
        /*162c*/ 	.word	0x00029a90
        /*1630*/ 	.word	0x0000005a
        /*1634*/ 	.word	0x00030890
        /*1638*/ 	.short	0x010a
        /*163a*/ 	.byte	0x3f
	.zero		1


	//   ....[83]....
        /*163c*/ 	.word	0x00029d40
        /*1640*/ 	.word	0x0000005a
        /*1644*/ 	.word	0x00030890
        /*1648*/ 	.short	0x010a
        /*164a*/ 	.byte	0x3f
	.zero		1


	//   ....[84]....
        /*164c*/ 	.word	0x00029ff0
        /*1650*/ 	.word	0x0000005a
        /*1654*/ 	.word	0x00030890
        /*1658*/ 	.short	0x010a
        /*165a*/ 	.byte	0x3f
	.zero		1


	//   ....[85]....
        /*165c*/ 	.word	0x0002a2a0
        /*1660*/ 	.word	0x0000005a
        /*1664*/ 	.word	0x000308b0
        /*1668*/ 	.short	0x010a
        /*166a*/ 	.byte	0x3f
	.zero		1


	//   ....[86]....
        /*166c*/ 	.word	0x0002aa00
        /*1670*/ 	.word	0x00000012
        /*1674*/ 	.word	0x00030800
        /*1678*/ 	.short	0x010a
        /*167a*/ 	.byte	0x3f
	.zero		1


	//   ....[87]....
        /*167c*/ 	.word	0x0002b160
        /*1680*/ 	.word	0x00000012
        /*1684*/ 	.word	0x00030800
        /*1688*/ 	.short	0x010a
        /*168a*/ 	.byte	0x3f
	.zero		1


	//   ....[88]....
        /*168c*/ 	.word	0x0002b1b0
        /*1690*/ 	.word	0x0000003a
        /*1694*/ 	.word	0x00030830
        /*1698*/ 	.short	0x010a
        /*169a*/ 	.byte	0x3f
	.zero		1


	//   ....[89]....
        /*169c*/ 	.word	0x0002b200
        /*16a0*/ 	.word	0x00000002
        /*16a4*/ 	.word	0x00030830
        /*16a8*/ 	.short	0x010a
        /*16aa*/ 	.byte	0x3f
	.zero		1


	//   ....[90]....
        /*16ac*/ 	.word	0x0002b250
        /*16b0*/ 	.word	0x000000cb
        /*16b4*/ 	.word	0x00030850
        /*16b8*/ 	.short	0x010a
        /*16ba*/ 	.byte	0x3f
	.zero		1


	//   ....[91]....
        /*16bc*/ 	.word	0x0002b2a0
        /*16c0*/ 	.word	0x000000de
        /*16c4*/ 	.word	0x00030830
        /*16c8*/ 	.short	0x010a
        /*16ca*/ 	.byte	0x3f
	.zero		1


	//   ....[92]....
        /*16cc*/ 	.word	0x0002b2f0
        /*16d0*/ 	.word	0x0000000d
        /*16d4*/ 	.word	0x00030850
        /*16d8*/ 	.short	0x010a
        /*16da*/ 	.byte	0x3f
	.zero		1


	//   ....[93]....
        /*16dc*/ 	.word	0x0002b340
        /*16e0*/ 	.word	0x00000004
        /*16e4*/ 	.word	0x00030830
        /*16e8*/ 	.short	0x010a
        /*16ea*/ 	.byte	0x3f
	.zero		1


	//   ....[94]....
        /*16ec*/ 	.word	0x0002b390
        /*16f0*/ 	.word	0x000000de
        /*16f4*/ 	.word	0x00030850
        /*16f8*/ 	.short	0x010a
        /*16fa*/ 	.byte	0x3f
	.zero		1


	//   ....[95]....
        /*16fc*/ 	.word	0x0002b3e0
        /*1700*/ 	.word	0x0000000c
        /*1704*/ 	.word	0x00030850
        /*1708*/ 	.short	0x010a
        /*170a*/ 	.byte	0x3f
	.zero		1


	//   ....[96]....
        /*170c*/ 	.word	0x0002b580
        /*1710*/ 	.word	0x00000017
        /*1714*/ 	.word	0x00030820
        /*1718*/ 	.short	0x010a
        /*171a*/ 	.byte	0x3f
	.zero		1


	//   ....[97]....
        /*171c*/ 	.word	0x0002b5d0
        /*1720*/ 	.word	0x0000000d
        /*1724*/ 	.word	0x000308a0
        /*1728*/ 	.short	0x010a
        /*172a*/ 	.byte	0x3f
	.zero		1


	//   ....[98]....
        /*172c*/ 	.word	0x0002b620
        /*1730*/ 	.word	0x0000000d
        /*1734*/ 	.word	0x000308c0
        /*1738*/ 	.short	0x010a
        /*173a*/ 	.byte	0x3f
	.zero		1


	//   ....[99]....
        /*173c*/ 	.word	0x0002b670
        /*1740*/ 	.word	0x00000006
        /*1744*/ 	.word	0x000308a0
        /*1748*/ 	.short	0x010a
        /*174a*/ 	.byte	0x3f
	.zero		1


	//   ....[100]....
        /*174c*/ 	.word	0x0002b6c0
        /*1750*/ 	.word	0x00000006
        /*1754*/ 	.word	0x000308c0
        /*1758*/ 	.short	0x010a
        /*175a*/ 	.byte	0x3f
	.zero		1


	//   ....[101]....
        /*175c*/ 	.word	0x0002b7e0
        /*1760*/ 	.word	0x00000004
        /*1764*/ 	.word	0x00030840
        /*1768*/ 	.short	0x010a
        /*176a*/ 	.byte	0x3f
	.zero		1


	//   ....[102]....
        /*176c*/ 	.word	0x0002c9a0
        /*1770*/ 	.word	0x00000017
        /*1774*/ 	.word	0x00030820
        /*1778*/ 	.short	0x010a
        /*177a*/ 	.byte	0x3f
	.zero		1


	//   ....[103]....
        /*177c*/ 	.word	0x0002c9f0
        /*1780*/ 	.word	0x00000007
        /*1784*/ 	.word	0x00030840
        /*1788*/ 	.short	0x010a
        /*178a*/ 	.byte	0x3f
	.zero		1


	//   ....[104]....
        /*178c*/ 	.word	0x0002d010
        /*1790*/ 	.word	0x00000007
        /*1794*/ 	.word	0x00030860
        /*1798*/ 	.short	0x010a
        /*179a*/ 	.byte	0x3f
	.zero		1


	//   ....[105]....
        /*179c*/ 	.word	0x0002d650
        /*17a0*/ 	.word	0x00000004
        /*17a4*/ 	.word	0x00030860
        /*17a8*/ 	.short	0x010a
        /*17aa*/ 	.byte	0x3f
	.zero		1


	//   ....[106]....
        /*17ac*/ 	.word	0x0002e670
        /*17b0*/ 	.word	0x00000005
        /*17b4*/ 	.word	0x00030820
        /*17b8*/ 	.short	0x010a
        /*17ba*/ 	.byte	0x3f
	.zero		1


	//   ....[107]....
        /*17bc*/ 	.word	0x0002e810
        /*17c0*/ 	.word	0x00000003
        /*17c4*/ 	.word	0x00030840
        /*17c8*/ 	.short	0x010a
        /*17ca*/ 	.byte	0x3f
	.zero		1


	//   ....[108]....
        /*17cc*/ 	.word	0x0002e860
        /*17d0*/ 	.word	0x00000019
        /*17d4*/ 	.word	0x00030840
        /*17d8*/ 	.short	0x010a
        /*17da*/ 	.byte	0x3f
	.zero		1


	//   ....[109]....
        /*17dc*/ 	.word	0x0002e8b0
        /*17e0*/ 	.word	0x00000003
        /*17e4*/ 	.word	0x00030860
        /*17e8*/ 	.short	0x010a
        /*17ea*/ 	.byte	0x3f
	.zero		1


	//----- nvinfo : EIATTR_NUM_MBARRIERS
	.align		4
.L_241:
        /*17ec*/ 	.byte	0x03, 0x38
        /*17ee*/ 	.short	0x0016


	//----- nvinfo : EIATTR_EXIT_INSTR_OFFSETS
	.align		4
        /*17f0*/ 	.byte	0x04, 0x1c
        /*17f2*/ 	.short	(.L_243 - .L_242)


	//   ....[0]....
.L_242:
        /*17f4*/ 	.word	0x00029a80


	//----- nvinfo : EIATTR_MAX_THREADS
	.align		4
.L_243:
        /*17f8*/ 	.byte	0x04, 0x05
        /*17fa*/ 	.short	(.L_245 - .L_244)
.L_244:
        /*17fc*/ 	.word	0x00000180
        /*1800*/ 	.word	0x00000001
        /*1804*/ 	.word	0x00000001


	//----- nvinfo : EIATTR_CRS_STACK_SIZE
	.align		4
.L_245:
        /*1808*/ 	.byte	0x04, 0x1e
        /*180a*/ 	.short	(.L_247 - .L_246)
.L_246:
        /*180c*/ 	.word	0x00000000


	//----- nvinfo : EIATTR_CBANK_PARAM_SIZE
	.align		4
.L_247:
        /*1810*/ 	.byte	0x03, 0x19
        /*1812*/ 	.short	0x0af0


	//----- nvinfo : EIATTR_PARAM_CBANK
	.align		4
        /*1814*/ 	.byte	0x04, 0x0a
        /*1816*/ 	.short	(.L_249 - .L_248)
	.align		4
.L_248:
        /*1818*/ 	.word	index@(.nv.constant0._ZN7cutlass13device_kernelIN5flash11enable_sm90INS1_16FlashAttnFwdSm90INS1_25CollectiveMainloopFwdSm90ILi2EN4cute5tupleIJNS5_1CILi1EEES8_S8_EEENS6_IJNS7_ILi128EEENS7_ILi64EEENS7_ILi256EEEEEELi256ENS_6half_tEfNS_4arch4Sm90ELb0ELb1ELb1ELb1ELb1ELb1ELb0ELb1ELb1ELb1ELb0ELb0EEENS1_21CollectiveEpilogueFwdINS6_IJSA_SC_SB_EEES9_SE_SG_Li256ELb1ELb1ELb0ELb0EEENS1_36VarlenDynamicPersistentTileSchedulerILi128ELi64ELi256ELi128ELb0ELb1ELb1ELb1ELb0ELb1EEEEEEEEEvNT_6ParamsE)
        /*181c*/ 	.short	0x0210
        /*181e*/ 	.short	0x0af0


	//----- nvinfo : EIATTR_SW_WAR
	.align		4
.L_249:
        /*1820*/ 	.byte	0x04, 0x36
        /*1822*/ 	.short	(.L_251 - .L_250)
.L_250:
        /*1824*/ 	.word	0x00000008
.L_251:


//--------------------- .nv.info._ZN7cutlass13device_kernelIN5flash11enable_sm90INS1_16FlashAttnFwdSm90INS1_25CollectiveMainloopFwdSm90ILi2EN4cute5tupleIJNS5_1CILi1EEES8_S8_EEENS6_IJNS7_ILi128EEENS7_ILi80EEENS7_ILi256EEEEEELi256ENS_6half_tEfNS_4arch4Sm90ELb1ELb0ELb1ELb0ELb1ELb0ELb0ELb1ELb1ELb1ELb0ELb0EEENS1_21CollectiveEpilogueFwdINS6_IJSA_SC_SB_EEES9_SE_SG_Li256ELb0ELb1ELb0ELb0EEENS1_30DynamicPersistentTileSchedulerILi256ELi128ELb0ELb1ELb1EEEEEEEEEvNT_6ParamsE --------------------------
	.section	.nv.info._ZN7cutlass13device_kernelIN5flash11enable_sm90INS1_16FlashAttnFwdSm90INS1_25CollectiveMainloopFwdSm90ILi2EN4cute5tupleIJNS5_1CILi1EEES8_S8_EEENS6_IJNS7_ILi128EEENS7_ILi80EEENS7_ILi256EEEEEELi256ENS_6half_tEfNS_4arch4Sm90ELb1ELb0ELb1ELb0ELb1ELb0ELb0ELb1ELb1ELb1ELb0ELb0EEENS1_21CollectiveEpilogueFwdINS6_IJSA_SC_SB_EEES9_SE_SG_Li256ELb0ELb1ELb0ELb0EEENS1_30DynamicPersistentTileSchedulerILi256ELi128ELb0ELb1ELb1EEEEEEEEEvNT_6ParamsE,"",@"SHT_CUDA_INFO"
	.sectionflags	@""
	.align	4


	//----- nvinfo : EIATTR_CUDA_API_VERSION
	.align		4
        /*0000*/ 	.byte	0x04, 0x37
        /*0002*/ 	.short	(.L_253 - .L_252)
.L_252:
        /*0004*/ 	.word	0x00000082


	//----- nvinfo : EIATTR_KPARAM_INFO
	.align		4
.L_253:
        /*0008*/ 	.byte	0x04, 0x17
        /*000a*/ 	.short	(.L_255 - .L_254)
.L_254:
        /*000c*/ 	.word	0x00000000
        /*0010*/ 	.short	0x0000
        /*0012*/ 	.short	0x0070
        /*0014*/ 	.byte	0x00, 0xf0, 0x01, 0x2a


	//----- nvinfo : EIATTR_SPARSE_MMA_MASK
	.align		4
.L_255:
        /*0018*/ 	.byte	0x03, 0x50
        /*001a*/ 	.short	0x0000


	//----- nvinfo : EIATTR_MAXREG_COUNT
	.align		4
        /*001c*/ 	.byte	0x03, 0x1b
        /*001e*/ 	.short	0x00a8


	//----- nvinfo : EIATTR_NUM_BARRIERS
	.align		4
        /*0020*/ 	.byte	0x02, 0x4c
        /*0022*/ 	.byte	0x09
	.zero		1


	//----- nvinfo : EIATTR_EXTERNS
	.align		4
        /*0024*/ 	.byte	0x04, 0x0f
        /*0026*/ 	.short	(.L_257 - .L_256)


	//   ....[0]....
	.align		4
.L_256:
        /*0028*/ 	.word	index@(__assertfail)


	//----- nvinfo : EIATTR_ANNOTATIONS
	.align		4
.L_257:
        /*002c*/ 	.byte	0x04, 0x55
        /*002e*/ 	.short	(.L_259 - .L_258)


	//   ....[0]....
.L_258:
        /*0030*/ 	.word	0x00000001
        /*0034*/ 	.byte	0xa0, 0x08, 0x00, 0x00, 0x01, 0x00, 0x00, 0x00, 0x60, 0x09, 0x00, 0x00, 0x01, 0x00, 0x00, 0x00
        /*0044*/ 	.byte	0xc0, 0x0c, 0x00, 0x00, 0x01, 0x00, 0x00, 0x00, 0x70, 0x18, 0x00, 0x00, 0x01, 0x00, 0x00, 0x00
        /*0054*/ 	.byte	0x40, 0x20, 0x01, 0x00, 0x01, 0x00, 0x00, 0x00, 0xe0, 0x20, 0x01, 0x00, 0x01, 0x00, 0x00, 0x00
        /*0064*/ 	.byte	0x60, 0x21, 0x01, 0x00, 0x01, 0x00, 0x00, 0x00, 0x20, 0x46, 0x01, 0x00, 0x01, 0x00, 0x00, 0x00
        /*0074*/ 	.byte	0x40, 0x46, 0x01, 0x00, 0x01, 0x00, 0x00, 0x00, 0x30, 0x60, 0x01, 0x00, 0x01, 0x00, 0x00, 0x00
        /*0084*/ 	.byte	0xd0, 0x61, 0x01, 0x00


	//----- nvinfo : EIATTR_MERCURY_ISA_VERSION
	.align		4
.L_259:
        /*0088*/ 	.byte	0x03, 0x5f
        /*008a*/ 	.short	0x0101


	//----- nvinfo : EIATTR_INT_WARP_WIDE_INSTR_OFFSETS
	.align		4
        /*008c*/ 	.byte	0x04, 0x31
        /*008e*/ 	.short	(.L_261 - .L_260)


	//   ....[0]....
.L_260:
        /*0090*/ 	.word	0x000000c0


	//   ....[1]....
        /*0094*/ 	.word	0x000000d0


	//   ....[2]....
        /*0098*/ 	.word	0x00000170


	//   ....[3]....
        /*009c*/ 	.word	0x00012a70


	//   ....[4]....
        /*00a0*/ 	.word	0x00012b00


	//   ....[5]....
        /*00a4*/ 	.word	0x00015770


	//   ....[6]....
        /*00a8*/ 	.word	0x00015800


	//----- nvinfo : EIATTR_COOP_GROUP_MASK_REGIDS
	.align		4
.L_261:
        /*00ac*/ 	.byte	0x04, 0x29
        /*00ae*/ 	.short	(.L_263 - .L_262)


	//   ....[0]....
.L_262:
        /*00b0*/ 	.word	0xffffffff


	//   ....[1]....
        /*00b4*/ 	.word	0xffffffff


	//   ....[2]....
        /*00b8*/ 	.word	0xffffffff


	//   ....[3]....
        /*00bc*/ 	.word	0xffffffff


	//   ....[4]....
        /*00c0*/ 	.word	0xffffffff


	//   ....[5]....
        /*00c4*/ 	.word	0xffffffff


	//   ....[6]....
        /*00c8*/ 	.word	0xffffffff


	//   ....[7]....
        /*00cc*/ 	.word	0xffffffff


	//   ....[8]....
        /*00d0*/ 	.word	0xffffffff


	//   ....[9]....
        /*00d4*/ 	.word	0xffffffff


	//   ....[10]....
        /*00d8*/ 	.word	0xffffffff


	//   ....[11]....
        /*00dc*/ 	.word	0xffffffff


	//   ....[12]....
        /*00e0*/ 	.word	0xffffffff


	//   ....[13]....
        /*00e4*/ 	.word	0xffffffff


	//   ....[14]....
        /*00e8*/ 	.word	0xffffffff


	//   ....[15]....
        /*00ec*/ 	.word	0xffffffff


	//   ....[16]....
        /*00f0*/ 	.word	0xffffffff


	//   ....[17]....
        /*00f4*/ 	.word	0xffffffff


	//   ....[18]....
        /*00f8*/ 	.word	0xffffffff


	//   ....[19]....
        /*00fc*/ 	.word	0xffffffff


	//   ....[20]....
        /*0100*/ 	.word	0xffffffff


	//   ....[21]....
        /*0104*/ 	.word	0xffffffff


	//   ....[22]....
        /*0108*/ 	.word	0xffffffff


	//   ....[23]....
        /*010c*/ 	.word	0xffffffff


	//   ....[24]....
        /*0110*/ 	.word	0xffffffff


	//   ....[25]....
        /*0114*/ 	.word	0xffffffff


	//   ....[26]....
        /*0118*/ 	.word	0xffffffff


	//   ....[27]....
        /*011c*/ 	.word	0xffffffff


	//   ....[28]....
        /*0120*/ 	.word	0xffffffff


	//   ....[29]....
        /*0124*/ 	.word	0xffffffff


	//   ....[30]....
        /*0128*/ 	.word	0xffffffff


	//   ....[31]....
        /*012c*/ 	.word	0xffffffff


	//   ....[32]....
        /*0130*/ 	.word	0xffffffff


	//   ....[33]....
        /*0134*/ 	.word	0xffffffff


	//   ....[34]....
        /*0138*/ 	.word	0xffffffff


	//   ....[35]....
        /*013c*/ 	.word	0xffffffff


	//   ....[36]....
        /*0140*/ 	.word	0xffffffff


	//   ....[37]....
        /*0144*/ 	.word	0xffffffff


	//   ....[38]....
        /*0148*/ 	.word	0xffffffff


	//   ....[39]....
        /*014c*/ 	.word	0xffffffff


	//   ....[40]....
        /*0150*/ 	.word	0xffffffff


	//   ....[41]....
        /*0154*/ 	.word	0xffffffff


	//   ....[42]....
        /*0158*/ 	.word	0xffffffff


	//   ....[43]....
        /*015c*/ 	.word	0xffffffff


	//   ....[44]....
        /*0160*/ 	.word	0xffffffff


	//   ....[45]....
        /*0164*/ 	.word	0xffffffff


	//   ....[46]....
        /*0168*/ 	.word	0xffffffff


	//   ....[47]....
        /*016c*/ 	.word	0xffffffff


	//   ....[48]....
        /*0170*/ 	.word	0xffffffff


	//   ....[49]....
        /*0174*/ 	.word	0xffffffff


	//   ....[50]....
        /*0178*/ 	.word	0xffffffff


	//   ....[51]....
        /*017c*/ 	.word	0xffffffff


	//   ....[52]....
        /*0180*/ 	.word	0xffffffff


	//   ....[53]....
        /*0184*/ 	.word	0xffffffff


	//   ....[54]....
        /*0188*/ 	.word	0xffffffff


	//   ....[55]....
        /*018c*/ 	.word	0xffffffff


	//   ....[56]....
        /*0190*/ 	.word	0xffffffff


	//   ....[57]....
        /*0194*/ 	.word	0xffffffff


	//   ....[58]....
        /*0198*/ 	.word	0xffffffff


	//   ....[59]....
        /*019c*/ 	.word	0xffffffff


	//   ....[60]....
        /*01a0*/ 	.word	0xffffffff


	//   ....[61]....
        /*01a4*/ 	.word	0xffffffff


	//   ....[62]....
        /*01a8*/ 	.word	0xffffffff


	//   ....[63]....
        /*01ac*/ 	.word	0xffffffff


	//   ....[64]....
        /*01b0*/ 	.word	0xffffffff


	//   ....[65]....
        /*01b4*/ 	.word	0xffffffff


	//   ....[66]....
        /*01b8*/ 	.word	0xffffffff


	//   ....[67]....
        /*01bc*/ 	.word	0xffffffff


	//   ....[68]....
        /*01c0*/ 	.word	0xffffffff


	//   ....[69]....
        /*01c4*/ 	.word	0xffffffff


	//   ....[70]....
        /*01c8*/ 	.word	0xffffffff


	//   ....[71]....
        /*01cc*/ 	.word	0xffffffff


	//   ....[72]....
        /*01d0*/ 	.word	0xffffffff


	//   ....[73]....
        /*01d4*/ 	.word	0xffffffff


	//   ....[74]....
        /*01d8*/ 	.word	0xffffffff


	//   ....[75]....
        /*01dc*/ 	.word	0xffffffff


	//   ....[76]....
        /*01e0*/ 	.word	0xffffffff


	//   ....[77]....
        /*01e4*/ 	.word	0xffffffff


	//   ....[78]....
        /*01e8*/ 	.word	0xffffffff


	//   ....[79]....
        /*01ec*/ 	.word	0xffffffff


	//   ....[80]....
        /*01f0*/ 	.word	0xffffffff


	//   ....[81]....
        /*01f4*/ 	.word	0xffffffff


	//   ....[82]....
        /*01f8*/ 	.word	0xffffffff


	//   ....[83]....
        /*01fc*/ 	.word	0xffffffff


	//   ....[84]....
        /*0200*/ 	.word	0xffffffff


	//   ....[85]....
        /*0204*/ 	.word	0xffffffff


	//   ....[86]....
        /*0208*/ 	.word	0xffffffff


	//   ....[87]....
        /*020c*/ 	.word	0xffffffff


	//   ....[88]....
        /*0210*/ 	.word	0xffffffff


	//   ....[89]....
        /*0214*/ 	.word	0xffffffff


	//   ....[90]....
        /*0218*/ 	.word	0xffffffff


	//   ....[91]....
        /*021c*/ 	.word	0xffffffff


	//   ....[92]....
        /*0220*/ 	.word	0xffffffff


	//   ....[93]....
        /*0224*/ 	.word	0xffffffff


	//   ....[94]....
        /*0228*/ 	.word	0xffffffff


	//   ....[95]....
        /*022c*/ 	.word	0xffffffff


	//   ....[96]....
        /*0230*/ 	.word	0xffffffff


	//   ....[97]....
        /*0234*/ 	.word	0xffffffff


	//   ....[98]....
        /*0238*/ 	.word	0xffffffff


	//   ....[99]....
        /*023c*/ 	.word	0xffffffff


	//   ....[100]....
        /*0240*/ 	.word	0xffffffff


	//   ....[101]....
        /*0244*/ 	.word	0xffffffff


	//   ....[102]....
        /*0248*/ 	.word	0xffffffff


	//   ....[103]....
        /*024c*/ 	.word	0xffffffff


	//   ....[104]....
        /*0250*/ 	.word	0xffffffff


	//   ....[105]....
        /*0254*/ 	.word	0xffffffff


	//   ....[106]....
        /*0258*/ 	.word	0x0500000f


	//   ....[107]....
        /*025c*/ 	.word	0x0500000f


	//   ....[108]....
        /*0260*/ 	.word	0x0500000f


	//   ....[109]....
        /*0264*/ 	.word	0x0500000f


	//   ....[110]....
        /*0268*/ 	.word	0x0500000f


	//   ....[111]....
        /*026c*/ 	.word	0x0500000f


	//   ....[112]....
        /*0270*/ 	.word	0x0500000f


	//   ....[113]....
        /*0274*/ 	.word	0x0500000f


	//   ....[114]....
        /*0278*/ 	.word	0x0500000f


	//   ....[115]....
        /*027c*/ 	.word	0x0500000f


	//   ....[116]....
        /*0280*/ 	.word	0x0500000f


	//   ....[117]....
        /*0284*/ 	.word	0x0500000f


	//   ....[118]....
        /*0288*/ 	.word	0x0500000f


	//   ....[119]....
        /*028c*/ 	.word	0x0500000f


	//   ....[120]....
        /*0290*/ 	.word	0x0500000f


	//   ....[121]....
        /*0294*/ 	.word	0x0500000f


	//   ....[122]....
        /*0298*/ 	.word	0x0500000f


	//   ....[123]....
        /*029c*/ 	.word	0x0500000f


	//   ....[124]....
        /*02a0*/ 	.word	0x0500000f


	//   ....[125]....
        /*02a4*/ 	.word	0x0500000f


	//   ....[126]....
        /*02a8*/ 	.word	0x0500000f


	//   ....[127]....
        /*02ac*/ 	.word	0x0500000f


	//   ....[128]....
        /*02b0*/ 	.word	0x0500000f


	//   ....[129]....
        /*02b4*/ 	.word	0x0500000f


	//   ....[130]....
        /*02b8*/ 	.word	0x0500000f


	//   ....[131]....
        /*02bc*/ 	.word	0x0500000f


	//   ....[132]....
        /*02c0*/ 	.word	0x0500000f


	//   ....[133]....
        /*02c4*/ 	.word	0x0500000f


	//   ....[134]....
        /*02c8*/ 	.word	0x0500000f


	//   ....[135]....
        /*02cc*/ 	.word	0x0500000f


	//   ....[136]....
        /*02d0*/ 	.word	0x0500000f


	//   ....[137]....
        /*02d4*/ 	.word	0x0500000f


	//   ....[138]....
        /*02d8*/ 	.word	0x0500000f


	//   ....[139]....
        /*02dc*/ 	.word	0x0500000f


	//   ....[140]....
        /*02e0*/ 	.word	0x0500000f


	//   ....[141]....
        /*02e4*/ 	.word	0x0500000f


	//   ....[142]....
        /*02e8*/ 	.word	0x0500000f


	//   ....[143]....
        /*02ec*/ 	.word	0x0500000f


	//   ....[144]....
        /*02f0*/ 	.word	0x0500000f


	//   ....[145]....
        /*02f4*/ 	.word	0x0500000f


	//   ....[146]....
        /*02f8*/ 	.word	0x0500000f


	//   ....[147]....
        /*02fc*/ 	.word	0x0500000f


	//   ....[148]....
        /*0300*/ 	.word	0x0500000f


	//   ....[149]....
        /*0304*/ 	.word	0x0500000f


	//   ....[150]....
        /*0308*/ 	.word	0x0500000f


	//   ....[151]....
        /*030c*/ 	.word	0x0500000f


	//   ....[152]....
        /*0310*/ 	.word	0x0500000f


	//   ....[153]....
        /*0314*/ 	.word	0x0500000f


	//   ....[154]....
        /*0318*/ 	.word	0x0500000f


	//   ....[155]....
        /*031c*/ 	.word	0x0500000f


	//   ....[156]....
        /*0320*/ 	.word	0x0500000f


	//   ....[157]....
        /*0324*/ 	.word	0x0500000f


	//   ....[158]....
        /*0328*/ 	.word	0x0500000f


	//   ....[159]....
        /*032c*/ 	.word	0x0500000f


	//   ....[160]....
        /*0330*/ 	.word	0x0500000f


	//   ....[161]....
        /*0334*/ 	.word	0x0500000f


	//   ....[162]....
        /*0338*/ 	.word	0x0500000f


	//   ....[163]....
        /*033c*/ 	.word	0x0500000f


	//   ....[164]....
        /*0340*/ 	.word	0x0500000f


	//----- nvinfo : EIATTR_COOP_GROUP_INSTR_OFFSETS
	.align		4
.L_263:
        /*0344*/ 	.byte	0x04, 0x28
        /*0346*/ 	.short	(.L_265 - .L_264)


	//   ....[0]....
.L_264:
        /*0348*/ 	.word	0x00000070


	//   ....[1]....
        /*034c*/ 	.word	0x000000b0


	//   ....[2]....
        /*0350*/ 	.word	0x000002d0


	//   ....[3]....
        /*0354*/ 	.word	0x00000430


	//   ....[4]....
        /*0358*/ 	.word	0x00000550


	//   ....[5]....
        /*035c*/ 	.word	0x000006b0


	//   ....[6]....
        /*0360*/ 	.word	0x00001670


	//   ....[7]....
        /*0364*/ 	.word	0x000040f0


	//   ....[8]....
        /*0368*/ 	.word	0x000041b0


	//   ....[9]....
        /*036c*/ 	.word	0x00004c30


	//   ....[10]....
        /*0370*/ 	.word	0x00004cb0


	//   ....[11]....
        /*0374*/ 	.word	0x000052c0


	//   ....[12]....
        /*0378*/ 	.word	0x00005370


	//   ....[13]....
        /*037c*/ 	.word	0x00008820


	//   ....[14]....
        /*0380*/ 	.word	0x00008e80


	//   ....[15]....
        /*0384*/ 	.word	0x00008ea0


	//   ....[16]....
        /*0388*/ 	.word	0x00008f30


	//   ....[17]....
        /*038c*/ 	.word	0x000095b0


	//   ....[18]....
        /*0390*/ 	.word	0x00009610


	//   ....[19]....
        /*0394*/ 	.word	0x0000d460


	//   ....[20]....
        /*0398*/ 	.word	0x0000d490


	//   ....[21]....
        /*039c*/ 	.word	0x0000d4b0


	//   ....[22]....
        /*03a0*/ 	.word	0x0000d4d0


	//   ....[23]....
        /*03a4*/ 	.word	0x0000e830


	//   ....[24]....
        /*03a8*/ 	.word	0x0000e860


	//   ....[25]....
        /*03ac*/ 	.word	0x0000e900


	//   ....[26]....
        /*03b0*/ 	.word	0x0000e960


	//   ....[27]....
        /*03b4*/ 	.word	0x00010570


	//   ....[28]....
        /*03b8*/ 	.word	0x000105a0


	//   ....[29]....
        /*03bc*/ 	.word	0x000105d0


	//   ....[30]....
        /*03c0*/ 	.word	0x00010630


	//   ....[31]....
        /*03c4*/ 	.word	0x00010d50


	//   ....[32]....
        /*03c8*/ 	.word	0x00010d90


	//   ....[33]....
        /*03cc*/ 	.word	0x00010f20


	//   ....[34]....
        /*03d0*/ 	.word	0x00010f40


	//   ....[35]....
        /*03d4*/ 	.word	0x00011080


	//   ....[36]....
        /*03d8*/ 	.word	0x000110a0


	//   ....[37]....
        /*03dc*/ 	.word	0x000111f0


	//   ....[38]....
        /*03e0*/ 	.word	0x00011210


	//   ....[39]....
        /*03e4*/ 	.word	0x000119f0


	//   ....[40]....
        /*03e8*/ 	.word	0x00011a20


	//   ....[41]....
        /*03ec*/ 	.word	0x00011b70


	//   ....[42]....
        /*03f0*/ 	.word	0x00011b90


	//   ....[43]....
        /*03f4*/ 	.word	0x00011cd0


	//   ....[44]....
        /*03f8*/ 	.word	0x00011cf0


	//   ....[45]....
        /*03fc*/ 	.word	0x00011e40


	//   ....[46]....
        /*0400*/ 	.word	0x00011e60


	//   ....[47]....
        /*0404*/ 	.word	0x00012070


	//   ....[48]....
        /*0408*/ 	.word	0x000135b0


	//   ....[49]....
        /*040c*/ 	.word	0x000135f0


	//   ....[50]....
        /*0410*/ 	.word	0x00013620


	//   ....[51]....
        /*0414*/ 	.word	0x00013660


	//   ....[52]....
        /*0418*/ 	.word	0x00013700


	//   ....[53]....
        /*041c*/ 	.word	0x00013720


	//   ....[54]....
        /*0420*/ 	.word	0x000137c0


	//   ....[55]....
        /*0424*/ 	.word	0x000137e0


	//   ....[56]....
        /*0428*/ 	.word	0x00013880


	//   ....[57]....
        /*042c*/ 	.word	0x000138a0


	//   ....[58]....
        /*0430*/ 	.word	0x00013f90


	//   ....[59]....
        /*0434*/ 	.word	0x00013fb0


	//   ....[60]....
        /*0438*/ 	.word	0x00013fd0


	//   ....[61]....
        /*043c*/ 	.word	0x00014030


	//   ....[62]....
        /*0440*/ 	.word	0x000140c0


	//   ....[63]....
        /*0444*/ 	.word	0x000140f0


	//   ....[64]....
        /*0448*/ 	.word	0x00014180


	//   ....[65]....
        /*044c*/ 	.word	0x000141a0


	//   ....[66]....
        /*0450*/ 	.word	0x00014240


	//   ....[67]....
        /*0454*/ 	.word	0x00014270


	//   ....[68]....
        /*0458*/ 	.word	0x00014300


	//   ....[69]....
        /*045c*/ 	.word	0x00014330


	//   ....[70]....
        /*0460*/ 	.word	0x000143c0


	//   ....[71]....
        /*0464*/ 	.word	0x000143e0


	//   ....[72]....
        /*0468*/ 	.word	0x00014480


	//   ....[73]....
        /*046c*/ 	.word	0x000144a0


	//   ....[74]....
        /*0470*/ 	.word	0x00014bf0


	//   ....[75]....
        /*0474*/ 	.word	0x00014c20


	//   ....[76]....
        /*0478*/ 	.word	0x00014c30


	//   ....[77]....
        /*047c*/ 	.word	0x00014c50


	//   ....[78]....
        /*0480*/ 	.word	0x00014cc0


	//   ....[79]....
        /*0484*/ 	.word	0x00014ce0


	//   ....[80]....
        /*0488*/ 	.word	0x00014d40


	//   ....[81]....
        /*048c*/ 	.word	0x00014d60


	//   ....[82]....
        /*0490*/ 	.word	0x00014dc0


	//   ....[83]....
        /*0494*/ 	.word	0x00014de0


	//   ....[84]....
        /*0498*/ 	.word	0x000150b0


	//   ....[85]....
        /*049c*/ 	.word	0x000150d0


	//   ....[86]....
        /*04a0*/ 	.word	0x000150f0


	//   ....[87]....
        /*04a4*/ 	.word	0x00015190


	//   ....[88]....
        /*04a8*/ 	.word	0x000151b0


	//   ....[89]....
        /*04ac*/ 	.word	0x00015250


	//   ....[90]....
        /*04b0*/ 	.word	0x00015270


	//   ....[91]....
        /*04b4*/ 	.word	0x00015310


	//   ....[92]....
        /*04b8*/ 	.word	0x00015330


	//   ....[93]....
        /*04bc*/ 	.word	0x00015340


	//   ....[94]....
        /*04c0*/ 	.word	0x00015960


	//   ....[95]....
        /*04c4*/ 	.word	0x00015980


	//   ....[96]....
        /*04c8*/ 	.word	0x00015990


	//   ....[97]....
        /*04cc*/ 	.word	0x000159b0


	//   ....[98]....
        /*04d0*/ 	.word	0x00015a70


	//   ....[99]....
        /*04d4*/ 	.word	0x00015aa0


	//   ....[100]....
        /*04d8*/ 	.word	0x00015b30


	//   ....[101]....
        /*04dc*/ 	.word	0x00015b60


	//   ....[102]....
        /*04e0*/ 	.word	0x00015b70


	//   ....[103]....
        /*04e4*/ 	.word	0x00015c00


	//   ....[104]....
        /*04e8*/ 	.word	0x00015f70


	//   ....[105]....
        /*04ec*/ 	.word	0x00016150


	//   ....[106]....
        /*04f0*/ 	.word	0x00016720


	//   ....[107]....
        /*04f4*/ 	.word	0x00016800


	//   ....[108]....
        /*04f8*/ 	.word	0x000168d0


	//   ....[109]....
        /*04fc*/ 	.word	0x00016960


	//   ....[110]....
        /*0500*/ 	.word	0x00016a30


	//   ....[111]....
        /*0504*/ 	.word	0x00016ac0


	//   ....[112]....
        /*0508*/ 	.word	0x00016ba0


	//   ....[113]....
        /*050c*/ 	.word	0x00016c20


	//   ....[114]....
        /*0510*/ 	.word	0x00016d10


	//   ....[115]....
        /*0514*/ 	.word	0x00016da0


	//   ....[116]....
        /*0518*/ 	.word	0x00016e70


	//   ....[117]....
        /*051c*/ 	.word	0x00016f10


	//   ....[118]....
        /*0520*/ 	.word	0x00016f80


	//   ....[119]....
        /*0524*/ 	.word	0x00017000


	//   ....[120]....
        /*0528*/ 	.word	0x000170d0


	//   ....[121]....
        /*052c*/ 	.word	0x00017140


	//   ....[122]....
        /*0530*/ 	.word	0x00017240


	//   ....[123]....
        /*0534*/ 	.word	0x000172c0


	//   ....[124]....
        /*0538*/ 	.word	0x000173b0


	//   ....[125]....
        /*053c*/ 	.word	0x00017420


	//   ....[126]....
        /*0540*/ 	.word	0x00017520


	//   ....[127]....
        /*0544*/ 	.word	0x000175a0


	//   ....[128]....
        /*0548*/ 	.word	0x00017690


	//   ....[129]....
        /*054c*/ 	.word	0x00017700


	//   ....[130]....
        /*0550*/ 	.word	0x00017800


	//   ....[131]....
        /*0554*/ 	.word	0x00017870


	//   ....[132]....
        /*0558*/ 	.word	0x00017950


	//   ....[133]....
        /*055c*/ 	.word	0x00017a80


	//   ....[134]....
        /*0560*/ 	.word	0x00017b20


	//   ....[135]....
        /*0564*/ 	.word	0x00017b90


	//   ....[136]....
        /*0568*/ 	.word	0x00017c60


	//   ....[137]....
        /*056c*/ 	.word	0x00017cc0


	//   ....[138]....
        /*0570*/ 	.word	0x00017d90


	//   ....[139]....
        /*0574*/ 	.word	0x00017df0


	//   ....[140]....
        /*0578*/ 	.word	0x00017ec0


	//   ....[141]....
        /*057c*/ 	.word	0x00017f20


	//   ....[142]....
        /*0580*/ 	.word	0x00017ff0


	//   ....[143]....
        /*0584*/ 	.word	0x000180d0


	//   ....[144]....
        /*0588*/ 	.word	0x00018170


	//   ....[145]....
        /*058c*/ 	.word	0x000181d0


	//   ....[146]....
        /*0590*/ 	.word	0x000182e0


	//   ....[147]....
        /*0594*/ 	.word	0x00018340


	//   ....[148]....
        /*0598*/ 	.word	0x00018450


	//   ....[149]....
        /*059c*/ 	.word	0x000184b0


	//   ....[150]....
        /*05a0*/ 	.word	0x000185c0


	//   ....[151]....
        /*05a4*/ 	.word	0x00018620


	//   ....[152]....
        /*05a8*/ 	.word	0x000186e0


	//   ....[153]....
        /*05ac*/ 	.word	0x00018840


	//   ....[154]....
        /*05b0*/ 	.word	0x000188e0


	//   ....[155]....
        /*05b4*/ 	.word	0x00018940


	//   ....[156]....
        /*05b8*/ 	.word	0x00018a10


	//   ....[157]....
        /*05bc*/ 	.word	0x00018af0


	//   ....[158]....
        /*05c0*/ 	.word	0x00018bb0


	//   ....[159]....
        /*05c4*/ 	.word	0x00018c90


	//   ....[160]....
        /*05c8*/ 	.word	0x00018d50


	//   ....[161]....
        /*05cc*/ 	.word	0x00018e30


	//   ....[162]....
        /*05d0*/ 	.word	0x00018ef0


	//   ....[163]....
        /*05d4*/ 	.word	0x00019000


	//   ....[164]....
        /*05d8*/ 	.word	0x00019120


	//----- nvinfo : EIATTR_REG_RECONFIG
	.align		4
.L_265:
        /*05dc*/ 	.byte	0x01, 0x54
	.zero		2


	//----- nvinfo : EIATTR_SYSCALL_OFFSETS
	.align		4
        /*05e0*/ 	.byte	0x04, 0x46
        /*05e2*/ 	.short	(.L_267 - .L_266)


	//   ....[0]....
.L_266:
        /*05e4*/ 	.word	0x00001860


	//   ....[1]....
        /*05e8*/ 	.word	0x00012c60


	//   ....[2]....
        /*05ec*/ 	.word	0x00012db0


	//   ....[3]....
        /*05f0*/ 	.word	0x00012ea0


	//   ....[4]....
        /*05f4*/ 	.word	0x00013c30


	//----- nvinfo : EIATTR_MBARRIER_INSTR_OFFSETS
	.align		4
.L_267:
        /*05f8*/ 	.byte	0x04, 0x39
        /*05fa*/ 	.short	(.L_269 - .L_268)


	//   ....[0]....
.L_268:
        /*05fc*/ 	.word	0x00000180
        /*0600*/ 	.word	0x000000ff
        /*0604*/ 	.word	0x00038800
        /*0608*/ 	.short	0x0100
        /*060a*/ 	.byte	0x08
	.zero		1


	//   ....[1]....
        /*060c*/ 	.word	0x00000190
        /*0610*/ 	.word	0x000000ff
        /*0614*/ 	.word	0x00038820
        /*0618*/ 	.short	0x0100
        /*061a*/ 	.byte	0x08
	.zero		1


	//   ....[2]....
        /*061c*/ 	.word	0x00000280
        /*0620*/ 	.word	0x000000ff
        /*0624*/ 	.word	0x00038830
        /*0628*/ 	.short	0x0100
        /*062a*/ 	.byte	0x08
	.zero		1


	//   ....[3]....
        /*062c*/ 	.word	0x00000290
        /*0630*/ 	.word	0x000000ff
        /*0634*/ 	.word	0x00038840
        /*0638*/ 	.short	0x0100
        /*063a*/ 	.byte	0x08
	.zero		1


	//   ....[4]....
        /*063c*/ 	.word	0x000002a0
        /*0640*/ 	.word	0x000000ff
        /*0644*/ 	.word	0x00038838
        /*0648*/ 	.short	0x0100
        /*064a*/ 	.byte	0x08
	.zero		1


	//   ....[5]....
        /*064c*/ 	.word	0x000002b0
        /*0650*/ 	.word	0x000000ff
        /*0654*/ 	.word	0x00038848
        /*0658*/ 	.short	0x0100
        /*065a*/ 	.byte	0x08
	.zero		1


	//   ....[6]....
        /*065c*/ 	.word	0x000003e0
        /*0660*/ 	.word	0x000000ff
        /*0664*/ 	.word	0x00038850
        /*0668*/ 	.short	0x0100
        /*066a*/ 	.byte	0x08
	.zero		1


	//   ....[7]....
        /*066c*/ 	.word	0x000003f0
        /*0670*/ 	.word	0x000000ff
        /*0674*/ 	.word	0x00038860
        /*0678*/ 	.short	0x0100
        /*067a*/ 	.byte	0x08
	.zero		1


	//   ....[8]....
        /*067c*/ 	.word	0x00000400
        /*0680*/ 	.word	0x000000ff
        /*0684*/ 	.word	0x00038858
        /*0688*/ 	.short	0x0100
        /*068a*/ 	.byte	0x08
	.zero		1


	//   ....[9]....
        /*068c*/ 	.word	0x00000410
        /*0690*/ 	.word	0x000000ff
        /*0694*/ 	.word	0x00038868
        /*0698*/ 	.short	0x0100
        /*069a*/ 	.byte	0x08
	.zero		1


	//   ....[10]....
        /*069c*/ 	.word	0x00000500
        /*06a0*/ 	.word	0x000000ff
        /*06a4*/ 	.word	0x00038870
        /*06a8*/ 	.short	0x0100
        /*06aa*/ 	.byte	0x06
	.zero		1


	//   ....[11]....
        /*06ac*/ 	.word	0x00000510
        /*06b0*/ 	.word	0x000000ff
        /*06b4*/ 	.word	0x00038880
        /*06b8*/ 	.short	0x0100
        /*06ba*/ 	.byte	0x06
	.zero		1


	//   ....[12]....
        /*06bc*/ 	.word	0x00000520
        /*06c0*/ 	.word	0x000000ff
        /*06c4*/ 	.word	0x00038878
        /*06c8*/ 	.short	0x0100
        /*06ca*/ 	.byte	0x06
	.zero		1


	//   ....[13]....
        /*06cc*/ 	.word	0x00000530
        /*06d0*/ 	.word	0x000000ff
        /*06d4*/ 	.word	0x00038888
        /*06d8*/ 	.short	0x0100
        /*06da*/ 	.byte	0x06
	.zero		1


	//   ....[14]....
        /*06dc*/ 	.word	0x00000660
        /*06e0*/ 	.word	0x000000ff
        /*06e4*/ 	.word	0x00038890
        /*06e8*/ 	.short	0x0100
        /*06ea*/ 	.byte	0x08
	.zero		1


	//   ....[15]....
        /*06ec*/ 	.word	0x00000670
        /*06f0*/ 	.word	0x000000ff
        /*06f4*/ 	.word	0x000388a0
        /*06f8*/ 	.short	0x0100
        /*06fa*/ 	.byte	0x08
	.zero		1


	//   ....[16]....
        /*06fc*/ 	.word	0x00000680
        /*0700*/ 	.word	0x000000ff
        /*0704*/ 	.word	0x00038898
        /*0708*/ 	.short	0x0100
        /*070a*/ 	.byte	0x08
	.zero		1


	//   ....[17]....
        /*070c*/ 	.word	0x00000690
        /*0710*/ 	.word	0x000000ff
        /*0714*/ 	.word	0x000388a8
        /*0718*/ 	.short	0x0100
        /*071a*/ 	.byte	0x08
	.zero		1


	//   ....[18]....
        /*071c*/ 	.word	0x000007d0
        /*0720*/ 	.word	0x000000ff
        /*0724*/ 	.word	0x000388b0
        /*0728*/ 	.short	0x0100
        /*072a*/ 	.byte	0x08
	.zero		1


	//   ....[19]....
        /*072c*/ 	.word	0x000007e0
        /*0730*/ 	.word	0x000000ff
        /*0734*/ 	.word	0x000388c0
        /*0738*/ 	.short	0x0100
        /*073a*/ 	.byte	0x08
	.zero		1


	//   ....[20]....
        /*073c*/ 	.word	0x000007f0
        /*0740*/ 	.word	0x000000ff
        /*0744*/ 	.word	0x000388b8
        /*0748*/ 	.short	0x0100
        /*074a*/ 	.byte	0x08
	.zero		1


	//   ....[21]....
        /*074c*/ 	.word	0x00000800
        /*0750*/ 	.word	0x000000ff
        /*0754*/ 	.word	0x000388c8
        /*0758*/ 	.short	0x0100
        /*075a*/ 	.byte	0x08
	.zero		1


	//   ....[22]....
        /*075c*/ 	.word	0x000018f0
        /*0760*/ 	.word	0x000000ff
        /*0764*/ 	.word	0x00038800
        /*0768*/ 	.short	0x010a
        /*076a*/ 	.byte	0x06
	.zero		1


	//   ....[23]....
        /*076c*/ 	.word	0x000019c0
        /*0770*/ 	.word	0x00000000
        /*0774*/ 	.word	0x00038830
        /*0778*/ 	.short	0x010a
        /*077a*/ 	.byte	0x3f
	.zero		1


	//   ....[24]....
        /*077c*/ 	.word	0x00001a00
        /*0780*/ 	.word	0x00000000
        /*0784*/ 	.word	0x00038830
        /*0788*/ 	.short	0x010a
        /*078a*/ 	.byte	0x3f
	.zero		1


	//   ....[25]....
        /*078c*/ 	.word	0x00004640
        /*0790*/ 	.word	0x000000ff
        /*0794*/ 	.word	0x00000000
        /*0798*/ 	.short	0x0101
        /*079a*/ 	.byte	0x04
	.zero		1


	//   ....[26]....
        /*079c*/ 	.word	0x00005d10
        /*07a0*/ 	.word	0x000000ff
        /*07a4*/ 	.word	0x00038830
        /*07a8*/ 	.short	0x010a
        /*07aa*/ 	.byte	0x04
	.zero		1


	//   ....[27]....
        /*07ac*/ 	.word	0x00005d60
        /*07b0*/ 	.word	0x000000ff
        /*07b4*/ 	.word	0x00038830
        /*07b8*/ 	.short	0x010a
        /*07ba*/ 	.byte	0x04
	.zero		1


	//   ....[28]....
        /*07bc*/ 	.word	0x000082d0
        /*07c0*/ 	.word	0x000000ff
        /*07c4*/ 	.word	0x00038850
        /*07c8*/ 	.short	0x010a
        /*07ca*/ 	.byte	0x04
	.zero		1


	//   ....[29]....
        /*07cc*/ 	.word	0x00008310
        /*07d0*/ 	.word	0x000000ff
        /*07d4*/ 	.word	0x00038850
        /*07d8*/ 	.short	0x010a
        /*07da*/ 	.byte	0x04
	.zero		1


	//   ....[30]....
        /*07dc*/ 	.word	0x00009030
        /*07e0*/ 	.word	0x000000ff
        /*07e4*/ 	.word	0x00000000
        /*07e8*/ 	.short	0x0101
        /*07ea*/ 	.byte	0x06
	.zero		1


	//   ....[31]....
        /*07ec*/ 	.word	0x00009e30
        /*07f0*/ 	.word	0x000000ff
        /*07f4*/ 	.word	0x00000000
        /*07f8*/ 	.short	0x0101
        /*07fa*/ 	.byte	0x04
	.zero		1


	//   ....[32]....
        /*07fc*/ 	.word	0x0000a040
        /*0800*/ 	.word	0x000000ff
        /*0804*/ 	.word	0x00038830
        /*0808*/ 	.short	0x010a
        /*080a*/ 	.byte	0x04
	.zero		1


	//   ....[33]....
        /*080c*/ 	.word	0x0000a080
        /*0810*/ 	.word	0x000000ff
        /*0814*/ 	.word	0x00038830
        /*0818*/ 	.short	0x010a
        /*081a*/ 	.byte	0x04
	.zero		1


	//   ....[34]....
        /*081c*/ 	.word	0x0000c9e0
        /*0820*/ 	.word	0x000000ff
        /*0824*/ 	.word	0x00038850
        /*0828*/ 	.short	0x010a
        /*082a*/ 	.byte	0x04
	.zero		1


	//   ....[35]....
        /*082c*/ 	.word	0x0000ca20
        /*0830*/ 	.word	0x000000ff
        /*0834*/ 	.word	0x00038850
        /*0838*/ 	.short	0x010a
        /*083a*/ 	.byte	0x04
	.zero		1


	//   ....[36]....
        /*083c*/ 	.word	0x0000d090
        /*0840*/ 	.word	0x000000ff
        /*0844*/ 	.word	0x00000000
        /*0848*/ 	.short	0x0101
        /*084a*/ 	.byte	0x06
	.zero		1


	//   ....[37]....
        /*084c*/ 	.word	0x0000de80
        /*0850*/ 	.word	0x000000ff
        /*0854*/ 	.word	0x00000000
        /*0858*/ 	.short	0x0101
        /*085a*/ 	.byte	0x04
	.zero		1


	//   ....[38]....
        /*085c*/ 	.word	0x0000e7a0
        /*0860*/ 	.word	0x000000ff
        /*0864*/ 	.word	0x00038850
        /*0868*/ 	.short	0x010a
        /*086a*/ 	.byte	0x07
	.zero		1


	//   ....[39]....
        /*086c*/ 	.word	0x0000e7e0
        /*0870*/ 	.word	0x000000ff
        /*0874*/ 	.word	0x00038850
        /*0878*/ 	.short	0x010a
        /*087a*/ 	.byte	0x07
	.zero		1


	//   ....[40]....
        /*087c*/ 	.word	0x0000ee30
        /*0880*/ 	.word	0x000000ff
        /*0884*/ 	.word	0x00000000
        /*0888*/ 	.short	0x0101
        /*088a*/ 	.byte	0x04
	.zero		1


	//   ....[41]....
        /*088c*/ 	.word	0x00010d80
        /*0890*/ 	.word	0x000000ff
        /*0894*/ 	.word	0x00000000
        /*0898*/ 	.short	0x0101
        /*089a*/ 	.byte	0x05
	.zero		1


	//   ....[42]....
        /*089c*/ 	.word	0x000133f0
        /*08a0*/ 	.word	0x00000000
        /*08a4*/ 	.word	0x00038840
        /*08a8*/ 	.short	0x010a
        /*08aa*/ 	.byte	0x3f
	.zero		1


	//   ....[43]....
        /*08ac*/ 	.word	0x00013a10
        /*08b0*/ 	.word	0x00000000
        /*08b4*/ 	.word	0x00038830
        /*08b8*/ 	.short	0x0107
        /*08ba*/ 	.byte	0x3f
	.zero		1


	//   ....[44]....
        /*08bc*/ 	.word	0x00013ad0
        /*08c0*/ 	.word	0x00000000
        /*08c4*/ 	.word	0x00038830
        /*08c8*/ 	.short	0x0101
        /*08ca*/ 	.byte	0x3f
	.zero		1


	//   ....[45]....
        /*08cc*/ 	.word	0x000145b0
        /*08d0*/ 	.word	0x00000011
        /*08d4*/ 	.word	0x00038800
        /*08d8*/ 	.short	0x0107
        /*08da*/ 	.byte	0x3f
	.zero		1


	//   ....[46]....
        /*08dc*/ 	.word	0x000146a0
        /*08e0*/ 	.word	0x00000011
        /*08e4*/ 	.word	0x00038800
        /*08e8*/ 	.short	0x0101
        /*08ea*/ 	.byte	0x3f
	.zero		1


	//   ....[47]....
        /*08ec*/ 	.word	0x000146c0
        /*08f0*/ 	.word	0x00000011
        /*08f4*/ 	.word	0x00038820
        /*08f8*/ 	.short	0x010a
        /*08fa*/ 	.byte	0x3f
	.zero		1


	//   ....[48]....
        /*08fc*/ 	.word	0x00014a10
        /*0900*/ 	.word	0x00000006
        /*0904*/ 	.word	0x00038840
        /*0908*/ 	.short	0x010a
        /*090a*/ 	.byte	0x3f
	.zero		1


	//   ....[49]....
        /*090c*/ 	.word	0x00014ed0
        /*0910*/ 	.word	0x00000006
        /*0914*/ 	.word	0x00038830
        /*0918*/ 	.short	0x0107
        /*091a*/ 	.byte	0x3f
	.zero		1


	//   ....[50]....
        /*091c*/ 	.word	0x00014f80
        /*0920*/ 	.word	0x00000006
        /*0924*/ 	.word	0x00038830
        /*0928*/ 	.short	0x0101
        /*092a*/ 	.byte	0x3f
	.zero		1


	//   ....[51]....
        /*092c*/ 	.word	0x00014fe0
        /*0930*/ 	.word	0x00000006
        /*0934*/ 	.word	0x00038860
        /*0938*/ 	.short	0x010a
        /*093a*/ 	.byte	0x3f
	.zero		1


	//   ....[52]....
        /*093c*/ 	.word	0x000154e0
        /*0940*/ 	.word	0x00000006
        /*0944*/ 	.word	0x00038850
        /*0948*/ 	.short	0x0107
        /*094a*/ 	.byte	0x3f
	.zero		1


	//   ....[53]....
        /*094c*/ 	.word	0x000156a0
        /*0950*/ 	.word	0x00000006
        /*0954*/ 	.word	0x00038850
        /*0958*/ 	.short	0x0101
        /*095a*/ 	.byte	0x3f
	.zero		1


	//   ....[54]....
        /*095c*/ 	.word	0x000158a0
        /*0960*/ 	.word	0x00000004
        /*0964*/ 	.word	0x00038860
        /*0968*/ 	.short	0x010a
        /*096a*/ 	.byte	0x3f
	.zero		1


	//   ....[55]....
        /*096c*/ 	.word	0x00015d80
        /*0970*/ 	.word	0x00000004
        /*0974*/ 	.word	0x00038850
        /*0978*/ 	.short	0x0107
        /*097a*/ 	.byte	0x3f
	.zero		1


	//   ....[56]....
        /*097c*/ 	.word	0x00015e30
        /*0980*/ 	.word	0x00000004
        /*0984*/ 	.word	0x00038850
        /*0988*/ 	.short	0x0101
        /*098a*/ 	.byte	0x3f
	.zero		1


	//   ....[57]....
        /*098c*/ 	.word	0x000160d0
        /*0990*/ 	.word	0x00000004
        /*0994*/ 	.word	0x00038820
        /*0998*/ 	.short	0x010a
        /*099a*/ 	.byte	0x3f
	.zero		1


	//   ....[58]....
        /*099c*/ 	.word	0x00016270
        /*09a0*/ 	.word	0x00000005
        /*09a4*/ 	.word	0x00038840
        /*09a8*/ 	.short	0x010a
        /*09aa*/ 	.byte	0x3f
	.zero		1


	//   ....[59]....
        /*09ac*/ 	.word	0x00016310
        /*09b0*/ 	.word	0x00000017
        /*09b4*/ 	.word	0x00038840
        /*09b8*/ 	.short	0x010a
        /*09ba*/ 	.byte	0x3f
	.zero		1


	//   ....[60]....
        /*09bc*/ 	.word	0x00016350
        /*09c0*/ 	.word	0x00000005
        /*09c4*/ 	.word	0x00038860
        /*09c8*/ 	.short	0x010a
        /*09ca*/ 	.byte	0x3f
	.zero		1


	//   ....[61]....
        /*09cc*/ 	.word	0x00016390
        /*09d0*/ 	.word	0x00000017
        /*09d4*/ 	.word	0x00038860
        /*09d8*/ 	.short	0x010a
        /*09da*/ 	.byte	0x3f
	.zero		1


	//   ....[62]....
        /*09dc*/ 	.word	0x00016410
        /*09e0*/ 	.word	0x00000003
        /*09e4*/ 	.word	0x00038800
        /*09e8*/ 	.short	0x010a
        /*09ea*/ 	.byte	0x3f
	.zero		1


	//   ....[63]....
        /*09ec*/ 	.word	0x00016460
        /*09f0*/ 	.word	0x00000000
        /*09f4*/ 	.word	0x00038830
        /*09f8*/ 	.short	0x010a
        /*09fa*/ 	.byte	0x3f
	.zero		1


	//   ....[64]....
        /*09fc*/ 	.word	0x000164d0
        /*0a00*/ 	.word	0x00000099
        /*0a04*/ 	.word	0x00038830
        /*0a08*/ 	.short	0x010a
        /*0a0a*/ 	.byte	0x3f
	.zero		1


	//   ....[65]....
        /*0a0c*/ 	.word	0x00016530
        /*0a10*/ 	.word	0x00000002
        /*0a14*/ 	.word	0x00038850
        /*0a18*/ 	.short	0x010a
        /*0a1a*/ 	.byte	0x3f
	.zero		1


	//   ....[66]....
        /*0a1c*/ 	.word	0x00016590
        /*0a20*/ 	.word	0x00000004
        /*0a24*/ 	.word	0x00038830
        /*0a28*/ 	.short	0x010a
        /*0a2a*/ 	.byte	0x3f
	.zero		1


	//   ....[67]....
        /*0a2c*/ 	.word	0x000165f0
        /*0a30*/ 	.word	0x00000002
        /*0a34*/ 	.word	0x00038850
        /*0a38*/ 	.short	0x010a
        /*0a3a*/ 	.byte	0x3f
	.zero		1


	//   ....[68]....
        /*0a3c*/ 	.word	0x00016650
        /*0a40*/ 	.word	0x00000007
        /*0a44*/ 	.word	0x00038850
        /*0a48*/ 	.short	0x010a
        /*0a4a*/ 	.byte	0x3f
	.zero		1


	//   ....[69]....
        /*0a4c*/ 	.word	0x00016750
        /*0a50*/ 	.word	0x00000000
        /*0a54*/ 	.word	0x00038840
        /*0a58*/ 	.short	0x010a
        /*0a5a*/ 	.byte	0x3f
	.zero		1


	//   ....[70]....
        /*0a5c*/ 	.word	0x00017980
        /*0a60*/ 	.word	0x00000011
        /*0a64*/ 	.word	0x00038820
        /*0a68*/ 	.short	0x010a
        /*0a6a*/ 	.byte	0x3f
	.zero		1


	//   ....[71]....
        /*0a6c*/ 	.word	0x000179d0
        /*0a70*/ 	.word	0x00000006
        /*0a74*/ 	.word	0x00038840
        /*0a78*/ 	.short	0x010a
        /*0a7a*/ 	.byte	0x3f
	.zero		1


	//   ....[72]....
        /*0a7c*/ 	.word	0x00018020
        /*0a80*/ 	.word	0x00000006
        /*0a84*/ 	.word	0x00038860
        /*0a88*/ 	.short	0x010a
        /*0a8a*/ 	.byte	0x3f
	.zero		1


	//   ....[73]....
        /*0a8c*/ 	.word	0x00018790
        /*0a90*/ 	.word	0x00000004
        /*0a94*/ 	.word	0x00038860
        /*0a98*/ 	.short	0x010a
        /*0a9a*/ 	.byte	0x3f
	.zero		1


	//   ....[74]....
        /*0a9c*/ 	.word	0x00019040
        /*0aa0*/ 	.word	0x00000004
        /*0aa4*/ 	.word	0x00038820
        /*0aa8*/ 	.short	0x010a
        /*0aaa*/ 	.byte	0x3f
	.zero		1


	//   ....[75]....
        /*0aac*/ 	.word	0x000191e0
        /*0ab0*/ 	.word	0x00000005
        /*0ab4*/ 	.word	0x00038840
        /*0ab8*/ 	.short	0x010a
        /*0aba*/ 	.byte	0x3f
	.zero		1


	//   ....[76]....
        /*0abc*/ 	.word	0x00019230
        /*0ac0*/ 	.word	0x00000017
        /*0ac4*/ 	.word	0x00038840
        /*0ac8*/ 	.short	0x010a
        /*0aca*/ 	.byte	0x3f
	.zero		1


	//   ....[77]....
        /*0acc*/ 	.word	0x00019280
        /*0ad0*/ 	.word	0x00000005
        /*0ad4*/ 	.word	0x00038860
        /*0ad8*/ 	.short	0x010a
        /*0ada*/ 	.byte	0x3f
	.zero		1


	//----- nvinfo : EIATTR_NUM_MBARRIERS
	.align		4
.L_269:
        /*0adc*/ 	.byte	0x03, 0x38
        /*0ade*/ 	.short	0x0016


	//----- nvinfo : EIATTR_EXIT_INSTR_OFFSETS
	.align		4
        /*0ae0*/ 	.byte	0x04, 0x1c
        /*0ae2*/ 	.short	(.L_271 - .L_270)


	//   ....[0]....
.L_270:
        /*0ae4*/ 	.word	0x00000950


	//   ....[1]....
        /*0ae8*/ 	.word	0x00011fe0


	//   ....[2]....
        /*0aec*/ 	.word	0x000163e0


	//----- nvinfo : EIATTR_MAX_THREADS
	.align		4
.L_271:
        /*0af0*/ 	.byte	0x04, 0x05
        /*0af2*/ 	.short	(.L_273 - .L_272)
.L_272:
        /*0af4*/ 	.word	0x00000180
        /*0af8*/ 	.word	0x00000001
        /*0afc*/ 	.word	0x00000001


	//----- nvinfo : EIATTR_CRS_STACK_SIZE
	.align		4
.L_273:
        /*0b00*/ 	.byte	0x04, 0x1e
        /*0b02*/ 	.short	(.L_275 - .L_274)
.L_274:
        /*0b04*/ 	.word	0x00000000


	//----- nvinfo : EIATTR_CBANK_PARAM_SIZE
	.align		4
.L_275:
        /*0b08*/ 	.byte	0x03, 0x19
        /*0b0a*/ 	.short	0x0af0


	//----- nvinfo : EIATTR_PARAM_CBANK
	.align		4
        /*0b0c*/ 	.byte	0x04, 0x0a
        /*0b0e*/ 	.short	(.L_277 - .L_276)
	.align		4
.L_276:
        /*0b10*/ 	.word	index@(.nv.constant0._ZN7cutlass13device_kernelIN5flash11enable_sm90INS1_16FlashAttnFwdSm90INS1_25CollectiveMainloopFwdSm90ILi2EN4cute5tupleIJNS5_1CILi1EEES8_S8_EEENS6_IJNS7_ILi128EEENS7_ILi80EEENS7_ILi256EEEEEELi256ENS_6half_tEfNS_4arch4Sm90ELb1ELb0ELb1ELb0ELb1ELb0ELb0ELb1ELb1ELb1ELb0ELb0EEENS1_21CollectiveEpilogueFwdINS6_IJSA_SC_SB_EEES9_SE_SG_Li256ELb0ELb1ELb0ELb0EEENS1_30DynamicPersistentTileSchedulerILi256ELi128ELb0ELb1ELb1EEEEEEEEEvNT_6ParamsE)
        /*0b14*/ 	.short	0x0210
        /*0b16*/ 	.short	0x0af0


	//----- nvinfo : EIATTR_SW_WAR
	.align		4
.L_277:
        /*0b18*/ 	.byte	0x04, 0x36
        /*0b1a*/ 	.short	(.L_279 - .L_278)
.L_278:
        /*0b1c*/ 	.word	0x00000008
.L_279:


//--------------------- .nv.info._ZN7cutlass13device_kernelIN5flash11enable_sm90INS1_16FlashAttnFwdSm90INS1_25CollectiveMainloopFwdSm90ILi2EN4cute5tupleIJNS5_1CILi1EEES8_S8_EEENS6_IJNS7_ILi128EEENS7_ILi80EEENS7_ILi256EEEEEELi256ENS_6half_tEfNS_4arch4Sm90ELb1ELb0ELb1ELb1ELb1ELb0ELb0ELb1ELb1ELb1ELb0ELb0EEENS1_21CollectiveEpilogueFwdINS6_IJSA_SC_SB_EEES9_SE_SG_Li256ELb1ELb1ELb0ELb0EEENS1_36VarlenDynamicPersistentTileSchedulerILi128ELi80ELi256ELi128ELb0ELb1ELb1ELb1ELb1ELb1EEEEEEEEEvNT_6ParamsE --------------------------
	.section	.nv.info._ZN7cutlass13device_kernelIN5flash11enable_sm90INS1_16FlashAttnFwdSm90INS1_25CollectiveMainloopFwdSm90ILi2EN4cute5tupleIJNS5_1CILi1EEES8_S8_EEENS6_IJNS7_ILi128EEENS7_ILi80EEENS7_ILi256EEEEEELi256ENS_6half_tEfNS_4arch4Sm90ELb1ELb0ELb1ELb1ELb1ELb0ELb0ELb1ELb1ELb1ELb0ELb0EEENS1_21CollectiveEpilogueFwdINS6_IJSA_SC_SB_EEES9_SE_SG_Li256ELb1ELb1ELb0ELb0EEENS1_36VarlenDynamicPersistentTileSchedulerILi128ELi80ELi256ELi128ELb0ELb1ELb1ELb1ELb1ELb1EEEEEEEEEvNT_6ParamsE,"",@"SHT_CUDA_INFO"
	.sectionflags	@""
	.align	4


	//----- nvinfo : EIATTR_CUDA_API_VERSION
	.align		4
        /*0000*/ 	.byte	0x04, 0x37
        /*0002*/ 	.short	(.L_281 - .L_280)
.L_280:
        /*0004*/ 	.word	0x00000082


	//----- nvinfo : EIATTR_KPARAM_INFO
	.align		4
.L_281:
        /*0008*/ 	.byte	0x04, 0x17
        /*000a*/ 	.short	(.L_283 - .L_282)
.L_282:
        /*000c*/ 	.word	0x00000000
        /*0010*/ 	.short	0x0000
        /*0012*/ 	.short	0x0070
        /*0014*/ 	.byte	0x00, 0xf0, 0x01, 0x2a


	//----- nvinfo : EIATTR_SPARSE_MMA_MASK
	.align		4
.L_283:
        /*0018*/ 	.byte	0x03, 0x50
        /*001a*/ 	.short	0x0000


	//----- nvinfo : EIATTR_MAXREG_COUNT
	.align		4
        /*001c*/ 	.byte	0x03, 0x1b
        /*001e*/ 	.short	0x00a8


	//----- nvinfo : EIATTR_NUM_BARRIERS
	.align		4
        /*0020*/ 	.byte	0x02, 0x4c
        /*0022*/ 	.byte	0x09
	.zero		1


	//----- nvinfo : EIATTR_EXTERNS
	.align		4
        /*0024*/ 	.byte	0x04, 0x0f
        /*0026*/ 	.short	(.L_285 - .L_284)


	//   ....[0]....
	.align		4
.L_284:
        /*0028*/ 	.word	index@(__assertfail)


	//----- nvinfo : EIATTR_ANNOTATIONS
	.align		4
.L_285:
        /*002c*/ 	.byte	0x04, 0x55
        /*002e*/ 	.short	(.L_287 - .L_286)


	//   ....[0]....
.L_286:
        /* <DEDUP_REMOVED lines=20> */


	//----- nvinfo : EIATTR_MERCURY_ISA_VERSION
	.align		4
.L_287:
        /*0160*/ 	.byte	0x03, 0x5f
        /*0162*/ 	.short	0x0101


	//----- nvinfo : EIATTR_UNUSED_LOAD_BYTE_OFFSET
	.align		4
        /*0164*/ 	.byte	0x04, 0x44
        /*0166*/ 	.short	(.L_289 - .L_288)


	//   ....[0]....
.L_288:
        /*0168*/ 	.word	0x00000950
        /*016c*/ 	.word	0x0000fff0


	//   ....[1]....
        /*0170*/ 	.word	0x0000f770
        /*0174*/ 	.word	0x0000fff0


	//----- nvinfo : EIATTR_INT_WARP_WIDE_INSTR_OFFSETS
	.align		4
.L_289:
        /*0178*/ 	.byte	0x04, 0x31
        /*017a*/ 	.short	(.L_291 - .L_290)


	//   ....[0]....
.L_290:
        /*017c*/ 	.word	0x000000c0


	//   ....[1]....
        /*0180*/ 	.word	0x000000d0


	//   ....[2]....
        /*0184*/ 	.word	0x00000170


	//   ....[3]....
        /*0188*/ 	.word	0x00013a00


	//   ....[4]....
        /*018c*/ 	.word	0x00013a90


	//   ....[5]....
        /*0190*/ 	.word	0x00016a40


	//   ....[6]....
        /*0194*/ 	.word	0x00016ad0


	//----- nvinfo : EIATTR_COOP_GROUP_MASK_REGIDS
	.align		4
.L_291:
        /*0198*/ 	.byte	0x04, 0x29
        /*019a*/ 	.short	(.L_293 - .L_292)


	//   ....[0]....
.L_292:
        /*019c*/ 	.word	0xffffffff


	//   ....[1]....
        /*01a0*/ 	.word	0xffffffff


	//   ....[2]....
        /*01a4*/ 	.word	0xffffffff


	//   ....[3]....
        /*01a8*/ 	.word	0xffffffff


	//   ....[4]....
        /*01ac*/ 	.word	0xffffffff


	//   ....[5]....
        /*01b0*/ 	.word	0xffffffff


	//   ....[6]....
        /*01b4*/ 	.word	0xffffffff


	//   ....[7]....
        /*01b8*/ 	.word	0xffffffff


	//   ....[8]....
        /*01bc*/ 	.word	0xffffffff


	//   ....[9]....
        /*01c0*/ 	.word	0xffffffff


	//   ....[10]....
        /*01c4*/ 	.word	0xffffffff


	//   ....[11]....
        /*01c8*/ 	.word	0xffffffff


	//   ....[12]....
        /*01cc*/ 	.word	0xffffffff


	//   ....[13]....
        /*01d0*/ 	.word	0xffffffff


	//   ....[14]....
        /*01d4*/ 	.word	0xffffffff


	//   ....[15]....
        /*01d8*/ 	.word	0xffffffff


	//   ....[16]....
        /*01dc*/ 	.word	0xffffffff


	//   ....[17]....
        /*01e0*/ 	.word	0xffffffff


	//   ....[18]....
        /*01e4*/ 	.word	0xffffffff


	//   ....[19]....
        /*01e8*/ 	.word	0xffffffff


	//   ....[20]....
        /*01ec*/ 	.word	0xffffffff


	//   ....[21]....
        /*01f0*/ 	.word	0xffffffff


	//   ....[22]....
        /*01f4*/ 	.word	0xffffffff


	//   ....[23]....
        /*01f8*/ 	.word	0xffffffff


	//   ....[24]....
        /*01fc*/ 	.word	0xffffffff


	//   ....[25]....
        /*0200*/ 	.word	0xffffffff


	//   ....[26]....
        /*0204*/ 	.word	0xffffffff


	//   ....[27]....
        /*0208*/ 	.word	0xffffffff


	//   ....[28]....
        /*020c*/ 	.word	0xffffffff


	//   ....[29]....
        /*0210*/ 	.word	0xffffffff


	//   ....[30]....
        /*0214*/ 	.word	0xffffffff


	//   ....[31]....
        /*0218*/ 	.word	0xffffffff


	//   ....[32]....
        /*021c*/ 	.word	0xffffffff


	//   ....[33]....
        /*0220*/ 	.word	0xffffffff


	//   ....[34]....
        /*0224*/ 	.word	0xffffffff


	//   ....[35]....
        /*0228*/ 	.word	0xffffffff


	//   ....[36]....
        /*022c*/ 	.word	0xffffffff


	//   ....[37]....
        /*0230*/ 	.word	0xffffffff


	//   ....[38]....
        /*0234*/ 	.word	0xffffffff


	//   ....[39]....
        /*0238*/ 	.word	0xffffffff


	//   ....[40]....
        /*023c*/ 	.word	0xffffffff


	//   ....[41]....
        /*0240*/ 	.word	0xffffffff


	//   ....[42]....
        /*0244*/ 	.word	0xffffffff


	//   ....[43]....
        /*0248*/ 	.word	0xffffffff


	//   ....[44]....
        /*024c*/ 	.word	0xffffffff


	//   ....[45]....
        /*0250*/ 	.word	0xffffffff


	//   ....[46]....
        /*0254*/ 	.word	0xffffffff


	//   ....[47]....
        /*0258*/ 	.word	0xffffffff


	//   ....[48]....
        /*025c*/ 	.word	0xffffffff


	//   ....[49]....
        /*0260*/ 	.word	0xffffffff


	//   ....[50]....
        /*0264*/ 	.word	0xffffffff


	//   ....[51]....
        /*0268*/ 	.word	0xffffffff


	//   ....[52]....
        /*026c*/ 	.word	0xffffffff


	//   ....[53]....
        /*0270*/ 	.word	0xffffffff


	//   ....[54]....
        /*0274*/ 	.word	0xffffffff


	//   ....[55]....
        /*0278*/ 	.word	0xffffffff


	//   ....[56]....
        /*027c*/ 	.word	0xffffffff


	//   ....[57]....
        /*0280*/ 	.word	0xffffffff


	//   ....[58]....
        /*0284*/ 	.word	0xffffffff


	//   ....[59]....
        /*0288*/ 	.word	0xffffffff


	//   ....[60]....
        /*028c*/ 	.word	0xffffffff


	//   ....[61]....
        /*0290*/ 	.word	0xffffffff


	//   ....[62]....
        /*0294*/ 	.word	0xffffffff


	//   ....[63]....
        /*0298*/ 	.word	0xffffffff


	//   ....[64]....
        /*029c*/ 	.word	0xffffffff


	//   ....[65]....
        /*02a0*/ 	.word	0xffffffff


	//   ....[66]....
        /*02a4*/ 	.word	0xffffffff


	//   ....[67]....
        /*02a8*/ 	.word	0xffffffff


	//   ....[68]....
        /*02ac*/ 	.word	0xffffffff


	//   ....[69]....
        /*02b0*/ 	.word	0xffffffff


	//   ....[70]....
        /*02b4*/ 	.word	0xffffffff


	//   ....[71]....
        /*02b8*/ 	.word	0xffffffff


	//   ....[72]....
        /*02bc*/ 	.word	0xffffffff


	//   ....[73]....
        /*02c0*/ 	.word	0xffffffff


	//   ....[74]....
        /*02c4*/ 	.word	0xffffffff


	//   ....[75]....
        /*02c8*/ 	.word	0xffffffff


	//   ....[76]....
        /*02cc*/ 	.word	0xffffffff


	//   ....[77]....
        /*02d0*/ 	.word	0xffffffff


	//   ....[78]....
        /*02d4*/ 	.word	0xffffffff


	//   ....[79]....
        /*02d8*/ 	.word	0xffffffff


	//   ....[80]....
        /*02dc*/ 	.word	0xffffffff


	//   ....[81]....
        /*02e0*/ 	.word	0xffffffff


	//   ....[82]....
        /*02e4*/ 	.word	0xffffffff


	//   ....[83]....
        /*02e8*/ 	.word	0xffffffff


	//   ....[84]....
        /*02ec*/ 	.word	0xffffffff


	//   ....[85]....
        /*02f0*/ 	.word	0xffffffff


	//   ....[86]....
        /*02f4*/ 	.word	0xffffffff


	//   ....[87]....
        /*02f8*/ 	.word	0xffffffff


	//   ....[88]....
        /*02fc*/ 	.word	0xffffffff


	//   ....[89]....
        /*0300*/ 	.word	0xffffffff


	//   ....[90]....
        /*0304*/ 	.word	0xffffffff


	//   ....[91]....
        /*0308*/ 	.word	0xffffffff


	//   ....[92]....
        /*030c*/ 	.word	0xffffffff


	//   ....[93]....
        /*0310*/ 	.word	0xffffffff


	//   ....[94]....
        /*0314*/ 	.word	0xffffffff


	//   ....[95]....
        /*0318*/ 	.word	0xffffffff


	//   ....[96]....
        /*031c*/ 	.word	0xffffffff


	//   ....[97]....
        /*0320*/ 	.word	0xffffffff


	//   ....[98]....
        /*0324*/ 	.word	0xffffffff


	//   ....[99]....
        /*0328*/ 	.word	0xffffffff


	//   ....[100]....
        /*032c*/ 	.word	0xffffffff


	//   ....[101]....
        /*0330*/ 	.word	0xffffffff


	//   ....[102]....
        /*0334*/ 	.word	0xffffffff


	//   ....[103]....
        /*0338*/ 	.word	0xffffffff


	//   ....[104]....
        /*033c*/ 	.word	0xffffffff


	//   ....[105]....
        /*0340*/ 	.word	0xffffffff


	//   ....[106]....
        /*0344*/ 	.word	0xffffffff


	//   ....[107]....
        /*0348*/ 	.word	0xffffffff


	//   ....[108]....
        /*034c*/ 	.word	0xffffffff


	//   ....[109]....
        /*0350*/ 	.word	0xffffffff


	//   ....[110]....
        /*0354*/ 	.word	0xffffffff


	//   ....[111]....
        /*0358*/ 	.word	0xffffffff


	//   ....[112]....
        /*035c*/ 	.word	0xffffffff


	//   ....[113]....
        /*0360*/ 	.word	0xffffffff


	//   ....[114]....
        /*0364*/ 	.word	0xffffffff


	//   ....[115]....
        /*0368*/ 	.word	0xffffffff


	//   ....[116]....
        /*036c*/ 	.word	0xffffffff


	//   ....[117]....
        /*0370*/ 	.word	0xffffffff


	//   ....[118]....
        /*0374*/ 	.word	0xffffffff


	//   ....[119]....
        /*0378*/ 	.word	0xffffffff


	//   ....[120]....
        /*037c*/ 	.word	0xffffffff


	//   ....[121]....
        /*0380*/ 	.word	0xffffffff


	//   ....[122]....
        /*0384*/ 	.word	0xffffffff


	//   ....[123]....
        /*0388*/ 	.word	0xffffffff


	//   ....[124]....
        /*038c*/ 	.word	0xffffffff


	//   ....[125]....
        /*0390*/ 	.word	0xffffffff


	//   ....[126]....
        /*0394*/ 	.word	0xffffffff


	//   ....[127]....
        /*0398*/ 	.word	0xffffffff


	//   ....[128]....
        /*039c*/ 	.word	0xffffffff


	//   ....[129]....
        /*03a0*/ 	.word	0xffffffff


	//   ....[130]....
        /*03a4*/ 	.word	0xffffffff


	//   ....[131]....
        /*03a8*/ 	.word	0xffffffff


	//   ....[132]....
        /*03ac*/ 	.word	0xffffffff


	//   ....[133]....
        /*03b0*/ 	.word	0xffffffff


	//   ....[134]....
        /*03b4*/ 	.word	0xffffffff


	//   ....[135]....
        /*03b8*/ 	.word	0xffffffff


	//   ....[136]....
        /*03bc*/ 	.word	0xffffffff


	//   ....[137]....
        /*03c0*/ 	.word	0x0500000f


	//   ....[138]....
        /*03c4*/ 	.word	0x0500000f


	//   ....[139]....
        /*03c8*/ 	.word	0x0500000f


	//   ....[140]....
        /*03cc*/ 	.word	0x0500000f


	//   ....[141]....
        /*03d0*/ 	.word	0x0500000f


	//   ....[142]....
        /*03d4*/ 	.word	0x0500000f


	//   ....[143]....
        /*03d8*/ 	.word	0x0500000f


	//   ....[144]....
        /*03dc*/ 	.word	0x0500000f


	//   ....[145]....
        /*03e0*/ 	.word	0x0500000f


	//   ....[146]....
        /*03e4*/ 	.word	0x0500000f


	//   ....[147]....
        /*03e8*/ 	.word	0x0500000f


	//   ....[148]....
        /*03ec*/ 	.word	0x0500000f


	//   ....[149]....
        /*03f0*/ 	.word	0x0500000f


	//   ....[150]....
        /*03f4*/ 	.word	0x0500000f


	//   ....[151]....
        /*03f8*/ 	.word	0x0500000f


	//   ....[152]....
        /*03fc*/ 	.word	0x0500000f


	//   ....[153]....
        /*0400*/ 	.word	0x0500000f


	//   ....[154]....
        /*0404*/ 	.word	0x0500000f


	//   ....[155]....
        /*0408*/ 	.word	0x0500000f


	//   ....[156]....
        /*040c*/ 	.word	0x0500000f


	//   ....[157]....
        /*0410*/ 	.word	0x0500000f


	//   ....[158]....
        /*0414*/ 	.word	0x0500000f


	//   ....[159]....
        /*0418*/ 	.word	0x0500000f


	//   ....[160]....
        /*041c*/ 	.word	0x0500000f


	//   ....[161]....
        /*0420*/ 	.word	0x0500000f


	//   ....[162]....
        /*0424*/ 	.word	0x0500000f


	//   ....[163]....
        /*0428*/ 	.word	0x0500000f


	//   ....[164]....
        /*042c*/ 	.word	0x0500000f


	//   ....[165]....
        /*0430*/ 	.word	0x0500000f


	//   ....[166]....
        /*0434*/ 	.word	0x0500000f


	//   ....[167]....
        /*0438*/ 	.word	0x0500000f


	//   ....[168]....
        /*043c*/ 	.word	0x0500000f


	//   ....[169]....
        /*0440*/ 	.word	0x0500000f


	//   ....[170]....
        /*0444*/ 	.word	0x0500000f


	//   ....[171]....
        /*0448*/ 	.word	0x0500000f


	//   ....[172]....
        /*044c*/ 	.word	0x0500000f


	//   ....[173]....
        /*0450*/ 	.word	0x0500000f


	//   ....[174]....
        /*0454*/ 	.word	0x0500000f


	//   ....[175]....
        /*0458*/ 	.word	0x0500000f


	//   ....[176]....
        /*045c*/ 	.word	0x0500000f


	//   ....[177]....
        /*0460*/ 	.word	0x0500000f


	//   ....[178]....
        /*0464*/ 	.word	0x0500000f


	//   ....[179]....
        /*0468*/ 	.word	0x0500000f


	//   ....[180]....
        /*046c*/ 	.word	0x0500000f


	//   ....[181]....
        /*0470*/ 	.word	0x0500000f


	//   ....[182]....
        /*0474*/ 	.word	0x0500000f


	//   ....[183]....
        /*0478*/ 	.word	0x0500000f


	//   ....[184]....
        /*047c*/ 	.word	0x0500000f


	//   ....[185]....
        /*0480*/ 	.word	0x0500000f


	//   ....[186]....
        /*0484*/ 	.word	0x0500000f


	//   ....[187]....
        /*0488*/ 	.word	0x0500000f


	//   ....[188]....
        /*048c*/ 	.word	0x0500000f


	//   ....[189]....
        /*0490*/ 	.word	0x0500000f


	//   ....[190]....
        /*0494*/ 	.word	0x0500000f


	//   ....[191]....
        /*0498*/ 	.word	0x0500000f


	//   ....[192]....
        /*049c*/ 	.word	0x0500000f


	//   ....[193]....
        /*04a0*/ 	.word	0x0500000f


	//   ....[194]....
        /*04a4*/ 	.word	0x0500000f


	//   ....[195]....
        /*04a8*/ 	.word	0x0500000f


	//   ....[196]....
        /*04ac*/ 	.word	0x0500000f


	//   ....[197]....
        /*04b0*/ 	.word	0x0500000f


	//   ....[198]....
        /*04b4*/ 	.word	0x0500000f


	//   ....[199]....
        /*04b8*/ 	.word	0x0500000f


	//   ....[200]....
        /*04bc*/ 	.word	0x0500000f


	//   ....[201]....
        /*04c0*/ 	.word	0x0500000f


	//   ....[202]....
        /*04c4*/ 	.word	0x0500000f


	//   ....[203]....
        /*04c8*/ 	.word	0x0500000f


	//   ....[204]....
        /*04cc*/ 	.word	0x0500000f


	//   ....[205]....
        /*04d0*/ 	.word	0x0500000f


	//   ....[206]....
        /*04d4*/ 	.word	0x0500000f


	//   ....[207]....
        /*04d8*/ 	.word	0x0500000f


	//   ....[208]....
        /*04dc*/ 	.word	0x0500000f


	//   ....[209]....
        /*04e0*/ 	.word	0x0500000f


	//   ....[210]....
        /*04e4*/ 	.word	0x0500000f


	//   ....[211]....
        /*04e8*/ 	.word	0x0500000f


	//----- nvinfo : EIATTR_COOP_GROUP_INSTR_OFFSETS
	.align		4
.L_293:
        /*04ec*/ 	.byte	0x04, 0x28
        /*04ee*/ 	.short	(.L_295 - .L_294)


	//   ....[0]....
.L_294:
        /*04f0*/ 	.word	0x00000070


	//   ....[1]....
        /*04f4*/ 	.word	0x000000b0


	//   ....[2]....
        /*04f8*/ 	.word	0x000002d0


	//   ....[3]....
        /*04fc*/ 	.word	0x00000430


	//   ....[4]....
        /*0500*/ 	.word	0x00000550


	//   ....[5]....
        /*0504*/ 	.word	0x000006b0


	//   ....[6]....
        /*0508*/ 	.word	0x000018f0


	//   ....[7]....
        /*050c*/ 	.word	0x00004360


	//   ....[8]....
        /*0510*/ 	.word	0x00004450


	//   ....[9]....
        /*0514*/ 	.word	0x00004e80


	//   ....[10]....
        /*0518*/ 	.word	0x00004f30


	//   ....[11]....
        /*051c*/ 	.word	0x00005520


	//   ....[12]....
        /*0520*/ 	.word	0x000055b0


	//   ....[13]....
        /*0524*/ 	.word	0x00008a60


	//   ....[14]....
        /*0528*/ 	.word	0x000090f0


	//   ....[15]....
        /*052c*/ 	.word	0x00009120


	//   ....[16]....
        /*0530*/ 	.word	0x000091c0


	//   ....[17]....
        /*0534*/ 	.word	0x000097f0


	//   ....[18]....
        /*0538*/ 	.word	0x00009850


	//   ....[19]....
        /*053c*/ 	.word	0x0000d6a0


	//   ....[20]....
        /*0540*/ 	.word	0x0000d6d0


	//   ....[21]....
        /*0544*/ 	.word	0x0000d6f0


	//   ....[22]....
        /*0548*/ 	.word	0x0000d710


	//   ....[23]....
        /*054c*/ 	.word	0x0000ea70


	//   ....[24]....
        /*0550*/ 	.word	0x0000eaa0


	//   ....[25]....
        /*0554*/ 	.word	0x0000eb30


	//   ....[26]....
        /*0558*/ 	.word	0x0000eb50


	//   ....[27]....
        /*055c*/ 	.word	0x000108d0


	//   ....[28]....
        /*0560*/ 	.word	0x00010900


	//   ....[29]....
        /*0564*/ 	.word	0x00010930


	//   ....[30]....
        /*0568*/ 	.word	0x00010960


	//   ....[31]....
        /*056c*/ 	.word	0x00011250


	//   ....[32]....
        /*0570*/ 	.word	0x00011270


	//   ....[33]....
        /*0574*/ 	.word	0x000113c0


	//   ....[34]....
        /*0578*/ 	.word	0x000113e0


	//   ....[35]....
        /*057c*/ 	.word	0x00011520


	//   ....[36]....
        /*0580*/ 	.word	0x00011540


	//   ....[37]....
        /*0584*/ 	.word	0x00011690


	//   ....[38]....
        /*0588*/ 	.word	0x000116b0


	//   ....[39]....
        /*058c*/ 	.word	0x000120e0


	//   ....[40]....
        /*0590*/ 	.word	0x000120f0


	//   ....[41]....
        /*0594*/ 	.word	0x00012230


	//   ....[42]....
        /*0598*/ 	.word	0x00012250


	//   ....[43]....
        /*059c*/ 	.word	0x00012390


	//   ....[44]....
        /*05a0*/ 	.word	0x000123b0


	//   ....[45]....
        /*05a4*/ 	.word	0x00012500


	//   ....[46]....
        /*05a8*/ 	.word	0x00012520


	//   ....[47]....
        /*05ac*/ 	.word	0x000126e0


	//   ....[48]....
        /*05b0*/ 	.word	0x000128b0


	//   ....[49]....
        /*05b4*/ 	.word	0x000128e0


	//   ....[50]....
        /*05b8*/ 	.word	0x00012910


	//   ....[51]....
        /*05bc*/ 	.word	0x00012940


	//   ....[52]....
        /*05c0*/ 	.word	0x00012970


	//   ....[53]....
        /*05c4*/ 	.word	0x000129a0


	//   ....[54]....
        /*05c8*/ 	.word	0x00012af0


	//   ....[55]....
        /*05cc*/ 	.word	0x00012b20


	//   ....[56]....
        /*05d0*/ 	.word	0x00012b50


	//   ....[57]....
        /*05d4*/ 	.word	0x00012b80


	//   ....[58]....
        /*05d8*/ 	.word	0x00012bb0


	//   ....[59]....
        /*05dc*/ 	.word	0x00012be0


	//   ....[60]....
        /*05e0*/ 	.word	0x00012c70


	//   ....[61]....
        /*05e4*/ 	.word	0x00012cd0


	//   ....[62]....
        /*05e8*/ 	.word	0x00012d60


	//   ....[63]....
        /*05ec*/ 	.word	0x00014610


	//   ....[64]....
        /*05f0*/ 	.word	0x00014650


	//   ....[65]....
        /*05f4*/ 	.word	0x00014680


	//   ....[66]....
        /*05f8*/ 	.word	0x00014730


	//   ....[67]....
        /*05fc*/ 	.word	0x00014770


	//   ....[68]....
        /*0600*/ 	.word	0x000147d0


	//   ....[69]....
        /*0604*/ 	.word	0x00014810


	//   ....[70]....
        /*0608*/ 	.word	0x00014870


	//   ....[71]....
        /*060c*/ 	.word	0x00014890


	//   ....[72]....
        /*0610*/ 	.word	0x000148c0


	//   ....[73]....
        /*0614*/ 	.word	0x000150e0


	//   ....[74]....
        /*0618*/ 	.word	0x00015110


	//   ....[75]....
        /*061c*/ 	.word	0x00015170


	//   ....[76]....
        /*0620*/ 	.word	0x000151e0


	//   ....[77]....
        /*0624*/ 	.word	0x00015230


	//   ....[78]....
        /*0628*/ 	.word	0x000152a0


	//   ....[79]....
        /*062c*/ 	.word	0x000152e0


	//   ....[80]....
        /*0630*/ 	.word	0x00015360


	//   ....[81]....
        /*0634*/ 	.word	0x000153b0


	//   ....[82]....
        /*0638*/ 	.word	0x00015420


	//   ....[83]....
        /*063c*/ 	.word	0x00015460


	//   ....[84]....
        /*0640*/ 	.word	0x000154e0


	//   ....[85]....
        /*0644*/ 	.word	0x00015530


	//   ....[86]....
        /*0648*/ 	.word	0x00015590


	//   ....[87]....
        /*064c*/ 	.word	0x000155a0


	//   ....[88]....
        /*0650*/ 	.word	0x000155e0


	//   ....[89]....
        /*0654*/ 	.word	0x00015de0


	//   ....[90]....
        /*0658*/ 	.word	0x00015e10


	//   ....[91]....
        /*065c*/ 	.word	0x00015e40


	//   ....[92]....
        /*0660*/ 	.word	0x00015f00


	//   ....[93]....
        /*0664*/ 	.word	0x00015f30


	//   ....[94]....
        /*0668*/ 	.word	0x00015f80


	//   ....[95]....
        /*066c*/ 	.word	0x00015fb0


	//   ....[96]....
        /*0670*/ 	.word	0x00016000


	//   ....[97]....
        /*0674*/ 	.word	0x00016030


	//   ....[98]....
        /*0678*/ 	.word	0x000160a0


	//   ....[99]....
        /*067c*/ 	.word	0x00016380


	//   ....[100]....
        /*0680*/ 	.word	0x000163a0


	//   ....[101]....
        /*0684*/ 	.word	0x000163b0


	//   ....[102]....
        /*0688*/ 	.word	0x00016460


	//   ....[103]....
        /*068c*/ 	.word	0x00016470


	//   ....[104]....
        /*0690*/ 	.word	0x00016520


	//   ....[105]....
        /*0694*/ 	.word	0x00016530


	//   ....[106]....
        /*0698*/ 	.word	0x000165e0


	//   ....[107]....
        /*069c*/ 	.word	0x000165f0


	//   ....[108]....
        /*06a0*/ 	.word	0x00016600


	//   ....[109]....
        /*06a4*/ 	.word	0x00016c20


	//   ....[110]....
        /*06a8*/ 	.word	0x00016c60


	//   ....[111]....
        /*06ac*/ 	.word	0x00016c90


	//   ....[112]....
        /*06b0*/ 	.word	0x00016cd0


	//   ....[113]....
        /*06b4*/ 	.word	0x00016cf0


	//   ....[114]....
        /*06b8*/ 	.word	0x00016da0


	//   ....[115]....
        /*06bc*/ 	.word	0x00016e50


	//   ....[116]....
        /*06c0*/ 	.word	0x00016e80


	//   ....[117]....
        /*06c4*/ 	.word	0x00016e90


	//   ....[118]....
        /*06c8*/ 	.word	0x00016f20


	//   ....[119]....
        /*06cc*/ 	.word	0x00017350


	//   ....[120]....
        /*06d0*/ 	.word	0x00017380


	//   ....[121]....
        /*06d4*/ 	.word	0x000173b0


	//   ....[122]....
        /*06d8*/ 	.word	0x000173e0


	//   ....[123]....
        /*06dc*/ 	.word	0x00017410


	//   ....[124]....
        /*06e0*/ 	.word	0x00017440


	//   ....[125]....
        /*06e4*/ 	.word	0x00017470


	//   ....[126]....
        /*06e8*/ 	.word	0x000174a0


	//   ....[127]....
        /*06ec*/ 	.word	0x00017620


	//   ....[128]....
        /*06f0*/ 	.word	0x00017650


	//   ....[129]....
        /*06f4*/ 	.word	0x00017680


	//   ....[130]....
        /*06f8*/ 	.word	0x000176b0


	//   ....[131]....
        /*06fc*/ 	.word	0x000176e0


	//   ....[132]....
        /*0700*/ 	.word	0x00017710


	//   ....[133]....
        /*0704*/ 	.word	0x000177d0


	//   ....[134]....
        /*0708*/ 	.word	0x000177f0


	//   ....[135]....
        /*070c*/ 	.word	0x00017860


	//   ....[136]....
        /*0710*/ 	.word	0x00017f00


	//   ....[137]....
        /*0714*/ 	.word	0x000184e0


	//   ....[138]....
        /*0718*/ 	.word	0x000185d0


	//   ....[139]....
        /*071c*/ 	.word	0x000186b0


	//   ....[140]....
        /*0720*/ 	.word	0x00018710


	//   ....[141]....
        /*0724*/ 	.word	0x000187f0


	//   ....[142]....
        /*0728*/ 	.word	0x000188c0


	//   ....[143]....
        /*072c*/ 	.word	0x000189c0


	//   ....[144]....
        /*0730*/ 	.word	0x00018a30


	//   ....[145]....
        /*0734*/ 	.word	0x00018b20


	//   ....[146]....
        /*0738*/ 	.word	0x00018b90


	//   ....[147]....
        /*073c*/ 	.word	0x00018c70


	//   ....[148]....
        /*0740*/ 	.word	0x00018d20


	//   ....[149]....
        /*0744*/ 	.word	0x00018d90


	//   ....[150]....
        /*0748*/ 	.word	0x00018e10


	//   ....[151]....
        /*074c*/ 	.word	0x00018ef0


	//   ....[152]....
        /*0750*/ 	.word	0x00018f70


	//   ....[153]....
        /*0754*/ 	.word	0x00019060


	//   ....[154]....
        /*0758*/ 	.word	0x000190e0


	//   ....[155]....
        /*075c*/ 	.word	0x000191d0


	//   ....[156]....
        /*0760*/ 	.word	0x00019250


	//   ....[157]....
        /*0764*/ 	.word	0x00019340


	//   ....[158]....
        /*0768*/ 	.word	0x000193c0


	//   ....[159]....
        /*076c*/ 	.word	0x000194b0


	//   ....[160]....
        /*0770*/ 	.word	0x00019530


	//   ....[161]....
        /*0774*/ 	.word	0x00019610


	//   ....[162]....
        /*0778*/ 	.word	0x00019690


	//   ....[163]....
        /*077c*/ 	.word	0x00019760


	//   ....[164]....
        /*0780*/ 	.word	0x00019890


	//   ....[165]....
        /*0784*/ 	.word	0x00019950


	//   ....[166]....
        /*0788*/ 	.word	0x00019a30


	//   ....[167]....
        /*078c*/ 	.word	0x00019b10


	//   ....[168]....
        /*0790*/ 	.word	0x00019b70


	//   ....[169]....
        /*0794*/ 	.word	0x00019c50


	//   ....[170]....
        /*0798*/ 	.word	0x00019cb0


	//   ....[171]....
        /*079c*/ 	.word	0x00019d90


	//   ....[172]....
        /*07a0*/ 	.word	0x00019df0


	//   ....[173]....
        /*07a4*/ 	.word	0x00019f00


	//   ....[174]....
        /*07a8*/ 	.word	0x00019ff0


	//   ....[175]....
        /*07ac*/ 	.word	0x0001a090


	//   ....[176]....
        /*07b0*/ 	.word	0x0001a0f0


	//   ....[177]....
        /*07b4*/ 	.word	0x0001a210


	//   ....[178]....
        /*07b8*/ 	.word	0x0001a270


	//   ....[179]....
        /*07bc*/ 	.word	0x0001a390


	//   ....[180]....
        /*07c0*/ 	.word	0x0001a3f0


	//   ....[181]....
        /*07c4*/ 	.word	0x0001a510


	//   ....[182]....
        /*07c8*/ 	.word	0x0001a570


	//   ....[183]....
        /*07cc*/ 	.word	0x0001a640


	//   ....[184]....
        /*07d0*/ 	.word	0x0001a7a0


	//   ....[185]....
        /*07d4*/ 	.word	0x0001a850


	//   ....[186]....
        /*07d8*/ 	.word	0x0001a9a0


	//   ....[187]....
        /*07dc*/ 	.word	0x0001aa50


	//   ....[188]....
        /*07e0*/ 	.word	0x0001aab0


	//   ....[189]....
        /*07e4*/ 	.word	0x0001ab70


	//   ....[190]....
        /*07e8*/ 	.word	0x0001ac50


	//   ....[191]....
        /*07ec*/ 	.word	0x0001ad10


	//   ....[192]....
        /*07f0*/ 	.word	0x0001adf0


	//   ....[193]....
        /*07f4*/ 	.word	0x0001aeb0


	//   ....[194]....
        /*07f8*/ 	.word	0x0001afc0


	//   ....[195]....
        /*07fc*/ 	.word	0x0001b060


	//   ....[196]....
        /*0800*/ 	.word	0x0001b180


	//   ....[197]....
        /*0804*/ 	.word	0x0001b1f0


	//   ....[198]....
        /*0808*/ 	.word	0x0001b260


	//   ....[199]....
        /*080c*/ 	.word	0x0001b2d0


	//   ....[200]....
        /*0810*/ 	.word	0x0001b340


	//   ....[201]....
        /*0814*/ 	.word	0x0001b3c0


	//   ....[202]....
        /*0818*/ 	.word	0x0001b450


	//   ....[203]....
        /*081c*/ 	.word	0x0001b4e0


	//   ....[204]....
        /*0820*/ 	.word	0x0001b550


	//   ....[205]....
        /*0824*/ 	.word	0x0001b5c0


	//   ....[206]....
        /*0828*/ 	.word	0x0001b630


	//   ....[207]....
        /*082c*/ 	.word	0x0001b6b0


	//   ....[208]....
        /*0830*/ 	.word	0x0001b720


	//   ....[209]....
        /*0834*/ 	.word	0x0001b7c0


	//   ....[210]....
        /*0838*/ 	.word	0x0001b850


	//   ....[211]....
        /*083c*/ 	.word	0x0001b970


	//----- nvinfo : EIATTR_REG_RECONFIG
	.align		4
.L_295:
        /*0840*/ 	.byte	0x01, 0x54
	.zero		2


	//----- nvinfo : EIATTR_SYSCALL_OFFSETS
	.align		4
        /*0844*/ 	.byte	0x04, 0x46
        /*0846*/ 	.short	(.L_297 - .L_296)


	//   ....[0]....
.L_296:
        /*0848*/ 	.word	0x00001ae0


	//   ....[1]....
        /*084c*/ 	.word	0x00013bf0


	//   ....[2]....
        /*0850*/ 	.word	0x00013d40


	//   ....[3]....
        /*0854*/ 	.word	0x00013e30


	//   ....[4]....
        /*0858*/ 	.word	0x00014d10


	//----- nvinfo : EIATTR_MBARRIER_INSTR_OFFSETS
	.align		4
.L_297:
        /*085c*/ 	.byte	0x04, 0x39
        /*085e*/ 	.short	(.L_299 - .L_298)


	//   ....[0]....
.L_298:
        /*0860*/ 	.word	0x00000180
        /*0864*/ 	.word	0x000000ff
        /*0868*/ 	.word	0x00038800
        /*086c*/ 	.short	0x0100
        /*086e*/ 	.byte	0x08
	.zero		1


	//   ....[1]....
        /*0870*/ 	.word	0x00000190
        /*0874*/ 	.word	0x000000ff
        /*0878*/ 	.word	0x00038820
        /*087c*/ 	.short	0x0100
        /*087e*/ 	.byte	0x08
	.zero		1


	//   ....[2]....
        /*0880*/ 	.word	0x00000280
        /*0884*/ 	.word	0x000000ff
        /*0888*/ 	.word	0x00038830
        /*088c*/ 	.short	0x0100
        /*088e*/ 	.byte	0x08
	.zero		1


	//   ....[3]....
        /*0890*/ 	.word	0x00000290
        /*0894*/ 	.word	0x000000ff
        /*0898*/ 	.word	0x00038840
        /*089c*/ 	.short	0x0100
        /*089e*/ 	.byte	0x08
	.zero		1


	//   ....[4]....
        /*08a0*/ 	.word	0x000002a0
        /*08a4*/ 	.word	0x000000ff
        /*08a8*/ 	.word	0x00038838
        /*08ac*/ 	.short	0x0100
        /*08ae*/ 	.byte	0x08
	.zero		1


	//   ....[5]....
        /*08b0*/ 	.word	0x000002b0
        /*08b4*/ 	.word	0x000000ff
        /*08b8*/ 	.word	0x00038848
        /*08bc*/ 	.short	0x0100
        /*08be*/ 	.byte	0x08
	.zero		1


	//   ....[6]....
        /*08c0*/ 	.word	0x000003e0
        /*08c4*/ 	.word	0x000000ff
        /*08c8*/ 	.word	0x00038850
        /*08cc*/ 	.short	0x0100
        /*08ce*/ 	.byte	0x08
	.zero		1


	//   ....[7]....
        /*08d0*/ 	.word	0x000003f0
        /*08d4*/ 	.word	0x000000ff
        /*08d8*/ 	.word	0x00038860
        /*08dc*/ 	.short	0x0100
        /*08de*/ 	.byte	0x08
	.zero		1


	//   ....[8]....
        /*08e0*/ 	.word	0x00000400
        /*08e4*/ 	.word	0x000000ff
        /*08e8*/ 	.word	0x00038858
        /*08ec*/ 	.short	0x0100
        /*08ee*/ 	.byte	0x08
	.zero		1


	//   ....[9]....
        /*08f0*/ 	.word	0x00000410
        /*08f4*/ 	.word	0x000000ff
        /*08f8*/ 	.word	0x00038868
        /*08fc*/ 	.short	0x0100
        /*08fe*/ 	.byte	0x08
	.zero		1


	//   ....[10]....
        /*0900*/ 	.word	0x00000500
        /*0904*/ 	.word	0x000000ff
        /*0908*/ 	.word	0x00038870
        /*090c*/ 	.short	0x0100
        /*090e*/ 	.byte	0x06
	.zero		1


	//   ....[11]....
        /*0910*/ 	.word	0x00000510
        /*0914*/ 	.word	0x000000ff
        /*0918*/ 	.word	0x00038880
        /*091c*/ 	.short	0x0100
        /*091e*/ 	.byte	0x06
	.zero		1


	//   ....[12]....
        /*0920*/ 	.word	0x00000520
        /*0924*/ 	.word	0x000000ff
        /*0928*/ 	.word	0x00038878
        /*092c*/ 	.short	0x0100
        /*092e*/ 	.byte	0x06
	.zero		1


	//   ....[13]....
        /*0930*/ 	.word	0x00000530
        /*0934*/ 	.word	0x000000ff
        /*0938*/ 	.word	0x00038888
        /*093c*/ 	.short	0x0100
        /*093e*/ 	.byte	0x06
	.zero		1


	//   ....[14]....
        /*0940*/ 	.word	0x00000660
        /*0944*/ 	.word	0x000000ff
        /*0948*/ 	.word	0x00038890
        /*094c*/ 	.short	0x0100
        /*094e*/ 	.byte	0x08
	.zero		1


	//   ....[15]....
        /*0950*/ 	.word	0x00000670
        /*0954*/ 	.word	0x000000ff
        /*0958*/ 	.word	0x000388a0
        /*095c*/ 	.short	0x0100
        /*095e*/ 	.byte	0x08
	.zero		1


	//   ....[16]....
        /*0960*/ 	.word	0x00000680
        /*0964*/ 	.word	0x000000ff
        /*0968*/ 	.word	0x00038898
        /*096c*/ 	.short	0x0100
        /*096e*/ 	.byte	0x08
	.zero		1


	//   ....[17]....
        /*0970*/ 	.word	0x00000690
        /*0974*/ 	.word	0x000000ff
        /*0978*/ 	.word	0x000388a8
        /*097c*/ 	.short	0x0100
        /*097e*/ 	.byte	0x08
	.zero		1


	//   ....[18]....
        /*0980*/ 	.word	0x000007d0
        /*0984*/ 	.word	0x000000ff
        /*0988*/ 	.word	0x000388b0
        /*098c*/ 	.short	0x0100
        /*098e*/ 	.byte	0x08
	.zero		1


	//   ....[19]....
        /*0990*/ 	.word	0x000007e0
        /*0994*/ 	.word	0x000000ff
        /*0998*/ 	.word	0x000388c0
        /*099c*/ 	.short	0x0100
        /*099e*/ 	.byte	0x08
	.zero		1


	//   ....[20]....
        /*09a0*/ 	.word	0x000007f0
        /*09a4*/ 	.word	0x000000ff
        /*09a8*/ 	.word	0x000388b8
        /*09ac*/ 	.short	0x0100
        /*09ae*/ 	.byte	0x08
	.zero		1


	//   ....[21]....
        /*09b0*/ 	.word	0x00000800
        /*09b4*/ 	.word	0x000000ff
        /*09b8*/ 	.word	0x000388c8
        /*09bc*/ 	.short	0x0100
        /*09be*/ 	.byte	0x08
	.zero		1


	//   ....[22]....
        /*09c0*/ 	.word	0x00001b70
        /*09c4*/ 	.word	0x000000ff
        /*09c8*/ 	.word	0x00038800
        /*09cc*/ 	.short	0x010a
        /*09ce*/ 	.byte	0x06
	.zero		1


	//   ....[23]....
        /*09d0*/ 	.word	0x00001c40
        /*09d4*/ 	.word	0x00000000
        /*09d8*/ 	.word	0x00038830
        /*09dc*/ 	.short	0x010a
        /*09de*/ 	.byte	0x3f
	.zero		1


	//   ....[24]....
        /*09e0*/ 	.word	0x00001c80
        /*09e4*/ 	.word	0x00000000
        /*09e8*/ 	.word	0x00038830
        /*09ec*/ 	.short	0x010a
        /*09ee*/ 	.byte	0x3f
	.zero		1


	//   ....[25]....
        /*09f0*/ 	.word	0x000048b0
        /*09f4*/ 	.word	0x000000ff
        /*09f8*/ 	.word	0x00000000
        /*09fc*/ 	.short	0x0101
        /*09fe*/ 	.byte	0x04
	.zero		1


	//   ....[26]....
        /*0a00*/ 	.word	0x00005f50
        /*0a04*/ 	.word	0x000000ff
        /*0a08*/ 	.word	0x00038830
        /*0a0c*/ 	.short	0x010a
        /*0a0e*/ 	.byte	0x04
	.zero		1


	//   ....[27]....
        /*0a10*/ 	.word	0x00005fa0
        /*0a14*/ 	.word	0x000000ff
        /*0a18*/ 	.word	0x00038830
        /*0a1c*/ 	.short	0x010a
        /*0a1e*/ 	.byte	0x04
	.zero		1


	//   ....[28]....
        /*0a20*/ 	.word	0x00008510
        /*0a24*/ 	.word	0x000000ff
        /*0a28*/ 	.word	0x00038850
        /*0a2c*/ 	.short	0x010a
        /*0a2e*/ 	.byte	0x04
	.zero		1


	//   ....[29]....
        /*0a30*/ 	.word	0x00008550
        /*0a34*/ 	.word	0x000000ff
        /*0a38*/ 	.word	0x00038850
        /*0a3c*/ 	.short	0x010a
        /*0a3e*/ 	.byte	0x04
	.zero		1


	//   ....[30]....
        /*0a40*/ 	.word	0x00008cd0
        /*0a44*/ 	.word	0x000000ff
        /*0a48*/ 	.word	0x00000000
        /*0a4c*/ 	.short	0x0101
        /*0a4e*/ 	.byte	0x06
	.zero		1


	//   ....[31]....
        /*0a50*/ 	.word	0x0000a080
        /*0a54*/ 	.word	0x000000ff
        /*0a58*/ 	.word	0x00000000
        /*0a5c*/ 	.short	0x0101
        /*0a5e*/ 	.byte	0x04
	.zero		1


	//   ....[32]....
        /*0a60*/ 	.word	0x0000a280
        /*0a64*/ 	.word	0x000000ff
        /*0a68*/ 	.word	0x00038830
        /*0a6c*/ 	.short	0x010a
        /*0a6e*/ 	.byte	0x04
	.zero		1


	//   ....[33]....
        /*0a70*/ 	.word	0x0000a2c0
        /*0a74*/ 	.word	0x000000ff
        /*0a78*/ 	.word	0x00038830
        /*0a7c*/ 	.short	0x010a
        /*0a7e*/ 	.byte	0x04
	.zero		1


	//   ....[34]....
        /*0a80*/ 	.word	0x0000cc20
        /*0a84*/ 	.word	0x000000ff
        /*0a88*/ 	.word	0x00038850
        /*0a8c*/ 	.short	0x010a
        /*0a8e*/ 	.byte	0x04
	.zero		1


	//   ....[35]....
        /*0a90*/ 	.word	0x0000cc60
        /*0a94*/ 	.word	0x000000ff
        /*0a98*/ 	.word	0x00038850
        /*0a9c*/ 	.short	0x010a
        /*0a9e*/ 	.byte	0x04
	.zero		1


	//   ....[36]....
        /*0aa0*/ 	.word	0x0000d2d0
        /*0aa4*/ 	.word	0x000000ff
        /*0aa8*/ 	.word	0x00000000
        /*0aac*/ 	.short	0x0101
        /*0aae*/ 	.byte	0x06
	.zero		1


	//   ....[37]....
        /*0ab0*/ 	.word	0x0000e0c0
        /*0ab4*/ 	.word	0x000000ff
        /*0ab8*/ 	.word	0x00000000
        /*0abc*/ 	.short	0x0101
        /*0abe*/ 	.byte	0x04
	.zero		1


	//   ....[38]....
        /*0ac0*/ 	.word	0x0000e9e0
        /*0ac4*/ 	.word	0x000000ff
        /*0ac8*/ 	.word	0x00038850
        /*0acc*/ 	.short	0x010a
        /*0ace*/ 	.byte	0x08
	.zero		1


	//   ....[39]....
        /*0ad0*/ 	.word	0x0000ea20
        /*0ad4*/ 	.word	0x000000ff
        /*0ad8*/ 	.word	0x00038850
        /*0adc*/ 	.short	0x010a
        /*0ade*/ 	.byte	0x08
	.zero		1


	//   ....[40]....
        /*0ae0*/ 	.word	0x0000f040
        /*0ae4*/ 	.word	0x000000ff
        /*0ae8*/ 	.word	0x00000000
        /*0aec*/ 	.short	0x0101
        /*0aee*/ 	.byte	0x04
	.zero		1


	//   ....[41]....
        /*0af0*/ 	.word	0x00011280
        /*0af4*/ 	.word	0x000000ff
        /*0af8*/ 	.word	0x00000000
        /*0afc*/ 	.short	0x0101
        /*0afe*/ 	.byte	0x07
	.zero		1


	//   ....[42]....
        /*0b00*/ 	.word	0x00014420
        /*0b04*/ 	.word	0x00000005
        /*0b08*/ 	.word	0x00038840
        /*0b0c*/ 	.short	0x010a
        /*0b0e*/ 	.byte	0x3f
	.zero		1


	//   ....[43]....
        /*0b10*/ 	.word	0x00014a30
        /*0b14*/ 	.word	0x00000005
        /*0b18*/ 	.word	0x00038830
        /*0b1c*/ 	.short	0x0107
        /*0b1e*/ 	.byte	0x3f
	.zero		1


	//   ....[44]....
        /*0b20*/ 	.word	0x00014b10
        /*0b24*/ 	.word	0x00000005
        /*0b28*/ 	.word	0x00038830
        /*0b2c*/ 	.short	0x0101
        /*0b2e*/ 	.byte	0x3f
	.zero		1


	//   ....[45]....
        /*0b30*/ 	.word	0x00015720
        /*0b34*/ 	.word	0x00000016
        /*0b38*/ 	.word	0x00038800
        /*0b3c*/ 	.short	0x0107
        /*0b3e*/ 	.byte	0x3f
	.zero		1


	//   ....[46]....
        /*0b40*/ 	.word	0x00015820
        /*0b44*/ 	.word	0x00000016
        /*0b48*/ 	.word	0x00038800
        /*0b4c*/ 	.short	0x0101
        /*0b4e*/ 	.byte	0x3f
	.zero		1


	//   ....[47]....
        /*0b50*/ 	.word	0x00015840
        /*0b54*/ 	.word	0x00000016
        /*0b58*/ 	.word	0x00038820
        /*0b5c*/ 	.short	0x010a
        /*0b5e*/ 	.byte	0x3f
	.zero		1


	//   ....[48]....
        /*0b60*/ 	.word	0x00015c30
        /*0b64*/ 	.word	0x00000006
        /*0b68*/ 	.word	0x00038840
        /*0b6c*/ 	.short	0x010a
        /*0b6e*/ 	.byte	0x3f
	.zero		1


	//   ....[49]....
        /*0b70*/ 	.word	0x000161b0
        /*0b74*/ 	.word	0x00000006
        /*0b78*/ 	.word	0x00038830
        /*0b7c*/ 	.short	0x0107
        /*0b7e*/ 	.byte	0x3f
	.zero		1


	//   ....[50]....
        /*0b80*/ 	.word	0x00016260
        /*0b84*/ 	.word	0x00000006
        /*0b88*/ 	.word	0x00038830
        /*0b8c*/ 	.short	0x0101
        /*0b8e*/ 	.byte	0x3f
	.zero		1


	//   ....[51]....
        /*0b90*/ 	.word	0x000162c0
        /*0b94*/ 	.word	0x00000006
        /*0b98*/ 	.word	0x00038860
        /*0b9c*/ 	.short	0x010a
        /*0b9e*/ 	.byte	0x3f
	.zero		1


	//   ....[52]....
        /*0ba0*/ 	.word	0x000167b0
        /*0ba4*/ 	.word	0x00000006
        /*0ba8*/ 	.word	0x00038850
        /*0bac*/ 	.short	0x0107
        /*0bae*/ 	.byte	0x3f
	.zero		1


	//   ....[53]....
        /*0bb0*/ 	.word	0x00016970
        /*0bb4*/ 	.word	0x00000006
        /*0bb8*/ 	.word	0x00038850
        /*0bbc*/ 	.short	0x0101
        /*0bbe*/ 	.byte	0x3f
	.zero		1


	//   ....[54]....
        /*0bc0*/ 	.word	0x00016b70
        /*0bc4*/ 	.word	0x00000004
        /*0bc8*/ 	.word	0x00038860
        /*0bcc*/ 	.short	0x010a
        /*0bce*/ 	.byte	0x3f
	.zero		1


	//   ....[55]....
        /*0bd0*/ 	.word	0x000170a0
        /*0bd4*/ 	.word	0x00000004
        /*0bd8*/ 	.word	0x00038850
        /*0bdc*/ 	.short	0x0107
        /*0bde*/ 	.byte	0x3f
	.zero		1


	//   ....[56]....
        /*0be0*/ 	.word	0x00017150
        /*0be4*/ 	.word	0x00000004
        /*0be8*/ 	.word	0x00038850
        /*0bec*/ 	.short	0x0101
        /*0bee*/ 	.byte	0x3f
	.zero		1


	//   ....[57]....
        /*0bf0*/ 	.word	0x00017e80
        /*0bf4*/ 	.word	0x00000004
        /*0bf8*/ 	.word	0x00038820
        /*0bfc*/ 	.short	0x010a
        /*0bfe*/ 	.byte	0x3f
	.zero		1


	//   ....[58]....
        /*0c00*/ 	.word	0x00018020
        /*0c04*/ 	.word	0x00000005
        /*0c08*/ 	.word	0x00038840
        /*0c0c*/ 	.short	0x010a
        /*0c0e*/ 	.byte	0x3f
	.zero		1


	//   ....[59]....
        /*0c10*/ 	.word	0x000180c0
        /*0c14*/ 	.word	0x0000001b
        /*0c18*/ 	.word	0x00038840
        /*0c1c*/ 	.short	0x010a
        /*0c1e*/ 	.byte	0x3f
	.zero		1


	//   ....[60]....
        /*0c20*/ 	.word	0x00018100
        /*0c24*/ 	.word	0x00000005
        /*0c28*/ 	.word	0x00038860
        /*0c2c*/ 	.short	0x010a
        /*0c2e*/ 	.byte	0x3f
	.zero		1


	//   ....[61]....
        /*0c30*/ 	.word	0x00018140
        /*0c34*/ 	.word	0x0000001b
        /*0c38*/ 	.word	0x00038860
        /*0c3c*/ 	.short	0x010a
        /*0c3e*/ 	.byte	0x3f
	.zero		1


	//   ....[62]....
        /*0c40*/ 	.word	0x000181c0
        /*0c44*/ 	.word	0x00000003
        /*0c48*/ 	.word	0x00038800
        /*0c4c*/ 	.short	0x010a
        /*0c4e*/ 	.byte	0x3f
	.zero		1


	//   ....[63]....
        /*0c50*/ 	.word	0x00018210
        /*0c54*/ 	.word	0x00000000
        /*0c58*/ 	.word	0x00038830
        /*0c5c*/ 	.short	0x010a
        /*0c5e*/ 	.byte	0x3f
	.zero		1


	//   ....[64]....
        /*0c60*/ 	.word	0x00018280
        /*0c64*/ 	.word	0x00000099
        /*0c68*/ 	.word	0x00038830
        /*0c6c*/ 	.short	0x010a
        /*0c6e*/ 	.byte	0x3f
	.zero		1


	//   ....[65]....
        /*0c70*/ 	.word	0x000182e0
        /*0c74*/ 	.word	0x00000002
        /*0c78*/ 	.word	0x00038850
        /*0c7c*/ 	.short	0x010a
        /*0c7e*/ 	.byte	0x3f
	.zero		1


	//   ....[66]....
        /*0c80*/ 	.word	0x00018340
        /*0c84*/ 	.word	0x00000004
        /*0c88*/ 	.word	0x00038830
        /*0c8c*/ 	.short	0x010a
        /*0c8e*/ 	.byte	0x3f
	.zero		1


	//   ....[67]....
        /*0c90*/ 	.word	0x000183a0
        /*0c94*/ 	.word	0x00000002
        /*0c98*/ 	.word	0x00038850
        /*0c9c*/ 	.short	0x010a
        /*0c9e*/ 	.byte	0x3f
	.zero		1


	//   ....[68]....
        /*0ca0*/ 	.word	0x00018400
        /*0ca4*/ 	.word	0x00000007
        /*0ca8*/ 	.word	0x00038850
        /*0cac*/ 	.short	0x010a
        /*0cae*/ 	.byte	0x3f
	.zero		1


	//   ....[69]....
        /*0cb0*/ 	.word	0x00018520
        /*0cb4*/ 	.word	0x00000005
        /*0cb8*/ 	.word	0x00038840
        /*0cbc*/ 	.short	0x010a
        /*0cbe*/ 	.byte	0x3f
	.zero		1


	//   ....[70]....
        /*0cc0*/ 	.word	0x00019790
        /*0cc4*/ 	.word	0x00000016
        /*0cc8*/ 	.word	0x00038820
        /*0ccc*/ 	.short	0x010a
        /*0cce*/ 	.byte	0x3f
	.zero		1


	//   ....[71]....
        /*0cd0*/ 	.word	0x000197e0
        /*0cd4*/ 	.word	0x00000006
        /*0cd8*/ 	.word	0x00038840
        /*0cdc*/ 	.short	0x010a
        /*0cde*/ 	.byte	0x3f
	.zero		1


	//   ....[72]....
        /*0ce0*/ 	.word	0x00019f40
        /*0ce4*/ 	.word	0x00000006
        /*0ce8*/ 	.word	0x00038860
        /*0cec*/ 	.short	0x010a
        /*0cee*/ 	.byte	0x3f
	.zero		1


	//   ....[73]....
        /*0cf0*/ 	.word	0x0001a6f0
        /*0cf4*/ 	.word	0x00000004
        /*0cf8*/ 	.word	0x00038860
        /*0cfc*/ 	.short	0x010a
        /*0cfe*/ 	.byte	0x3f
	.zero		1


	//   ....[74]....
        /*0d00*/ 	.word	0x0001b890
        /*0d04*/ 	.word	0x00000004
        /*0d08*/ 	.word	0x00038820
        /*0d0c*/ 	.short	0x010a
        /*0d0e*/ 	.byte	0x3f
	.zero		1


	//   ....[75]....
        /*0d10*/ 	.word	0x0001ba30
        /*0d14*/ 	.word	0x00000005
        /*0d18*/ 	.word	0x00038840
        /*0d1c*/ 	.short	0x010a
        /*0d1e*/ 	.byte	0x3f
	.zero		1


	//   ....[76]....
        /*0d20*/ 	.word	0x0001ba80
        /*0d24*/ 	.word	0x0000001b
        /*0d28*/ 	.word	0x00038840
        /*0d2c*/ 	.short	0x010a
        /*0d2e*/ 	.byte	0x3f
	.zero		1


	//   ....[77]....
        /*0d30*/ 	.word	0x0001bad0
        /*0d34*/ 	.word	0x00000005
        /*0d38*/ 	.word	0x00038860
        /*0d3c*/ 	.short	0x010a
        /*0d3e*/ 	.byte	0x3f
	.zero		1


	//----- nvinfo : EIATTR_NUM_MBARRIERS
	.align		4
.L_299:
        /*0d40*/ 	.byte	0x03, 0x38
        /*0d42*/ 	.short	0x0016


	//----- nvinfo : EIATTR_EXIT_INSTR_OFFSETS
	.align		4
        /*0d44*/ 	.byte	0x04, 0x1c
        /*0d46*/ 	.short	(.L_301 - .L_300)


	//   ....[0]....
.L_300:
        /*0d48*/ 	.word	0x00000990


	//   ....[1]....
        /*0d4c*/ 	.word	0x00012690


	//   ....[2]....
        /*0d50*/ 	.word	0x00018190


	//----- nvinfo : EIATTR_MAX_THREADS
	.align		4
.L_301:
        /*0d54*/ 	.byte	0x04, 0x05
        /*0d56*/ 	.short	(.L_303 - .L_302)
.L_302:
        /*0d58*/ 	.word	0x00000180
        /*0d5c*/ 	.word	0x00000001
        /*0d60*/ 	.word	0x00000001


	//----- nvinfo : EIATTR_CRS_STACK_SIZE
	.align		4
.L_303:
        /*0d64*/ 	.byte	0x04, 0x1e
        /*0d66*/ 	.short	(.L_305 - .L_304)
.L_304:
        /*0d68*/ 	.word	0x00000000


	//----- nvinfo : EIATTR_CBANK_PARAM_SIZE
	.align		4
.L_305:
        /*0d6c*/ 	.byte	0x03, 0x19
        /*0d6e*/ 	.short	0x0af0


	//----- nvinfo : EIATTR_PARAM_CBANK
	.align		4
        /*0d70*/ 	.byte	0x04, 0x0a
        /*0d72*/ 	.short	(.L_307 - .L_306)
	.align		4
.L_306:
        /*0d74*/ 	.word	index@(.nv.constant0._ZN7cutlass13device_kernelIN5flash11enable_sm90INS1_16FlashAttnFwdSm90INS1_25CollectiveMainloopFwdSm90ILi2EN4cute5tupleIJNS5_1CILi1EEES8_S8_EEENS6_IJNS7_ILi128EEENS7_ILi80EEENS7_ILi256EEEEEELi256ENS_6half_tEfNS_4arch4Sm90ELb1ELb0ELb1ELb1ELb1ELb0ELb0ELb1ELb1ELb1ELb0ELb0EEENS1_21CollectiveEpilogueFwdINS6_IJSA_SC_SB_EEES9_SE_SG_Li256ELb1ELb1ELb0ELb0EEENS1_36VarlenDynamicPersistentTileSchedulerILi128ELi80ELi256ELi128ELb0ELb1ELb1ELb1ELb1ELb1EEEEEEEEEvNT_6ParamsE)
        /*0d78*/ 	.short	0x0210
        /*0d7a*/ 	.short	0x0af0


	//----- nvinfo : EIATTR_SW_WAR
	.align		4
.L_307:
        /*0d7c*/ 	.byte	0x04, 0x36
        /*0d7e*/ 	.short	(.L_309 - .L_308)
.L_308:
        /*0d80*/ 	.word	0x00000008
.L_309:


//--------------------- .nv.info._ZN7cutlass13device_kernelIN5flash11enable_sm90INS1_16FlashAttnFwdSm90INS1_25CollectiveMainloopFwdSm90ILi2EN4cute5tupleIJNS5_1CILi1EEES8_S8_EEENS6_IJNS7_ILi128EEENS7_ILi80EEENS7_ILi256EEEEEELi256ENS_6half_tEfNS_4arch4Sm90ELb1ELb0ELb1ELb1ELb1ELb1ELb0ELb1ELb1ELb1ELb0ELb0EEENS1_21CollectiveEpilogueFwdINS6_IJSA_SC_SB_EEES9_SE_SG_Li256ELb1ELb1ELb0ELb0EEENS1_36VarlenDynamicPersistentTileSchedulerILi128ELi80ELi256ELi128ELb0ELb1ELb1ELb1ELb1ELb1EEEEEEEEEvNT_6ParamsE --------------------------
	.section	.nv.info._ZN7cutlass13device_kernelIN5flash11enable_sm90INS1_16FlashAttnFwdSm90INS1_25CollectiveMainloopFwdSm90ILi2EN4cute5tupleIJNS5_1CILi1EEES8_S8_EEENS6_IJNS7_ILi128EEENS7_ILi80EEENS7_ILi256EEEEEELi256ENS_6half_tEfNS_4arch4Sm90ELb1ELb0ELb1ELb1ELb1ELb1ELb0ELb1ELb1ELb1ELb0ELb0EEENS1_21CollectiveEpilogueFwdINS6_IJSA_SC_SB_EEES9_SE_SG_Li256ELb1ELb1ELb0ELb0EEENS1_36VarlenDynamicPersistentTileSchedulerILi128ELi80ELi256ELi128ELb0ELb1ELb1ELb1ELb1ELb1EEEEEEEEEvNT_6ParamsE,"",@"SHT_CUDA_INFO"
	.sectionflags	@""
	.align	4


	//----- nvinfo : EIATTR_CUDA_API_VERSION
	.align		4
        /*0000*/ 	.byte	0x04, 0x37
        /*0002*/ 	.short	(.L_311 - .L_310)
.L_310:
        /*0004*/ 	.word	0x00000082


	//----- nvinfo : EIATTR_KPARAM_INFO
	.align		4
.L_311:
        /*0008*/ 	.byte	0x04, 0x17
        /*000a*/ 	.short	(.L_313 - .L_312)
.L_312:
        /*000c*/ 	.word	0x00000000
        /*0010*/ 	.short	0x0000
        /*0012*/ 	.short	0x0070
        /*0014*/ 	.byte	0x00, 0xf0, 0x01, 0x2a


	//----- nvinfo : EIATTR_SPARSE_MMA_MASK
	.align		4
.L_313:
        /*0018*/ 	.byte	0x03, 0x50
        /*001a*/ 	.short	0x0000


	//----- nvinfo : EIATTR_MAXREG_COUNT
	.align		4
        /*001c*/ 	.byte	0x03, 0x1b
        /*001e*/ 	.short	0x00a8


	//----- nvinfo : EIATTR_NUM_BARRIERS
	.align		4
        /*0020*/ 	.byte	0x02, 0x4c
        /*0022*/ 	.byte	0x10
	.zero		1


	//----- nvinfo : EIATTR_EXTERNS
	.align		4
        /*0024*/ 	.byte	0x04, 0x0f
        /*0026*/ 	.short	(.L_315 - .L_314)


	//   ....[0]....
	.align		4
.L_314:
        /*0028*/ 	.word	index@(__assertfail)


	//----- nvinfo : EIATTR_ANNOTATIONS
	.align		4
.L_315:
        /*002c*/ 	.byte	0x04, 0x55
        /*002e*/ 	.short	(.L_317 - .L_316)


	//   ....[0]....
.L_316:
        /* <DEDUP_REMOVED lines=68> */


	//----- nvinfo : EIATTR_MERCURY_ISA_VERSION
	.align		4
.L_317:
        /*0458*/ 	.byte	0x03, 0x5f
        /*045a*/ 	.short	0x0101


	//----- nvinfo : EIATTR_UNUSED_LOAD_BYTE_OFFSET
	.align		4
        /*045c*/ 	.byte	0x04, 0x44
        /*045e*/ 	.short	(.L_319 - .L_318)


	//   ....[0]....
.L_318:
        /*0460*/ 	.word	0x00000a50
        /*0464*/ 	.word	0x0000fff0


	//   ....[1]....
        /*0468*/ 	.word	0x00024fb0
        /*046c*/ 	.word	0x0000fff0


	//----- nvinfo : EIATTR_INT_WARP_WIDE_INSTR_OFFSETS
	.align		4
.L_319:
        /*0470*/ 	.byte	0x04, 0x31
        /*0472*/ 	.short	(.L_321 - .L_320)


	//   ....[0]....
.L_320:
        /*0474*/ 	.word	0x00000130


	//   ....[1]....
        /*0478*/ 	.word	0x00000170


	//   ....[2]....
        /*047c*/ 	.word	0x000001e0


	//   ....[3]....
        /*0480*/ 	.word	0x0002ac20


	//   ....[4]....
        /*0484*/ 	.word	0x0002acb0


	//   ....[5]....
        /*0488*/ 	.word	0x0002dc80


	//   ....[6]....
        /*048c*/ 	.word	0x0002dd10


	//----- nvinfo : EIATTR_COOP_GROUP_MASK_REGIDS
	.align		4
.L_321:
        /*0490*/ 	.byte	0x04, 0x29
        /*0492*/ 	.short	(.L_323 - .L_322)


	//   ....[0]....
.L_322:
        /*0494*/ 	.word	0xffffffff


	//   ....[1]....
        /*0498*/ 	.word	0xffffffff


	//   ....[2]....
        /*049c*/ 	.word	0xffffffff


	//   ....[3]....
        /*04a0*/ 	.word	0xffffffff


	//   ....[4]....
        /*04a4*/ 	.word	0xffffffff


	//   ....[5]....
        /*04a8*/ 	.word	0xffffffff


	//   ....[6]....
        /*04ac*/ 	.word	0xffffffff


	//   ....[7]....
        /*04b0*/ 	.word	0xffffffff


	//   ....[8]....
        /*04b4*/ 	.word	0xffffffff


	//   ....[9]....
        /*04b8*/ 	.word	0xffffffff


	//   ....[10]....
        /*04bc*/ 	.word	0xffffffff


	//   ....[11]....
        /*04c0*/ 	.word	0xffffffff


	//   ....[12]....
        /*04c4*/ 	.word	0xffffffff


	//   ....[13]....
        /*04c8*/ 	.word	0xffffffff


	//   ....[14]....
        /*04cc*/ 	.word	0xffffffff


	//   ....[15]....
        /*04d0*/ 	.word	0xffffffff


	//   ....[16]....
        /*04d4*/ 	.word	0xffffffff


	//   ....[17]....
        /*04d8*/ 	.word	0xffffffff


	//   ....[18]....
        /*04dc*/ 	.word	0xffffffff


	//   ....[19]....
        /*04e0*/ 	.word	0xffffffff


	//   ....[20]....
        /*04e4*/ 	.word	0xffffffff


	//   ....[21]....
        /*04e8*/ 	.word	0xffffffff


	//   ....[22]....
        /*04ec*/ 	.word	0xffffffff


	//   ....[23]....
        /*04f0*/ 	.word	0xffffffff


	//   ....[24]....
        /*04f4*/ 	.word	0xffffffff


	//   ....[25]....
        /*04f8*/ 	.word	0xffffffff


	//   ....[26]....
        /*04fc*/ 	.word	0xffffffff


	//   ....[27]....
        /*0500*/ 	.word	0xffffffff


	//   ....[28]....
        /*0504*/ 	.word	0xffffffff


	//   ....[29]....
        /*0508*/ 	.word	0xffffffff


	//   ....[30]....
        /*050c*/ 	.word	0xffffffff


	//   ....[31]....
        /*0510*/ 	.word	0xffffffff


	//   ....[32]....
        /*0514*/ 	.word	0xffffffff


	//   ....[33]....
        /*0518*/ 	.word	0xffffffff


	//   ....[34]....
        /*051c*/ 	.word	0xffffffff


	//   ....[35]....
        /*0520*/ 	.word	0xffffffff


	//   ....[36]....
        /*0524*/ 	.word	0xffffffff


	//   ....[37]....
        /*0528*/ 	.word	0xffffffff


	//   ....[38]....
        /*052c*/ 	.word	0xffffffff


	//   ....[39]....
        /*0530*/ 	.word	0xffffffff


	//   ....[40]....
        /*0534*/ 	.word	0xffffffff


	//   ....[41]....
        /*0538*/ 	.word	0xffffffff


	//   ....[42]....
        /*053c*/ 	.word	0xffffffff


	//   ....[43]....
        /*0540*/ 	.word	0xffffffff


	//   ....[44]....
        /*0544*/ 	.word	0xffffffff


	//   ....[45]....
        /*0548*/ 	.word	0xffffffff


	//   ....[46]....
        /*054c*/ 	.word	0xffffffff


	//   ....[47]....
        /*0550*/ 	.word	0xffffffff


	//   ....[48]....
        /*0554*/ 	.word	0xffffffff


	//   ....[49]....
        /*0558*/ 	.word	0xffffffff


	//   ....[50]....
        /*055c*/ 	.word	0xffffffff


	//   ....[51]....
        /*0560*/ 	.word	0xffffffff


	//   ....[52]....
        /*0564*/ 	.word	0xffffffff


	//   ....[53]....
        /*0568*/ 	.word	0xffffffff


	//   ....[54]....
        /*056c*/ 	.word	0xffffffff


	//   ....[55]....
        /*0570*/ 	.word	0xffffffff


	//   ....[56]....
        /*0574*/ 	.word	0xffffffff


	//   ....[57]....
        /*0578*/ 	.word	0xffffffff


	//   ....[58]....
        /*057c*/ 	.word	0xffffffff


	//   ....[59]....
        /*0580*/ 	.word	0xffffffff


	//   ....[60]....
        /*0584*/ 	.word	0xffffffff


	//   ....[61]....
        /*0588*/ 	.word	0xffffffff


	//   ....[62]....
        /*058c*/ 	.word	0xffffffff


	//   ....[63]....
        /*0590*/ 	.word	0xffffffff


	//   ....[64]....
        /*0594*/ 	.word	0xffffffff


	//   ....[65]....
        /*0598*/ 	.word	0xffffffff


	//   ....[66]....
        /*059c*/ 	.word	0xffffffff


	//   ....[67]....
        /*05a0*/ 	.word	0xffffffff


	//   ....[68]....
        /*05a4*/ 	.word	0xffffffff


	//   ....[69]....
        /*05a8*/ 	.word	0xffffffff


	//   ....[70]....
        /*05ac*/ 	.word	0xffffffff


	//   ....[71]....
        /*05b0*/ 	.word	0xffffffff


	//   ....[72]....
        /*05b4*/ 	.word	0xffffffff


	//   ....[73]....
        /*05b8*/ 	.word	0xffffffff


	//   ....[74]....
        /*05bc*/ 	.word	0xffffffff


	//   ....[75]....
        /*05c0*/ 	.word	0xffffffff


	//   ....[76]....
        /*05c4*/ 	.word	0xffffffff


	//   ....[77]....
        /*05c8*/ 	.word	0xffffffff


	//   ....[78]....
        /*05cc*/ 	.word	0xffffffff


	//   ....[79]....
        /*05d0*/ 	.word	0xffffffff


	//   ....[80]....
        /*05d4*/ 	.word	0xffffffff


	//   ....[81]....
        /*05d8*/ 	.word	0xffffffff


	//   ....[82]....
        /*05dc*/ 	.word	0xffffffff


	//   ....[83]....
        /*05e0*/ 	.word	0xffffffff


	//   ....[84]....
        /*05e4*/ 	.word	0xffffffff


	//   ....[85]....
        /*05e8*/ 	.word	0xffffffff


	//   ....[86]....
        /*05ec*/ 	.word	0xffffffff


	//   ....[87]....
        /*05f0*/ 	.word	0xffffffff


	//   ....[88]....
        /*05f4*/ 	.word	0xffffffff


	//   ....[89]....
        /*05f8*/ 	.word	0xffffffff


	//   ....[90]....
        /*05fc*/ 	.word	0xffffffff


	//   ....[91]....
        /*0600*/ 	.word	0xffffffff


	//   ....[92]....
        /*0604*/ 	.word	0xffffffff


	//   ....[93]....
        /*0608*/ 	.word	0xffffffff


	//   ....[94]....
        /*060c*/ 	.word	0xffffffff


	//   ....[95]....
        /*0610*/ 	.word	0xffffffff


	//   ....[96]....
        /*0614*/ 	.word	0xffffffff


	//   ....[97]....
        /*0618*/ 	.word	0xffffffff


	//   ....[98]....
        /*061c*/ 	.word	0xffffffff


	//   ....[99]....
        /*0620*/ 	.word	0xffffffff


	//   ....[100]....
        /*0624*/ 	.word	0xffffffff


	//   ....[101]....
        /*0628*/ 	.word	0xffffffff


	//   ....[102]....
        /*062c*/ 	.word	0xffffffff


	//   ....[103]....
        /*0630*/ 	.word	0xffffffff


	//   ....[104]....
        /*0634*/ 	.word	0xffffffff


	//   ....[105]....
        /*0638*/ 	.word	0xffffffff


	//   ....[106]....
        /*063c*/ 	.word	0xffffffff


	//   ....[107]....
        /*0640*/ 	.word	0xffffffff


	//   ....[108]....
        /*0644*/ 	.word	0xffffffff


	//   ....[109]....
        /*0648*/ 	.word	0xffffffff


	//   ....[110]....
        /*064c*/ 	.word	0xffffffff


	//   ....[111]....
        /*0650*/ 	.word	0xffffffff


	//   ....[112]....
        /*0654*/ 	.word	0xffffffff


	//   ....[113]....
        /*0658*/ 	.word	0xffffffff


	//   ....[114]....
        /*065c*/ 	.word	0xffffffff


	//   ....[115]....
        /*0660*/ 	.word	0xffffffff


	//   ....[116]....
        /*0664*/ 	.word	0xffffffff


	//   ....[117]....
        /*0668*/ 	.word	0xffffffff


	//   ....[118]....
        /*066c*/ 	.word	0xffffffff


	//   ....[119]....
        /*0670*/ 	.word	0xffffffff


	//   ....[120]....
        /*0674*/ 	.word	0xffffffff


	//   ....[121]....
        /*0678*/ 	.word	0xffffffff


	//   ....[122]....
        /*067c*/ 	.word	0xffffffff


	//   ....[123]....
        /*0680*/ 	.word	0xffffffff


	//   ....[124]....
        /*0684*/ 	.word	0xffffffff


	//   ....[125]....
        /*0688*/ 	.word	0xffffffff


	//   ....[126]....
        /*068c*/ 	.word	0xffffffff


	//   ....[127]....
        /*0690*/ 	.word	0xffffffff


	//   ....[128]....
        /*0694*/ 	.word	0xffffffff


	//   ....[129]....
        /*0698*/ 	.word	0xffffffff


	//   ....[130]....
        /*069c*/ 	.word	0xffffffff


	//   ....[131]....
        /*06a0*/ 	.word	0xffffffff


	//   ....[132]....
        /*06a4*/ 	.word	0xffffffff


	//   ....[133]....
        /*06a8*/ 	.word	0xffffffff


	//   ....[134]....
        /*06ac*/ 	.word	0xffffffff


	//   ....[135]....
        /*06b0*/ 	.word	0xffffffff


	//   ....[136]....
        /*06b4*/ 	.word	0xffffffff


	//   ....[137]....
        /*06b8*/ 	.word	0xffffffff


	//   ....[138]....
        /*06bc*/ 	.word	0xffffffff


	//   ....[139]....
        /*06c0*/ 	.word	0xffffffff


	//   ....[140]....
        /*06c4*/ 	.word	0xffffffff


	//   ....[141]....
        /*06c8*/ 	.word	0xffffffff


	//   ....[142]....
        /*06cc*/ 	.word	0xffffffff


	//   ....[143]....
        /*06d0*/ 	.word	0xffffffff


	//   ....[144]....
        /*06d4*/ 	.word	0xffffffff


	//   ....[145]....
        /*06d8*/ 	.word	0xffffffff


	//   ....[146]....
        /*06dc*/ 	.word	0xffffffff


	//   ....[147]....
        /*06e0*/ 	.word	0xffffffff


	//   ....[148]....
        /*06e4*/ 	.word	0xffffffff


	//   ....[149]....
        /*06e8*/ 	.word	0xffffffff


	//   ....[150]....
        /*06ec*/ 	.word	0xffffffff


	//   ....[151]....
        /*06f0*/ 	.word	0xffffffff


	//   ....[152]....
        /*06f4*/ 	.word	0xffffffff


	//   ....[153]....
        /*06f8*/ 	.word	0xffffffff


	//   ....[154]....
        /*06fc*/ 	.word	0xffffffff


	//   ....[155]....
        /*0700*/ 	.word	0xffffffff


	//   ....[156]....
        /*0704*/ 	.word	0xffffffff


	//   ....[157]....
        /*0708*/ 	.word	0xffffffff


	//   ....[158]....
        /*070c*/ 	.word	0xffffffff


	//   ....[159]....
        /*0710*/ 	.word	0xffffffff


	//   ....[160]....
        /*0714*/ 	.word	0xffffffff


	//   ....[161]....
        /*0718*/ 	.word	0xffffffff


	//   ....[162]....
        /*071c*/ 	.word	0xffffffff


	//   ....[163]....
        /*0720*/ 	.word	0xffffffff


	//   ....[164]....
        /*0724*/ 	.word	0xffffffff


	//   ....[165]....
        /*0728*/ 	.word	0xffffffff


	//   ....[166]....
        /*072c*/ 	.word	0xffffffff


	//   ....[167]....
        /*0730*/ 	.word	0xffffffff


	//   ....[168]....
        /*0734*/ 	.word	0xffffffff


	//   ....[169]....
        /*0738*/ 	.word	0xffffffff


	//   ....[170]....
        /*073c*/ 	.word	0xffffffff


	//   ....[171]....
        /*0740*/ 	.word	0xffffffff


	//   ....[172]....
        /*0744*/ 	.word	0xffffffff


	//   ....[173]....
        /*0748*/ 	.word	0xffffffff


	//   ....[174]....
        /*074c*/ 	.word	0xffffffff


	//   ....[175]....
        /*0750*/ 	.word	0xffffffff


	//   ....[176]....
        /*0754*/ 	.word	0xffffffff


	//   ....[177]....
        /*0758*/ 	.word	0xffffffff


	//   ....[178]....
        /*075c*/ 	.word	0xffffffff


	//   ....[179]....
        /*0760*/ 	.word	0xffffffff


	//   ....[180]....
        /*0764*/ 	.word	0xffffffff


	//   ....[181]....
        /*0768*/ 	.word	0xffffffff


	//   ....[182]....
        /*076c*/ 	.word	0xffffffff


	//   ....[183]....
        /*0770*/ 	.word	0xffffffff


	//   ....[184]....
        /*0774*/ 	.word	0xffffffff


	//   ....[185]....
        /*0778*/ 	.word	0xffffffff


	//   ....[186]....
        /*077c*/ 	.word	0xffffffff


	//   ....[187]....
        /*0780*/ 	.word	0xffffffff


	//   ....[188]....
        /*0784*/ 	.word	0xffffffff


	//   ....[189]....
        /*0788*/ 	.word	0xffffffff


	//   ....[190]....
        /*078c*/ 	.word	0xffffffff


	//   ....[191]....
        /*0790*/ 	.word	0xffffffff


	//   ....[192]....
        /*0794*/ 	.word	0xffffffff


	//   ....[193]....
        /*0798*/ 	.word	0xffffffff


	//   ....[194]....
        /*079c*/ 	.word	0xffffffff


	//   ....[195]....
        /*07a0*/ 	.word	0x0500000f


	//   ....[196]....
        /*07a4*/ 	.word	0x0500000f


	//   ....[197]....
        /*07a8*/ 	.word	0x0500000f


	//   ....[198]....
        /*07ac*/ 	.word	0x0500000f


	//   ....[199]....
        /*07b0*/ 	.word	0x0500000f


	//   ....[200]....
        /*07b4*/ 	.word	0x0500000f


	//   ....[201]....
        /*07b8*/ 	.word	0x0500000f


	//   ....[202]....
        /*07bc*/ 	.word	0x0500000f


	//   ....[203]....
        /*07c0*/ 	.word	0x0500000f


	//   ....[204]....
        /*07c4*/ 	.word	0x0500000f


	//   ....[205]....
        /*07c8*/ 	.word	0x0500000f


	//   ....[206]....
        /*07cc*/ 	.word	0x0500000f


	//   ....[207]....
        /*07d0*/ 	.word	0x0500000f


	//   ....[208]....
        /*07d4*/ 	.word	0x0500000f


	//   ....[209]....
        /*07d8*/ 	.word	0x0500000f


	//   ....[210]....
        /*07dc*/ 	.word	0x0500000f


	//   ....[211]....
        /*07e0*/ 	.word	0x0500000f


	//   ....[212]....
        /*07e4*/ 	.word	0x0500000f


	//   ....[213]....
        /*07e8*/ 	.word	0x0500000f


	//   ....[214]....
        /*07ec*/ 	.word	0x0500000f


	//   ....[215]....
        /*07f0*/ 	.word	0x0500000f


	//   ....[216]....
        /*07f4*/ 	.word	0x0500000f


	//   ....[217]....
        /*07f8*/ 	.word	0x0500000f


	//   ....[218]....
        /*07fc*/ 	.word	0x0500000f


	//   ....[219]....
        /*0800*/ 	.word	0x0500000f


	//   ....[220]....
        /*0804*/ 	.word	0x0500000f


	//   ....[221]....
        /*0808*/ 	.word	0x0500000f


	//   ....[222]....
        /*080c*/ 	.word	0x0500000f


	//   ....[223]....
        /*0810*/ 	.word	0x0500000f


	//   ....[224]....
        /*0814*/ 	.word	0x0500000f


	//   ....[225]....
        /*0818*/ 	.word	0x0500000f


	//   ....[226]....
        /*081c*/ 	.word	0x0500000f


	//   ....[227]....
        /*0820*/ 	.word	0x0500000f


	//   ....[228]....
        /*0824*/ 	.word	0x0500000f


	//   ....[229]....
        /*0828*/ 	.word	0x0500000f


	//   ....[230]....
        /*082c*/ 	.word	0x0500000f


	//   ....[231]....
        /*0830*/ 	.word	0x0500000f


	//   ....[232]....
        /*0834*/ 	.word	0x0500000f


	//   ....[233]....
        /*0838*/ 	.word	0x0500000f


	//   ....[234]....
        /*083c*/ 	.word	0x0500000f


	//   ....[235]....
        /*0840*/ 	.word	0x0500000f


	//   ....[236]....
        /*0844*/ 	.word	0x0500000f


	//   ....[237]....
        /*0848*/ 	.word	0x0500000f


	//   ....[238]....
        /*084c*/ 	.word	0x0500000f


	//   ....[239]....
        /*0850*/ 	.word	0x0500000f


	//   ....[240]....
        /*0854*/ 	.word	0x0500000f


	//   ....[241]....
        /*0858*/ 	.word	0x0500000f


	//   ....[242]....
        /*085c*/ 	.word	0x0500000f


	//   ....[243]....
        /*0860*/ 	.word	0x0500000f


	//   ....[244]....
        /*0864*/ 	.word	0x0500000f


	//   ....[245]....
        /*0868*/ 	.word	0x0500000f


	//   ....[246]....
        /*086c*/ 	.word	0x0500000f


	//   ....[247]....
        /*0870*/ 	.word	0x0500000f


	//   ....[248]....
        /*0874*/ 	.word	0x0500000f


	//   ....[249]....
        /*0878*/ 	.word	0x0500000f


	//   ....[250]....
        /*087c*/ 	.word	0x0500000f


	//   ....[251]....
        /*0880*/ 	.word	0x0500000f


	//   ....[252]....
        /*0884*/ 	.word	0x0500000f


	//   ....[253]....
        /*0888*/ 	.word	0x0500000f


	//   ....[254]....
        /*088c*/ 	.word	0x0500000f


	//   ....[255]....
        /*0890*/ 	.word	0x0500000f


	//   ....[0]....
        /*0894*/ 	.word	0x0500000f


	//   ....[1]....
        /*0898*/ 	.word	0x0500000f


	//   ....[2]....
        /*089c*/ 	.word	0x0500000f


	//   ....[3]....
        /*08a0*/ 	.word	0x0500000f


	//   ....[4]....
        /*08a4*/ 	.word	0x0500000f


	//   ....[5]....
        /*08a8*/ 	.word	0x0500000f


	//   ....[6]....
        /*08ac*/ 	.word	0x0500000f


	//   ....[7]....
        /*08b0*/ 	.word	0x0500000f


	//   ....[8]....
        /*08b4*/ 	.word	0x0500000f


	//   ....[9]....
        /*08b8*/ 	.word	0x0500000f


	//   ....[10]....
        /*08bc*/ 	.word	0x0500000f


	//   ....[11]....
        /*08c0*/ 	.word	0x0500000f


	//   ....[12]....
        /*08c4*/ 	.word	0x0500000f


	//   ....[13]....
        /*08c8*/ 	.word	0x0500000f


	//   ....[14]....
        /*08cc*/ 	.word	0x0500000f


	//   ....[15]....
        /*08d0*/ 	.word	0x0500000f


	//   ....[16]....
        /*08d4*/ 	.word	0x0500000f


	//   ....[17]....
        /*08d8*/ 	.word	0x0500000f


	//   ....[18]....
        /*08dc*/ 	.word	0x0500000f


	//   ....[19]....
        /*08e0*/ 	.word	0x0500000f


	//   ....[20]....
        /*08e4*/ 	.word	0x0500000f


	//   ....[21]....
        /*08e8*/ 	.word	0x0500000f


	//   ....[22]....
        /*08ec*/ 	.word	0x0500000f


	//   ....[23]....
        /*08f0*/ 	.word	0x0500000f


	//   ....[24]....
        /*08f4*/ 	.word	0x0500000f


	//   ....[25]....
        /*08f8*/ 	.word	0x0500000f


	//   ....[26]....
        /*08fc*/ 	.word	0x0500000f


	//   ....[27]....
        /*0900*/ 	.word	0x0500000f


	//   ....[28]....
        /*0904*/ 	.word	0x0500000f


	//   ....[29]....
        /*0908*/ 	.word	0x0500000f


	//   ....[30]....
        /*090c*/ 	.word	0x0500000f


	//   ....[31]....
        /*0910*/ 	.word	0x0500000f


	//   ....[32]....
        /*0914*/ 	.word	0x0500000f


	//   ....[33]....
        /*0918*/ 	.word	0x0500000f


	//   ....[34]....
        /*091c*/ 	.word	0x0500000f


	//   ....[35]....
        /*0920*/ 	.word	0x0500000f


	//   ....[36]....
        /*0924*/ 	.word	0x0500000f


	//   ....[37]....
        /*0928*/ 	.word	0x0500000f


	//   ....[38]....
        /*092c*/ 	.word	0x0500000f


	//   ....[39]....
        /*0930*/ 	.word	0x0500000f


	//   ....[40]....
        /*0934*/ 	.word	0x0500000f


	//   ....[41]....
        /*0938*/ 	.word	0x0500000f


	//   ....[42]....
        /*093c*/ 	.word	0x0500000f


	//   ....[43]....
        /*0940*/ 	.word	0x0500000f


	//   ....[44]....
        /*0944*/ 	.word	0x0500000f


	//   ....[45]....
        /*0948*/ 	.word	0x0500000f


	//   ....[46]....
        /*094c*/ 	.word	0x0500000f


	//   ....[47]....
        /*0950*/ 	.word	0x0500000f


	//   ....[48]....
        /*0954*/ 	.word	0x0500000f


	//   ....[49]....
        /*0958*/ 	.word	0x0500000f


	//   ....[50]....
        /*095c*/ 	.word	0x0500000f


	//   ....[51]....
        /*0960*/ 	.word	0x0500000f


	//   ....[52]....
        /*0964*/ 	.word	0x0500000f


	//   ....[53]....
        /*0968*/ 	.word	0x0500000f


	//   ....[54]....
        /*096c*/ 	.word	0x0500000f


	//   ....[55]....
        /*0970*/ 	.word	0x0500000f


	//   ....[56]....
        /*0974*/ 	.word	0x0500000f


	//   ....[57]....
        /*0978*/ 	.word	0x0500000f


	//   ....[58]....
        /*097c*/ 	.word	0x0500000f


	//   ....[59]....
        /*0980*/ 	.word	0x0500000f


	//   ....[60]....
        /*0984*/ 	.word	0x0500000f


	//   ....[61]....
        /*0988*/ 	.word	0x0500000f


	//   ....[62]....
        /*098c*/ 	.word	0x0500000f


	//   ....[63]....
        /*0990*/ 	.word	0x0500000f


	//   ....[64]....
        /*0994*/ 	.word	0x0500000f


	//----- nvinfo : EIATTR_COOP_GROUP_INSTR_OFFSETS
	.align		4
.L_323:
        /*0998*/ 	.byte	0x04, 0x28
        /*099a*/ 	.short	(.L_325 - .L_324)


	//   ....[0]....
.L_324:
        /*099c*/ 	.word	0x00000060


	//   ....[1]....
        /*09a0*/ 	.word	0x00000140


	//   ....[2]....
        /*09a4*/ 	.word	0x00000190


	//   ....[3]....
        /*09a8*/ 	.word	0x000003c0


	//   ....[4]....
        /*09ac*/ 	.word	0x00000520


	//   ....[5]....
        /*09b0*/ 	.word	0x00000640


	//   ....[6]....
        /*09b4*/ 	.word	0x000007a0


	//   ....[7]....
        /*09b8*/ 	.word	0x00003600


	//   ....[8]....
        /*09bc*/ 	.word	0x00003610


	//   ....[9]....
        /*09c0*/ 	.word	0x000043d0


	//   ....[10]....
        /*09c4*/ 	.word	0x000043e0


	//   ....[11]....
        /*09c8*/ 	.word	0x00005130


	//   ....[12]....
        /*09cc*/ 	.word	0x00005140


	//   ....[13]....
        /*09d0*/ 	.word	0x00006b50


	//   ....[14]....
        /*09d4*/ 	.word	0x00006b60


	//   ....[15]....
        /*09d8*/ 	.word	0x00007a60


	//   ....[16]....
        /*09dc*/ 	.word	0x00007a70


	//   ....[17]....
        /*09e0*/ 	.word	0x00008a70


	//   ....[18]....
        /*09e4*/ 	.word	0x00008a80


	//   ....[19]....
        /*09e8*/ 	.word	0x00009be0


	//   ....[20]....
        /*09ec*/ 	.word	0x00009bf0


	//   ....[21]....
        /*09f0*/ 	.word	0x00009da0


	//   ....[22]....
        /*09f4*/ 	.word	0x00009db0


	//   ....[23]....
        /*09f8*/ 	.word	0x00009f70


	//   ....[24]....
        /*09fc*/ 	.word	0x00009f80


	//   ....[25]....
        /*0a00*/ 	.word	0x0000a3d0


	//   ....[26]....
        /*0a04*/ 	.word	0x0000a3e0


	//   ....[27]....
        /*0a08*/ 	.word	0x0000a560


	//   ....[28]....
        /*0a0c*/ 	.word	0x0000a580


	//   ....[29]....
        /*0a10*/ 	.word	0x0000a710


	//   ....[30]....
        /*0a14*/ 	.word	0x0000a730


	//   ....[31]....
        /*0a18*/ 	.word	0x0000afe0


	//   ....[32]....
        /*0a1c*/ 	.word	0x0000b7f0


	//   ....[33]....
        /*0a20*/ 	.word	0x0000b800


	//   ....[34]....
        /*0a24*/ 	.word	0x0000b810


	//   ....[35]....
        /*0a28*/ 	.word	0x0000b820


	//   ....[36]....
        /*0a2c*/ 	.word	0x0000bd90


	//   ....[37]....
        /*0a30*/ 	.word	0x0000bda0


	//   ....[38]....
        /*0a34*/ 	.word	0x0000bdb0


	//   ....[39]....
        /*0a38*/ 	.word	0x0000bdc0


	//   ....[40]....
        /*0a3c*/ 	.word	0x0000c300


	//   ....[41]....
        /*0a40*/ 	.word	0x0000c310


	//   ....[42]....
        /*0a44*/ 	.word	0x0000c320


	//   ....[43]....
        /*0a48*/ 	.word	0x0000c330


	//   ....[44]....
        /*0a4c*/ 	.word	0x0000c890


	//   ....[45]....
        /*0a50*/ 	.word	0x0000c8a0


	//   ....[46]....
        /*0a54*/ 	.word	0x0000c8b0


	//   ....[47]....
        /*0a58*/ 	.word	0x0000c8c0


	//   ....[48]....
        /*0a5c*/ 	.word	0x0000ff10


	//   ....[49]....
        /*0a60*/ 	.word	0x0000ff20


	//   ....[50]....
        /*0a64*/ 	.word	0x0000ff30


	//   ....[51]....
        /*0a68*/ 	.word	0x0000ff40


	//   ....[52]....
        /*0a6c*/ 	.word	0x000103b0


	//   ....[53]....
        /*0a70*/ 	.word	0x000103c0


	//   ....[54]....
        /*0a74*/ 	.word	0x000103d0


	//   ....[55]....
        /*0a78*/ 	.word	0x000103e0


	//   ....[56]....
        /*0a7c*/ 	.word	0x00010800


	//   ....[57]....
        /*0a80*/ 	.word	0x00010810


	//   ....[58]....
        /*0a84*/ 	.word	0x00010820


	//   ....[59]....
        /*0a88*/ 	.word	0x00010830


	//   ....[60]....
        /*0a8c*/ 	.word	0x00010c70


	//   ....[61]....
        /*0a90*/ 	.word	0x00010c80


	//   ....[62]....
        /*0a94*/ 	.word	0x00010c90


	//   ....[63]....
        /*0a98*/ 	.word	0x00010ca0


	//   ....[64]....
        /*0a9c*/ 	.word	0x00017cb0


	//   ....[65]....
        /*0aa0*/ 	.word	0x00018150


	//   ....[66]....
        /*0aa4*/ 	.word	0x00018160


	//   ....[67]....
        /*0aa8*/ 	.word	0x00018210


	//   ....[68]....
        /*0aac*/ 	.word	0x00018840


	//   ....[69]....
        /*0ab0*/ 	.word	0x00018860


	//   ....[70]....
        /*0ab4*/ 	.word	0x0001d580


	//   ....[71]....
        /*0ab8*/ 	.word	0x0001da90


	//   ....[72]....
        /*0abc*/ 	.word	0x0001dae0


	//   ....[73]....
        /*0ac0*/ 	.word	0x0001de30


	//   ....[74]....
        /*0ac4*/ 	.word	0x0001e0c0


	//   ....[75]....
        /*0ac8*/ 	.word	0x0001e100


	//   ....[76]....
        /*0acc*/ 	.word	0x00022e90


	//   ....[77]....
        /*0ad0*/ 	.word	0x00022ec0


	//   ....[78]....
        /*0ad4*/ 	.word	0x00022ee0


	//   ....[79]....
        /*0ad8*/ 	.word	0x00022f00


	//   ....[80]....
        /*0adc*/ 	.word	0x000242c0


	//   ....[81]....
        /*0ae0*/ 	.word	0x000244d0


	//   ....[82]....
        /*0ae4*/ 	.word	0x000244f0


	//   ....[83]....
        /*0ae8*/ 	.word	0x00024520


	//   ....[84]....
        /*0aec*/ 	.word	0x000263c0


	//   ....[85]....
        /*0af0*/ 	.word	0x00026400


	//   ....[86]....
        /*0af4*/ 	.word	0x00026440


	//   ....[87]....
        /*0af8*/ 	.word	0x00026470


	//   ....[88]....
        /*0afc*/ 	.word	0x00026ac0


	//   ....[89]....
        /*0b00*/ 	.word	0x00026af0


	//   ....[90]....
        /*0b04*/ 	.word	0x00026c30


	//   ....[91]....
        /*0b08*/ 	.word	0x00026c50


	//   ....[92]....
        /*0b0c*/ 	.word	0x00026d90


	//   ....[93]....
        /*0b10*/ 	.word	0x00026db0


	//   ....[94]....
        /*0b14*/ 	.word	0x00026f00


	//   ....[95]....
        /*0b18*/ 	.word	0x00026f20


	//   ....[96]....
        /*0b1c*/ 	.word	0x00027860


	//   ....[97]....
        /*0b20*/ 	.word	0x00027880


	//   ....[98]....
        /*0b24*/ 	.word	0x000279d0


	//   ....[99]....
        /*0b28*/ 	.word	0x000279f0


	//   ....[100]....
        /*0b2c*/ 	.word	0x00027b30


	//   ....[101]....
        /*0b30*/ 	.word	0x00027b50


	//   ....[102]....
        /*0b34*/ 	.word	0x00027ca0


	//   ....[103]....
        /*0b38*/ 	.word	0x00027cc0


	//   ....[104]....
        /*0b3c*/ 	.word	0x00027e90


	//   ....[105]....
        /*0b40*/ 	.word	0x00028040


	//   ....[106]....
        /*0b44*/ 	.word	0x00028070


	//   ....[107]....
        /*0b48*/ 	.word	0x000280a0


	//   ....[108]....
        /*0b4c*/ 	.word	0x000280d0


	//   ....[109]....
        /*0b50*/ 	.word	0x00028100


	//   ....[110]....
        /*0b54*/ 	.word	0x00028130


	//   ....[111]....
        /*0b58*/ 	.word	0x000282a0


	//   ....[112]....
        /*0b5c*/ 	.word	0x000282d0


	//   ....[113]....
        /*0b60*/ 	.word	0x00028300


	//   ....[114]....
        /*0b64*/ 	.word	0x00028330


	//   ....[115]....
        /*0b68*/ 	.word	0x00028360


	//   ....[116]....
        /*0b6c*/ 	.word	0x00028390


	//   ....[117]....
        /*0b70*/ 	.word	0x00028420


	//   ....[118]....
        /*0b74*/ 	.word	0x00028480


	//   ....[119]....
        /*0b78*/ 	.word	0x00028510


	//   ....[120]....
        /*0b7c*/ 	.word	0x00029320


	//   ....[121]....
        /*0b80*/ 	.word	0x0002b820


	//   ....[122]....
        /*0b84*/ 	.word	0x0002b860


	//   ....[123]....
        /*0b88*/ 	.word	0x0002b890


	//   ....[124]....
        /*0b8c*/ 	.word	0x0002b940


	//   ....[125]....
        /*0b90*/ 	.word	0x0002b980


	//   ....[126]....
        /*0b94*/ 	.word	0x0002b9e0


	//   ....[127]....
        /*0b98*/ 	.word	0x0002ba20


	//   ....[128]....
        /*0b9c*/ 	.word	0x0002ba80


	//   ....[129]....
        /*0ba0*/ 	.word	0x0002baa0


	//   ....[130]....
        /*0ba4*/ 	.word	0x0002bad0


	//   ....[131]....
        /*0ba8*/ 	.word	0x0002c300


	//   ....[132]....
        /*0bac*/ 	.word	0x0002c330


	//   ....[133]....
        /*0bb0*/ 	.word	0x0002c350


	//   ....[134]....
        /*0bb4*/ 	.word	0x0002c3f0


	//   ....[135]....
        /*0bb8*/ 	.word	0x0002c400


	//   ....[136]....
        /*0bbc*/ 	.word	0x0002c4b0


	//   ....[137]....
        /*0bc0*/ 	.word	0x0002c4c0


	//   ....[138]....
        /*0bc4*/ 	.word	0x0002c570


	//   ....[139]....
        /*0bc8*/ 	.word	0x0002c580


	//   ....[140]....
        /*0bcc*/ 	.word	0x0002c630


	//   ....[141]....
        /*0bd0*/ 	.word	0x0002c640


	//   ....[142]....
        /*0bd4*/ 	.word	0x0002c6f0


	//   ....[143]....
        /*0bd8*/ 	.word	0x0002c700


	//   ....[144]....
        /*0bdc*/ 	.word	0x0002c7b0


	//   ....[145]....
        /*0be0*/ 	.word	0x0002c7c0


	//   ....[146]....
        /*0be4*/ 	.word	0x0002c800


	//   ....[147]....
        /*0be8*/ 	.word	0x0002d010


	//   ....[148]....
        /*0bec*/ 	.word	0x0002d050


	//   ....[149]....
        /*0bf0*/ 	.word	0x0002d070


	//   ....[150]....
        /*0bf4*/ 	.word	0x0002d130


	//   ....[151]....
        /*0bf8*/ 	.word	0x0002d160


	//   ....[152]....
        /*0bfc*/ 	.word	0x0002d1b0


	//   ....[153]....
        /*0c00*/ 	.word	0x0002d1e0


	//   ....[154]....
        /*0c04*/ 	.word	0x0002d230


	//   ....[155]....
        /*0c08*/ 	.word	0x0002d260


	//   ....[156]....
        /*0c0c*/ 	.word	0x0002d2d0


	//   ....[157]....
        /*0c10*/ 	.word	0x0002d5b0


	//   ....[158]....
        /*0c14*/ 	.word	0x0002d5d0


	//   ....[159]....
        /*0c18*/ 	.word	0x0002d690


	//   ....[160]....
        /*0c1c*/ 	.word	0x0002d6a0


	//   ....[161]....
        /*0c20*/ 	.word	0x0002d750


	//   ....[162]....
        /*0c24*/ 	.word	0x0002d760


	//   ....[163]....
        /*0c28*/ 	.word	0x0002d810


	//   ....[164]....
        /*0c2c*/ 	.word	0x0002d820


	//   ....[165]....
        /*0c30*/ 	.word	0x0002d830


	//   ....[166]....
        /*0c34*/ 	.word	0x0002d8e0


	//   ....[167]....
        /*0c38*/ 	.word	0x0002de60


	//   ....[168]....
        /*0c3c*/ 	.word	0x0002dea0


	//   ....[169]....
        /*0c40*/ 	.word	0x0002df30


	//   ....[170]....
        /*0c44*/ 	.word	0x0002df60


	//   ....[171]....
        /*0c48*/ 	.word	0x0002dff0


	//   ....[172]....
        /*0c4c*/ 	.word	0x0002e020


	//   ....[173]....
        /*0c50*/ 	.word	0x0002e0b0


	//   ....[174]....
        /*0c54*/ 	.word	0x0002e0e0


	//   ....[175]....
        /*0c58*/ 	.word	0x0002e0f0


	//   ....[176]....
        /*0c5c*/ 	.word	0x0002e180


	//   ....[177]....
        /*0c60*/ 	.word	0x0002e5b0


	//   ....[178]....
        /*0c64*/ 	.word	0x0002e5e0


	//   ....[179]....
        /*0c68*/ 	.word	0x0002e610


	//   ....[180]....
        /*0c6c*/ 	.word	0x0002e640


	//   ....[181]....
        /*0c70*/ 	.word	0x0002e670


	//   ....[182]....
        /*0c74*/ 	.word	0x0002e6a0


	//   ....[183]....
        /*0c78*/ 	.word	0x0002e6d0


	//   ....[184]....
        /*0c7c*/ 	.word	0x0002e700


	//   ....[185]....
        /*0c80*/ 	.word	0x0002e880


	//   ....[186]....
        /*0c84*/ 	.word	0x0002e8b0


	//   ....[187]....
        /*0c88*/ 	.word	0x0002e8e0


	//   ....[188]....
        /*0c8c*/ 	.word	0x0002e910


	//   ....[189]....
        /*0c90*/ 	.word	0x0002e940


	//   ....[190]....
        /*0c94*/ 	.word	0x0002e970


	//   ....[191]....
        /*0c98*/ 	.word	0x0002ea30


	//   ....[192]....
        /*0c9c*/ 	.word	0x0002ea50


	//   ....[193]....
        /*0ca0*/ 	.word	0x0002eac0


	//   ....[194]....
        /*0ca4*/ 	.word	0x0002f160


	//   ....[195]....
        /*0ca8*/ 	.word	0x0002f4a0


	//   ....[196]....
        /*0cac*/ 	.word	0x0002f530


	//   ....[197]....
        /*0cb0*/ 	.word	0x0002f5d0


	//   ....[198]....
        /*0cb4*/ 	.word	0x0002f660


	//   ....[199]....
        /*0cb8*/ 	.word	0x0002f700


	//   ....[200]....
        /*0cbc*/ 	.word	0x0002f790


	//   ....[201]....
        /*0cc0*/ 	.word	0x0002f880


	//   ....[202]....
        /*0cc4*/ 	.word	0x0002f910


	//   ....[203]....
        /*0cc8*/ 	.word	0x0002f9b0


	//   ....[204]....
        /*0ccc*/ 	.word	0x0002fa40


	//   ....[205]....
        /*0cd0*/ 	.word	0x0002fae0


	//   ....[206]....
        /*0cd4*/ 	.word	0x0002fb70


	//   ....[207]....
        /*0cd8*/ 	.word	0x0002fc60


	//   ....[208]....
        /*0cdc*/ 	.word	0x0002fcf0


	//   ....[209]....
        /*0ce0*/ 	.word	0x0002fd90


	//   ....[210]....
        /*0ce4*/ 	.word	0x0002fe20


	//   ....[211]....
        /*0ce8*/ 	.word	0x0002fec0


	//   ....[212]....
        /*0cec*/ 	.word	0x0002ff50


	//   ....[213]....
        /*0cf0*/ 	.word	0x00030040


	//   ....[214]....
        /*0cf4*/ 	.word	0x000300d0


	//   ....[215]....
        /*0cf8*/ 	.word	0x00030120


	//   ....[216]....
        /*0cfc*/ 	.word	0x00030170


	//   ....[217]....
        /*0d00*/ 	.word	0x00030200


	//   ....[218]....
        /*0d04*/ 	.word	0x00030290


	//   ....[219]....
        /*0d08*/ 	.word	0x000302e0


	//   ....[220]....
        /*0d0c*/ 	.word	0x00030330


	//   ....[221]....
        /*0d10*/ 	.word	0x000303c0


	//   ....[222]....
        /*0d14*/ 	.word	0x00030450


	//   ....[223]....
        /*0d18*/ 	.word	0x000304a0


	//   ....[224]....
        /*0d1c*/ 	.word	0x000304f0


	//   ....[225]....
        /*0d20*/ 	.word	0x00030580


	//   ....[226]....
        /*0d24*/ 	.word	0x00030610


	//   ....[227]....
        /*0d28*/ 	.word	0x00030660


	//   ....[228]....
        /*0d2c*/ 	.word	0x000306b0


	//   ....[229]....
        /*0d30*/ 	.word	0x00030790


	//   ....[230]....
        /*0d34*/ 	.word	0x00030820


	//   ....[231]....
        /*0d38*/ 	.word	0x00030870


	//   ....[232]....
        /*0d3c*/ 	.word	0x000308c0


	//   ....[233]....
        /*0d40*/ 	.word	0x00030950


	//   ....[234]....
        /*0d44*/ 	.word	0x000309e0


	//   ....[235]....
        /*0d48*/ 	.word	0x00030a30


	//   ....[236]....
        /*0d4c*/ 	.word	0x00030a80


	//   ....[237]....
        /*0d50*/ 	.word	0x00030b10


	//   ....[238]....
        /*0d54*/ 	.word	0x00030ba0


	//   ....[239]....
        /*0d58*/ 	.word	0x00030bf0


	//   ....[240]....
        /*0d5c*/ 	.word	0x00030c40


	//   ....[241]....
        /*0d60*/ 	.word	0x00030cd0


	//   ....[242]....
        /*0d64*/ 	.word	0x00030d60


	//   ....[243]....
        /*0d68*/ 	.word	0x00030db0


	//   ....[244]....
        /*0d6c*/ 	.word	0x00030e00


	//   ....[245]....
        /*0d70*/ 	.word	0x00031100


	//   ....[246]....
        /*0d74*/ 	.word	0x000313e0


	//   ....[247]....
        /*0d78*/ 	.word	0x000314d0


	//   ....[248]....
        /*0d7c*/ 	.word	0x000315a0


	//   ....[249]....
        /*0d80*/ 	.word	0x00031610


	//   ....[250]....
        /*0d84*/ 	.word	0x000316f0


	//   ....[251]....
        /*0d88*/ 	.word	0x000317c0


	//   ....[252]....
        /*0d8c*/ 	.word	0x000318c0


	//   ....[253]....
        /*0d90*/ 	.word	0x00031930


	//   ....[254]....
        /*0d94*/ 	.word	0x00031a20


	//   ....[255]....
        /*0d98*/ 	.word	0x00031a90


	//   ....[0]....
        /*0d9c*/ 	.word	0x00031b70


	//   ....[1]....
        /*0da0*/ 	.word	0x00031c20


	//   ....[2]....
        /*0da4*/ 	.word	0x00031c80


	//   ....[3]....
        /*0da8*/ 	.word	0x00031ce0


	//   ....[4]....
        /*0dac*/ 	.word	0x00031df0


	//   ....[5]....
        /*0db0*/ 	.word	0x00031e50


	//   ....[6]....
        /*0db4*/ 	.word	0x00031f70


	//   ....[7]....
        /*0db8*/ 	.word	0x00031fd0


	//   ....[8]....
        /*0dbc*/ 	.word	0x000320f0


	//   ....[9]....
        /*0dc0*/ 	.word	0x00032150


	//   ....[10]....
        /*0dc4*/ 	.word	0x00032270


	//   ....[11]....
        /*0dc8*/ 	.word	0x000322d0


	//   ....[12]....
        /*0dcc*/ 	.word	0x000323f0


	//   ....[13]....
        /*0dd0*/ 	.word	0x00032450


	//   ....[14]....
        /*0dd4*/ 	.word	0x00032570


	//   ....[15]....
        /*0dd8*/ 	.word	0x000325d0


	//   ....[16]....
        /*0ddc*/ 	.word	0x000326d0


	//   ....[17]....
        /*0de0*/ 	.word	0x00032800


	//   ....[18]....
        /*0de4*/ 	.word	0x000328b0


	//   ....[19]....
        /*0de8*/ 	.word	0x00032990


	//   ....[20]....
        /*0dec*/ 	.word	0x00032a80


	//   ....[21]....
        /*0df0*/ 	.word	0x00032ae0


	//   ....[22]....
        /*0df4*/ 	.word	0x00032bc0


	//   ....[23]....
        /*0df8*/ 	.word	0x00032c20


	//   ....[24]....
        /*0dfc*/ 	.word	0x00032d00


	//   ....[25]....
        /*0e00*/ 	.word	0x00032d60


	//   ....[26]....
        /*0e04*/ 	.word	0x00032e70


	//   ....[27]....
        /*0e08*/ 	.word	0x00032f60


	//   ....[28]....
        /*0e0c*/ 	.word	0x00033000


	//   ....[29]....
        /*0e10*/ 	.word	0x00033060


	//   ....[30]....
        /*0e14*/ 	.word	0x00033180


	//   ....[31]....
        /*0e18*/ 	.word	0x000331e0


	//   ....[32]....
        /*0e1c*/ 	.word	0x00033300


	//   ....[33]....
        /*0e20*/ 	.word	0x00033360


	//   ....[34]....
        /*0e24*/ 	.word	0x00033480


	//   ....[35]....
        /*0e28*/ 	.word	0x000334e0


	//   ....[36]....
        /*0e2c*/ 	.word	0x000335b0


	//   ....[37]....
        /*0e30*/ 	.word	0x00033720


	//   ....[38]....
        /*0e34*/ 	.word	0x000337e0


	//   ....[39]....
        /*0e38*/ 	.word	0x00033940


	//   ....[40]....
        /*0e3c*/ 	.word	0x000339f0


	//   ....[41]....
        /*0e40*/ 	.word	0x00033a50


	//   ....[42]....
        /*0e44*/ 	.word	0x00033b10


	//   ....[43]....
        /*0e48*/ 	.word	0x00033bf0


	//   ....[44]....
        /*0e4c*/ 	.word	0x00033d00


	//   ....[45]....
        /*0e50*/ 	.word	0x00033d60


	//   ....[46]....
        /*0e54*/ 	.word	0x00033e20


	//   ....[47]....
        /*0e58*/ 	.word	0x00033f30


	//   ....[48]....
        /*0e5c*/ 	.word	0x00033fd0


	//   ....[49]....
        /*0e60*/ 	.word	0x000340f0


	//   ....[50]....
        /*0e64*/ 	.word	0x00034160


	//   ....[51]....
        /*0e68*/ 	.word	0x000341d0


	//   ....[52]....
        /*0e6c*/ 	.word	0x00034240


	//   ....[53]....
        /*0e70*/ 	.word	0x000342b0


	//   ....[54]....
        /*0e74*/ 	.word	0x00034330


	//   ....[55]....
        /*0e78*/ 	.word	0x000343c0


	//   ....[56]....
        /*0e7c*/ 	.word	0x00034450


	//   ....[57]....
        /*0e80*/ 	.word	0x000344c0


	//   ....[58]....
        /*0e84*/ 	.word	0x00034530


	//   ....[59]....
        /*0e88*/ 	.word	0x000345a0


	//   ....[60]....
        /*0e8c*/ 	.word	0x00034620


	//   ....[61]....
        /*0e90*/ 	.word	0x00034690


	//   ....[62]....
        /*0e94*/ 	.word	0x00034730


	//   ....[63]....
        /*0e98*/ 	.word	0x000347c0


	//   ....[64]....
        /*0e9c*/ 	.word	0x000348e0


	//----- nvinfo : EIATTR_REG_RECONFIG
	.align		4
.L_325:
        /*0ea0*/ 	.byte	0x01, 0x54
	.zero		2


	//----- nvinfo : EIATTR_SYSCALL_OFFSETS
	.align		4
        /*0ea4*/ 	.byte	0x04, 0x46
        /*0ea6*/ 	.short	(.L_327 - .L_326)


	//   ....[0]....
.L_326:
        /*0ea8*/ 	.word	0x00001950


	//   ....[1]....
        /*0eac*/ 	.word	0x00001aa0


	//   ....[2]....
        /*0eb0*/ 	.word	0x0000b180


	//   ....[3]....
        /*0eb4*/ 	.word	0x0000b4b0


	//   ....[4]....
        /*0eb8*/ 	.word	0x0002ae10


	//   ....[5]....
        /*0ebc*/ 	.word	0x0002af60


	//   ....[6]....
        /*0ec0*/ 	.word	0x0002b050


	//   ....[7]....
        /*0ec4*/ 	.word	0x0002bf40


	//----- nvinfo : EIATTR_MBARRIER_INSTR_OFFSETS
	.align		4
.L_327:
        /*0ec8*/ 	.byte	0x04, 0x39
        /*0eca*/ 	.short	(.L_329 - .L_328)


	//   ....[0]....
.L_328:
        /*0ecc*/ 	.word	0x00000270
        /*0ed0*/ 	.word	0x000000ff
        /*0ed4*/ 	.word	0x00038800
        /*0ed8*/ 	.short	0x0100
        /*0eda*/ 	.byte	0x08
	.zero		1


	//   ....[1]....
        /*0edc*/ 	.word	0x00000280
        /*0ee0*/ 	.word	0x000000ff
        /*0ee4*/ 	.word	0x00038820
        /*0ee8*/ 	.short	0x0100
        /*0eea*/ 	.byte	0x08
	.zero		1


	//   ....[2]....
        /*0eec*/ 	.word	0x00000370
        /*0ef0*/ 	.word	0x000000ff
        /*0ef4*/ 	.word	0x00038830
        /*0ef8*/ 	.short	0x0100
        /*0efa*/ 	.byte	0x08
	.zero		1


	//   ....[3]....
        /*0efc*/ 	.word	0x00000380
        /*0f00*/ 	.word	0x000000ff
        /*0f04*/ 	.word	0x00038840
        /*0f08*/ 	.short	0x0100
        /*0f0a*/ 	.byte	0x08
	.zero		1


	//   ....[4]....
        /*0f0c*/ 	.word	0x00000390
        /*0f10*/ 	.word	0x000000ff
        /*0f14*/ 	.word	0x00038838
        /*0f18*/ 	.short	0x0100
        /*0f1a*/ 	.byte	0x08
	.zero		1


	//   ....[5]....
        /*0f1c*/ 	.word	0x000003a0
        /*0f20*/ 	.word	0x000000ff
        /*0f24*/ 	.word	0x00038848
        /*0f28*/ 	.short	0x0100
        /*0f2a*/ 	.byte	0x08
	.zero		1


	//   ....[6]....
        /*0f2c*/ 	.word	0x000004d0
        /*0f30*/ 	.word	0x000000ff
        /*0f34*/ 	.word	0x00038850
        /*0f38*/ 	.short	0x0100
        /*0f3a*/ 	.byte	0x08
	.zero		1


	//   ....[7]....
        /*0f3c*/ 	.word	0x000004e0
        /*0f40*/ 	.word	0x000000ff
        /*0f44*/ 	.word	0x00038860
        /*0f48*/ 	.short	0x0100
        /*0f4a*/ 	.byte	0x08
	.zero		1


	//   ....[8]....
        /*0f4c*/ 	.word	0x000004f0
        /*0f50*/ 	.word	0x000000ff
        /*0f54*/ 	.word	0x00038858
        /*0f58*/ 	.short	0x0100
        /*0f5a*/ 	.byte	0x08
	.zero		1


	//   ....[9]....
        /*0f5c*/ 	.word	0x00000500
        /*0f60*/ 	.word	0x000000ff
        /*0f64*/ 	.word	0x00038868
        /*0f68*/ 	.short	0x0100
        /*0f6a*/ 	.byte	0x08
	.zero		1


	//   ....[10]....
        /*0f6c*/ 	.word	0x000005f0
        /*0f70*/ 	.word	0x000000ff
        /*0f74*/ 	.word	0x00038870
        /*0f78*/ 	.short	0x0100
        /*0f7a*/ 	.byte	0x06
	.zero		1


	//   ....[11]....
        /*0f7c*/ 	.word	0x00000600
        /*0f80*/ 	.word	0x000000ff
        /*0f84*/ 	.word	0x00038880
        /*0f88*/ 	.short	0x0100
        /*0f8a*/ 	.byte	0x06
	.zero		1


	//   ....[12]....
        /*0f8c*/ 	.word	0x00000610
        /*0f90*/ 	.word	0x000000ff
        /*0f94*/ 	.word	0x00038878
        /*0f98*/ 	.short	0x0100
        /*0f9a*/ 	.byte	0x06
	.zero		1


	//   ....[13]....
        /*0f9c*/ 	.word	0x00000620
        /*0fa0*/ 	.word	0x000000ff
        /*0fa4*/ 	.word	0x00038888
        /*0fa8*/ 	.short	0x0100
        /*0faa*/ 	.byte	0x06
	.zero		1


	//   ....[14]....
        /*0fac*/ 	.word	0x00000750
        /*0fb0*/ 	.word	0x000000ff
        /*0fb4*/ 	.word	0x00038890
        /*0fb8*/ 	.short	0x0100
        /*0fba*/ 	.byte	0x08
	.zero		1


	//   ....[15]....
        /*0fbc*/ 	.word	0x00000760
        /*0fc0*/ 	.word	0x000000ff
        /*0fc4*/ 	.word	0x000388a0
        /*0fc8*/ 	.short	0x0100
        /*0fca*/ 	.byte	0x08
	.zero		1


	//   ....[16]....
        /*0fcc*/ 	.word	0x00000770
        /*0fd0*/ 	.word	0x000000ff
        /*0fd4*/ 	.word	0x00038898
        /*0fd8*/ 	.short	0x0100
        /*0fda*/ 	.byte	0x08
	.zero		1


	//   ....[17]....
        /*0fdc*/ 	.word	0x00000780
        /*0fe0*/ 	.word	0x000000ff
        /*0fe4*/ 	.word	0x000388a8
        /*0fe8*/ 	.short	0x0100
        /*0fea*/ 	.byte	0x08
	.zero		1


	//   ....[18]....
        /*0fec*/ 	.word	0x000008b0
        /*0ff0*/ 	.word	0x000000ff
        /*0ff4*/ 	.word	0x000388b0
        /*0ff8*/ 	.short	0x0100
        /*0ffa*/ 	.byte	0x08
	.zero		1


	//   ....[19]....
        /*0ffc*/ 	.word	0x000008c0
        /*1000*/ 	.word	0x000000ff
        /*1004*/ 	.word	0x000388c0
        /*1008*/ 	.short	0x0100
        /*100a*/ 	.byte	0x08
	.zero		1


	//   ....[20]....
        /*100c*/ 	.word	0x000008d0
        /*1010*/ 	.word	0x000000ff
        /*1014*/ 	.word	0x000388b8
        /*1018*/ 	.short	0x0100
        /*101a*/ 	.byte	0x08
	.zero		1


	//   ....[21]....
        /*101c*/ 	.word	0x000008e0
        /*1020*/ 	.word	0x000000ff
        /*1024*/ 	.word	0x000388c8
        /*1028*/ 	.short	0x0100
        /*102a*/ 	.byte	0x08
	.zero		1


	//   ....[22]....
        /*102c*/ 	.word	0x000035b0
        /*1030*/ 	.word	0x00000059
        /*1034*/ 	.word	0x00038890
        /*1038*/ 	.short	0x010a
        /*103a*/ 	.byte	0x3f
	.zero		1


	//   ....[23]....
        /*103c*/ 	.word	0x00006af0
        /*1040*/ 	.word	0x00000059
        /*1044*/ 	.word	0x00038890
        /*1048*/ 	.short	0x010a
        /*104a*/ 	.byte	0x3f
	.zero		1


	//   ....[24]....
        /*104c*/ 	.word	0x00009a20
        /*1050*/ 	.word	0x00000059
        /*1054*/ 	.word	0x00038890
        /*1058*/ 	.short	0x010a
        /*105a*/ 	.byte	0x3f
	.zero		1


	//   ....[25]....
        /*105c*/ 	.word	0x0000a1f0
        /*1060*/ 	.word	0x0000000b
        /*1064*/ 	.word	0x00000000
        /*1068*/ 	.short	0x0101
        /*106a*/ 	.byte	0x3f
	.zero		1


	//   ....[26]....
        /*106c*/ 	.word	0x0000a230
        /*1070*/ 	.word	0x00000059
        /*1074*/ 	.word	0x000388b0
        /*1078*/ 	.short	0x010a
        /*107a*/ 	.byte	0x3f
	.zero		1


	//   ....[27]....
        /*107c*/ 	.word	0x0000a970
        /*1080*/ 	.word	0x00000059
        /*1084*/ 	.word	0x00000000
        /*1088*/ 	.short	0x0101
        /*108a*/ 	.byte	0x3f
	.zero		1


	//   ....[28]....
        /*108c*/ 	.word	0x0000b210
        /*1090*/ 	.word	0x00000016
        /*1094*/ 	.word	0x00038800
        /*1098*/ 	.short	0x010a
        /*109a*/ 	.byte	0x3f
	.zero		1


	//   ....[29]....
        /*109c*/ 	.word	0x0000b260
        /*10a0*/ 	.word	0x00000016
        /*10a4*/ 	.word	0x00038800
        /*10a8*/ 	.short	0x010a
        /*10aa*/ 	.byte	0x3f
	.zero		1


	//   ....[30]....
        /*10ac*/ 	.word	0x0000ccb0
        /*10b0*/ 	.word	0x00000016
        /*10b4*/ 	.word	0x00038800
        /*10b8*/ 	.short	0x010a
        /*10ba*/ 	.byte	0x3f
	.zero		1


	//   ....[31]....
        /*10bc*/ 	.word	0x00010f80
        /*10c0*/ 	.word	0x00000016
        /*10c4*/ 	.word	0x00038800
        /*10c8*/ 	.short	0x010a
        /*10ca*/ 	.byte	0x3f
	.zero		1


	//   ....[32]....
        /*10cc*/ 	.word	0x000148c0
        /*10d0*/ 	.word	0x00000000
        /*10d4*/ 	.word	0x00038830
        /*10d8*/ 	.short	0x010a
        /*10da*/ 	.byte	0x3f
	.zero		1


	//   ....[33]....
        /*10dc*/ 	.word	0x00014900
        /*10e0*/ 	.word	0x00000000
        /*10e4*/ 	.word	0x00038830
        /*10e8*/ 	.short	0x010a
        /*10ea*/ 	.byte	0x3f
	.zero		1


	//   ....[34]....
        /*10ec*/ 	.word	0x00018b50
        /*10f0*/ 	.word	0x00000000
        /*10f4*/ 	.word	0x00000000
        /*10f8*/ 	.short	0x0101
        /*10fa*/ 	.byte	0x3f
	.zero		1


	//   ....[35]....
        /*10fc*/ 	.word	0x00019740
        /*1100*/ 	.word	0x00000009
        /*1104*/ 	.word	0x00038830
        /*1108*/ 	.short	0x010a
        /*110a*/ 	.byte	0x3f
	.zero		1


	//   ....[36]....
        /*110c*/ 	.word	0x000197d0
        /*1110*/ 	.word	0x00000009
        /*1114*/ 	.word	0x00038830
        /*1118*/ 	.short	0x010a
        /*111a*/ 	.byte	0x3f
	.zero		1


	//   ....[37]....
        /*111c*/ 	.word	0x0001ced0
        /*1120*/ 	.word	0x00000007
        /*1124*/ 	.word	0x00038850
        /*1128*/ 	.short	0x010a
        /*112a*/ 	.byte	0x3f
	.zero		1


	//   ....[38]....
        /*112c*/ 	.word	0x0001cf20
        /*1130*/ 	.word	0x00000007
        /*1134*/ 	.word	0x00038850
        /*1138*/ 	.short	0x010a
        /*113a*/ 	.byte	0x3f
	.zero		1


	//   ....[39]....
        /*113c*/ 	.word	0x0001e390
        /*1140*/ 	.word	0x00000009
        /*1144*/ 	.word	0x00000000
        /*1148*/ 	.short	0x0101
        /*114a*/ 	.byte	0x3f
	.zero		1


	//   ....[40]....
        /*114c*/ 	.word	0x0001e980
        /*1150*/ 	.word	0x00000007
        /*1154*/ 	.word	0x00000000
        /*1158*/ 	.short	0x0101
        /*115a*/ 	.byte	0x3f
	.zero		1


	//   ....[41]....
        /*115c*/ 	.word	0x0001ec30
        /*1160*/ 	.word	0x00000003
        /*1164*/ 	.word	0x00038830
        /*1168*/ 	.short	0x010a
        /*116a*/ 	.byte	0x3f
	.zero		1


	//   ....[42]....
        /*116c*/ 	.word	0x0001ecc0
        /*1170*/ 	.word	0x00000003
        /*1174*/ 	.word	0x00038830
        /*1178*/ 	.short	0x010a
        /*117a*/ 	.byte	0x3f
	.zero		1


	//   ....[43]....
        /*117c*/ 	.word	0x000223c0
        /*1180*/ 	.word	0x00000006
        /*1184*/ 	.word	0x00038850
        /*1188*/ 	.short	0x010a
        /*118a*/ 	.byte	0x3f
	.zero		1


	//   ....[44]....
        /*118c*/ 	.word	0x00022410
        /*1190*/ 	.word	0x00000006
        /*1194*/ 	.word	0x00038850
        /*1198*/ 	.short	0x010a
        /*119a*/ 	.byte	0x3f
	.zero		1


	//   ....[45]....
        /*119c*/ 	.word	0x000231c0
        /*11a0*/ 	.word	0x000000a0
        /*11a4*/ 	.word	0x00000000
        /*11a8*/ 	.short	0x0101
        /*11aa*/ 	.byte	0x3f
	.zero		1


	//   ....[46]....
        /*11ac*/ 	.word	0x00023800
        /*11b0*/ 	.word	0x00000006
        /*11b4*/ 	.word	0x00000000
        /*11b8*/ 	.short	0x0101
        /*11ba*/ 	.byte	0x3f
	.zero		1


	//   ....[47]....
        /*11bc*/ 	.word	0x000241c0
        /*11c0*/ 	.word	0x00000008
        /*11c4*/ 	.word	0x00038850
        /*11c8*/ 	.short	0x010a
        /*11ca*/ 	.byte	0x3f
	.zero		1


	//   ....[48]....
        /*11cc*/ 	.word	0x00024260
        /*11d0*/ 	.word	0x00000008
        /*11d4*/ 	.word	0x00038850
        /*11d8*/ 	.short	0x010a
        /*11da*/ 	.byte	0x3f
	.zero		1


	//   ....[49]....
        /*11dc*/ 	.word	0x00024720
        /*11e0*/ 	.word	0x000000e5
        /*11e4*/ 	.word	0x00000000
        /*11e8*/ 	.short	0x0101
        /*11ea*/ 	.byte	0x3f
	.zero		1


	//   ....[50]....
        /*11ec*/ 	.word	0x00026ae0
        /*11f0*/ 	.word	0x00000000
        /*11f4*/ 	.word	0x00000000
        /*11f8*/ 	.short	0x0101
        /*11fa*/ 	.byte	0x3f
	.zero		1


	//   ....[51]....
        /*11fc*/ 	.word	0x00029400
        /*1200*/ 	.word	0x00000016
        /*1204*/ 	.word	0x00038820
        /*1208*/ 	.short	0x010a
        /*120a*/ 	.byte	0x3f
	.zero		1


	//   ....[52]....
        /*120c*/ 	.word	0x00029490
        /*1210*/ 	.word	0x0000000b
        /*1214*/ 	.word	0x000388a0
        /*1218*/ 	.short	0x010a
        /*121a*/ 	.byte	0x3f
	.zero		1


	//   ....[53]....
        /*121c*/ 	.word	0x000299e0
        /*1220*/ 	.word	0x0000000b
        /*1224*/ 	.word	0x000388c0
        /*1228*/ 	.short	0x010a
        /*122a*/ 	.byte	0x3f
	.zero		1


	//   ....[54]....
        /*122c*/ 	.word	0x00029fe0
        /*1230*/ 	.word	0x0000000a
        /*1234*/ 	.word	0x000388a0
        /*1238*/ 	.short	0x010a
        /*123a*/ 	.byte	0x3f
	.zero		1


	//   ....[55]....
        /*123c*/ 	.word	0x0002a520
        /*1240*/ 	.word	0x0000000a
        /*1244*/ 	.word	0x000388c0
        /*1248*/ 	.short	0x010a
        /*124a*/ 	.byte	0x3f
	.zero		1


	//   ....[56]....
        /*124c*/ 	.word	0x0002b630
        /*1250*/ 	.word	0x00000005
        /*1254*/ 	.word	0x00038840
        /*1258*/ 	.short	0x010a
        /*125a*/ 	.byte	0x3f
	.zero		1


	//   ....[57]....
        /*125c*/ 	.word	0x0002bc40
        /*1260*/ 	.word	0x00000005
        /*1264*/ 	.word	0x00038830
        /*1268*/ 	.short	0x0107
        /*126a*/ 	.byte	0x3f
	.zero		1


	//   ....[58]....
        /*126c*/ 	.word	0x0002bd10
        /*1270*/ 	.word	0x00000005
        /*1274*/ 	.word	0x00038830
        /*1278*/ 	.short	0x0101
        /*127a*/ 	.byte	0x3f
	.zero		1


	//   ....[59]....
        /*127c*/ 	.word	0x0002c940
        /*1280*/ 	.word	0x00000016
        /*1284*/ 	.word	0x00038800
        /*1288*/ 	.short	0x0107
        /*128a*/ 	.byte	0x3f
	.zero		1


	//   ....[60]....
        /*128c*/ 	.word	0x0002ca40
        /*1290*/ 	.word	0x00000016
        /*1294*/ 	.word	0x00038800
        /*1298*/ 	.short	0x0101
        /*129a*/ 	.byte	0x3f
	.zero		1


	//   ....[61]....
        /*129c*/ 	.word	0x0002ca60
        /*12a0*/ 	.word	0x00000016
        /*12a4*/ 	.word	0x00038820
        /*12a8*/ 	.short	0x010a
        /*12aa*/ 	.byte	0x3f
	.zero		1


	//   ....[62]....
        /*12ac*/ 	.word	0x0002ce60
        /*12b0*/ 	.word	0x00000006
        /*12b4*/ 	.word	0x00038840
        /*12b8*/ 	.short	0x010a
        /*12ba*/ 	.byte	0x3f
	.zero		1


	//   ....[63]....
        /*12bc*/ 	.word	0x0002d3e0
        /*12c0*/ 	.word	0x00000006
        /*12c4*/ 	.word	0x00038830
        /*12c8*/ 	.short	0x0107
        /*12ca*/ 	.byte	0x3f
	.zero		1


	//   ....[64]....
        /*12cc*/ 	.word	0x0002d490
        /*12d0*/ 	.word	0x00000006
        /*12d4*/ 	.word	0x00038830
        /*12d8*/ 	.short	0x0101
        /*12da*/ 	.byte	0x3f
	.zero		1


	//   ....[65]....
        /*12dc*/ 	.word	0x0002d4f0
        /*12e0*/ 	.word	0x00000006
        /*12e4*/ 	.word	0x00038860
        /*12e8*/ 	.short	0x010a
        /*12ea*/ 	.byte	0x3f
	.zero		1


	//   ....[66]....
        /*12ec*/ 	.word	0x0002d9f0
        /*12f0*/ 	.word	0x00000006
        /*12f4*/ 	.word	0x00038850
        /*12f8*/ 	.short	0x0107
        /*12fa*/ 	.byte	0x3f
	.zero		1


	//   ....[67]....
        /*12fc*/ 	.word	0x0002dbb0
        /*1300*/ 	.word	0x00000006
        /*1304*/ 	.word	0x00038850
        /*1308*/ 	.short	0x0101
        /*130a*/ 	.byte	0x3f
	.zero		1


	//   ....[68]....
        /*130c*/ 	.word	0x0002ddb0
        /*1310*/ 	.word	0x00000004
        /*1314*/ 	.word	0x00038860
        /*1318*/ 	.short	0x010a
        /*131a*/ 	.byte	0x3f
	.zero		1


	//   ....[69]....
        /*131c*/ 	.word	0x0002e300
        /*1320*/ 	.word	0x00000004
        /*1324*/ 	.word	0x00038850
        /*1328*/ 	.short	0x0107
        /*132a*/ 	.byte	0x3f
	.zero		1


	//   ....[70]....
        /*132c*/ 	.word	0x0002e3b0
        /*1330*/ 	.word	0x00000004
        /*1334*/ 	.word	0x00038850
        /*1338*/ 	.short	0x0101
        /*133a*/ 	.byte	0x3f
	.zero		1


	//   ....[71]....
        /*133c*/ 	.word	0x0002f0e0
        /*1340*/ 	.word	0x00000005
        /*1344*/ 	.word	0x00038820
        /*1348*/ 	.short	0x010a
        /*134a*/ 	.byte	0x3f
	.zero		1


	//   ....[72]....
        /*134c*/ 	.word	0x0002f270
        /*1350*/ 	.word	0x00000003
        /*1354*/ 	.word	0x00038840
        /*1358*/ 	.short	0x010a
        /*135a*/ 	.byte	0x3f
	.zero		1


	//   ....[73]....
        /*135c*/ 	.word	0x0002f310
        /*1360*/ 	.word	0x0000001b
        /*1364*/ 	.word	0x00038840
        /*1368*/ 	.short	0x010a
        /*136a*/ 	.byte	0x3f
	.zero		1


	//   ....[74]....
        /*136c*/ 	.word	0x0002f350
        /*1370*/ 	.word	0x00000003
        /*1374*/ 	.word	0x00038860
        /*1378*/ 	.short	0x010a
        /*137a*/ 	.byte	0x3f
	.zero		1


	//   ....[75]....
        /*137c*/ 	.word	0x0002f390
        /*1380*/ 	.word	0x0000001b
        /*1384*/ 	.word	0x00038860
        /*1388*/ 	.short	0x010a
        /*138a*/ 	.byte	0x3f
	.zero		1


	//   ....[76]....
        /*138c*/ 	.word	0x0002f3f0
        /*1390*/ 	.word	0x00000059
        /*1394*/ 	.word	0x00038890
        /*1398*/ 	.short	0x010a
        /*139a*/ 	.byte	0x3f
	.zero		1


	//   ....[77]....
        /*139c*/ 	.word	0x0002f7d0
        /*13a0*/ 	.word	0x00000059
        /*13a4*/ 	.word	0x00038890
        /*13a8*/ 	.short	0x010a
        /*13aa*/ 	.byte	0x3f
	.zero		1


	//   ....[78]....
        /*13ac*/ 	.word	0x0002fbb0
        /*13b0*/ 	.word	0x00000059
        /*13b4*/ 	.word	0x00038890
        /*13b8*/ 	.short	0x010a
        /*13ba*/ 	.byte	0x3f
	.zero		1


	//   ....[79]....
        /*13bc*/ 	.word	0x0002ff90
        /*13c0*/ 	.word	0x00000059
        /*13c4*/ 	.word	0x000388b0
        /*13c8*/ 	.short	0x010a
        /*13ca*/ 	.byte	0x3f
	.zero		1


	//   ....[80]....
        /*13cc*/ 	.word	0x000306e0
        /*13d0*/ 	.word	0x00000016
        /*13d4*/ 	.word	0x00038800
        /*13d8*/ 	.short	0x010a
        /*13da*/ 	.byte	0x3f
	.zero		1


	//   ....[81]....
        /*13dc*/ 	.word	0x00030e40
        /*13e0*/ 	.word	0x00000016
        /*13e4*/ 	.word	0x00038800
        /*13e8*/ 	.short	0x010a
        /*13ea*/ 	.byte	0x3f
	.zero		1


	//   ....[82]....
        /*13ec*/ 	.word	0x00030e90
        /*13f0*/ 	.word	0x00000000
        /*13f4*/ 	.word	0x00038830
        /*13f8*/ 	.short	0x010a
        /*13fa*/ 	.byte	0x3f
	.zero		1


	//   ....[83]....
        /*13fc*/ 	.word	0x00030ee0
        /*1400*/ 	.word	0x00000009
        /*1404*/ 	.word	0x00038830
        /*1408*/ 	.short	0x010a
        /*140a*/ 	.byte	0x3f
	.zero		1


	//   ....[84]....
        /*140c*/ 	.word	0x00030f30
        /*1410*/ 	.word	0x00000007
        /*1414*/ 	.word	0x00038850
        /*1418*/ 	.short	0x010a
        /*141a*/ 	.byte	0x3f
	.zero		1


	//   ....[85]....
        /*141c*/ 	.word	0x00030f80
        /*1420*/ 	.word	0x00000003
        /*1424*/ 	.word	0x00038830
        /*1428*/ 	.short	0x010a
        /*142a*/ 	.byte	0x3f
	.zero		1


	//   ....[86]....
        /*142c*/ 	.word	0x00030fd0
        /*1430*/ 	.word	0x00000006
        /*1434*/ 	.word	0x00038850
        /*1438*/ 	.short	0x010a
        /*143a*/ 	.byte	0x3f
	.zero		1


	//   ....[87]....
        /*143c*/ 	.word	0x00031020
        /*1440*/ 	.word	0x00000008
        /*1444*/ 	.word	0x00038850
        /*1448*/ 	.short	0x010a
        /*144a*/ 	.byte	0x3f
	.zero		1


	//   ....[88]....
        /*144c*/ 	.word	0x000311c0
        /*1450*/ 	.word	0x00000016
        /*1454*/ 	.word	0x00038820
        /*1458*/ 	.short	0x010a
        /*145a*/ 	.byte	0x3f
	.zero		1


	//   ....[89]....
        /*145c*/ 	.word	0x00031210
        /*1460*/ 	.word	0x0000000b
        /*1464*/ 	.word	0x000388a0
        /*1468*/ 	.short	0x010a
        /*146a*/ 	.byte	0x3f
	.zero		1


	//   ....[90]....
        /*146c*/ 	.word	0x00031260
        /*1470*/ 	.word	0x0000000b
        /*1474*/ 	.word	0x000388c0
        /*1478*/ 	.short	0x010a
        /*147a*/ 	.byte	0x3f
	.zero		1


	//   ....[91]....
        /*147c*/ 	.word	0x000312b0
        /*1480*/ 	.word	0x0000000a
        /*1484*/ 	.word	0x000388a0
        /*1488*/ 	.short	0x010a
        /*148a*/ 	.byte	0x3f
	.zero		1


	//   ....[92]....
        /*148c*/ 	.word	0x00031300
        /*1490*/ 	.word	0x0000000a
        /*1494*/ 	.word	0x000388c0
        /*1498*/ 	.short	0x010a
        /*149a*/ 	.byte	0x3f
	.zero		1


	//   ....[93]....
        /*149c*/ 	.word	0x00031420
        /*14a0*/ 	.word	0x00000005
        /*14a4*/ 	.word	0x00038840
        /*14a8*/ 	.short	0x010a
        /*14aa*/ 	.byte	0x3f
	.zero		1


	//   ....[94]....
        /*14ac*/ 	.word	0x00032700
        /*14b0*/ 	.word	0x00000016
        /*14b4*/ 	.word	0x00038820
        /*14b8*/ 	.short	0x010a
        /*14ba*/ 	.byte	0x3f
	.zero		1


	//   ....[95]....
        /*14bc*/ 	.word	0x00032750
        /*14c0*/ 	.word	0x00000006
        /*14c4*/ 	.word	0x00038840
        /*14c8*/ 	.short	0x010a
        /*14ca*/ 	.byte	0x3f
	.zero		1


	//   ....[96]....
        /*14cc*/ 	.word	0x00032eb0
        /*14d0*/ 	.word	0x00000006
        /*14d4*/ 	.word	0x00038860
        /*14d8*/ 	.short	0x010a
        /*14da*/ 	.byte	0x3f
	.zero		1


	//   ....[97]....
        /*14dc*/ 	.word	0x00033670
        /*14e0*/ 	.word	0x00000004
        /*14e4*/ 	.word	0x00038860
        /*14e8*/ 	.short	0x010a
        /*14ea*/ 	.byte	0x3f
	.zero		1


	//   ....[98]....
        /*14ec*/ 	.word	0x00034800
        /*14f0*/ 	.word	0x00000005
        /*14f4*/ 	.word	0x00038820
        /*14f8*/ 	.short	0x010a
        /*14fa*/ 	.byte	0x3f
	.zero		1


	//   ....[99]....
        /*14fc*/ 	.word	0x000349a0
        /*1500*/ 	.word	0x00000003
        /*1504*/ 	.word	0x00038840
        /*1508*/ 	.short	0x010a
        /*150a*/ 	.byte	0x3f
	.zero		1


	//   ....[100]....
        /*150c*/ 	.word	0x000349f0
        /*1510*/ 	.word	0x0000001b
        /*1514*/ 	.word	0x00038840
        /*1518*/ 	.short	0x010a
        /*151a*/ 	.byte	0x3f
	.zero		1


	//   ....[101]....
        /*151c*/ 	.word	0x00034a40
        /*1520*/ 	.word	0x00000003
        /*1524*/ 	.word	0x00038860
        /*1528*/ 	.short	0x010a
        /*152a*/ 	.byte	0x3f
	.zero		1


	//----- nvinfo : EIATTR_NUM_MBARRIERS
	.align		4
.L_329:
        /*152c*/ 	.byte	0x03, 0x38
        /*152e*/ 	.short	0x0016


	//----- nvinfo : EIATTR_EXIT_INSTR_OFFSETS
	.align		4
        /*1530*/ 	.byte	0x04, 0x1c
        /*1532*/ 	.short	(.L_331 - .L_330)


	//   ....[0]....
.L_330:
        /*1534*/ 	.word	0x0002f3e0


	//----- nvinfo : EIATTR_MAX_THREADS
	.align		4
.L_331:
        /*1538*/ 	.byte	0x04, 0x05
        /*153a*/ 	.short	(.L_333 - .L_332)
.L_332:
        /*153c*/ 	.word	0x00000180
        /*1540*/ 	.word	0x00000001
        /*1544*/ 	.word	0x00000001


	//----- nvinfo : EIATTR_CRS_STACK_SIZE
	.align		4
.L_333:
        /*1548*/ 	.byte	0x04, 0x1e
        /*154a*/ 	.short	(.L_335 - .L_334)
.L_334:
        /*154c*/ 	.word	0x00000000


	//----- nvinfo : EIATTR_CBANK_PARAM_SIZE
	.align		4
.L_335:
        /*1550*/ 	.byte	0x03, 0x19
        /*1552*/ 	.short	0x0af0


	//----- nvinfo : EIATTR_PARAM_CBANK
	.align		4
        /*1554*/ 	.byte	0x04, 0x0a
        /*1556*/ 	.short	(.L_337 - .L_336)
	.align		4
.L_336:
        /*1558*/ 	.word	index@(.nv.constant0._ZN7cutlass13device_kernelIN5flash11enable_sm90INS1_16FlashAttnFwdSm90INS1_25CollectiveMainloopFwdSm90ILi2EN4cute5tupleIJNS5_1CILi1EEES8_S8_EEENS6_IJNS7_ILi128EEENS7_ILi80EEENS7_ILi256EEEEEELi256ENS_6half_tEfNS_4arch4Sm90ELb1ELb0ELb1ELb1ELb1ELb1ELb0ELb1ELb1ELb1ELb0ELb0EEENS1_21CollectiveEpilogueFwdINS6_IJSA_SC_SB_EEES9_SE_SG_Li256ELb1ELb1ELb0ELb0EEENS1_36VarlenDynamicPersistentTileSchedulerILi128ELi80ELi256ELi128ELb0ELb1ELb1ELb1ELb1ELb1EEEEEEEEEvNT_6ParamsE)
        /*155c*/ 	.short	0x0210
        /*155e*/ 	.short	0x0af0


	//----- nvinfo : EIATTR_SW_WAR
	.align		4
.L_337:
        /*1560*/ 	.byte	0x04, 0x36
        /*1562*/ 	.short	(.L_339 - .L_338)
.L_338:
        /*1564*/ 	.word	0x00000008
.L_339:


//--------------------- .nv.callgraph             --------------------------
	.section	.nv.callgraph,"",@"SHT_CUDA_CALLGRAPH"
	.align	4
	.sectionentsize	8
	.align		4
        /*0000*/ 	.word	0x00000000
	.align		4
        /*0004*/ 	.word	0xffffffff
	.align		4
        /*0008*/ 	.word	index@(_ZN7cutlass13device_kernelIN5flash11enable_sm90INS1_16FlashAttnFwdSm90INS1_25CollectiveMainloopFwdSm90ILi2EN4cute5tupleIJNS5_1CILi1EEES8_S8_EEENS6_IJNS7_ILi128EEENS7_ILi80EEENS7_ILi256EEEEEELi256ENS_6half_tEfNS_4arch4Sm90ELb0ELb0ELb1ELb0ELb1ELb0ELb0ELb1ELb1ELb1ELb0ELb0EEENS1_21CollectiveEpilogueFwdINS6_IJSA_SC_SB_EEES9_SE_SG_Li256ELb0ELb1ELb0ELb0EEENS1_29StaticPersistentTileSchedulerILb0EEEEEEEEEvNT_6ParamsE)
	.align		4
        /*000c*/ 	.word	index@(__assertfail)
	.align		4
        /*0010*/ 	.word	index@(_ZN7cutlass13device_kernelIN5flash11enable_sm90INS1_16FlashAttnFwdSm90INS1_25CollectiveMainloopFwdSm90ILi2EN4cute5tupleIJNS5_1CILi1EEES8_S8_EEENS6_IJNS7_ILi128EEENS7_ILi80EEENS7_ILi256EEEEEELi256ENS_6half_tEfNS_4arch4Sm90ELb0ELb0ELb1ELb1ELb1ELb0ELb0ELb1ELb1ELb1ELb0ELb0EEENS1_21CollectiveEpilogueFwdINS6_IJSA_SC_SB_EEES9_SE_SG_Li256ELb1ELb1ELb0ELb0EEENS1_36VarlenDynamicPersistentTileSchedulerILi128ELi80ELi256ELi128ELb0ELb1ELb1ELb0ELb1ELb1EEEEEEEEEvNT_6ParamsE)
	.align		4
        /*0014*/ 	.word	index@(__assertfail)
	.align		4
        /*0018*/ 	.word	index@(_ZN7cutlass13device_kernelIN5flash11enable_sm90INS1_16FlashAttnFwdSm90INS1_25CollectiveMainloopFwdSm90ILi2EN4cute5tupleIJNS5_1CILi1EEES8_S8_EEENS6_IJNS7_ILi128EEENS7_ILi80EEENS7_ILi256EEEEEELi256ENS_6half_tEfNS_4arch4Sm90ELb0ELb0ELb1ELb1ELb1ELb1ELb0ELb1ELb1ELb1ELb0ELb0EEENS1_21CollectiveEpilogueFwdINS6_IJSA_SC_SB_EEES9_SE_SG_Li256ELb1ELb1ELb0ELb0EEENS1_36VarlenDynamicPersistentTileSchedulerILi128ELi80ELi256ELi128ELb0ELb1ELb1ELb0ELb1ELb1EEEEEEEEEvNT_6ParamsE)
	.align		4
        /*001c*/ 	.word	index@(__assertfail)
	.align		4
        /*0020*/ 	.word	index@(_ZN7cutlass13device_kernelIN5flash11enable_sm90INS1_16FlashAttnFwdSm90INS1_25CollectiveMainloopFwdSm90ILi2EN4cute5tupleIJNS5_1CILi1EEES8_S8_EEENS6_IJNS7_ILi128EEENS7_ILi64EEENS7_ILi256EEEEEELi256ENS_6half_tEfNS_4arch4Sm90ELb0ELb1ELb1ELb0ELb1ELb0ELb0ELb1ELb1ELb1ELb0ELb0EEENS1_21CollectiveEpilogueFwdINS6_IJSA_SC_SB_EEES9_SE_SG_Li256ELb0ELb1ELb0ELb0EEENS1_30DynamicPersistentTileSchedulerILi256ELi128ELb0ELb1ELb1EEEEEEEEEvNT_6ParamsE)
	.align		4
        /*0024*/ 	.word	index@(__assertfail)
	.align		4
        /*0028*/ 	.word	index@(_ZN7cutlass13device_kernelIN5flash11enable_sm90INS1_16FlashAttnFwdSm90INS1_25CollectiveMainloopFwdSm90ILi2EN4cute5tupleIJNS5_1CILi1EEES8_S8_EEENS6_IJNS7_ILi128EEENS7_ILi64EEENS7_ILi256EEEEEELi256ENS_6half_tEfNS_4arch4Sm90ELb0ELb1ELb1ELb1ELb1ELb0ELb0ELb1ELb1ELb1ELb0ELb0EEENS1_21CollectiveEpilogueFwdINS6_IJSA_SC_SB_EEES9_SE_SG_Li256ELb1ELb1ELb0ELb0EEENS1_36VarlenDynamicPersistentTileSchedulerILi128ELi64ELi256ELi128ELb0ELb1ELb1ELb1ELb0ELb1EEEEEEEEEvNT_6ParamsE)
	.align		4
        /*002c*/ 	.word	index@(__assertfail)
	.align		4
        /*0030*/ 	.word	index@(_ZN7cutlass13device_kernelIN5flash11enable_sm90INS1_16FlashAttnFwdSm90INS1_25CollectiveMainloopFwdSm90ILi2EN4cute5tupleIJNS5_1CILi1EEES8_S8_EEENS6_IJNS7_ILi128EEENS7_ILi64EEENS7_ILi256EEEEEELi256ENS_6half_tEfNS_4arch4Sm90ELb0ELb1ELb1ELb1ELb1ELb1ELb0ELb1ELb1ELb1ELb0ELb0EEENS1_21CollectiveEpilogueFwdINS6_IJSA_SC_SB_EEES9_SE_SG_Li256ELb1ELb1ELb0ELb0EEENS1_36VarlenDynamicPersistentTileSchedulerILi128ELi64ELi256ELi128ELb0ELb1ELb1ELb1ELb0ELb1EEEEEEEEEvNT_6ParamsE)
	.align		4
        /*0034*/ 	.word	index@(__assertfail)
	.align		4
        /*0038*/ 	.word	index@(_ZN7cutlass13device_kernelIN5flash11enable_sm90INS1_16FlashAttnFwdSm90INS1_25CollectiveMainloopFwdSm90ILi2EN4cute5tupleIJNS5_1CILi1EEES8_S8_EEENS6_IJNS7_ILi128EEENS7_ILi80EEENS7_ILi256EEEEEELi256ENS_6half_tEfNS_4arch4Sm90ELb1ELb0ELb1ELb0ELb1ELb0ELb0ELb1ELb1ELb1ELb0ELb0EEENS1_21CollectiveEpilogueFwdINS6_IJSA_SC_SB_EEES9_SE_SG_Li256ELb0ELb1ELb0ELb0EEENS1_30DynamicPersistentTileSchedulerILi256ELi128ELb0ELb1ELb1EEEEEEEEEvNT_6ParamsE)
	.align		4
        /*003c*/ 	.word	index@(__assertfail)
	.align		4
        /*0040*/ 	.word	index@(_ZN7cutlass13device_kernelIN5flash11enable_sm90INS1_16FlashAttnFwdSm90INS1_25CollectiveMainloopFwdSm90ILi2EN4cute5tupleIJNS5_1CILi1EEES8_S8_EEENS6_IJNS7_ILi128EEENS7_ILi80EEENS7_ILi256EEEEEELi256ENS_6half_tEfNS_4arch4Sm90ELb1ELb0ELb1ELb1ELb1ELb0ELb0ELb1ELb1ELb1ELb0ELb0EEENS1_21CollectiveEpilogueFwdINS6_IJSA_SC_SB_EEES9_SE_SG_Li256ELb1ELb1ELb0ELb0EEENS1_36VarlenDynamicPersistentTileSchedulerILi128ELi80ELi256ELi128ELb0ELb1ELb1ELb1ELb1ELb1EEEEEEEEEvNT_6ParamsE)
	.align		4
        /*0044*/ 	.word	index@(__assertfail)
	.align		4
        /*0048*/ 	.word	index@(_ZN7cutlass13device_kernelIN5flash11enable_sm90INS1_16FlashAttnFwdSm90INS1_25CollectiveMainloopFwdSm90ILi2EN4cute5tupleIJNS5_1CILi1EEES8_S8_EEENS6_IJNS7_ILi128EEENS7_ILi80EEENS7_ILi256EEEEEELi256ENS_6half_tEfNS_4arch4Sm90ELb1ELb0ELb1ELb1ELb1ELb1ELb0ELb1ELb1ELb1ELb0ELb0EEENS1_21CollectiveEpilogueFwdINS6_IJSA_SC_SB_EEES9_SE_SG_Li256ELb1ELb1ELb0ELb0EEENS1_36VarlenDynamicPersistentTileSchedulerILi128ELi80ELi256ELi128ELb0ELb1ELb1ELb1ELb1ELb1EEEEEEEEEvNT_6ParamsE)
	.align		4
        /*004c*/ 	.word	index@(__assertfail)
	.align		4
        /*0050*/ 	.word	0x00000000
	.align		4
        /*0054*/ 	.word	0xfffffffe
	.align		4
        /*0058*/ 	.word	0x00000000
	.align		4
        /*005c*/ 	.word	0xfffffffd
	.align		4
        /*0060*/ 	.word	0x00000000
	.align		4
        /*0064*/ 	.word	0xfffffffc


//--------------------- .nv.constant4             --------------------------
	.section	.nv.constant4,"a",@progbits
	.align	8
	.align		8
.nv.constant4:
        /*0000*/ 	.dword	__assertfail
	.align		8
        /*0008*/ 	.dword	__unnamed_1
	.align		8
        /*0010*/ 	.dword	__unnamed_2
	.align		8
        /*0018*/ 	.dword	__unnamed_3
	.align		8
        /*0020*/ 	.dword	__unnamed_4
	.align		8
        /*0028*/ 	.dword	__unnamed_5
	.align		8
        /*0030*/ 	.dword	__unnamed_6
	.align		8
        /*0038*/ 	.dword	__unnamed_7
	.align		8
        /*0040*/ 	.dword	__unnamed_8
	.align		8
        /*0048*/ 	.dword	__unnamed_9
	.align		8
        /*0050*/ 	.dword	_ZN80_INTERNAL_f45ec788_44_flash_fwd_hdim256_fp16_paged_softcap_sm90_cu_cf07d2ef_40604cuda3std3__45__cpo5beginE
	.align		8
        /*0058*/ 	.dword	_ZN80_INTERNAL_f45ec788_44_flash_fwd_hdim256_fp16_paged_softcap_sm90_cu_cf07d2ef_40604cuda3std3__45__cpo3endE
	.align		8
        /*0060*/ 	.dword	_ZN80_INTERNAL_f45ec788_44_flash_fwd_hdim256_fp16_paged_softcap_sm90_cu_cf07d2ef_40604cuda3std3__45__cpo6cbeginE
	.align		8
        /*0068*/ 	.dword	_ZN80_INTERNAL_f45ec788_44_flash_fwd_hdim256_fp16_paged_softcap_sm90_cu_cf07d2ef_40604cuda3std3__45__cpo4cendE
	.align		8
        /*0070*/ 	.dword	_ZN80_INTERNAL_f45ec788_44_flash_fwd_hdim256_fp16_paged_softcap_sm90_cu_cf07d2ef_40604cuda3std3__482_GLOBAL__N__f45ec788_44_flash_fwd_hdim256_fp16_paged_softcap_sm90_cu_cf07d2ef_40606ignoreE
	.align		8
        /*0078*/ 	.dword	_ZN80_INTERNAL_f45ec788_44_flash_fwd_hdim256_fp16_paged_softcap_sm90_cu_cf07d2ef_40604cuda3std3__419piecewise_constructE
	.align		8
        /*0080*/ 	.dword	_ZN80_INTERNAL_f45ec788_44_flash_fwd_hdim256_fp16_paged_softcap_sm90_cu_cf07d2ef_40604cuda3std3__48in_placeE
	.align		8
        /*0088*/ 	.dword	_ZN80_INTERNAL_f45ec788_44_flash_fwd_hdim256_fp16_paged_softcap_sm90_cu_cf07d2ef_40604cuda3std6ranges3__45__cpo4swapE
	.align		8
        /*0090*/ 	.dword	_ZN80_INTERNAL_f45ec788_44_flash_fwd_hdim256_fp16_paged_softcap_sm90_cu_cf07d2ef_40604cuda3std6ranges3__45__cpo9iter_moveE
	.align		8
        /*0098*/ 	.dword	_ZN80_INTERNAL_f45ec788_44_flash_fwd_hdim256_fp16_paged_softcap_sm90_cu_cf07d2ef_40604cute7productE
	.align		8
        /*00a0*/ 	.dword	_ZN80_INTERNAL_f45ec788_44_flash_fwd_hdim256_fp16_paged_softcap_sm90_cu_cf07d2ef_40604cute1_E
	.align		8
        /*00a8*/ 	.dword	$str$23
	.align		8
        /*00b0*/ 	.dword	$str$24


//--------------------- .text._ZN7cutlass13device_kernelIN5flash11enable_sm90INS1_16FlashAttnFwdSm90INS1_25CollectiveMainloopFwdSm90ILi2EN4cute5tupleIJNS5_1CILi1EEES8_S8_EEENS6_IJNS7_ILi128EEENS7_ILi80EEENS7_ILi256EEEEEELi256ENS_6half_tEfNS_4arch4Sm90ELb0ELb0ELb1ELb0ELb1ELb0ELb0ELb1ELb1ELb1ELb0ELb0EEENS1_21CollectiveEpilogueFwdINS6_IJSA_SC_SB_EEES9_SE_SG_Li256ELb0ELb1ELb0ELb0EEENS1_29StaticPersistentTileSchedulerILb0EEEEEEEEEvNT_6ParamsE --------------------------
	.section	.text._ZN7cutlass13device_kernelIN5flash11enable_sm90INS1_16FlashAttnFwdSm90INS1_25CollectiveMainloopFwdSm90ILi2EN4cute5tupleIJNS5_1CILi1EEES8_S8_EEENS6_IJNS7_ILi128EEENS7_ILi80EEENS7_ILi256EEEEEELi256ENS_6half_tEfNS_4arch4Sm90ELb0ELb0ELb1ELb0ELb1ELb0ELb0ELb1ELb1ELb1ELb0ELb0EEENS1_21CollectiveEpilogueFwdINS6_IJSA_SC_SB_EEES9_SE_SG_Li256ELb0ELb1ELb0ELb0EEENS1_29StaticPersistentTileSchedulerILb0EEEEEEEEEvNT_6ParamsE,"ax",@progbits
	.align	128
.text._ZN7cutlass13device_kernelIN5flash11enable_sm90INS1_16FlashAttnFwdSm90INS1_25CollectiveMainloopFwdSm90ILi2EN4cute5tupleIJNS5_1CILi1EEES8_S8_EEENS6_IJNS7_ILi128EEENS7_ILi80EEENS7_ILi256EEEEEELi256ENS_6half_tEfNS_4arch4Sm90ELb0ELb0ELb1ELb0ELb1ELb0ELb0ELb1ELb1ELb1ELb0ELb0EEENS1_21CollectiveEpilogueFwdINS6_IJSA_SC_SB_EEES9_SE_SG_Li256ELb0ELb1ELb0ELb0EEENS1_29StaticPersistentTileSchedulerILb0EEEEEEEEEvNT_6ParamsE:
        .type           _ZN7cutlass13device_kernelIN5flash11enable_sm90INS1_16FlashAttnFwdSm90INS1_25CollectiveMainloopFwdSm90ILi2EN4cute5tupleIJNS5_1CILi1EEES8_S8_EEENS6_IJNS7_ILi128EEENS7_ILi80EEENS7_ILi256EEEEEELi256ENS_6half_tEfNS_4arch4Sm90ELb0ELb0ELb1ELb0ELb1ELb0ELb0ELb1ELb1ELb1ELb0ELb0EEENS1_21CollectiveEpilogueFwdINS6_IJSA_SC_SB_EEES9_SE_SG_Li256ELb0ELb1ELb0ELb0EEENS1_29StaticPersistentTileSchedulerILb0EEEEEEEEEvNT_6ParamsE,@function
        .size           _ZN7cutlass13device_kernelIN5flash11enable_sm90INS1_16FlashAttnFwdSm90INS1_25CollectiveMainloopFwdSm90ILi2EN4cute5tupleIJNS5_1CILi1EEES8_S8_EEENS6_IJNS7_ILi128EEENS7_ILi80EEENS7_ILi256EEEEEELi256ENS_6half_tEfNS_4arch4Sm90ELb0ELb0ELb1ELb0ELb1ELb0ELb0ELb1ELb1ELb1ELb0ELb0EEENS1_21CollectiveEpilogueFwdINS6_IJSA_SC_SB_EEES9_SE_SG_Li256ELb0ELb1ELb0ELb0EEENS1_29StaticPersistentTileSchedulerILb0EEEEEEEEEvNT_6ParamsE,(.L_x_3294 - _ZN7cutlass13device_kernelIN5flash11enable_sm90INS1_16FlashAttnFwdSm90INS1_25CollectiveMainloopFwdSm90ILi2EN4cute5tupleIJNS5_1CILi1EEES8_S8_EEENS6_IJNS7_ILi128EEENS7_ILi80EEENS7_ILi256EEEEEELi256ENS_6half_tEfNS_4arch4Sm90ELb0ELb0ELb1ELb0ELb1ELb0ELb0ELb1ELb1ELb1ELb0ELb0EEENS1_21CollectiveEpilogueFwdINS6_IJSA_SC_SB_EEES9_SE_SG_Li256ELb0ELb1ELb0ELb0EEENS1_29StaticPersistentTileSchedulerILb0EEEEEEEEEvNT_6ParamsE)
        .other          _ZN7cutlass13device_kernelIN5flash11enable_sm90INS1_16FlashAttnFwdSm90INS1_25CollectiveMainloopFwdSm90ILi2EN4cute5tupleIJNS5_1CILi1EEES8_S8_EEENS6_IJNS7_ILi128EEENS7_ILi80EEENS7_ILi256EEEEEELi256ENS_6half_tEfNS_4arch4Sm90ELb0ELb0ELb1ELb0ELb1ELb0ELb0ELb1ELb1ELb1ELb0ELb0EEENS1_21CollectiveEpilogueFwdINS6_IJSA_SC_SB_EEES9_SE_SG_Li256ELb0ELb1ELb0ELb0EEENS1_29StaticPersistentTileSchedulerILb0EEEEEEEEEvNT_6ParamsE,@"STO_CUDA_ENTRY STV_DEFAULT"
_ZN7cutlass13device_kernelIN5flash11enable_sm90INS1_16FlashAttnFwdSm90INS1_25CollectiveMainloopFwdSm90ILi2EN4cute5tupleIJNS5_1CILi1EEES8_S8_EEENS6_IJNS7_ILi128EEENS7_ILi80EEENS7_ILi256EEEEEELi256ENS_6half_tEfNS_4arch4Sm90ELb0ELb0ELb1ELb0ELb1ELb0ELb0ELb1ELb1ELb1ELb0ELb0EEENS1_21CollectiveEpilogueFwdINS6_IJSA_SC_SB_EEES9_SE_SG_Li256ELb0ELb1ELb0ELb0EEENS1_29StaticPersistentTileSchedulerILb0EEEEEEEEEvNT_6ParamsE:
[----:B------:R-:W0:Y:S02]  /*0000*/  LDC R1, c[0x0][0x28] ;  /* 0x00000a00ff017b82 */ /* 0x000e240000000800 */
[----:B0-----:R-:W-:Y:S01]  /*0010*/  VIADD R1, R1, 0xfffffff0 ;  /* 0xfffffff001017836 */ /* 0x001fe20000000000 */
[----:B------:R-:W0:Y:S01]  /*0020*/  S2R R27, SR_TID.X ;  /* 0x00000000001b7919 */ /* 0x000e220000002100 */
[----:B------:R-:W-:Y:S01]  /*0030*/  ELECT P0, URZ, PT ;  /* 0x00000000003f782f */ /* 0x000fe20003800000 */
[----:B------:R-:W-:Y:S01]  /*0040*/  UMOV UR4, 0x80 ;  /* 0x0000008000047882 */ /* 0x000fe20000000000 */
[----:B------:R-:W-:Y:S01]  /*0050*/  UMOV UR7, 0x100 ;  /* 0x0000010000077882 */ /* 0x000fe20000000000 */
[----:B0-----:R-:W-:-:S05]  /*0060*/  SHF.R.U32.HI R0, RZ, 0x5, R27 ;  /* 0x00000005ff007819 */ /* 0x001fca000001161b */
[----:B------:R-:W0:Y:S02]  /*0070*/  SHFL.IDX PT, R2, R0, RZ, 0x1f ;  /* 0x00001fff00027589 */ /* 0x000e2400000e0000 */
[C---:B0-----:R-:W-:Y:S02]  /*0080*/  ISETP.NE.OR P0, PT, R2.reuse, RZ, !P0 ;  /* 0x000000ff0200720c */ /* 0x041fe40004705670 */
[----:B------:R-:W-:Y:S02]  /*0090*/  ISETP.NE.AND P1, PT, R2, RZ, PT ;  /* 0x000000ff0200720c */ /* 0x000fe40003f25270 */
[----:B------:R-:W-:-:S06]  /*00a0*/  SHF.R.U32.HI R2, RZ, 0x7, R27 ;  /* 0x00000007ff027819 */ /* 0x000fcc000001161b */
[----:B------:R-:W0:Y:S03]  /*00b0*/  SHFL.IDX PT, R2, R2, RZ, 0x1f ;  /* 0x00001fff02027589 */ /* 0x000e2600000e0000 */
[----:B------:R-:W-:Y:S01]  /*00c0*/  VOTEU.ALL UP0, P0 ;  /* 0x00000000003f7886 */ /* 0x000fe20000000000 */
[----:B------:R-:W-:-:S04]  /*00d0*/  VOTEU.ALL UP1, P0 ;  /* 0x00000000003f7886 */ /* 0x000fc80000020000 */
[----:B------:R-:W1:Y:S01]  /*00e0*/  @!UP0 S2UR UR8, SR_CgaCtaId ;  /* 0x00000000000889c3 */ /* 0x000e620000008800 */
[----:B------:R-:W-:Y:S01]  /*00f0*/  @!UP0 UMOV UR6, 0x400 ;  /* 0x0000040000068882 */ /* 0x000fe20000000000 */
[----:B------:R-:W-:-:S04]  /*0100*/  @!UP0 UIADD3 UR4, -UR4, 0x100000, URZ ;  /* 0x0010000004048890 */ /* 0x000fc8000fffe13f */
[----:B------:R-:W-:Y:S02]  /*0110*/  @!UP0 USHF.L.U32 UR5, UR4, 0xb, URZ ;  /* 0x0000000b04058899 */ /* 0x000fe4000800063f */
[----:B------:R-:W-:Y:S02]  /*0120*/  @!UP0 USHF.L.U32 UR4, UR4, 0x1, URZ ;  /* 0x0000000104048899 */ /* 0x000fe4000800063f */
[----:B-1----:R-:W-:Y:S02]  /*0130*/  @!UP0 ULEA UR8, UR8, UR6, 0x18 ;  /* 0x0000000608088291 */ /* 0x002fe4000f8ec03f */
[----:B------:R-:W-:-:S04]  /*0140*/  @!UP0 UIADD3 UR6, -UR7, 0x100000, URZ ;  /* 0x0010000007068890 */ /* 0x000fc8000fffe13f */
[----:B------:R-:W-:Y:S02]  /*0150*/  @!UP0 USHF.L.U32 UR7, UR6, 0xb, URZ ;  /* 0x0000000b06078899 */ /* 0x000fe4000800063f */
[----:B------:R-:W-:Y:S01]  /*0160*/  @!UP0 USHF.L.U32 UR6, UR6, 0x1, URZ ;  /* 0x0000000106068899 */ /* 0x000fe2000800063f */
[----:B------:R-:W-:-:S05]  /*0170*/  VOTEU.ALL UP0, P0 ;  /* 0x00000000003f7886 */ /* 0x000fca0000000000 */
[----:B------:R1:W2:Y:S06]  /*0180*/  @!UP0 SYNCS.EXCH.64 URZ, [UR8+0x38800], UR4 ;  /* 0x03880004083f85b2 */ /* 0x0002ac0008000100 */
[----:B------:R1:W3:Y:S02]  /*0190*/  @!UP1 SYNCS.EXCH.64 URZ, [UR8+0x38820], UR6 ;  /* 0x03882006083f95b2 */ /* 0x0002e40008000100 */
[----:B01----:R-:W-:Y:S05]  /*01a0*/  @P1 BRA `(.L_x_0) ;  /* 0x0000000000481947 */ /* 0x003fea0003800000 */
[----:B------:R-:W0:Y:S01]  /*01b0*/  S2UR UR5, SR_CgaCtaId ;  /* 0x00000000000579c3 */ /* 0x000e220000008800 */
[----:B------:R-:W-:Y:S01]  /*01c0*/  UMOV UR4, 0x400 ;  /* 0x0000040000047882 */ /* 0x000fe20000000000 */
[----:B------:R-:W-:Y:S01]  /*01d0*/  UMOV UR6, 0x80 ;  /* 0x0000008000067882 */ /* 0x000fe20000000000 */
[----:B------:R-:W-:Y:S01]  /*01e0*/  UMOV UR7, 0x100 ;  /* 0x0000010000077882 */ /* 0x000fe20000000000 */
[----:B------:R-:W-:Y:S01]  /*01f0*/  ELECT P0, URZ, PT ;  /* 0x00000000003f782f */ /* 0x000fe20003800000 */
[----:B0-----:R-:W-:Y:S02]  /*0200*/  ULEA UR8, UR5, UR4, 0x18 ;  /* 0x0000000405087291 */ /* 0x001fe4000f8ec03f */
[----:B------:R-:W-:-:S04]  /*0210*/  UIADD3 UR4, -UR6, 0x100000, URZ ;  /* 0x0010000006047890 */ /* 0x000fc8000fffe13f */
[----:B------:R-:W-:Y:S02]  /*0220*/  USHF.L.U32 UR5, UR4, 0xb, URZ ;  /* 0x0000000b04057899 */ /* 0x000fe4000800063f */
[----:B------:R-:W-:Y:S02]  /*0230*/  USHF.L.U32 UR4, UR4, 0x1, URZ ;  /* 0x0000000104047899 */ /* 0x000fe4000800063f */
[----:B------:R-:W-:-:S04]  /*0240*/  UIADD3 UR6, -UR7, 0x100000, URZ ;  /* 0x0010000007067890 */ /* 0x000fc8000fffe13f */
[----:B------:R-:W-:Y:S02]  /*0250*/  USHF.L.U32 UR7, UR6, 0xb, URZ ;  /* 0x0000000b06077899 */ /* 0x000fe4000800063f */
[----:B------:R-:W-:Y:S01]  /*0260*/  USHF.L.U32 UR6, UR6, 0x1, URZ ;  /* 0x0000000106067899 */ /* 0x000fe2000800063f */
[----:B------:R-:W0:Y:S03]  /*0270*/  FENCE.VIEW.ASYNC.S ;  /* 0x00000000000073c6 */ /* 0x000e260000000000 */
[----:B0-----:R0:W1:Y:S08]  /*0280*/  SYNCS.EXCH.64 URZ, [UR8+0x38830], UR4 ;  /* 0x03883004083f75b2 */ /* 0x0010700008000100 */
[----:B------:R0:W4:Y:S01]  /*0290*/  SYNCS.EXCH.64 URZ, [UR8+0x38840], UR6 ;  /* 0x03884006083f75b2 */ /* 0x0001220008000100 */
[----:B------:R0:W0:Y:S01]  /*02a0*/  SYNCS.EXCH.64 URZ, [UR8+0x38838], UR4 ;  /* 0x03883804083f75b2 */ /* 0x0000220008000100 */
[----:B------:R0:W0:Y:S01]  /*02b0*/  SYNCS.EXCH.64 URZ, [UR8+0x38848], UR6 ;  /* 0x03884806083f75b2 */ /* 0x0000220008000100 */
[----:B------:R-:W-:Y:S01]  /*02c0*/  NOP ;  /* 0x0000000000007918 */ /* 0x000fe20000000000 */
.L_x_0:
[----:B------:R-:W5:Y:S01]  /*02d0*/  SHFL.IDX PT, R3, R0, RZ, 0x1f ;  /* 0x00001fff00037589 */ /* 0x000f6200000e0000 */
[----:B------:R-:W-:Y:S01]  /*02e0*/  NOP ;  /* 0x0000000000007918 */ /* 0x000fe20000000000 */
[----:B-----5:R-:W-:-:S13]  /*02f0*/  ISETP.NE.AND P0, PT, R3, RZ, PT ;  /* 0x000000ff0300720c */ /* 0x020fda0003f05270 */
[----:B------:R-:W-:Y:S05]  /*0300*/  @P0 BRA `(.L_x_1) ;  /* 0x0000000000480947 */ /* 0x000fea0003800000 */
[----:B0-----:R-:W0:Y:S01]  /*0310*/  S2UR UR5, SR_CgaCtaId ;  /* 0x00000000000579c3 */ /* 0x001e220000008800 */
        /* <DEDUP_REMOVED lines=12> */
[----:B0-----:R0:W0:Y:S08]  /*03e0*/  SYNCS.EXCH.64 URZ, [UR8+0x38850], UR4 ;  /* 0x03885004083f75b2 */ /* 0x0010300008000100 */
[----:B------:R0:W0:Y:S01]  /*03f0*/  SYNCS.EXCH.64 URZ, [UR8+0x38860], UR6 ;  /* 0x03886006083f75b2 */ /* 0x0000220008000100 */
[----:B------:R0:W0:Y:S01]  /*0400*/  SYNCS.EXCH.64 URZ, [UR8+0x38858], UR4 ;  /* 0x03885804083f75b2 */ /* 0x0000220008000100 */
[----:B------:R0:W0:Y:S01]  /*0410*/  SYNCS.EXCH.64 URZ, [UR8+0x38868], UR6 ;  /* 0x03886806083f75b2 */ /* 0x0000220008000100 */
[----:B------:R-:W-:Y:S01]  /*0420*/  NOP ;  /* 0x0000000000007918 */ /* 0x000fe20000000000 */
.L_x_1:
[----:B------:R-:W5:Y:S01]  /*0430*/  SHFL.IDX PT, R3, R0, RZ, 0x1f ;  /* 0x00001fff00037589 */ /* 0x000f6200000e0000 */
[----:B------:R-:W-:Y:S01]  /*0440*/  NOP ;  /* 0x0000000000007918 */ /* 0x000fe20000000000 */
[----:B-----5:R-:W-:-:S13]  /*0450*/  ISETP.NE.AND P0, PT, R3, RZ, PT ;  /* 0x000000ff0300720c */ /* 0x020fda0003f05270 */
[----:B------:R-:W-:Y:S05]  /*0460*/  @P0 BRA `(.L_x_2) ;  /* 0x0000000000380947 */ /* 0x000fea0003800000 */
[----:B0-----:R-:W0:Y:S01]  /*0470*/  S2UR UR5, SR_CgaCtaId ;  /* 0x00000000000579c3 */ /* 0x001e220000008800 */
[----:B------:R-:W-:Y:S01]  /*0480*/  UMOV UR4, 0x400 ;  /* 0x0000040000047882 */ /* 0x000fe20000000000 */
[----:B------:R-:W-:Y:S01]  /*0490*/  UMOV UR7, 0x80 ;  /* 0x0000008000077882 */ /* 0x000fe20000000000 */
[----:B------:R-:W-:Y:S01]  /*04a0*/  ELECT P0, URZ, PT ;  /* 0x00000000003f782f */ /* 0x000fe20003800000 */
[----:B0-----:R-:W-:Y:S02]  /*04b0*/  ULEA UR6, UR5, UR4, 0x18 ;  /* 0x0000000405067291 */ /* 0x001fe4000f8ec03f */
[----:B------:R-:W-:-:S04]  /*04c0*/  UIADD3 UR4, -UR7, 0x100000, URZ ;  /* 0x0010000007047890 */ /* 0x000fc8000fffe13f */
[----:B------:R-:W-:Y:S02]  /*04d0*/  USHF.L.U32 UR5, UR4, 0xb, URZ ;  /* 0x0000000b04057899 */ /* 0x000fe4000800063f */
[----:B------:R-:W-:Y:S01]  /*04e0*/  USHF.L.U32 UR4, UR4, 0x1, URZ ;  /* 0x0000000104047899 */ /* 0x000fe2000800063f */
[----:B------:R-:W0:Y:S11]  /*04f0*/  FENCE.VIEW.ASYNC.S ;  /* 0x00000000000073c6 */ /* 0x000e360000000000 */
[----:B0-----:R0:W0:Y:S01]  /*0500*/  SYNCS.EXCH.64 URZ, [UR6+0x38870], UR4 ;  /* 0x03887004063f75b2 */ /* 0x0010220008000100 */
[----:B------:R0:W0:Y:S01]  /*0510*/  SYNCS.EXCH.64 URZ, [UR6+0x38880], UR4 ;  /* 0x03888004063f75b2 */ /* 0x0000220008000100 */
[----:B------:R0:W0:Y:S01]  /*0520*/  SYNCS.EXCH.64 URZ, [UR6+0x38878], UR4 ;  /* 0x03887804063f75b2 */ /* 0x0000220008000100 */
[----:B------:R0:W0:Y:S01]  /*0530*/  SYNCS.EXCH.64 URZ, [UR6+0x38888], UR4 ;  /* 0x03888804063f75b2 */ /* 0x0000220008000100 */
[----:B------:R-:W-:Y:S01]  /*0540*/  NOP ;  /* 0x0000000000007918 */ /* 0x000fe20000000000 */
.L_x_2:
        /* <DEDUP_REMOVED lines=22> */
.L_x_3:
[----:B------:R-:W5:Y:S01]  /*06b0*/  SHFL.IDX PT, R3, R0, RZ, 0x1f ;  /* 0x00001fff00037589 */ /* 0x000f6200000e0000 */
[----:B------:R-:W-:Y:S01]  /*06c0*/  R2UR UR9, R2 ;  /* 0x00000000020972ca */ /* 0x000fe200000e0000 */
        /* <DEDUP_REMOVED lines=21> */
.L_x_4:
[----:B------:R-:W-:Y:S01]  /*0820*/  UISETP.NE.AND UP0, UPT, UR9, URZ, UPT ;  /* 0x0000003f0900728c */ /* 0x000fe2000bf05270 */
[----:B------:R-:W-:Y:S01]  /*0830*/  NOP ;  /* 0x0000000000007918 */ /* 0x000fe20000000000 */
[----:B0-----:R-:W-:Y:S01]  /*0840*/  UMOV UR4, 0x1 ;  /* 0x0000000100047882 */ /* 0x001fe20000000000 */
[----:B------:R-:W-:Y:S01]  /*0850*/  ULDC.64 UR36, c[0x0][0x208] ;  /* 0x0000820000247ab9 */ /* 0x000fe20000000a00 */
[----:B------:R-:W-:Y:S01]  /*0860*/  USEL UR4, UR4, 0x2, !UP0 ;  /* 0x0000000204047887 */ /* 0x000fe2000c000000 */
[----:B-1234-:R-:W-:Y:S01]  /*0870*/  BAR.SYNC.DEFER_BLOCKING 0x0 ;  /* 0x0000000000007b1d */ /* 0x01efe20000010000 */
[----:B------:R-:W-:-:S04]  /*0880*/  PLOP3.LUT P0, PT, PT, PT, UP0, 0x80, 0x0 ;  /* 0x000000000000781c */ /* 0x000fc80003f0f008 */
[----:B------:R-:W-:-:S05]  /*0890*/  IMAD.U32 R2, RZ, RZ, UR4 ;  /* 0x00000004ff027e24 */ /* 0x000fca000f8e00ff */
[----:B------:R0:W-:Y:S04]  /*08a0*/  STL [R1+0xc], R2 ;  /* 0x00000c0201007387 */ /* 0x0001e80000100800 */
[----:B------:R-:W-:Y:S05]  /*08b0*/  @!P0 BRA `(.L_x_5) ;  /* 0x000000c400008947 */ /* 0x000fea0003800000 */
.L_x_6:
[----:B------:R-:W-:-:S08]  /*08c0*/  NOP ;  /* 0x0000000000007918 */ /* 0x000fd00000000000 */
[----:B------:R-:W1:Y:S02]  /*08d0*/  USETMAXREG.TRY_ALLOC.CTAPOOL UP0, 0xe8 ;  /* 0x000000e8000079c8 */ /* 0x000e640008000600 */
[----:B-1----:R-:W-:-:S13]  /*08e0*/  PLOP3.LUT P0, PT, PT, PT, UP0, 0x80, 0x0 ;  /* 0x000000000000781c */ /* 0x002fda0003f0f008 */
[----:B------:R-:W-:Y:S05]  /*08f0*/  @!P0 BRA `(.L_x_6) ;  /* 0xfffffffc00f08947 */ /* 0x000fea000383ffff */
[----:B------:R-:W1:Y:S08]  /*0900*/  S2UR UR4, SR_CTAID.X ;  /* 0x00000000000479c3 */ /* 0x000e700000002500 */
[----:B------:R-:W-:Y:S08]  /*0910*/  BAR.ARV 0x8, 0x180 ;  /* 0x0206000000007b1d */ /* 0x000ff00000002000 */
[----:B------:R-:W1:Y:S02]  /*0920*/  LDC R0, c[0x0][0xc34] ;  /* 0x00030d00ff007b82 */ /* 0x000e640000000800 */
[----:B-1----:R-:W-:-:S13]  /*0930*/  ISETP.LE.AND P0, PT, R0, UR4, PT ;  /* 0x0000000400007c0c */ /* 0x002fda000bf03270 */
[----:B------:R-:W-:Y:S05]  /*0940*/  @P0 EXIT ;  /* 0x000000000000094d */ /* 0x000fea0003800000 */
[----:B0-----:R-:W2:Y:S01]  /*0950*/  LDL R2, [R1+0xc] ;  /* 0x00000c0001027983 */ /* 0x001ea20000100800 */
[----:B------:R-:W-:Y:S01]  /*0960*/  VIADD R213, R27, 0xffffff80 ;  /* 0xffffff801bd57836 */ /* 0x000fe20000000000 */
[----:B------:R-:W-:Y:S01]  /*0970*/  UMOV UR38, URZ ;  /* 0x0000003f00267c82 */ /* 0x000fe20008000000 */
[----:B------:R-:W-:Y:S01]  /*0980*/  IMAD.U32 R214, RZ, RZ, UR4 ;  /* 0x00000004ffd67e24 */ /* 0x000fe2000f8e00ff */
[----:B------:R-:W-:Y:S02]  /*0990*/  UMOV UR4, URZ ;  /* 0x0000003f00047c82 */ /* 0x000fe40008000000 */
[----:B------:R-:W-:Y:S01]  /*09a0*/  SHF.R.S32.HI R0, RZ, 0x1f, R213 ;  /* 0x0000001fff007819 */ /* 0x000fe200000114d5 */
[----:B------:R-:W-:Y:S01]  /*09b0*/  IMAD.U32 R16, RZ, RZ, UR4 ;  /* 0x00000004ff107e24 */ /* 0x000fe2000f8e00ff */
[----:B------:R-:W-:Y:S02]  /*09c0*/  MOV R219, UR4 ;  /* 0x0000000400db7c02 */ /* 0x000fe40008000f00 */
[----:B------:R-:W-:-:S02]  /*09d0*/  LEA.HI R5, R0, R213, RZ, 0x5 ;  /* 0x000000d500057211 */ /* 0x000fc400078f28ff */
[CC--:B------:R-:W-:Y:S02]  /*09e0*/  LEA.HI R4, R0.reuse, R213.reuse, RZ, 0x4 ;  /* 0x000000d500047211 */ /* 0x0c0fe400078f20ff */
[CC--:B------:R-:W-:Y:S01]  /*09f0*/  LEA.HI R6, R0.reuse, R213.reuse, RZ, 0x2 ;  /* 0x000000d500067211 */ /* 0x0c0fe200078f10ff */
[----:B------:R-:W-:Y:S01]  /*0a00*/  IMAD.SHL.U32 R7, R5, 0x20, RZ ;  /* 0x0000002005077824 */ /* 0x000fe200078e00ff */
[----:B------:R-:W-:Y:S02]  /*0a10*/  LEA.HI R218, R0, R213, RZ, 0x3 ;  /* 0x000000d500da7211 */ /* 0x000fe400078f18ff */
[----:B------:R-:W-:Y:S02]  /*0a20*/  SHF.R.S32.HI R5, RZ, 0x4, R4 ;  /* 0x00000004ff057819 */ /* 0x000fe40000011404 */
[----:B------:R-:W-:Y:S02]  /*0a30*/  LOP3.LUT R10, R6, 0xfffffffc, RZ, 0xc0, !PT ;  /* 0xfffffffc060a7812 */ /* 0x000fe400078ec0ff */
[----:B------:R-:W-:-:S02]  /*0a40*/  LOP3.LUT R6, R4, 0x3fffff0, RZ, 0xc0, !PT ;  /* 0x03fffff004067812 */ /* 0x000fc400078ec0ff */
[----:B------:R-:W-:Y:S01]  /*0a50*/  LEA.HI R4, R4, R5, RZ, 0x1 ;  /* 0x0000000504047211 */ /* 0x000fe200078f08ff */
[----:B------:R-:W-:Y:S01]  /*0a60*/  IMAD.IADD R10, R213, 0x1, -R10 ;  /* 0x00000001d50a7824 */ /* 0x000fe200078e0a0a */
[----:B------:R-:W-:Y:S01]  /*0a70*/  LOP3.LUT R7, R7, 0xfffffc00, RZ, 0xc0, !PT ;  /* 0xfffffc0007077812 */ /* 0x000fe200078ec0ff */
[----:B------:R-:W-:Y:S01]  /*0a80*/  IMAD.IADD R6, R213, 0x1, -R6 ;  /* 0x00000001d5067824 */ /* 0x000fe200078e0a06 */
[----:B------:R-:W-:Y:S02]  /*0a90*/  LOP3.LUT R4, R4, 0x1ffffffe, RZ, 0xc0, !PT ;  /* 0x1ffffffe04047812 */ /* 0x000fe400078ec0ff */
[----:B------:R-:W-:Y:S01]  /*0aa0*/  LOP3.LUT R12, R218, 0xfffffff8, RZ, 0xc0, !PT ;  /* 0xfffffff8da0c7812 */ /* 0x000fe200078ec0ff */
[----:B------:R-:W-:Y:S01]  /*0ab0*/  IMAD R7, R6, 0x40, R7 ;  /* 0x0000004006077824 */ /* 0x000fe200078e0207 */
[----:B------:R-:W-:Y:S01]  /*0ac0*/  LEA.HI R6, R10, R10, RZ, 0x1 ;  /* 0x0000000a0a067211 */ /* 0x000fe200078f08ff */
[----:B------:R-:W-:Y:S01]  /*0ad0*/  IMAD.IADD R4, R5, 0x1, -R4 ;  /* 0x0000000105047824 */ /* 0x000fe200078e0a04 */
[----:B------:R-:W-:-:S03]  /*0ae0*/  SHF.R.S32.HI R218, RZ, 0x3, R218 ;  /* 0x00000003ffda7819 */ /* 0x000fc600000114da */
[----:B------:R-:W-:Y:S01]  /*0af0*/  IMAD R224, R4, 0x8, R7 ;  /* 0x0000000804e07824 */ /* 0x000fe200078e0207 */
[----:B--2---:R-:W-:Y:S02]  /*0b00*/  R2UR UR5, R2 ;  /* 0x00000000020572ca */ /* 0x004fe400000e0000 */
[----:B------:R-:W-:-:S04]  /*0b10*/  LEA.HI R2, R0, R213, RZ, 0x7 ;  /* 0x000000d500027211 */ /* 0x000fc800078f38ff */
[C---:B------:R-:W-:Y:S02]  /*0b20*/  LOP3.LUT R220, R2.reuse, 0xffffff80, RZ, 0xc0, !PT ;  /* 0xffffff8002dc7812 */ /* 0x040fe400078ec0ff */
[----:B------:R-:W-:Y:S02]  /*0b30*/  SHF.R.S32.HI R221, RZ, 0x7, R2 ;  /* 0x00000007ffdd7819 */ /* 0x000fe40000011402 */
[----:B------:R-:W-:Y:S02]  /*0b40*/  IADD3 R220, R213, -R220, RZ ;  /* 0x800000dcd5dc7210 */ /* 0x000fe40007ffe0ff */
[----:B------:R-:W-:Y:S01]  /*0b50*/  LEA.HI R2, R2, R221, RZ, 0x1 ;  /* 0x000000dd02027211 */ /* 0x000fe200078f08ff */
[----:B------:R-:W-:Y:S01]  /*0b60*/  ULOP3.LUT UR5, UR5, 0x1, URZ, 0xfc, !UPT ;  /* 0x0000000105057892 */ /* 0x000fe2000f8efc3f */
[----:B------:R-:W-:Y:S02]  /*0b70*/  SHF.R.S32.HI R3, RZ, 0x1f, R220 ;  /* 0x0000001fff037819 */ /* 0x000fe400000114dc */
[----:B------:R-:W-:-:S02]  /*0b80*/  LOP3.LUT R2, R2, 0x3fffffe, RZ, 0xc0, !PT ;  /* 0x03fffffe02027812 */ /* 0x000fc400078ec0ff */
[CC--:B------:R-:W-:Y:S01]  /*0b90*/  LEA.HI R0, R3.reuse, R220.reuse, RZ, 0x2 ;  /* 0x000000dc03007211 */ /* 0x0c0fe200078f10ff */
[----:B------:R-:W-:Y:S01]  /*0ba0*/  IMAD.U32 R226, RZ, RZ, UR5 ;  /* 0x00000005ffe27e24 */ /* 0x000fe2000f8e00ff */
[----:B------:R-:W-:Y:S01]  /*0bb0*/  LEA.HI R5, R3, R220, RZ, 0x5 ;  /* 0x000000dc03057211 */ /* 0x000fe200078f28ff */
[----:B------:R-:W-:Y:S01]  /*0bc0*/  IMAD.IADD R2, R221, 0x1, -R2 ;  /* 0x00000001dd027824 */ /* 0x000fe200078e0a02 */
[--C-:B------:R-:W-:Y:S02]  /*0bd0*/  SHF.R.S32.HI R8, RZ, 0x2, R0.reuse ;  /* 0x00000002ff087819 */ /* 0x100fe40000011400 */
[----:B------:R-:W-:Y:S02]  /*0be0*/  SHF.R.S32.HI R9, RZ, 0x1f, R0 ;  /* 0x0000001fff097819 */ /* 0x000fe40000011400 */
[----:B------:R-:W-:Y:S02]  /*0bf0*/  IADD3 R213, R213, -R12, RZ ;  /* 0x8000000cd5d57210 */ /* 0x000fe40007ffe0ff */
[----:B------:R-:W-:-:S02]  /*0c00*/  LEA.HI R9, R9, R8, RZ, 0x3 ;  /* 0x0000000809097211 */ /* 0x000fc400078f18ff */
[----:B------:R-:W-:Y:S01]  /*0c10*/  SHF.R.S32.HI R5, RZ, 0x5, R5 ;  /* 0x00000005ff057819 */ /* 0x000fe20000011405 */
[----:B------:R-:W-:Y:S01]  /*0c20*/  IMAD.SHL.U32 R19, R213, 0x8, RZ ;  /* 0x00000008d5137824 */ /* 0x000fe200078e00ff */
[----:B------:R-:W-:Y:S02]  /*0c30*/  LOP3.LUT R9, R9, 0xfffffff8, RZ, 0xc0, !PT ;  /* 0xfffffff809097812 */ /* 0x000fe400078ec0ff */
[----:B------:R-:W-:Y:S01]  /*0c40*/  LOP3.LUT R3, R0, 0x7ffffffc, RZ, 0xc0, !PT ;  /* 0x7ffffffc00037812 */ /* 0x000fe200078ec0ff */
[C---:B------:R-:W-:Y:S01]  /*0c50*/  VIADD R212, R19.reuse, 0x40 ;  /* 0x0000004013d47836 */ /* 0x040fe20000000000 */
[----:B------:R-:W-:Y:S01]  /*0c60*/  MOV R12, 0xfffffffe ;  /* 0xfffffffe000c7802 */ /* 0x000fe20000000f00 */
[----:B------:R-:W-:Y:S01]  /*0c70*/  IMAD.IADD R8, R8, 0x1, -R9 ;  /* 0x0000000108087824 */ /* 0x000fe200078e0a09 */
[----:B------:R-:W-:Y:S01]  /*0c80*/  LOP3.LUT R9, R6, 0x1ffffffe, RZ, 0xc0, !PT ;  /* 0x1ffffffe06097812 */ /* 0x000fe200078ec0ff */
[C---:B------:R-:W-:Y:S02]  /*0c90*/  VIADD R23, R19.reuse, 0x80 ;  /* 0x0000008013177836 */ /* 0x040fe40000000000 */
[----:B------:R-:W-:Y:S01]  /*0ca0*/  VIADD R22, R19, 0xc0 ;  /* 0x000000c013167836 */ /* 0x000fe20000000000 */
[----:B------:R-:W-:Y:S01]  /*0cb0*/  LEA R5, R5, R8, 0x4 ;  /* 0x0000000805057211 */ /* 0x000fe200078e20ff */
[----:B------:R-:W-:Y:S01]  /*0cc0*/  IMAD.IADD R3, R220, 0x1, -R3 ;  /* 0x00000001dc037824 */ /* 0x000fe200078e0a03 */
[----:B------:R-:W-:Y:S01]  /*0cd0*/  SHF.R.S32.HI R0, RZ, 0x1f, R23 ;  /* 0x0000001fff007819 */ /* 0x000fe20000011417 */
[----:B------:R-:W-:Y:S01]  /*0ce0*/  IMAD.IADD R9, R10, 0x1, -R9 ;  /* 0x000000010a097824 */ /* 0x000fe200078e0a09 */
[----:B------:R-:W-:Y:S01]  /*0cf0*/  LEA R222, R2, R5, 0x6 ;  /* 0x0000000502de7211 */ /* 0x000fe200078e30ff */
[----:B------:R-:W-:Y:S01]  /*0d00*/  IMAD R225, R3, R12, 0x50 ;  /* 0x0000005003e17424 */ /* 0x000fe200078e020c */
[----:B------:R-:W-:-:S02]  /*0d10*/  SHF.R.S32.HI R2, RZ, 0x1f, R212 ;  /* 0x0000001fff027819 */ /* 0x000fc400000114d4 */
[----:B------:R-:W-:Y:S01]  /*0d20*/  SHF.R.S32.HI R227, RZ, 0x1f, R22 ;  /* 0x0000001fffe37819 */ /* 0x000fe20000011416 */
[----:B------:R-:W-:-:S07]  /*0d30*/  IMAD R223, R9, 0x8, R222 ;  /* 0x0000000809df7824 */ /* 0x000fce00078e02de */
.L_x_39:
[----:B0-----:R-:W0:Y:S01]  /*0d40*/  SHFL.IDX PT, R0, R221, RZ, 0x1f ;  /* 0x00001fffdd007589 */ /* 0x001e2200000e0000 */
[----:B-1----:R-:W1:Y:S01]  /*0d50*/  S2UR UR61, SR_CgaCtaId ;  /* 0x00000000003d79c3 */ /* 0x002e620000008800 */
[----:B------:R-:W-:Y:S01]  /*0d60*/  ULDC.64 UR6, c[0x0][0x418] ;  /* 0x0001060000067ab9 */ /* 0x000fe20000000a00 */
[----:B------:R-:W-:Y:S01]  /*0d70*/  ULDC UR4, c[0x0][0xc38] ;  /* 0x00030e0000047ab9 */ /* 0x000fe20000000800 */
[----:B------:R-:W-:Y:S01]  /*0d80*/  UISETP.NE.U32.AND UP0, UPT, UR6, URZ, UPT ;  /* 0x0000003f0600728c */ /* 0x000fe2000bf05070 */
[----:B------:R-:W-:Y:S01]  /*0d90*/  R2UR UR13, R214 ;  /* 0x00000000d60d72ca */ /* 0x000fe200000e0000 */
[----:B------:R-:W-:Y:S01]  /*0da0*/  UISETP.NE.AND UP1, UPT, UR4, 0x1, UPT ;  /* 0x000000010400788c */ /* 0x000fe2000bf25270 */
[----:B------:R-:W-:Y:S02]  /*0db0*/  UMOV UR40, 0x400 ;  /* 0x0000040000287882 */ /* 0x000fe40000000000 */
[----:B------:R-:W-:Y:S01]  /*0dc0*/  ULDC UR4, c[0x0][0xc44] ;  /* 0x0003110000047ab9 */ /* 0x000fe20000000800 */
[----:B------:R-:W-:-:S02]  /*0dd0*/  UISETP.NE.AND.EX UP0, UPT, UR7, URZ, UPT, UP0 ;  /* 0x0000003f0700728c */ /* 0x000fc4000bf05300 */
[----:B------:R-:W-:Y:S01]  /*0de0*/  UISETP.NE.AND UP2, UPT, UR4, 0x1, UPT ;  /* 0x000000010400788c */ /* 0x000fe2000bf45270 */
[----:B------:R-:W-:Y:S01]  /*0df0*/  ULDC UR39, c[0x0][0x424] ;  /* 0x0001090000277ab9 */ /* 0x000fe20000000800 */
[----:B------:R-:W-:Y:S01]  /*0e00*/  ULDC UR10, c[0x0][0x2f0] ;  /* 0x0000bc00000a7ab9 */ /* 0x000fe20000000800 */
[----:B------:R-:W-:Y:S02]  /*0e10*/  USEL UR39, UR39, 0x1, UP0 ;  /* 0x0000000127277887 */ /* 0x000fe40008000000 */
[----:B------:R-:W-:Y:S01]  /*0e20*/  @UP1 ULDC UR4, c[0x0][0xc3c] ;  /* 0x00030f0000041ab9 */ /* 0x000fe20000000800 */
[----:B------:R-:W-:Y:S01]  /*0e30*/  @UP1 ULDC UR12, c[0x0][0xc40] ;  /* 0x00031000000c1ab9 */ /* 0x000fe20000000800 */
[----:B------:R-:W-:Y:S02]  /*0e40*/  UIMAD.WIDE.U32 UR4, UR13, UR4, URZ ;  /* 0x000000040d0472a5 */ /* 0x000fe4000f8e003f */
[----:B------:R-:W-:Y:S01]  /*0e50*/  UIMAD UR39, UR39, UR10, URZ ;  /* 0x0000000a272772a4 */ /* 0x000fe2000f8e023f */
[----:B0-----:R-:W-:Y:S01]  /*0e60*/  R2UR UR6, R0 ;  /* 0x00000000000672ca */ /* 0x001fe200000e0000 */
[----:B-1----:R-:W-:Y:S01]  /*0e70*/  ULEA UR40, UR61, UR40, 0x18 ;  /* 0x000000283d287291 */ /* 0x002fe2000f8ec03f */
[----:B------:R-:W-:Y:S01]  /*0e80*/  UMOV UR14, UR13 ;  /* 0x0000000d000e7c82 */ /* 0x000fe20008000000 */
[----:B------:R-:W-:-:S02]  /*0e90*/  @UP1 USHF.R.U32.HI UR14, URZ, UR12, UR5 ;  /* 0x0000000c3f0e1299 */ /* 0x000fc40008011605 */
[----:B------:R-:W-:Y:S01]  /*0ea0*/  UIADD3 UR11, UR40, 0x14400, URZ ;  /* 0x00014400280b7890 */ /* 0x000fe2000fffe03f */
[----:B------:R-:W-:-:S03]  /*0eb0*/  @UP2 ULDC.64 UR8, c[0x0][0xc48] ;  /* 0x0003120000082ab9 */ /* 0x000fc60000000a00 */
[----:B------:R-:W-:Y:S01]  /*0ec0*/  ULOP3.LUT UP0, URZ, UR11, 0x9f, URZ, 0xc0, !UPT ;  /* 0x0000009f0b3f7892 */ /* 0x000fe2000f80c03f */
[----:B------:R-:W-:Y:S01]  /*0ed0*/  MOV R217, UR14 ;  /* 0x0000000e00d97c02 */ /* 0x000fe20008000f00 */
[----:B------:R-:W-:Y:S02]  /*0ee0*/  UIMAD.WIDE.U32 UR4, UR14, UR8, URZ ;  /* 0x000000080e0472a5 */ /* 0x000fe4000f8e003f */
[----:B------:R-:W-:Y:S02]  /*0ef0*/  ULEA.HI UR7, UR6, UR6, URZ, 0x1 ;  /* 0x0000000606077291 */ /* 0x000fe4000f8f083f */
[----:B------:R-:W-:Y:S01]  /*0f00*/  PLOP3.LUT P0, PT, PT, PT, UP0, 0x80, 0x0 ;  /* 0x000000000000781c */ /* 0x000fe20003f0f008 */
[----:B------:R-:W-:Y:S01]  /*0f10*/  UMOV UR10, UR14 ;  /* 0x0000000e000a7c82 */ /* 0x000fe20008000000 */
[----:B------:R-:W-:Y:S02]  /*0f20*/  ULOP3.LUT UR7, UR7, 0x1e, URZ, 0xc0, !UPT ;  /* 0x0000001e07077892 */ /* 0x000fe4000f8ec03f */
[----:B------:R-:W-:-:S02]  /*0f30*/  @UP2 USHF.R.U32.HI UR10, URZ, UR9, UR5 ;  /* 0x000000093f0a2299 */ /* 0x000fc40008011605 */
[----:B------:R-:W-:Y:S02]  /*0f40*/  UIADD3 UR7, UR6, -UR7, URZ ;  /* 0x8000000706077290 */ /* 0x000fe4000fffe03f */
[----:B------:R-:W-:Y:S02]  /*0f50*/  UIADD3 UR6, UR39, 0x4f, URZ ;  /* 0x0000004f27067890 */ /* 0x000fe4000fffe03f */
[----:B------:R-:W-:Y:S01]  /*0f60*/  ULEA UR8, UR7, UR11, 0xd ;  /* 0x0000000b07087291 */ /* 0x000fe2000f8e683f */
[----:B------:R-:W-:Y:S01]  /*0f70*/  IMAD.U32 R216, RZ, RZ, UR10 ;  /* 0x0000000affd87e24 */ /* 0x000fe2000f8e00ff */
[----:B------:R-:W-:Y:S02]  /*0f80*/  UIMAD.WIDE UR6, UR6, 0x66666667, URZ ;  /* 0x66666667060678a5 */ /* 0x000fe4000f8e023f */
[----:B------:R-:W-:Y:S02]  /*0f90*/  USHF.R.U32.HI UR8, URZ, 0x4, UR8 ;  /* 0x000000043f087899 */ /* 0x000fe40008011608 */
[----:B------:R-:W-:Y:S01]  /*0fa0*/  USHF.R.U32.HI UR60, URZ, 0x1f, UR7 ;  /* 0x0000001f3f3c7899 */ /* 0x000fe20008011607 */
[----:B------:R-:W-:Y:S01]  /*0fb0*/  UMOV UR4, UR13 ;  /* 0x0000000d00047c82 */ /* 0x000fe20008000000 */
[----:B------:R-:W-:Y:S01]  /*0fc0*/  ULOP3.LUT UR41, UR8, 0x3fff, URZ, 0xc0, !UPT ;  /* 0x00003fff08297892 */ /* 0x000fe2000f8ec03f */
[----:B------:R-:W-:Y:S01]  /*0fd0*/  IMAD.U32 R215, RZ, RZ, UR4 ;  /* 0x00000004ffd77e24 */ /* 0x000fe2000f8e00ff */
[----:B------:R-:W-:Y:S01]  /*0fe0*/  ULEA.HI.SX32 UR60, UR7, UR60, 0x1b ;  /* 0x0000003c073c7291 */ /* 0x000fe2000f8fda3f */
[----:B--234-:R-:W-:Y:S11]  /*0ff0*/  @!P0 BRA `(.L_x_7) ;  /* 0x0000000000408947 */ /* 0x01cff60003800000 */
[----:B------:R-:W-:Y:S01]  /*1000*/  MOV R0, 0x0 ;  /* 0x0000000000007802 */ /* 0x000fe20000000f00 */
[----:B------:R-:W-:Y:S01]  /*1010*/  ULDC.64 UR4, c[0x4][0xa8] ;  /* 0x01002a0000047ab9 */ /* 0x000fe20000000a00 */
[----:B------:R-:W-:Y:S01]  /*1020*/  ULDC.64 UR6, c[0x4][0x28] ;  /* 0x01000a0000067ab9 */ /* 0x000fe20000000a00 */
[----:B------:R-:W-:Y:S01]  /*1030*/  IMAD.U32 R4, RZ, RZ, UR4 ;  /* 0x00000004ff047e24 */ /* 0x000fe2000f8e00ff */
[----:B------:R0:W1:Y:S01]  /*1040*/  LDC.64 R2, c[0x4][R0] ;  /* 0x0100000000027b82 */ /* 0x0000620000000a00 */
[----:B------:R-:W-:Y:S01]  /*1050*/  MOV R5, UR5 ;  /* 0x0000000500057c02 */ /* 0x000fe20008000f00 */
[----:B------:R-:W-:Y:S01]  /*1060*/  ULDC.64 UR4, c[0x4][0xb0] ;  /* 0x01002c0000047ab9 */ /* 0x000fe20000000a00 */
[----:B------:R-:W-:Y:S01]  /*1070*/  IMAD.U32 R10, RZ, RZ, UR6 ;  /* 0x00000006ff0a7e24 */ /* 0x000fe2000f8e00ff */
[----:B------:R-:W-:Y:S01]  /*1080*/  MOV R11, UR7 ;  /* 0x00000007000b7c02 */ /* 0x000fe20008000f00 */
[----:B------:R-:W-:Y:S02]  /*1090*/  IMAD.U32 R6, RZ, RZ, UR4 ;  /* 0x00000004ff067e24 */ /* 0x000fe4000f8e00ff */
[----:B------:R-:W-:-:S02]  /*10a0*/  IMAD.U32 R7, RZ, RZ, UR5 ;  /* 0x00000005ff077e24 */ /* 0x000fc4000f8e00ff */
[----:B------:R-:W-:Y:S02]  /*10b0*/  IMAD.MOV.U32 R8, RZ, RZ, 0x70 ;  /* 0x00000070ff087424 */ /* 0x000fe400078e00ff */
[----:B------:R-:W-:Y:S02]  /*10c0*/  IMAD.MOV.U32 R12, RZ, RZ, 0x1 ;  /* 0x00000001ff0c7424 */ /* 0x000fe400078e00ff */
[----:B0-----:R-:W-:-:S07]  /*10d0*/  IMAD.MOV.U32 R13, RZ, RZ, RZ ;  /* 0x000000ffff0d7224 */ /* 0x001fce00078e00ff */
[----:B------:R-:W-:-:S07]  /*10e0*/  LEPC R20, `(.L_x_7) ;  /* 0x000000001014794e */ /* 0x000fce0000000000 */
[----:B-1----:R-:W-:Y:S05]  /*10f0*/  CALL.ABS.NOINC R2 ;  /* 0x0000000002007343 */ /* 0x002fea0003c00000 */
.L_x_7:
[----:B------:R-:W-:Y:S02]  /*1100*/  R2UR UR4, R219 ;  /* 0x00000000db0472ca */ /* 0x000fe400000e0000 */
[----:B------:R-:W-:-:S11]  /*1110*/  R2UR UR5, R226 ;  /* 0x00000000e20572ca */ /* 0x000fd600000e0000 */
[----:B------:R-:W-:Y:S02]  /*1120*/  ULOP3.LUT UR4, UR4, 0x1, URZ, 0xc0, !UPT ;  /* 0x0000000104047892 */ /* 0x000fe4000f8ec03f */
[----:B------:R-:W-:-:S04]  /*1130*/  IMAD.U32 R2, RZ, RZ, UR5 ;  /* 0x00000005ff027e24 */ /* 0x000fc8000f8e00ff */
[----:B------:R-:W-:Y:S02]  /*1140*/  MOV R0, UR4 ;  /* 0x0000000400007c02 */ /* 0x000fe40008000f00 */
[----:B------:R-:W-:Y:S02]  /*1150*/  ISETP.NE.AND P0, PT, R2, 0x3, PT ;  /* 0x000000030200780c */ /* 0x000fe40003f05270 */
[----:B------:R-:W-:-:S04]  /*1160*/  SHF.L.U32 R0, R0, 0x1f, RZ ;  /* 0x0000001f00007819 */ /* 0x000fc800000006ff */
[----:B------:R-:W0:Y:S02]  /*1170*/  SYNCS.PHASECHK.TRANS64.TRYWAIT P1, [UR40+0x38800], R0 ;  /* 0x03880000ff0075a7 */ /* 0x000e240008020168 */
[----:B0-----:R-:W-:Y:S05]  /*1180*/  @!P1 BRA `(.L_x_8) ;  /* 0x000000f400909947 */ /* 0x001fea0003800000 */
.L_x_91:
[----:B------:R-:W-:Y:S05]  /*1190*/  @!P0 BRA `(.L_x_9) ;  /* 0x0000000000048947 */ /* 0x000fea0003800000 */
[----:B------:R-:W-:Y:S01]  /*11a0*/  BPT.TRAP 0x1 ;  /* 0x000000040000795c */ /* 0x000fe20000300000 */
.L_x_9:
[----:B------:R-:W-:Y:S01]  /*11b0*/  R2UR UR4, R16 ;  /* 0x00000000100472ca */ /* 0x000fe200000e0000 */
[----:B0-----:R-:W-:-:S05]  /*11c0*/  IMAD.U32 R0, RZ, RZ, UR38 ;  /* 0x00000026ff007e24 */ /* 0x001fca000f8e00ff */
[----:B------:R-:W-:-:S07]  /*11d0*/  LEA R0, R0, UR40, 0x3 ;  /* 0x0000002800007c11 */ /* 0x000fce000f8e18ff */
[----:B------:R-:W-:-:S05]  /*11e0*/  IMAD.U32 R3, RZ, RZ, UR4 ;  /* 0x00000004ff037e24 */ /* 0x000fca000f8e00ff */
[----:B------:R-:W-:-:S04]  /*11f0*/  SHF.L.U32 R3, R3, 0x1f, RZ ;  /* 0x0000001f03037819 */ /* 0x000fc800000006ff */
[----:B------:R0:W1:Y:S01]  /*1200*/  SYNCS.PHASECHK.TRANS64.TRYWAIT P1, [R0+URZ+0x38830], R3 ;  /* 0x03883003000075a7 */ /* 0x000062000802017f */
[----:B------:R-:W-:Y:S05]  /*1210*/  @!P0 BRA `(.L_x_10) ;  /* 0x0000000000048947 */ /* 0x000fea0003800000 */
[----:B------:R-:W-:Y:S01]  /*1220*/  BPT.TRAP 0x1 ;  /* 0x000000040000795c */ /* 0x000fe20000300000 */
.L_x_10:
[----:B------:R-:W-:Y:S01]  /*1230*/  MOV R151, RZ ;  /* 0x000000ff00977202 */ /* 0x000fe20000000f00 */
[----:B-1----:R-:W-:Y:S06]  /*1240*/  @P1 BRA `(.L_x_11) ;  /* 0x0000000000081947 */ /* 0x002fec0003800000 */
[----:B------:R-:W1:Y:S02]  /*1250*/  SYNCS.PHASECHK.TRANS64.TRYWAIT P1, [R0+URZ+0x38830], R3 ;  /* 0x03883003000075a7 */ /* 0x000e64000802017f */
[----:B-1----:R-:W-:Y:S05]  /*1260*/  @!P1 BRA `(.L_x_12) ;  /* 0x000000f400709947 */ /* 0x002fea0003800000 */
.L_x_11:
[----:B------:R-:W-:Y:S05]  /*1270*/  WARPSYNC.ALL ;  /* 0x0000000000007948 */ /* 0x000fea0003800000 */
[----:B------:R-:W-:Y:S01]  /*1280*/  UIADD3 UR40, UR40, 0x24400, URZ ;  /* 0x0002440028287890 */ /* 0x000fe2000fffe03f */
[----:B------:R-:W-:Y:S01]  /*1290*/  WARPGROUP.ARRIVE ;  /* 0x00000000000079c5 */ /* 0x000fe20000000000 */
[----:B------:R-:W-:Y:S01]  /*12a0*/  ULOP3.LUT UR5, UR41, 0x10000, URZ, 0xfc, !UPT ;  /* 0x0001000029057892 */ /* 0x000fe2000f8efc3f */
[----:B------:R-:W-:Y:S01]  /*12b0*/  MOV R4, UR39 ;  /* 0x0000002700047c02 */ /* 0x000fe20008000f00 */
[----:B------:R-:W-:Y:S01]  /*12c0*/  USHF.R.U32.HI UR40, URZ, 0x4, UR40 ;  /* 0x000000043f287899 */ /* 0x000fe20008011628 */
[----:B------:R-:W-:Y:S01]  /*12d0*/  MOV R5, UR38 ;  /* 0x0000002600057c02 */ /* 0x000fe20008000f00 */
[----:B------:R-:W-:Y:S01]  /*12e0*/  UMOV UR17, 0x40000040 ;  /* 0x4000004000117882 */ /* 0x000fe20000000000 */
[----:B------:R-:W-:Y:S01]  /*12f0*/  UMOV UR19, 0x40000040 ;  /* 0x4000004000137882 */ /* 0x000fe20000000000 */
[----:B------:R-:W-:Y:S01]  /*1300*/  ULOP3.LUT UR40, UR40, 0x3fff, URZ, 0xc0, !UPT ;  /* 0x00003fff28287892 */ /* 0x000fe2000f8ec03f */
[----:B------:R-:W-:Y:S01]  /*1310*/  IMAD.U32 R15, RZ, RZ, UR17 ;  /* 0x00000011ff0f7e24 */ /* 0x000fe2000f8e00ff */
[----:B------:R-:W-:Y:S01]  /*1320*/  UMOV UR16, UR5 ;  /* 0x0000000500107c82 */ /* 0x000fe20008000000 */
[----:B------:R-:W-:Y:S01]  /*1330*/  UMOV UR9, UR17 ;  /* 0x0000001100097c82 */ /* 0x000fe20008000000 */
[----:B------:R-:W-:Y:S01]  /*1340*/  ULOP3.LUT UR4, UR40, 0x10000, URZ, 0xfc, !UPT ;  /* 0x0001000028047892 */ /* 0x000fe2000f8efc3f */
[----:B------:R-:W-:Y:S01]  /*1350*/  IMAD.U32 R14, RZ, RZ, UR16 ;  /* 0x00000010ff0e7e24 */ /* 0x000fe2000f8e00ff */
[----:B------:R-:W-:Y:S01]  /*1360*/  UMOV UR8, UR16 ;  /* 0x0000001000087c82 */ /* 0x000fe20008000000 */
[----:B------:R-:W-:Y:S01]  /*1370*/  UMOV UR11, 0x40000040 ;  /* 0x40000040000b7882 */ /* 0x000fe20000000000 */
[----:B------:R-:W-:Y:S01]  /*1380*/  UMOV UR12, UR16 ;  /* 0x00000010000c7c82 */ /* 0x000fe20008000000 */
[----:B------:R-:W-:Y:S01]  /*1390*/  UMOV UR13, UR17 ;  /* 0x00000011000d7c82 */ /* 0x000fe20008000000 */
[----:B------:R-:W-:Y:S01]  /*13a0*/  IMAD.U32 R18, RZ, RZ, UR4 ;  /* 0x00000004ff127e24 */ /* 0x000fe2000f8e00ff */
[----:B------:R-:W-:Y:S01]  /*13b0*/  UIMAD UR4, UR38, 0xa00, UR4 ;  /* 0x00000a00260478a4 */ /* 0x000fe2000f8e0204 */
[----:B------:R-:W-:Y:S01]  /*13c0*/  MOV R17, UR37 ;  /* 0x0000002500117c02 */ /* 0x000fe20008000f00 */
[----:B------:R-:W-:Y:S01]  /*13d0*/  UMOV UR15, 0x40000040 ;  /* 0x40000040000f7882 */ /* 0x000fe20000000000 */
[----:B------:R-:W-:Y:S01]  /*13e0*/  UMOV UR23, 0x40000040 ;  /* 0x4000004000177882 */ /* 0x000fe20000000000 */
[----:B------:R-:W-:Y:S01]  /*13f0*/  UIADD3 UR10, UR4, 0x80, URZ ;  /* 0x00000080040a7890 */ /* 0x000fe2000fffe03f */
[----:B------:R-:W-:Y:S01]  /*1400*/  MOV R20, UR36 ;  /* 0x0000002400147c02 */ /* 0x000fe20008000f00 */
[----:B------:R-:W-:-:S02]  /*1410*/  UIADD3 UR14, UR4, 0x100, URZ ;  /* 0x00000100040e7890 */ /* 0x000fc4000fffe03f */
[----:B------:R-:W-:Y:S01]  /*1420*/  UMOV UR18, UR4 ;  /* 0x0000000400127c82 */ /* 0x000fe20008000000 */
[----:B------:R-:W-:Y:S01]  /*1430*/  UIADD3 UR6, UR4, 0x180, URZ ;  /* 0x0000018004067890 */ /* 0x000fe2000fffe03f */
[----:B------:R-:W-:Y:S01]  /*1440*/  HGMMA.64x16x16.F32 R56, gdesc[UR16], RZ, !UPT, gsb0 ;  /* 0x00200000103879f0 */ /* 0x000fe2000c0008ff */
[----:B------:R-:W-:Y:S01]  /*1450*/  UIADD3 UR7, UR4, 0x200, URZ ;  /* 0x0000020004077890 */ /* 0x000fe2000fffe03f */
[----:B------:R-:W-:Y:S01]  /*1460*/  UMOV UR19, 0x40000040 ;  /* 0x4000004000137882 */ /* 0x000fe20000000000 */
[----:B------:R-:W-:Y:S02]  /*1470*/  UIADD3 UR22, UR4, 0x384, URZ ;  /* 0x0000038404167890 */ /* 0x000fe4000fffe03f */
[----:B------:R-:W-:Y:S01]  /*1480*/  UIADD3 UR26, UR4, 0x386, URZ ;  /* 0x00000386041a7890 */ /* 0x000fe2000fffe03f */
[----:B------:R-:W-:Y:S01]  /*1490*/  UMOV UR27, 0x40000040 ;  /* 0x40000040001b7882 */ /* 0x000fe20000000000 */
        /* <DEDUP_REMOVED lines=14> */
[----:B------:R-:W-:Y:S01]  /*1580*/  UMOV UR39, 0x40000040 ;  /* 0x4000004000277882 */ /* 0x000fe20000000000 */
[----:B------:R-:W-:-:S02]  /*1590*/  WARPGROUP.DEPBAR.LE gsb0, 0x0 ;  /* 0x00008000000079c5 */ /* 0x000fc40000010000 */
[----:B------:R-:W-:-:S06]  /*15a0*/  WARPGROUP.ARRIVE ;  /* 0x00000000000079c5 */ /* 0x000fcc0000000000 */
[----:B------:R-:W-:Y:S01]  /*15b0*/  HGMMA.64x16x16.F32 R48, gdesc[UR8], RZ, !UPT, gsb0 ;  /* 0x00200000083079f0 */ /* 0x000fe2000c0008ff */
[----:B------:R-:W-:Y:S01]  /*15c0*/  UMOV UR8, UR16 ;  /* 0x0000001000087c82 */ /* 0x000fe20008000000 */
[----:B------:R-:W-:Y:S01]  /*15d0*/  UMOV UR9, UR17 ;  /* 0x0000001100097c82 */ /* 0x000fe20008000000 */
[----:B------:R-:W-:Y:S01]  /*15e0*/  UMOV UR10, UR6 ;  /* 0x00000006000a7c82 */ /* 0x000fe20008000000 */
[----:B------:R-:W-:Y:S01]  /*15f0*/  UMOV UR11, 0x40000040 ;  /* 0x40000040000b7882 */ /* 0x000fe20000000000 */
[----:B------:R-:W-:Y:S01]  /*1600*/  UIADD3 UR6, UR5, 0x2, URZ ;  /* 0x0000000205067890 */ /* 0x000fe2000fffe03f */
[----:B------:R-:W-:Y:S02]  /*1610*/  WARPGROUP.DEPBAR.LE gsb0, 0x0 ;  /* 0x00008000000079c5 */ /* 0x000fe40000010000 */
[----:B------:R-:W-:-:S06]  /*1620*/  WARPGROUP.ARRIVE ;  /* 0x00000000000079c5 */ /* 0x000fcc0000000000 */
[----:B------:R-:W-:Y:S01]  /*1630*/  HGMMA.64x16x16.F32 R40, gdesc[UR12], RZ, !UPT, gsb0 ;  /* 0x002000000c2879f0 */ /* 0x000fe2000c0008ff */
[----:B------:R-:W-:Y:S01]  /*1640*/  UIADD3 UR14, UR4, 0x102, URZ ;  /* 0x00000102040e7890 */ /* 0x000fe2000fffe03f */
[----:B------:R-:W-:Y:S01]  /*1650*/  UMOV UR15, 0x40000040 ;  /* 0x40000040000f7882 */ /* 0x000fe20000000000 */
[----:B------:R-:W-:Y:S02]  /*1660*/  WARPGROUP.DEPBAR.LE gsb0, 0x0 ;  /* 0x00008000000079c5 */ /* 0x000fe40000010000 */
[----:B------:R-:W-:-:S06]  /*1670*/  WARPGROUP.ARRIVE ;  /* 0x00000000000079c5 */ /* 0x000fcc0000000000 */
[----:B------:R-:W-:Y:S01]  /*1680*/  HGMMA.64x16x16.F32 R32, gdesc[UR8], RZ, !UPT, gsb0 ;  /* 0x00200000082079f0 */ /* 0x000fe2000c0008ff */
[----:B------:R-:W-:Y:S01]  /*1690*/  UMOV UR8, UR16 ;  /* 0x0000001000087c82 */ /* 0x000fe20008000000 */
[----:B------:R-:W-:Y:S01]  /*16a0*/  UMOV UR9, UR17 ;  /* 0x0000001100097c82 */ /* 0x000fe20008000000 */
[----:B------:R-:W-:Y:S01]  /*16b0*/  UMOV UR10, UR7 ;  /* 0x00000007000a7c82 */ /* 0x000fe20008000000 */
[----:B------:R-:W-:Y:S01]  /*16c0*/  UMOV UR11, 0x40000040 ;  /* 0x40000040000b7882 */ /* 0x000fe20000000000 */
[----:B------:R-:W-:Y:S01]  /*16d0*/  UMOV UR16, UR6 ;  /* 0x0000000600107c82 */ /* 0x000fe20008000000 */
[----:B------:R-:W-:Y:S01]  /*16e0*/  UIADD3 UR6, UR4, 0x2, URZ ;  /* 0x0000000204067890 */ /* 0x000fe2000fffe03f */
[----:B------:R-:W-:Y:S01]  /*16f0*/  MOV R12, UR16 ;  /* 0x00000010000c7c02 */ /* 0x000fe20008000f00 */
[----:B------:R-:W-:Y:S01]  /*1700*/  UMOV UR17, 0x40000040 ;  /* 0x4000004000117882 */ /* 0x000fe20000000000 */
[----:B------:R-:W-:Y:S01]  /*1710*/  UMOV UR12, UR16 ;  /* 0x00000010000c7c82 */ /* 0x000fe20008000000 */
[----:B------:R-:W-:Y:S01]  /*1720*/  UMOV UR13, UR17 ;  /* 0x00000011000d7c82 */ /* 0x000fe20008000000 */
[----:B------:R-:W-:Y:S01]  /*1730*/  UIADD3 UR7, UR4, 0x202, URZ ;  /* 0x0000020204077890 */ /* 0x000fe2000fffe03f */
[----:B------:R-:W-:Y:S01]  /*1740*/  IMAD.U32 R13, RZ, RZ, UR17 ;  /* 0x00000011ff0d7e24 */ /* 0x000fe2000f8e00ff */
[----:B------:R-:W-:Y:S01]  /*1750*/  UMOV UR18, UR6 ;  /* 0x0000000600127c82 */ /* 0x000fe20008000000 */
[----:B------:R-:W-:Y:S01]  /*1760*/  UIADD3 UR6, UR4, 0x182, URZ ;  /* 0x0000018204067890 */ /* 0x000fe2000fffe03f */
[----:B------:R-:W-:-:S02]  /*1770*/  WARPGROUP.DEPBAR.LE gsb0, 0x0 ;  /* 0x00008000000079c5 */ /* 0x000fc40000010000 */
[----:B------:R-:W-:-:S06]  /*1780*/  WARPGROUP.ARRIVE ;  /* 0x00000000000079c5 */ /* 0x000fcc0000000000 */
[----:B------:R-:W-:Y:S01]  /*1790*/  HGMMA.64x16x16.F32 R24, gdesc[UR8], RZ, !UPT, gsb0 ;  /* 0x00200000081879f0 */ /* 0x000fe2000c0008ff */
[----:B------:R-:W-:Y:S01]  /*17a0*/  UIADD3 UR10, UR4, 0x82, URZ ;  /* 0x00000082040a7890 */ /* 0x000fe2000fffe03f */
[----:B------:R-:W-:Y:S01]  /*17b0*/  UMOV UR8, UR16 ;  /* 0x0000001000087c82 */ /* 0x000fe20008000000 */
[----:B------:R-:W-:Y:S01]  /*17c0*/  UMOV UR9, UR17 ;  /* 0x0000001100097c82 */ /* 0x000fe20008000000 */
[----:B------:R-:W-:Y:S01]  /*17d0*/  UMOV UR11, 0x40000040 ;  /* 0x40000040000b7882 */ /* 0x000fe20000000000 */
[----:B------:R-:W-:Y:S02]  /*17e0*/  WARPGROUP.DEPBAR.LE gsb0, 0x0 ;  /* 0x00008000000079c5 */ /* 0x000fe40000010000 */
[----:B------:R-:W-:-:S06]  /*17f0*/  WARPGROUP.ARRIVE ;  /* 0x00000000000079c5 */ /* 0x000fcc0000000000 */
[----:B------:R-:W-:Y:S01]  /*1800*/  HGMMA.64x16x16.F32 R56, gdesc[UR16], R56, gsb0 ;  /* 0x00200000103879f0 */ /* 0x000fe20008000838 */
[----:B------:R-:W-:Y:S02]  /*1810*/  UMOV UR19, 0x40000040 ;  /* 0x4000004000137882 */ /* 0x000fe40000000000 */
[----:B------:R-:W-:Y:S02]  /*1820*/  WARPGROUP.DEPBAR.LE gsb0, 0x0 ;  /* 0x00008000000079c5 */ /* 0x000fe40000010000 */
[----:B------:R-:W-:-:S06]  /*1830*/  WARPGROUP.ARRIVE ;  /* 0x00000000000079c5 */ /* 0x000fcc0000000000 */
[----:B------:R-:W-:Y:S01]  /*1840*/  HGMMA.64x16x16.F32 R48, gdesc[UR8], R48, gsb0 ;  /* 0x00200000083079f0 */ /* 0x000fe20008000830 */
[----:B------:R-:W-:Y:S01]  /*1850*/  UMOV UR8, UR16 ;  /* 0x0000001000087c82 */ /* 0x000fe20008000000 */
[----:B------:R-:W-:Y:S01]  /*1860*/  UMOV UR9, UR17 ;  /* 0x0000001100097c82 */ /* 0x000fe20008000000 */
[----:B------:R-:W-:Y:S01]  /*1870*/  UMOV UR10, UR6 ;  /* 0x00000006000a7c82 */ /* 0x000fe20008000000 */
[----:B------:R-:W-:Y:S01]  /*1880*/  UMOV UR11, 0x40000040 ;  /* 0x40000040000b7882 */ /* 0x000fe20000000000 */
[----:B------:R-:W-:Y:S01]  /*1890*/  UIADD3 UR6, UR5, 0x4, URZ ;  /* 0x0000000405067890 */ /* 0x000fe2000fffe03f */
[----:B------:R-:W-:Y:S02]  /*18a0*/  WARPGROUP.DEPBAR.LE gsb0, 0x0 ;  /* 0x00008000000079c5 */ /* 0x000fe40000010000 */
[----:B------:R-:W-:-:S06]  /*18b0*/  WARPGROUP.ARRIVE ;  /* 0x00000000000079c5 */ /* 0x000fcc0000000000 */
[----:B------:R-:W-:Y:S01]  /*18c0*/  HGMMA.64x16x16.F32 R40, gdesc[UR12], R40, gsb0 ;  /* 0x002000000c2879f0 */ /* 0x000fe20008000828 */
[----:B------:R-:W-:Y:S01]  /*18d0*/  UIADD3 UR14, UR4, 0x104, URZ ;  /* 0x00000104040e7890 */ /* 0x000fe2000fffe03f */
[----:B------:R-:W-:Y:S01]  /*18e0*/  UMOV UR15, 0x40000040 ;  /* 0x40000040000f7882 */ /* 0x000fe20000000000 */
[----:B------:R-:W-:Y:S02]  /*18f0*/  WARPGROUP.DEPBAR.LE gsb0, 0x0 ;  /* 0x00008000000079c5 */ /* 0x000fe40000010000 */
[----:B------:R-:W-:-:S06]  /*1900*/  WARPGROUP.ARRIVE ;  /* 0x00000000000079c5 */ /* 0x000fcc0000000000 */
[----:B------:R-:W-:Y:S01]  /*1910*/  HGMMA.64x16x16.F32 R32, gdesc[UR8], R32, gsb0 ;  /* 0x00200000082079f0 */ /* 0x000fe20008000820 */
[----:B------:R-:W-:Y:S01]  /*1920*/  UMOV UR8, UR16 ;  /* 0x0000001000087c82 */ /* 0x000fe20008000000 */
[----:B------:R-:W-:Y:S01]  /*1930*/  UMOV UR9, UR17 ;  /* 0x0000001100097c82 */ /* 0x000fe20008000000 */
[----:B------:R-:W-:Y:S01]  /*1940*/  UMOV UR10, UR7 ;  /* 0x00000007000a7c82 */ /* 0x000fe20008000000 */
[----:B------:R-:W-:Y:S01]  /*1950*/  UMOV UR11, 0x40000040 ;  /* 0x40000040000b7882 */ /* 0x000fe20000000000 */
[----:B------:R-:W-:Y:S01]  /*1960*/  UMOV UR16, UR6 ;  /* 0x0000000600107c82 */ /* 0x000fe20008000000 */
[----:B------:R-:W-:Y:S01]  /*1970*/  UIADD3 UR6, UR4, 0x4, URZ ;  /* 0x0000000404067890 */ /* 0x000fe2000fffe03f */
[----:B------:R-:W-:Y:S01]  /*1980*/  IMAD.U32 R10, RZ, RZ, UR16 ;  /* 0x00000010ff0a7e24 */ /* 0x000fe2000f8e00ff */
        /* <DEDUP_REMOVED lines=9> */
[----:B------:R-:W-:Y:S01]  /*1a20*/  HGMMA.64x16x16.F32 R24, gdesc[UR8], R24, gsb0 ;  /* 0x00200000081879f0 */ /* 0x000fe20008000818 */
        /* <DEDUP_REMOVED lines=74> */
[----:B------:R-:W-:Y:S02]  /*1ed0*/  UIADD3 UR8, UR5, 0x400, URZ ;  /* 0x0000040005087890 */ /* 0x000fe4000fffe03f */
[----:B------:R-:W-:Y:S01]  /*1ee0*/  UIADD3 UR10, UR4, 0x280, URZ ;  /* 0x00000280040a7890 */ /* 0x000fe2000fffe03f */
[----:B------:R-:W-:Y:S01]  /*1ef0*/  UMOV UR9, 0x40000040 ;  /* 0x4000004000097882 */ /* 0x000fe20000000000 */
[----:B------:R-:W-:Y:S01]  /*1f00*/  UMOV UR11, 0x40000040 ;  /* 0x40000040000b7882 */ /* 0x000fe20000000000 */
[----:B------:R-:W-:Y:S02]  /*1f10*/  UMOV UR13, UR9 ;  /* 0x00000009000d7c82 */ /* 0x000fe40008000000 */
[----:B------:R-:W-:Y:S01]  /*1f20*/  UMOV UR12, UR8 ;  /* 0x00000008000c7c82 */ /* 0x000fe20008000000 */
[----:B------:R-:W-:Y:S02]  /*1f30*/  WARPGROUP.DEPBAR.LE gsb0, 0x0 ;  /* 0x00008000000079c5 */ /* 0x000fe40000010000 */
[----:B------:R-:W-:-:S06]  /*1f40*/  WARPGROUP.ARRIVE ;  /* 0x00000000000079c5 */ /* 0x000fcc0000000000 */
[----:B------:R-:W-:Y:S01]  /*1f50*/  HGMMA.64x16x16.F32 R56, gdesc[UR8], R56, gsb0 ;  /* 0x00200000083879f0 */ /* 0x000fe20008000838 */
[----:B------:R-:W-:Y:S01]  /*1f60*/  UMOV UR10, UR6 ;  /* 0x00000006000a7c82 */ /* 0x000fe20008000000 */
[----:B------:R-:W-:Y:S01]  /*1f70*/  UMOV UR11, 0x40000040 ;  /* 0x40000040000b7882 */ /* 0x000fe20000000000 */
[----:B------:R-:W-:Y:S01]  /*1f80*/  UIADD3 UR6, UR4, 0x480, URZ ;  /* 0x0000048004067890 */ /* 0x000fe2000fffe03f */
        /* <DEDUP_REMOVED lines=15> */
[----:B01----:R-:W-:Y:S02]  /*2080*/  MOV R3, UR12 ;  /* 0x0000000c00037c02 */ /* 0x003fe40008000f00 */
[----:B------:R-:W-:Y:S01]  /*2090*/  MOV R2, UR13 ;  /* 0x0000000d00027c02 */ /* 0x000fe20008000f00 */
[----:B------:R-:W-:-:S02]  /*20a0*/  WARPGROUP.DEPBAR.LE gsb0, 0x0 ;  /* 0x00008000000079c5 */ /* 0x000fc40000010000 */
        /* <DEDUP_REMOVED lines=39> */
[----:B------:R-:W-:Y:S01]  /*2320*/  UMOV UR13, 0x40000040 ;  /* 0x40000040000d7882 */ /* 0x000fe20000000000 */
[----:B------:R-:W-:Y:S01]  /*2330*/  UMOV UR15, 0x40000040 ;  /* 0x40000040000f7882 */ /* 0x000fe20000000000 */
[----:B------:R-:W-:Y:S01]  /*2340*/  UMOV UR37, UR13 ;  /* 0x0000000d00257c82 */ /* 0x000fe20008000000 */
[----:B------:R-:W-:Y:S01]  /*2350*/  IMAD.U32 R7, RZ, RZ, UR13 ;  /* 0x0000000dff077e24 */ /* 0x000fe2000f8e00ff */
        /* <DEDUP_REMOVED lines=29> */
[----:B------:R-:W-:Y:S03]  /*2530*/  HGMMA.64x16x16.F32 R24, gdesc[UR16], R24, gsb0 ;  /* 0x00200000101879f0 */ /* 0x000fe60008000818 */
        /* <DEDUP_REMOVED lines=195> */
[----:B------:R-:W-:-:S07]  /*3170*/  UIADD3 UR5, UR5, 0xc06, URZ ;  /* 0x00000c0605057890 */ /* 0x000fce000fffe03f */
[----:B------:R-:W-:Y:S01]  /*3180*/  UMOV UR12, UR5 ;  /* 0x00000005000c7c82 */ /* 0x000fe20008000000 */
[----:B------:R-:W-:Y:S01]  /*3190*/  UIADD3 UR5, UR4, 0x786, URZ ;  /* 0x0000078604057890 */ /* 0x000fe2000fffe03f */
[----:B------:R-:W-:Y:S01]  /*31a0*/  IMAD.U32 R6, RZ, RZ, UR12 ;  /* 0x0000000cff067e24 */ /* 0x000fe2000f8e00ff */
[----:B------:R-:W-:-:S05]  /*31b0*/  UMOV UR36, UR12 ;  /* 0x0000000c00247c82 */ /* 0x000fca0008000000 */
        /* <DEDUP_REMOVED lines=40> */
[----:B------:R-:W-:-:S07]  /*3440*/  UIADD3 UR7, UR4, 0x806, URZ ;  /* 0x0000080604077890 */ /* 0x000fce000fffe03f */
[----:B------:R-:W-:Y:S01]  /*3450*/  UMOV UR38, UR7 ;  /* 0x0000000700267c82 */ /* 0x000fe20008000000 */
[----:B------:R-:W-:Y:S01]  /*3460*/  UMOV UR7, 0x40000040 ;  /* 0x4000004000077882 */ /* 0x000fe20000000000 */
[----:B------:R-:W-:Y:S02]  /*3470*/  WARPGROUP.DEPBAR.LE gsb0, 0x0 ;  /* 0x00008000000079c5 */ /* 0x000fe40000010000 */
[----:B------:R-:W-:-:S06]  /*3480*/  WARPGROUP.ARRIVE ;  /* 0x00000000000079c5 */ /* 0x000fcc0000000000 */
[----:B------:R-:W-:Y:S03]  /*3490*/  HGMMA.64x16x16.F32 R24, gdesc[UR52], R24, gsb0 ;  /* 0x00200000341879f0 */ /* 0x000fe60008000818 */
[----:B------:R-:W-:Y:S02]  /*34a0*/  WARPGROUP.DEPBAR.LE gsb0, 0x0 ;  /* 0x00008000000079c5 */ /* 0x000fe40000010000 */
[----:B------:R-:W-:-:S06]  /*34b0*/  WARPGROUP.ARRIVE ;  /* 0x00000000000079c5 */ /* 0x000fcc0000000000 */
[----:B------:R-:W-:Y:S01]  /*34c0*/  HGMMA.64x16x16.F32 R56, gdesc[UR12], R56, gsb0 ;  /* 0x002000000c3879f0 */ /* 0x000fe20008000838 */
[----:B------:R-:W-:Y:S01]  /*34d0*/  UMOV UR14, UR12 ;  /* 0x0000000c000e7c82 */ /* 0x000fe20008000000 */
[----:B------:R-:W-:Y:S01]  /*34e0*/  UMOV UR15, UR13 ;  /* 0x0000000d000f7c82 */ /* 0x000fe20008000000 */
[----:B------:R-:W-:Y:S01]  /*34f0*/  UMOV UR4, UR14 ;  /* 0x0000000e00047c82 */ /* 0x000fe20008000000 */
[----:B------:R-:W-:Y:S01]  /*3500*/  UMOV UR5, UR15 ;  /* 0x0000000f00057c82 */ /* 0x000fe20008000000 */
[----:B------:R-:W-:Y:S02]  /*3510*/  R2UR UR13, R2 ;  /* 0x00000000020d72ca */ /* 0x000fe400000e0000 */
[----:B------:R-:W-:Y:S01]  /*3520*/  R2UR UR12, R3 ;  /* 0x00000000030c72ca */ /* 0x000fe200000e0000 */
[----:B------:R-:W-:Y:S02]  /*3530*/  WARPGROUP.DEPBAR.LE gsb0, 0x0 ;  /* 0x00008000000079c5 */ /* 0x000fe40000010000 */
[----:B------:R-:W-:-:S06]  /*3540*/  WARPGROUP.ARRIVE ;  /* 0x00000000000079c5 */ /* 0x000fcc0000000000 */
[----:B------:R-:W-:Y:S01]  /*3550*/  HGMMA.64x16x16.F32 R48, gdesc[UR36], R48, gsb0 ;  /* 0x00200000243079f0 */ /* 0x000fe20008000830 */
[----:B------:R-:W-:Y:S02]  /*3560*/  R2UR UR39, R4 ;  /* 0x00000000042772ca */ /* 0x000fe400000e0000 */
[----:B------:R-:W-:Y:S02]  /*3570*/  R2UR UR38, R5 ;  /* 0x00000000052672ca */ /* 0x000fe400000e0000 */
[----:B------:R-:W-:Y:S02]  /*3580*/  R2UR UR37, R17 ;  /* 0x00000000112572ca */ /* 0x000fe400000e0000 */
[----:B------:R-:W-:Y:S01]  /*3590*/  R2UR UR36, R20 ;  /* 0x00000000142472ca */ /* 0x000fe200000e0000 */
        /* <DEDUP_REMOVED lines=9> */
[----:B------:R-:W-:Y:S01]  /*3630*/  UMOV UR7, 0x40000040 ;  /* 0x4000004000077882 */ /* 0x000fe20000000000 */
[----:B------:R-:W-:Y:S02]  /*3640*/  WARPGROUP.DEPBAR.LE gsb0, 0x0 ;  /* 0x00008000000079c5 */ /* 0x000fe40000010000 */
[----:B------:R-:W-:-:S06]  /*3650*/  WARPGROUP.ARRIVE ;  /* 0x00000000000079c5 */ /* 0x000fcc0000000000 */
[----:B------:R-:W-:Y:S03]  /*3660*/  HGMMA.64x16x16.F32 R24, gdesc[UR4], R24, gsb0 ;  /* 0x00200000041879f0 */ /* 0x000fe60008000818 */
[----:B------:R-:W-:Y:S02]  /*3670*/  WARPGROUP.DEPBAR.LE gsb0, 0x0 ;  /* 0x00008000000079c5 */ /* 0x000fe40000010000 */
[----:B------:R-:W-:Y:S05]  /*3680*/  @!P0 BRA `(.L_x_13) ;  /* 0x0000000000048947 */ /* 0x000fea0003800000 */
[----:B------:R-:W-:Y:S01]  /*3690*/  BPT.TRAP 0x1 ;  /* 0x000000040000795c */ /* 0x000fe20000300000 */
.L_x_13:
[----:B------:R-:W-:Y:S01]  /*36a0*/  ULDC UR4, c[0x0][0x9d8] ;  /* 0x0002760000047ab9 */ /* 0x000fe20000000800 */
[----:B------:R-:W-:Y:S01]  /*36b0*/  IADD3 R2, R225, UR39, RZ ;  /* 0x00000027e1027c10 */ /* 0x000fe2000fffe0ff */
[----:B------:R-:W-:Y:S01]  /*36c0*/  FMUL.FTZ R56, R56, UR4 ;  /* 0x0000000438387c20 */ /* 0x000fe20008410000 */
[----:B------:R-:W-:Y:S01]  /*36d0*/  FMUL.FTZ R57, R57, UR4 ;  /* 0x0000000439397c20 */ /* 0x000fe20008410000 */
[----:B------:R-:W-:Y:S01]  /*36e0*/  FMUL.FTZ R60, R60, UR4 ;  /* 0x000000043c3c7c20 */ /* 0x000fe20008410000 */
[----:B------:R-:W-:Y:S01]  /*36f0*/  FMUL.FTZ R61, R61, UR4 ;  /* 0x000000043d3d7c20 */ /* 0x000fe20008410000 */
[----:B------:R-:W-:Y:S02]  /*3700*/  IMAD.U32 R3, RZ, RZ, UR60 ;  /* 0x0000003cff037e24 */ /* 0x000fe4000f8e00ff */
[----:B------:R-:W-:Y:S01]  /*3710*/  FMUL.FTZ R48, R48, UR4 ;  /* 0x0000000430307c20 */ /* 0x000fe20008410000 */
[----:B------:R-:W0:Y:S01]  /*3720*/  MUFU.TANH R56, R56 ;  /* 0x0000003800387308 */ /* 0x000e220000002400 */
[----:B------:R-:W-:Y:S01]  /*3730*/  FMUL.FTZ R58, R58, UR4 ;  /* 0x000000043a3a7c20 */ /* 0x000fe20008410000 */
[----:B------:R-:W-:-:S02]  /*3740*/  IMAD R2, R3, -0x50, R2 ;  /* 0xffffffb003027824 */ /* 0x000fc400078e0202 */
[----:B------:R-:W-:Y:S01]  /*3750*/  FMUL.FTZ R49, R49, UR4 ;  /* 0x0000000431317c20 */ /* 0x000fe20008410000 */
[----:B------:R-:W-:Y:S01]  /*3760*/  FMUL.FTZ R59, R59, UR4 ;  /* 0x000000043b3b7c20 */ /* 0x000fe20008410000 */
[----:B------:R-:W-:Y:S01]  /*3770*/  FMUL.FTZ R52, R52, UR4 ;  /* 0x0000000434347c20 */ /* 0x000fe20008410000 */
[----:B------:R-:W-:Y:S01]  /*3780*/  FMUL.FTZ R62, R62, UR4 ;  /* 0x000000043e3e7c20 */ /* 0x000fe20008410000 */
[C---:B------:R-:W-:Y:S01]  /*3790*/  ISETP.GT.AND P2, PT, R2.reuse, RZ, PT ;  /* 0x000000ff0200720c */ /* 0x040fe20003f44270 */
[----:B------:R-:W1:Y:S01]  /*37a0*/  MUFU.TANH R57, R57 ;  /* 0x0000003900397308 */ /* 0x000e620000002400 */
[C---:B------:R-:W-:Y:S01]  /*37b0*/  ISETP.GT.AND P1, PT, R2.reuse, 0x1, PT ;  /* 0x000000010200780c */ /* 0x040fe20003f24270 */
[----:B------:R-:W-:Y:S01]  /*37c0*/  FMUL.FTZ R53, R53, UR4 ;  /* 0x0000000435357c20 */ /* 0x000fe20008410000 */
[C---:B------:R-:W-:Y:S01]  /*37d0*/  ISETP.GT.AND P6, PT, R2.reuse, 0x8, PT ;  /* 0x000000080200780c */ /* 0x040fe20003fc4270 */
[----:B------:R-:W-:Y:S01]  /*37e0*/  FMUL.FTZ R63, R63, UR4 ;  /* 0x000000043f3f7c20 */ /* 0x000fe20008410000 */
[----:B------:R-:W-:Y:S01]  /*37f0*/  ISETP.GT.AND P5, PT, R2, 0x9, PT ;  /* 0x000000090200780c */ /* 0x000fe20003fa4270 */
[----:B------:R-:W-:Y:S01]  /*3800*/  FMUL.FTZ R40, R40, UR4 ;  /* 0x0000000428287c20 */ /* 0x000fe20008410000 */
[----:B------:R-:W-:Y:S01]  /*3810*/  FMUL.FTZ R50, R50, UR4 ;  /* 0x0000000432327c20 */ /* 0x000fe20008410000 */
[----:B------:R-:W2:Y:S01]  /*3820*/  MUFU.TANH R60, R60 ;  /* 0x0000003c003c7308 */ /* 0x000ea20000002400 */
[----:B0-----:R-:W-:Y:S01]  /*3830*/  FSEL R56, R56, -INF , P2 ;  /* 0xff80000038387808 */ /* 0x001fe20001000000 */
[----:B------:R-:W-:Y:S01]  /*3840*/  FMUL.FTZ R41, R41, UR4 ;  /* 0x0000000429297c20 */ /* 0x000fe20008410000 */
[C---:B------:R-:W-:Y:S01]  /*3850*/  ISETP.GT.AND P4, PT, R2.reuse, 0x10, PT ;  /* 0x000000100200780c */ /* 0x040fe20003f84270 */
[----:B------:R-:W-:Y:S01]  /*3860*/  FMUL.FTZ R51, R51, UR4 ;  /* 0x0000000433337c20 */ /* 0x000fe20008410000 */
[----:B------:R-:W-:Y:S01]  /*3870*/  ISETP.GT.AND P3, PT, R2, 0x11, PT ;  /* 0x000000110200780c */ /* 0x000fe20003f64270 */
[----:B------:R-:W-:Y:S01]  /*3880*/  FMUL.FTZ R44, R44, UR4 ;  /* 0x000000042c2c7c20 */ /* 0x000fe20008410000 */
[----:B------:R-:W-:Y:S01]  /*3890*/  FMUL.FTZ R54, R54, UR4 ;  /* 0x0000000436367c20 */ /* 0x000fe20008410000 */
[----:B------:R-:W0:Y:S01]  /*38a0*/  MUFU.TANH R61, R61 ;  /* 0x0000003d003d7308 */ /* 0x000e220000002400 */
[----:B-1----:R-:W-:Y:S01]  /*38b0*/  FSEL R57, R57, -INF , P1 ;  /* 0xff80000039397808 */ /* 0x002fe20000800000 */
[----:B------:R-:W-:Y:S01]  /*38c0*/  FMUL.FTZ R45, R45, UR4 ;  /* 0x000000042d2d7c20 */ /* 0x000fe20008410000 */
[----:B------:R-:W-:Y:S01]  /*38d0*/  FMUL.FTZ R55, R55, UR4 ;  /* 0x0000000437377c20 */ /* 0x000fe20008410000 */
[----:B------:R-:W-:Y:S01]  /*38e0*/  FMUL.FTZ R32, R32, UR4 ;  /* 0x0000000420207c20 */ /* 0x000fe20008410000 */
[----:B------:R-:W-:Y:S01]  /*38f0*/  FMNMX.FTZ R3, R56, R57, !PT ;  /* 0x0000003938037209 */ /* 0x000fe20007810000 */
[----:B------:R-:W-:Y:S01]  /*3900*/  FMUL.FTZ R42, R42, UR4 ;  /* 0x000000042a2a7c20 */ /* 0x000fe20008410000 */
[----:B------:R-:W-:Y:S01]  /*3910*/  FMUL.FTZ R33, R33, UR4 ;  /* 0x0000000421217c20 */ /* 0x000fe20008410000 */
[----:B------:R-:W1:Y:S01]  /*3920*/  MUFU.TANH R48, R48 ;  /* 0x0000003000307308 */ /* 0x000e620000002400 */
[----:B--2---:R-:W-:Y:S01]  /*3930*/  FSEL R60, R60, -INF , P6 ;  /* 0xff8000003c3c7808 */ /* 0x004fe20003000000 */
[----:B------:R-:W-:Y:S01]  /*3940*/  FMUL.FTZ R43, R43, UR4 ;  /* 0x000000042b2b7c20 */ /* 0x000fe20008410000 */
[----:B------:R-:W-:Y:S01]  /*3950*/  FMUL.FTZ R36, R36, UR4 ;  /* 0x0000000424247c20 */ /* 0x000fe20008410000 */
[----:B------:R-:W-:Y:S01]  /*3960*/  FMUL.FTZ R46, R46, UR4 ;  /* 0x000000042e2e7c20 */ /* 0x000fe20008410000 */
[----:B------:R-:W-:Y:S01]  /*3970*/  FMNMX.FTZ R4, R60, R3, !PT ;  /* 0x000000033c047209 */ /* 0x000fe20007810000 */
[----:B------:R-:W-:Y:S01]  /*3980*/  FMUL.FTZ R37, R37, UR4 ;  /* 0x0000000425257c20 */ /* 0x000fe20008410000 */
[----:B------:R-:W-:Y:S01]  /*3990*/  FMUL.FTZ R47, R47, UR4 ;  /* 0x000000042f2f7c20 */ /* 0x000fe20008410000 */
[----:B------:R-:W2:Y:S01]  /*39a0*/  MUFU.TANH R58, R58 ;  /* 0x0000003a003a7308 */ /* 0x000ea20000002400 */
[----:B0-----:R-:W-:Y:S01]  /*39b0*/  FSEL R61, R61, -INF , P5 ;  /* 0xff8000003d3d7808 */ /* 0x001fe20002800000 */
[----:B------:R-:W-:Y:S01]  /*39c0*/  FMUL.FTZ R24, R24, UR4 ;  /* 0x0000000418187c20 */ /* 0x000fe20008410000 */
[----:B------:R-:W-:Y:S01]  /*39d0*/  FMUL.FTZ R34, R34, UR4 ;  /* 0x0000000422227c20 */ /* 0x000fe20008410000 */
[----:B------:R-:W-:Y:S01]  /*39e0*/  FMUL.FTZ R25, R25, UR4 ;  /* 0x0000000419197c20 */ /* 0x000fe20008410000 */
[----:B------:R-:W-:Y:S01]  /*39f0*/  FMNMX.FTZ R3, R61, R4, !PT ;  /* 0x000000043d037209 */ /* 0x000fe20007810000 */
        /* <DEDUP_REMOVED lines=13> */
[----:B------:R-:W-:Y:S01]  /*3ad0*/  ISETP.GT.AND P2, PT, R2, 0x18, PT ;  /* 0x000000180200780c */ /* 0x000fe20003f44270 */
[----:B------:R-:W-:Y:S01]  /*3ae0*/  FMUL.FTZ R31, R31, UR4 ;  /* 0x000000041f1f7c20 */ /* 0x000fe20008410000 */
[----:B------:R-:W-:Y:S01]  /*3af0*/  ULDC UR5, c[0x0][0x988] ;  /* 0x0002620000057ab9 */ /* 0x000fe20000000800 */
[----:B------:R-:W-:Y:S01]  /*3b00*/  P2R R20, PR, RZ, 0x1 ;  /* 0x00000001ff147803 */ /* 0x000fe20000000000 */
[----:B------:R-:W-:Y:S01]  /*3b10*/  UISETP.GE.AND UP0, UPT, UR39, 0x51, UPT ;  /* 0x000000512700788c */ /* 0x000fe2000bf06270 */
[----:B------:R-:W2:Y:S01]  /*3b20*/  MUFU.TANH R52, R52 ;  /* 0x0000003400347308 */ /* 0x000ea20000002400 */
[----:B0-----:R-:W-:Y:S01]  /*3b30*/  FSEL R49, R49, -INF , P3 ;  /* 0xff80000031317808 */ /* 0x001fe20001800000 */
[--C-:B------:R-:W-:Y:S01]  /*3b40*/  IMAD.MOV.U32 R149, RZ, RZ, R151.reuse ;  /* 0x000000ffff957224 */ /* 0x100fe200078e0097 */
[----:B------:R-:W-:Y:S01]  /*3b50*/  R2UR UR4, R0 ;  /* 0x00000000000472ca */ /* 0x000fe200000e0000 */
[--C-:B------:R-:W-:Y:S01]  /*3b60*/  IMAD.MOV.U32 R148, RZ, RZ, R151.reuse ;  /* 0x000000ffff947224 */ /* 0x100fe200078e0097 */
[----:B------:R-:W-:Y:S01]  /*3b70*/  FMNMX.FTZ R3, R49, R4, !PT ;  /* 0x0000000431037209 */ /* 0x000fe20007810000 */
[--C-:B------:R-:W-:Y:S01]  /*3b80*/  IMAD.MOV.U32 R147, RZ, RZ, R151.reuse ;  /* 0x000000ffff937224 */ /* 0x100fe200078e0097 */
[-C--:B------:R-:W-:Y:S01]  /*3b90*/  MOV R150, R151.reuse ;  /* 0x0000009700967202 */ /* 0x080fe20000000f00 */
[----:B------:R-:W0:Y:S01]  /*3ba0*/  MUFU.TANH R62, R62 ;  /* 0x0000003e003e7308 */ /* 0x000e220000002400 */
[----:B-1----:R-:W-:Y:S01]  /*3bb0*/  FSEL R59, R59, -INF , P1 ;  /* 0xff8000003b3b7808 */ /* 0x002fe20000800000 */
[--C-:B------:R-:W-:Y:S01]  /*3bc0*/  IMAD.MOV.U32 R145, RZ, RZ, R151.reuse ;  /* 0x000000ffff917224 */ /* 0x100fe200078e0097 */
[----:B------:R-:W-:Y:S01]  /*3bd0*/  ISETP.GT.AND P1, PT, R2, 0x19, PT ;  /* 0x000000190200780c */ /* 0x000fe20003f24270 */
[--C-:B------:R-:W-:Y:S01]  /*3be0*/  IMAD.MOV.U32 R144, RZ, RZ, R151.reuse ;  /* 0x000000ffff907224 */ /* 0x100fe200078e0097 */
[-C--:B------:R-:W-:Y:S01]  /*3bf0*/  MOV R146, R151.reuse ;  /* 0x0000009700927202 */ /* 0x080fe20000000f00 */
[--C-:B------:R-:W-:Y:S01]  /*3c00*/  IMAD.MOV.U32 R143, RZ, RZ, R151.reuse ;  /* 0x000000ffff8f7224 */ /* 0x100fe200078e0097 */
[-C--:B------:R-:W-:Y:S01]  /*3c10*/  MOV R142, R151.reuse ;  /* 0x00000097008e7202 */ /* 0x080fe20000000f00 */
[----:B------:R-:W1:Y:S01]  /*3c20*/  MUFU.TANH R53, R53 ;  /* 0x0000003500357308 */ /* 0x000e620000002400 */
[----:B--2---:R-:W-:Y:S01]  /*3c30*/  FSEL R52, R52, -INF , P2 ;  /* 0xff80000034347808 */ /* 0x004fe20001000000 */
[----:B------:R-:W-:Y:S01]  /*3c40*/  UIADD3 UR4, UR4, 0x38840, URZ ;  /* 0x0003884004047890 */ /* 0x000fe2000fffe03f */
[--C-:B------:R-:W-:Y:S01]  /*3c50*/  IMAD.MOV.U32 R141, RZ, RZ, R151.reuse ;  /* 0x000000ffff8d7224 */ /* 0x100fe200078e0097 */
[----:B------:R-:W-:Y:S01]  /*3c60*/  MOV R138, R151 ;  /* 0x00000097008a7202 */ /* 0x000fe20000000f00 */
[--C-:B------:R-:W-:Y:S01]  /*3c70*/  IMAD.MOV.U32 R140, RZ, RZ, R151.reuse ;  /* 0x000000ffff8c7224 */ /* 0x100fe200078e0097 */
[----:B------:R-:W-:Y:S01]  /*3c80*/  FMNMX.FTZ R4, R52, R3, !PT ;  /* 0x0000000334047209 */ /* 0x000fe20007810000 */
[----:B------:R-:W-:Y:S01]  /*3c90*/  UPRMT UR4, UR61, 0x654, UR4 ;  /* 0x000006543d047896 */ /* 0x000fe20008000004 */
[----:B------:R-:W2:Y:S01]  /*3ca0*/  MUFU.TANH R63, R63 ;  /* 0x0000003f003f7308 */ /* 0x000ea20000002400 */
[----:B0-----:R-:W-:Y:S01]  /*3cb0*/  FSEL R62, R62, -INF , P6 ;  /* 0xff8000003e3e7808 */ /* 0x001fe20003000000 */
[--C-:B------:R-:W-:Y:S01]  /*3cc0*/  IMAD.MOV.U32 R139, RZ, RZ, R151.reuse ;  /* 0x000000ffff8b7224 */ /* 0x100fe200078e0097 */
[C---:B------:R-:W-:Y:S01]  /*3cd0*/  ISETP.GT.AND P6, PT, R2.reuse, 0x20, PT ;  /* 0x000000200200780c */ /* 0x040fe20003fc4270 */
[--C-:B------:R-:W-:Y:S01]  /*3ce0*/  IMAD.MOV.U32 R137, RZ, RZ, R151.reuse ;  /* 0x000000ffff897224 */ /* 0x100fe200078e0097 */
[-C--:B------:R-:W-:Y:S01]  /*3cf0*/  MOV R134, R151.reuse ;  /* 0x0000009700867202 */ /* 0x080fe20000000f00 */
[--C-:B------:R-:W-:Y:S01]  /*3d00*/  IMAD.MOV.U32 R136, RZ, RZ, R151.reuse ;  /* 0x000000ffff887224 */ /* 0x100fe200078e0097 */
[-C--:B------:R-:W-:Y:S01]  /*3d10*/  MOV R130, R151.reuse ;  /* 0x0000009700827202 */ /* 0x080fe20000000f00 */
[----:B------:R-:W0:Y:S01]  /*3d20*/  MUFU.TANH R40, R40 ;  /* 0x0000002800287308 */ /* 0x000e220000002400 */
[----:B-1----:R-:W-:Y:S01]  /*3d30*/  FSEL R53, R53, -INF , P1 ;  /* 0xff80000035357808 */ /* 0x002fe20000800000 */
[----:B------:R-:W-:Y:S01]  /*3d40*/  SYNCS.ARRIVE.TRANS64.RED.A1T0 RZ, [UR4], RZ ;  /* 0x000000ffffff79a7 */ /* 0x000fe20008100404 */
[--C-:B------:R-:W-:Y:S01]  /*3d50*/  IMAD.MOV.U32 R135, RZ, RZ, R151.reuse ;  /* 0x000000ffff877224 */ /* 0x100fe200078e0097 */
[-C--:B------:R-:W-:Y:S01]  /*3d60*/  MOV R126, R151.reuse ;  /* 0x00000097007e7202 */ /* 0x080fe20000000f00 */
[--C-:B------:R-:W-:Y:S01]  /*3d70*/  IMAD.MOV.U32 R133, RZ, RZ, R151.reuse ;  /* 0x000000ffff857224 */ /* 0x100fe200078e0097 */
[----:B------:R-:W-:Y:S01]  /*3d80*/  FMNMX.FTZ R3, R53, R4, !PT ;  /* 0x0000000435037209 */ /* 0x000fe20007810000 */
[--C-:B------:R-:W-:Y:S01]  /*3d90*/  IMAD.MOV.U32 R132, RZ, RZ, R151.reuse ;  /* 0x000000ffff847224 */ /* 0x100fe200078e0097 */
[----:B------:R-:W1:Y:S01]  /*3da0*/  MUFU.TANH R50, R50 ;  /* 0x0000003200327308 */ /* 0x000e620000002400 */
[----:B--2---:R-:W-:Y:S01]  /*3db0*/  FSEL R63, R63, -INF , P5 ;  /* 0xff8000003f3f7808 */ /* 0x004fe20002800000 */
[--C-:B------:R-:W-:Y:S01]  /*3dc0*/  IMAD.MOV.U32 R131, RZ, RZ, R151.reuse ;  /* 0x000000ffff837224 */ /* 0x100fe200078e0097 */
[----:B------:R-:W-:Y:S01]  /*3dd0*/  ISETP.GT.AND P5, PT, R2, 0x21, PT ;  /* 0x000000210200780c */ /* 0x000fe20003fa4270 */
[--C-:B------:R-:W-:Y:S01]  /*3de0*/  IMAD.MOV.U32 R129, RZ, RZ, R151.reuse ;  /* 0x000000ffff817224 */ /* 0x100fe200078e0097 */
[-C--:B------:R-:W-:Y:S01]  /*3df0*/  MOV R122, R151.reuse ;  /* 0x00000097007a7202 */ /* 0x080fe20000000f00 */
[--C-:B------:R-:W-:Y:S01]  /*3e00*/  IMAD.MOV.U32 R128, RZ, RZ, R151.reuse ;  /* 0x000000ffff807224 */ /* 0x100fe200078e0097 */
[-C--:B------:R-:W-:Y:S01]  /*3e10*/  MOV R118, R151.reuse ;  /* 0x0000009700767202 */ /* 0x080fe20000000f00 */
[----:B------:R-:W2:Y:S01]  /*3e20*/  MUFU.TANH R41, R41 ;  /* 0x0000002900297308 */ /* 0x000ea20000002400 */
[----:B0-----:R-:W-:Y:S01]  /*3e30*/  FSEL R40, R40, -INF , P6 ;  /* 0xff80000028287808 */ /* 0x001fe20003000000 */
[--C-:B------:R-:W-:Y:S01]  /*3e40*/  IMAD.MOV.U32 R127, RZ, RZ, R151.reuse ;  /* 0x000000ffff7f7224 */ /* 0x100fe200078e0097 */
[----:B------:R-:W-:Y:S01]  /*3e50*/  MOV R114, R151 ;  /* 0x0000009700727202 */ /* 0x000fe20000000f00 */
[--C-:B------:R-:W-:Y:S01]  /*3e60*/  IMAD.MOV.U32 R125, RZ, RZ, R151.reuse ;  /* 0x000000ffff7d7224 */ /* 0x100fe200078e0097 */
[----:B------:R-:W-:Y:S01]  /*3e70*/  FMNMX.FTZ R4, R40, R3, !PT ;  /* 0x0000000328047209 */ /* 0x000fe20007810000 */
[--C-:B------:R-:W-:Y:S01]  /*3e80*/  IMAD.MOV.U32 R124, RZ, RZ, R151.reuse ;  /* 0x000000ffff7c7224 */ /* 0x100fe200078e0097 */
[-C--:B------:R-:W-:Y:S01]  /*3e90*/  MOV R110, R151.reuse ;  /* 0x00000097006e7202 */ /* 0x080fe20000000f00 */
[----:B------:R-:W0:Y:S01]  /*3ea0*/  MUFU.TANH R51, R51 ;  /* 0x0000003300337308 */ /* 0x000e220000002400 */
[----:B-1----:R-:W-:Y:S01]  /*3eb0*/  FSEL R50, R50, -INF , P4 ;  /* 0xff80000032327808 */ /* 0x002fe20002000000 */
[--C-:B------:R-:W-:Y:S01]  /*3ec0*/  IMAD.MOV.U32 R123, RZ, RZ, R151.reuse ;  /* 0x000000ffff7b7224 */ /* 0x100fe200078e0097 */
[C---:B------:R-:W-:Y:S01]  /*3ed0*/  ISETP.GT.AND P4, PT, R2.reuse, 0x28, PT ;  /* 0x000000280200780c */ /* 0x040fe20003f84270 */
[--C-:B------:R-:W-:Y:S01]  /*3ee0*/  IMAD.MOV.U32 R121, RZ, RZ, R151.reuse ;  /* 0x000000ffff797224 */ /* 0x100fe200078e0097 */
[-C--:B------:R-:W-:Y:S01]  /*3ef0*/  MOV R106, R151.reuse ;  /* 0x00000097006a7202 */ /* 0x080fe20000000f00 */
[--C-:B------:R-:W-:Y:S01]  /*3f00*/  IMAD.MOV.U32 R120, RZ, RZ, R151.reuse ;  /* 0x000000ffff787224 */ /* 0x100fe200078e0097 */
[-C--:B------:R-:W-:Y:S01]  /*3f10*/  MOV R102, R151.reuse ;  /* 0x0000009700667202 */ /* 0x080fe20000000f00 */
[----:B------:R-:W1:Y:S01]  /*3f20*/  MUFU.TANH R44, R44 ;  /* 0x0000002c002c7308 */ /* 0x000e620000002400 */
[----:B--2---:R-:W-:Y:S01]  /*3f30*/  FSEL R41, R41, -INF , P5 ;  /* 0xff80000029297808 */ /* 0x004fe20002800000 */
[--C-:B------:R-:W-:Y:S01]  /*3f40*/  IMAD.MOV.U32 R119, RZ, RZ, R151.reuse ;  /* 0x000000ffff777224 */ /* 0x100fe200078e0097 */
[-C--:B------:R-:W-:Y:S01]  /*3f50*/  MOV R98, R151.reuse ;  /* 0x0000009700627202 */ /* 0x080fe20000000f00 */
[--C-:B------:R-:W-:Y:S01]  /*3f60*/  IMAD.MOV.U32 R117, RZ, RZ, R151.reuse ;  /* 0x000000ffff757224 */ /* 0x100fe200078e0097 */
[----:B------:R-:W-:Y:S01]  /*3f70*/  FMNMX.FTZ R3, R41, R4, !PT ;  /* 0x0000000429037209 */ /* 0x000fe20007810000 */
[--C-:B------:R-:W-:Y:S01]  /*3f80*/  IMAD.MOV.U32 R116, RZ, RZ, R151.reuse ;  /* 0x000000ffff747224 */ /* 0x100fe200078e0097 */
[-C--:B------:R-:W-:Y:S01]  /*3f90*/  MOV R94, R151.reuse ;  /* 0x00000097005e7202 */ /* 0x080fe20000000f00 */
[----:B------:R-:W2:Y:S01]  /*3fa0*/  MUFU.TANH R54, R54 ;  /* 0x0000003600367308 */ /* 0x000ea20000002400 */
[----:B0-----:R-:W-:Y:S01]  /*3fb0*/  FSEL R51, R51, -INF , P3 ;  /* 0xff80000033337808 */ /* 0x001fe20001800000 */
[--C-:B------:R-:W-:Y:S01]  /*3fc0*/  IMAD.MOV.U32 R115, RZ, RZ, R151.reuse ;  /* 0x000000ffff737224 */ /* 0x100fe200078e0097 */
[----:B------:R-:W-:Y:S01]  /*3fd0*/  ISETP.GT.AND P3, PT, R2, 0x29, PT ;  /* 0x000000290200780c */ /* 0x000fe20003f64270 */
[--C-:B------:R-:W-:Y:S01]  /*3fe0*/  IMAD.MOV.U32 R113, RZ, RZ, R151.reuse ;  /* 0x000000ffff717224 */ /* 0x100fe200078e0097 */
[-C--:B------:R-:W-:Y:S01]  /*3ff0*/  MOV R90, R151.reuse ;  /* 0x00000097005a7202 */ /* 0x080fe20000000f00 */
[--C-:B------:R-:W-:Y:S01]  /*4000*/  IMAD.MOV.U32 R112, RZ, RZ, R151.reuse ;  /* 0x000000ffff707224 */ /* 0x100fe200078e0097 */
[-C--:B------:R-:W-:Y:S01]  /*4010*/  MOV R86, R151.reuse ;  /* 0x0000009700567202 */ /* 0x080fe20000000f00 */
[----:B------:R-:W0:Y:S01]  /*4020*/  MUFU.TANH R45, R45 ;  /* 0x0000002d002d7308 */ /* 0x000e220000002400 */
[----:B-1----:R-:W-:Y:S01]  /*4030*/  FSEL R44, R44, -INF , P4 ;  /* 0xff8000002c2c7808 */ /* 0x002fe20002000000 */
[--C-:B------:R-:W-:Y:S01]  /*4040*/  IMAD.MOV.U32 R111, RZ, RZ, R151.reuse ;  /* 0x000000ffff6f7224 */ /* 0x100fe200078e0097 */
[----:B------:R-:W-:Y:S01]  /*4050*/  MOV R82, R151 ;  /* 0x0000009700527202 */ /* 0x000fe20000000f00 */
[--C-:B------:R-:W-:Y:S01]  /*4060*/  IMAD.MOV.U32 R109, RZ, RZ, R151.reuse ;  /* 0x000000ffff6d7224 */ /* 0x100fe200078e0097 */
[----:B------:R-:W-:Y:S01]  /*4070*/  FMNMX.FTZ R4, R44, R3, !PT ;  /* 0x000000032c047209 */ /* 0x000fe20007810000 */
[--C-:B------:R-:W-:Y:S01]  /*4080*/  IMAD.MOV.U32 R108, RZ, RZ, R151.reuse ;  /* 0x000000ffff6c7224 */ /* 0x100fe200078e0097 */
[-C--:B------:R-:W-:Y:S01]  /*4090*/  MOV R78, R151.reuse ;  /* 0x00000097004e7202 */ /* 0x080fe20000000f00 */
        /* <DEDUP_REMOVED lines=14> */
[----:B------:R-:W-:-:S02]  /*4180*/  IMAD.MOV.U32 R100, RZ, RZ, R151 ;  /* 0x000000ffff647224 */ /* 0x000fc400078e0097 */
[----:B------:R-:W0:Y:S01]  /*4190*/  MUFU.TANH R42, R42 ;  /* 0x0000002a002a7308 */ /* 0x000e220000002400 */
[----:B-1----:R-:W-:Y:S01]  /*41a0*/  FSEL R55, R55, -INF , P1 ;  /* 0xff80000037377808 */ /* 0x002fe20000800000 */
[--C-:B------:R-:W-:Y:S01]  /*41b0*/  IMAD.MOV.U32 R99, RZ, RZ, R151.reuse ;  /* 0x000000ffff637224 */ /* 0x100fe200078e0097 */
[----:B------:R-:W-:Y:S01]  /*41c0*/  ISETP.GT.AND P1, PT, R2, 0x31, PT ;  /* 0x000000310200780c */ /* 0x000fe20003f24270 */
[--C-:B------:R-:W-:Y:S02]  /*41d0*/  IMAD.MOV.U32 R97, RZ, RZ, R151.reuse ;  /* 0x000000ffff617224 */ /* 0x100fe400078e0097 */
[--C-:B------:R-:W-:Y:S02]  /*41e0*/  IMAD.MOV.U32 R96, RZ, RZ, R151.reuse ;  /* 0x000000ffff607224 */ /* 0x100fe400078e0097 */
[----:B------:R-:W1:Y:S01]  /*41f0*/  MUFU.TANH R33, R33 ;  /* 0x0000002100217308 */ /* 0x000e620000002400 */
[----:B--2---:R-:W-:Y:S01]  /*4200*/  FSEL R32, R32, -INF , P2 ;  /* 0xff80000020207808 */ /* 0x004fe20001000000 */
[----:B------:R-:W-:-:S02]  /*4210*/  IMAD.MOV.U32 R95, RZ, RZ, R151 ;  /* 0x000000ffff5f7224 */ /* 0x000fc400078e0097 */
[--C-:B------:R-:W-:Y:S01]  /*4220*/  IMAD.MOV.U32 R93, RZ, RZ, R151.reuse ;  /* 0x000000ffff5d7224 */ /* 0x100fe200078e0097 */
[----:B------:R-:W-:Y:S01]  /*4230*/  FMNMX.FTZ R4, R32, R3, !PT ;  /* 0x0000000320047209 */ /* 0x000fe20007810000 */
[--C-:B------:R-:W-:Y:S02]  /*4240*/  IMAD.MOV.U32 R92, RZ, RZ, R151.reuse ;  /* 0x000000ffff5c7224 */ /* 0x100fe400078e0097 */
[----:B------:R-:W2:Y:S01]  /*4250*/  MUFU.TANH R43, R43 ;  /* 0x0000002b002b7308 */ /* 0x000ea20000002400 */
[----:B0-----:R-:W-:Y:S01]  /*4260*/  FSEL R42, R42, -INF , P6 ;  /* 0xff8000002a2a7808 */ /* 0x001fe20003000000 */
[--C-:B------:R-:W-:Y:S01]  /*4270*/  IMAD.MOV.U32 R91, RZ, RZ, R151.reuse ;  /* 0x000000ffff5b7224 */ /* 0x100fe200078e0097 */
[----:B------:R-:W-:Y:S01]  /*4280*/  ISETP.GT.AND P6, PT, R2, 0x38, PT ;  /* 0x000000380200780c */ /* 0x000fe20003fc4270 */
[--C-:B------:R-:W-:Y:S02]  /*4290*/  IMAD.MOV.U32 R89, RZ, RZ, R151.reuse ;  /* 0x000000ffff597224 */ /* 0x100fe400078e0097 */
[----:B------:R-:W-:-:S02]  /*42a0*/  IMAD.MOV.U32 R88, RZ, RZ, R151 ;  /* 0x000000ffff587224 */ /* 0x000fc400078e0097 */
[----:B------:R-:W0:Y:S01]  /*42b0*/  MUFU.TANH R36, R36 ;  /* 0x0000002400247308 */ /* 0x000e220000002400 */
[----:B-1----:R-:W-:Y:S01]  /*42c0*/  FSEL R33, R33, -INF , P1 ;  /* 0xff80000021217808 */ /* 0x002fe20000800000 */
[--C-:B------:R-:W-:Y:S02]  /*42d0*/  IMAD.MOV.U32 R87, RZ, RZ, R151.reuse ;  /* 0x000000ffff577224 */ /* 0x100fe400078e0097 */
[--C-:B------:R-:W-:Y:S01]  /*42e0*/  IMAD.MOV.U32 R85, RZ, RZ, R151.reuse ;  /* 0x000000ffff557224 */ /* 0x100fe200078e0097 */
[----:B------:R-:W-:Y:S01]  /*42f0*/  FMNMX.FTZ R3, R33, R4, !PT ;  /* 0x0000000421037209 */ /* 0x000fe20007810000 */
[--C-:B------:R-:W-:Y:S02]  /*4300*/  IMAD.MOV.U32 R84, RZ, RZ, R151.reuse ;  /* 0x000000ffff547224 */ /* 0x100fe400078e0097 */
[----:B------:R-:W1:Y:S01]  /*4310*/  MUFU.TANH R46, R46 ;  /* 0x0000002e002e7308 */ /* 0x000e620000002400 */
[----:B--2---:R-:W-:Y:S01]  /*4320*/  FSEL R43, R43, -INF , P5 ;  /* 0xff8000002b2b7808 */ /* 0x004fe20002800000 */
[--C-:B------:R-:W-:Y:S01]  /*4330*/  IMAD.MOV.U32 R83, RZ, RZ, R151.reuse ;  /* 0x000000ffff537224 */ /* 0x100fe200078e0097 */
[----:B------:R-:W-:Y:S01]  /*4340*/  ISETP.GT.AND P5, PT, R2, 0x39, PT ;  /* 0x000000390200780c */ /* 0x000fe20003fa4270 */
[----:B------:R-:W-:-:S02]  /*4350*/  IMAD.MOV.U32 R81, RZ, RZ, R151 ;  /* 0x000000ffff517224 */ /* 0x000fc400078e0097 */
[--C-:B------:R-:W-:Y:S02]  /*4360*/  IMAD.MOV.U32 R80, RZ, RZ, R151.reuse ;  /* 0x000000ffff507224 */ /* 0x100fe400078e0097 */
[----:B------:R-:W2:Y:S01]  /*4370*/  MUFU.TANH R37, R37 ;  /* 0x0000002500257308 */ /* 0x000ea20000002400 */
[----:B0-----:R-:W-:Y:S01]  /*4380*/  FSEL R36, R36, -INF , P6 ;  /* 0xff80000024247808 */ /* 0x001fe20003000000 */
[--C-:B------:R-:W-:Y:S02]  /*4390*/  IMAD.MOV.U32 R79, RZ, RZ, R151.reuse ;  /* 0x000000ffff4f7224 */ /* 0x100fe400078e0097 */
[--C-:B------:R-:W-:Y:S01]  /*43a0*/  IMAD.MOV.U32 R77, RZ, RZ, R151.reuse ;  /* 0x000000ffff4d7224 */ /* 0x100fe200078e0097 */
[----:B------:R-:W-:Y:S01]  /*43b0*/  FMNMX.FTZ R4, R36, R3, !PT ;  /* 0x0000000324047209 */ /* 0x000fe20007810000 */
[--C-:B------:R-:W-:Y:S02]  /*43c0*/  IMAD.MOV.U32 R76, RZ, RZ, R151.reuse ;  /* 0x000000ffff4c7224 */ /* 0x100fe400078e0097 */
[----:B------:R-:W0:Y:S01]  /*43d0*/  MUFU.TANH R47, R47 ;  /* 0x0000002f002f7308 */ /* 0x000e220000002400 */
[----:B-1----:R-:W-:Y:S01]  /*43e0*/  FSEL R46, R46, -INF , P4 ;  /* 0xff8000002e2e7808 */ /* 0x002fe20002000000 */
[--C-:B------:R-:W-:Y:S01]  /*43f0*/  IMAD.MOV.U32 R75, RZ, RZ, R151.reuse ;  /* 0x000000ffff4b7224 */ /* 0x100fe200078e0097 */
[----:B------:R-:W-:Y:S01]  /*4400*/  ISETP.GT.AND P4, PT, R2, 0x40, PT ;  /* 0x000000400200780c */ /* 0x000fe20003f84270 */
[----:B------:R-:W-:-:S02]  /*4410*/  IMAD.MOV.U32 R73, RZ, RZ, R151 ;  /* 0x000000ffff497224 */ /* 0x000fc400078e0097 */
[--C-:B------:R-:W-:Y:S02]  /*4420*/  IMAD.MOV.U32 R72, RZ, RZ, R151.reuse ;  /* 0x000000ffff487224 */ /* 0x100fe400078e0097 */
[----:B------:R-:W1:Y:S01]  /*4430*/  MUFU.TANH R24, R24 ;  /* 0x0000001800187308 */ /* 0x000e620000002400 */
[----:B--2---:R-:W-:Y:S01]  /*4440*/  FSEL R37, R37, -INF , P5 ;  /* 0xff80000025257808 */ /* 0x004fe20002800000 */
[--C-:B------:R-:W-:Y:S02]  /*4450*/  IMAD.MOV.U32 R71, RZ, RZ, R151.reuse ;  /* 0x000000ffff477224 */ /* 0x100fe400078e0097 */
[--C-:B------:R-:W-:Y:S01]  /*4460*/  IMAD.MOV.U32 R69, RZ, RZ, R151.reuse ;  /* 0x000000ffff457224 */ /* 0x100fe200078e0097 */
[----:B------:R-:W-:Y:S01]  /*4470*/  FMNMX.FTZ R3, R37, R4, !PT ;  /* 0x0000000425037209 */ /* 0x000fe20007810000 */
[--C-:B------:R-:W-:Y:S02]  /*4480*/  IMAD.MOV.U32 R68, RZ, RZ, R151.reuse ;  /* 0x000000ffff447224 */ /* 0x100fe400078e0097 */
[----:B------:R-:W2:Y:S01]  /*4490*/  MUFU.TANH R34, R34 ;  /* 0x0000002200227308 */ /* 0x000ea20000002400 */
[----:B0-----:R-:W-:Y:S01]  /*44a0*/  FSEL R47, R47, -INF , P3 ;  /* 0xff8000002f2f7808 */ /* 0x001fe20001800000 */
[--C-:B------:R-:W-:Y:S01]  /*44b0*/  IMAD.MOV.U32 R67, RZ, RZ, R151.reuse ;  /* 0x000000ffff437224 */ /* 0x100fe200078e0097 */
[----:B------:R-:W-:Y:S01]  /*44c0*/  ISETP.GT.AND P3, PT, R2, 0x41, PT ;  /* 0x000000410200780c */ /* 0x000fe20003f64270 */
[----:B------:R-:W-:-:S04]  /*44d0*/  IMAD.MOV.U32 R65, RZ, RZ, R151 ;  /* 0x000000ffff417224 */ /* 0x000fc800078e0097 */
[----:B------:R-:W0:Y:S01]  /*44e0*/  MUFU.TANH R25, R25 ;  /* 0x0000001900197308 */ /* 0x000e220000002400 */
[----:B-1----:R-:W-:-:S04]  /*44f0*/  FSEL R24, R24, -INF , P4 ;  /* 0xff80000018187808 */ /* 0x002fc80002000000 */
[----:B------:R-:W-:-:S03]  /*4500*/  FMNMX.FTZ R4, R24, R3, !PT ;  /* 0x0000000318047209 */ /* 0x000fc60007810000 */
[----:B------:R-:W1:Y:S01]  /*4510*/  MUFU.TANH R35, R35 ;  /* 0x0000002300237308 */ /* 0x000e620000002400 */
[----:B--2---:R-:W-:Y:S02]  /*4520*/  FSEL R34, R34, -INF , P2 ;  /* 0xff80000022227808 */ /* 0x004fe40001000000 */
[----:B------:R-:W-:-:S05]  /*4530*/  ISETP.GT.AND P2, PT, R2, 0x48, PT ;  /* 0x000000480200780c */ /* 0x000fca0003f44270 */
[----:B------:R-:W2:Y:S01]  /*4540*/  MUFU.TANH R28, R28 ;  /* 0x0000001c001c7308 */ /* 0x000ea20000002400 */
[----:B0-----:R-:W-:-:S04]  /*4550*/  FSEL R25, R25, -INF , P3 ;  /* 0xff80000019197808 */ /* 0x001fc80001800000 */
[----:B------:R-:W-:-:S03]  /*4560*/  FMNMX.FTZ R3, R25, R4, !PT ;  /* 0x0000000419037209 */ /* 0x000fc60007810000 */
[----:B------:R-:W0:Y:S01]  /*4570*/  MUFU.TANH R29, R29 ;  /* 0x0000001d001d7308 */ /* 0x000e220000002400 */
[----:B-1----:R-:W-:Y:S02]  /*4580*/  FSEL R35, R35, -INF , P1 ;  /* 0xff80000023237808 */ /* 0x002fe40000800000 */
[----:B------:R-:W-:-:S05]  /*4590*/  ISETP.GT.AND P1, PT, R2, 0x49, PT ;  /* 0x000000490200780c */ /* 0x000fca0003f24270 */
[----:B------:R-:W1:Y:S01]  /*45a0*/  MUFU.TANH R38, R38 ;  /* 0x0000002600267308 */ /* 0x000e620000002400 */
[----:B--2---:R-:W-:-:S04]  /*45b0*/  FSEL R28, R28, -INF , P2 ;  /* 0xff8000001c1c7808 */ /* 0x004fc80001000000 */
[----:B------:R-:W-:-:S03]  /*45c0*/  FMNMX.FTZ R2, R28, R3, !PT ;  /* 0x000000031c027209 */ /* 0x000fc60007810000 */
[----:B------:R-:W2:Y:S01]  /*45d0*/  MUFU.TANH R39, R39 ;  /* 0x0000002700277308 */ /* 0x000ea20000002400 */
[----:B0-----:R-:W-:-:S04]  /*45e0*/  FSEL R29, R29, -INF , P1 ;  /* 0xff8000001d1d7808 */ /* 0x001fc80000800000 */
[----:B------:R-:W-:-:S03]  /*45f0*/  FMNMX.FTZ R2, R29, R2, !PT ;  /* 0x000000021d027209 */ /* 0x000fc60007810000 */
[----:B------:R-:W0:Y:S01]  /*4600*/  MUFU.TANH R26, R26 ;  /* 0x0000001a001a7308 */ /* 0x000e220000002400 */
[----:B-1----:R-:W-:Y:S01]  /*4610*/  FSEL R38, R38, -INF , P6 ;  /* 0xff80000026267808 */ /* 0x002fe20003000000 */
[----:B------:R-:W1:Y:S06]  /*4620*/  SHFL.BFLY PT, R3, R2, 0x2, 0x1f ;  /* 0x0c401f0002037f89 */ /* 0x000e6c00000e0000 */
[----:B------:R-:W3:Y:S01]  /*4630*/  MUFU.TANH R27, R27 ;  /* 0x0000001b001b7308 */ /* 0x000ee20000002400 */
[----:B--2---:R-:W-:-:S07]  /*4640*/  FSEL R39, R39, -INF , P5 ;  /* 0xff80000027277808 */ /* 0x004fce0002800000 */
[----:B------:R-:W2:Y:S01]  /*4650*/  MUFU.TANH R30, R30 ;  /* 0x0000001e001e7308 */ /* 0x000ea20000002400 */
[----:B0-----:R-:W-:-:S07]  /*4660*/  FSEL R26, R26, -INF , P4 ;  /* 0xff8000001a1a7808 */ /* 0x001fce0002000000 */
[----:B------:R-:W0:Y:S01]  /*4670*/  MUFU.TANH R31, R31 ;  /* 0x0000001f001f7308 */ /* 0x000e220000002400 */
[----:B---3--:R-:W-:Y:S02]  /*4680*/  FSEL R27, R27, -INF , P3 ;  /* 0xff8000001b1b7808 */ /* 0x008fe40001800000 */
[----:B-1----:R-:W-:-:S05]  /*4690*/  FMNMX.FTZ R3, R2, R3, !PT ;  /* 0x0000000302037209 */ /* 0x002fca0007810000 */
[----:B------:R-:W1:Y:S01]  /*46a0*/  SHFL.BFLY PT, R4, R3, 0x1, 0x1f ;  /* 0x0c201f0003047f89 */ /* 0x000e6200000e0000 */
[----:B--2---:R-:W-:Y:S02]  /*46b0*/  FSEL R30, R30, -INF , P2 ;  /* 0xff8000001e1e7808 */ /* 0x004fe40001000000 */
[----:B0-----:R-:W-:Y:S02]  /*46c0*/  FSEL R31, R31, -INF , P1 ;  /* 0xff8000001f1f7808 */ /* 0x001fe40000800000 */
[----:B-1----:R-:W-:Y:S02]  /*46d0*/  FMNMX.FTZ R4, R3, R4, !PT ;  /* 0x0000000403047209 */ /* 0x002fe40007810000 */
[----:B------:R-:W-:Y:S02]  /*46e0*/  FMNMX.FTZ R3, R58, R59, !PT ;  /* 0x0000003b3a037209 */ /* 0x000fe40007810000 */
[C---:B------:R-:W-:Y:S01]  /*46f0*/  FSETP.NEU.FTZ.AND P0, PT, R4.reuse, -INF , PT ;  /* 0xff8000000400780b */ /* 0x040fe20003f1d000 */
[----:B------:R-:W-:Y:S01]  /*4700*/  FMUL.FTZ R5, R4, UR5 ;  /* 0x0000000504057c20 */ /* 0x000fe20008410000 */
[----:B------:R-:W-:-:S04]  /*4710*/  FMNMX.FTZ R2, R62, R3, !PT ;  /* 0x000000033e027209 */ /* 0x000fc80007810000 */
[----:B------:R-:W-:Y:S02]  /*4720*/  FMNMX.FTZ R3, R63, R2, !PT ;  /* 0x000000023f037209 */ /* 0x000fe40007810000 */
[----:B------:R-:W-:Y:S02]  /*4730*/  FSEL R17, R5, RZ, P0 ;  /* 0x000000ff05117208 */ /* 0x000fe40000000000 */
[----:B------:R-:W-:Y:S02]  /*4740*/  FMNMX.FTZ R2, R50, R3, !PT ;  /* 0x0000000332027209 */ /* 0x000fe40007810000 */
[----:B------:R-:W-:Y:S01]  /*4750*/  ISETP.NE.AND P0, PT, R20, RZ, PT ;  /* 0x000000ff1400720c */ /* 0x000fe20003f05270 */
[--C-:B------:R-:W-:Y:S01]  /*4760*/  FFMA.FTZ R56, R56, UR5, -R17.reuse ;  /* 0x0000000538387c23 */ /* 0x100fe20008010811 */
[----:B------:R-:W-:Y:S01]  /*4770*/  FMNMX.FTZ R3, R51, R2, !PT ;  /* 0x0000000233037209 */ /* 0x000fe20007810000 */
[--C-:B------:R-:W-:Y:S01]  /*4780*/  FFMA.FTZ R57, R57, UR5, -R17.reuse ;  /* 0x0000000539397c23 */ /* 0x100fe20008010811 */
[--C-:B------:R-:W-:Y:S01]  /*4790*/  FFMA.FTZ R60, R60, UR5, -R17.reuse ;  /* 0x000000053c3c7c23 */ /* 0x100fe20008010811 */
[--C-:B------:R-:W-:Y:S01]  /*47a0*/  FFMA.FTZ R61, R61, UR5, -R17.reuse ;  /* 0x000000053d3d7c23 */ /* 0x100fe20008010811 */
[----:B------:R-:W-:Y:S01]  /*47b0*/  FMNMX.FTZ R2, R54, R3, !PT ;  /* 0x0000000336027209 */ /* 0x000fe20007810000 */
[----:B------:R-:W-:Y:S01]  /*47c0*/  MUFU.EX2 R56, R56 ;  /* 0x0000003800387308 */ /* 0x000fe20000000800 */
[--C-:B------:R-:W-:Y:S01]  /*47d0*/  FFMA.FTZ R48, R48, UR5, -R17.reuse ;  /* 0x0000000530307c23 */ /* 0x100fe20008010811 */
[--C-:B------:R-:W-:Y:S01]  /*47e0*/  FFMA.FTZ R49, R49, UR5, -R17.reuse ;  /* 0x0000000531317c23 */ /* 0x100fe20008010811 */
[----:B------:R-:W-:Y:S01]  /*47f0*/  FMNMX.FTZ R3, R55, R2, !PT ;  /* 0x0000000237037209 */ /* 0x000fe20007810000 */
[--C-:B------:R-:W-:Y:S01]  /*4800*/  FFMA.FTZ R52, R52, UR5, -R17.reuse ;  /* 0x0000000534347c23 */ /* 0x100fe20008010811 */
[--C-:B------:R-:W-:Y:S01]  /*4810*/  FFMA.FTZ R53, R53, UR5, -R17.reuse ;  /* 0x0000000535357c23 */ /* 0x100fe20008010811 */
[--C-:B------:R-:W-:Y:S01]  /*4820*/  FFMA.FTZ R40, R40, UR5, -R17.reuse ;  /* 0x0000000528287c23 */ /* 0x100fe20008010811 */
[----:B------:R-:W-:Y:S01]  /*4830*/  FMNMX.FTZ R2, R42, R3, !PT ;  /* 0x000000032a027209 */ /* 0x000fe20007810000 */
[----:B------:R-:W0:Y:S01]  /*4840*/  MUFU.EX2 R57, R57 ;  /* 0x0000003900397308 */ /* 0x000e220000000800 */
[--C-:B------:R-:W-:Y:S01]  /*4850*/  FFMA.FTZ R41, R41, UR5, -R17.reuse ;  /* 0x0000000529297c23 */ /* 0x100fe20008010811 */
        /* <DEDUP_REMOVED lines=14> */
[----:B------:R-:W1:Y:S01]  /*4940*/  MUFU.EX2 R61, R61 ;  /* 0x0000003d003d7308 */ /* 0x000e620000000800 */
[----:B------:R-:W-:Y:S01]  /*4950*/  FFMA.FTZ R17, R29, UR5, -R17 ;  /* 0x000000051d117c23 */ /* 0x000fe20008010811 */
[----:B0-----:R-:W-:Y:S01]  /*4960*/  F2FP.F16.F32.PACK_AB R208, R57, R56 ;  /* 0x0000003839d0723e */ /* 0x001fe200000000ff */
[----:B------:R-:W-:Y:S01]  /*4970*/  IMAD.MOV.U32 R29, RZ, RZ, R151 ;  /* 0x000000ffff1d7224 */ /* 0x000fe200078e0097 */
[----:B------:R-:W-:-:S04]  /*4980*/  FMNMX.FTZ R3, R35, R2, !PT ;  /* 0x0000000223037209 */ /* 0x000fc80007810000 */
[----:B------:R-:W-:Y:S01]  /*4990*/  FMNMX.FTZ R2, R38, R3, !PT ;  /* 0x0000000326027209 */ /* 0x000fe20007810000 */
[----:B------:R-:W-:Y:S03]  /*49a0*/  MUFU.EX2 R48, R48 ;  /* 0x0000003000307308 */ /* 0x000fe60000000800 */
[----:B------:R-:W-:-:S04]  /*49b0*/  FMNMX.FTZ R3, R39, R2, !PT ;  /* 0x0000000227037209 */ /* 0x000fc80007810000 */
[----:B------:R-:W-:Y:S01]  /*49c0*/  FMNMX.FTZ R2, R26, R3, !PT ;  /* 0x000000031a027209 */ /* 0x000fe20007810000 */
[----:B------:R-:W0:Y:S01]  /*49d0*/  MUFU.EX2 R49, R49 ;  /* 0x0000003100317308 */ /* 0x000e220000000800 */
[----:B-1----:R-:W-:Y:S02]  /*49e0*/  F2FP.F16.F32.PACK_AB R210, R61, R60 ;  /* 0x0000003c3dd2723e */ /* 0x002fe400000000ff */
[----:B------:R-:W-:-:S04]  /*49f0*/  FMNMX.FTZ R3, R27, R2, !PT ;  /* 0x000000021b037209 */ /* 0x000fc80007810000 */
[----:B------:R-:W-:Y:S01]  /*4a00*/  FMNMX.FTZ R2, R30, R3, !PT ;  /* 0x000000031e027209 */ /* 0x000fe20007810000 */
[----:B------:R-:W-:Y:S03]  /*4a10*/  MUFU.EX2 R52, R52 ;  /* 0x0000003400347308 */ /* 0x000fe60000000800 */
[----:B------:R-:W-:-:S05]  /*4a20*/  FMNMX.FTZ R2, R31, R2, !PT ;  /* 0x000000021f027209 */ /* 0x000fca0007810000 */
[----:B------:R-:W1:Y:S01]  /*4a30*/  SHFL.BFLY PT, R3, R2, 0x2, 0x1f ;  /* 0x0c401f0002037f89 */ /* 0x000e6200000e0000 */
[----:B------:R-:W2:Y:S01]  /*4a40*/  MUFU.EX2 R53, R53 ;  /* 0x0000003500357308 */ /* 0x000ea20000000800 */
[----:B0-----:R-:W-:-:S07]  /*4a50*/  F2FP.F16.F32.PACK_AB R204, R49, R48 ;  /* 0x0000003031cc723e */ /* 0x001fce00000000ff */
[----:B------:R-:W-:Y:S08]  /*4a60*/  MUFU.EX2 R40, R40 ;  /* 0x0000002800287308 */ /* 0x000ff00000000800 */
[----:B------:R-:W0:Y:S01]  /*4a70*/  MUFU.EX2 R41, R41 ;  /* 0x0000002900297308 */ /* 0x000e220000000800 */
[----:B--2---:R-:W-:Y:S02]  /*4a80*/  F2FP.F16.F32.PACK_AB R206, R53, R52 ;  /* 0x0000003435ce723e */ /* 0x004fe400000000ff */
[----:B-1----:R-:W-:-:S05]  /*4a90*/  FMNMX.FTZ R5, R2, R3, !PT ;  /* 0x0000000302057209 */ /* 0x002fca0007810000 */
[----:B------:R-:W-:Y:S01]  /*4aa0*/  MUFU.EX2 R44, R44 ;  /* 0x0000002c002c7308 */ /* 0x000fe20000000800 */
[----:B------:R-:W1:Y:S07]  /*4ab0*/  SHFL.BFLY PT, R2, R5, 0x1, 0x1f ;  /* 0x0c201f0005027f89 */ /* 0x000e6e00000e0000 */
[----:B------:R-:W2:Y:S01]  /*4ac0*/  MUFU.EX2 R45, R45 ;  /* 0x0000002d002d7308 */ /* 0x000ea20000000800 */
[----:B0-----:R-:W-:-:S07]  /*4ad0*/  F2FP.F16.F32.PACK_AB R200, R41, R40 ;  /* 0x0000002829c8723e */ /* 0x001fce00000000ff */
[----:B------:R-:W-:Y:S08]  /*4ae0*/  MUFU.EX2 R32, R32 ;  /* 0x0000002000207308 */ /* 0x000ff00000000800 */
[----:B------:R-:W0:Y:S01]  /*4af0*/  MUFU.EX2 R33, R33 ;  /* 0x0000002100217308 */ /* 0x000e220000000800 */
[----:B--2---:R-:W-:Y:S02]  /*4b00*/  F2FP.F16.F32.PACK_AB R202, R45, R44 ;  /* 0x0000002c2dca723e */ /* 0x004fe400000000ff */
[----:B-1----:R-:W-:-:S04]  /*4b10*/  FMNMX.FTZ R3, R5, R2, !PT ;  /* 0x0000000205037209 */ /* 0x002fc80007810000 */
[C---:B------:R-:W-:Y:S01]  /*4b20*/  FSETP.NEU.FTZ.AND P1, PT, R3.reuse, -INF , PT ;  /* 0xff8000000300780b */ /* 0x040fe20003f3d000 */
[----:B------:R-:W-:Y:S01]  /*4b30*/  FMUL.FTZ R2, R3, UR5 ;  /* 0x0000000503027c20 */ /* 0x000fe20008410000 */
[----:B------:R1:W-:Y:S04]  /*4b40*/  MUFU.EX2 R5, R17 ;  /* 0x0000001100057308 */ /* 0x0003e80000000800 */
[----:B------:R-:W-:Y:S02]  /*4b50*/  FSEL R2, R2, RZ, P1 ;  /* 0x000000ff02027208 */ /* 0x000fe40000800000 */
[----:B------:R-:W-:Y:S02]  /*4b60*/  PLOP3.LUT P1, PT, PT, PT, UP0, 0x80, 0x0 ;  /* 0x000000000000781c */ /* 0x000fe40003f2f008 */
[----:B------:R-:W-:Y:S01]  /*4b70*/  MUFU.EX2 R36, R36 ;  /* 0x0000002400247308 */ /* 0x000fe20000000800 */
[--C-:B------:R-:W-:Y:S01]  /*4b80*/  FFMA.FTZ R58, R58, UR5, -R2.reuse ;  /* 0x000000053a3a7c23 */ /* 0x100fe20008010802 */
[--C-:B------:R-:W-:Y:S01]  /*4b90*/  FFMA.FTZ R59, R59, UR5, -R2.reuse ;  /* 0x000000053b3b7c23 */ /* 0x100fe20008010802 */
[--C-:B------:R-:W-:Y:S01]  /*4ba0*/  FFMA.FTZ R62, R62, UR5, -R2.reuse ;  /* 0x000000053e3e7c23 */ /* 0x100fe20008010802 */
[--C-:B------:R-:W-:Y:S01]  /*4bb0*/  FFMA.FTZ R63, R63, UR5, -R2.reuse ;  /* 0x000000053f3f7c23 */ /* 0x100fe20008010802 */
[----:B-1----:R-:W-:Y:S01]  /*4bc0*/  FADD.FTZ R17, R56, R57 ;  /* 0x0000003938117221 */ /* 0x002fe20000010000 */
[--C-:B------:R-:W-:Y:S01]  /*4bd0*/  FFMA.FTZ R50, R50, UR5, -R2.reuse ;  /* 0x0000000532327c23 */ /* 0x100fe20008010802 */
[--C-:B------:R-:W-:Y:S01]  /*4be0*/  FFMA.FTZ R51, R51, UR5, -R2.reuse ;  /* 0x0000000533337c23 */ /* 0x100fe20008010802 */
[----:B------:R-:W-:Y:S01]  /*4bf0*/  MUFU.EX2 R58, R58 ;  /* 0x0000003a003a7308 */ /* 0x000fe20000000800 */
[----:B------:R-:W-:Y:S01]  /*4c00*/  FADD.FTZ R20, R60, R17 ;  /* 0x000000113c147221 */ /* 0x000fe20000010000 */
[--C-:B------:R-:W-:Y:S01]  /*4c10*/  FFMA.FTZ R54, R54, UR5, -R2.reuse ;  /* 0x0000000536367c23 */ /* 0x100fe20008010802 */
[--C-:B------:R-:W-:Y:S01]  /*4c20*/  FFMA.FTZ R55, R55, UR5, -R2.reuse ;  /* 0x0000000537377c23 */ /* 0x100fe20008010802 */
[----:B------:R-:W-:Y:S01]  /*4c30*/  FFMA.FTZ R42, R42, UR5, -R2 ;  /* 0x000000052a2a7c23 */ /* 0x000fe20008010802 */
[----:B------:R-:W-:Y:S01]  /*4c40*/  FADD.FTZ R17, R61, R20 ;  /* 0x000000143d117221 */ /* 0x000fe20000010000 */
[--C-:B------:R-:W-:Y:S01]  /*4c50*/  FFMA.FTZ R43, R43, UR5, -R2.reuse ;  /* 0x000000052b2b7c23 */ /* 0x100fe20008010802 */
[--C-:B------:R-:W-:Y:S01]  /*4c60*/  FFMA.FTZ R46, R46, UR5, -R2.reuse ;  /* 0x000000052e2e7c23 */ /* 0x100fe20008010802 */
[----:B------:R-:W1:Y:S01]  /*4c70*/  MUFU.EX2 R59, R59 ;  /* 0x0000003b003b7308 */ /* 0x000e620000000800 */
[----:B------:R-:W-:Y:S01]  /*4c80*/  FADD.FTZ R20, R48, R17 ;  /* 0x0000001130147221 */ /* 0x000fe20000010000 */
[--C-:B------:R-:W-:Y:S01]  /*4c90*/  FFMA.FTZ R47, R47, UR5, -R2.reuse ;  /* 0x000000052f2f7c23 */ /* 0x100fe20008010802 */
[--C-:B------:R-:W-:Y:S01]  /*4ca0*/  FFMA.FTZ R34, R34, UR5, -R2.reuse ;  /* 0x0000000522227c23 */ /* 0x100fe20008010802 */
[----:B------:R-:W-:Y:S01]  /*4cb0*/  FFMA.FTZ R35, R35, UR5, -R2 ;  /* 0x0000000523237c23 */ /* 0x000fe20008010802 */
[----:B------:R-:W-:Y:S01]  /*4cc0*/  FADD.FTZ R21, R49, R20 ;  /* 0x0000001431157221 */ /* 0x000fe20000010000 */
[--C-:B------:R-:W-:Y:S01]  /*4cd0*/  FFMA.FTZ R38, R38, UR5, -R2.reuse ;  /* 0x0000000526267c23 */ /* 0x100fe20008010802 */
[--C-:B------:R-:W-:Y:S01]  /*4ce0*/  FFMA.FTZ R39, R39, UR5, -R2.reuse ;  /* 0x0000000527277c23 */ /* 0x100fe20008010802 */
[----:B------:R-:W2:Y:S01]  /*4cf0*/  MUFU.EX2 R62, R62 ;  /* 0x0000003e003e7308 */ /* 0x000ea20000000800 */
[----:B------:R-:W-:Y:S01]  /*4d00*/  FADD.FTZ R64, R52, R21 ;  /* 0x0000001534407221 */ /* 0x000fe20000010000 */
[--C-:B------:R-:W-:Y:S01]  /*4d10*/  FFMA.FTZ R26, R26, UR5, -R2.reuse ;  /* 0x000000051a1a7c23 */ /* 0x100fe20008010802 */
[--C-:B------:R-:W-:Y:S01]  /*4d20*/  FFMA.FTZ R27, R27, UR5, -R2.reuse ;  /* 0x000000051b1b7c23 */ /* 0x100fe20008010802 */
[----:B------:R-:W-:Y:S01]  /*4d30*/  FFMA.FTZ R30, R30, UR5, -R2 ;  /* 0x000000051e1e7c23 */ /* 0x000fe20008010802 */
[----:B------:R-:W-:Y:S01]  /*4d40*/  FADD.FTZ R21, R53, R64 ;  /* 0x0000004035157221 */ /* 0x000fe20000010000 */
[----:B------:R-:W-:Y:S01]  /*4d50*/  FFMA.FTZ R2, R31, UR5, -R2 ;  /* 0x000000051f027c23 */ /* 0x000fe20008010802 */
[----:B0-----:R-:W-:Y:S01]  /*4d60*/  F2FP.F16.F32.PACK_AB R196, R33, R32 ;  /* 0x0000002021c4723e */ /* 0x001fe200000000ff */
[----:B------:R-:W0:Y:S01]  /*4d70*/  MUFU.EX2 R63, R63 ;  /* 0x0000003f003f7308 */ /* 0x000e220000000800 */
[----:B-1----:R-:W-:Y:S01]  /*4d80*/  FADD.FTZ R17, R58, R59 ;  /* 0x0000003b3a117221 */ /* 0x002fe20000010000 */
[----:B------:R-:W-:Y:S01]  /*4d90*/  FADD.FTZ R64, R40, R21 ;  /* 0x0000001528407221 */ /* 0x000fe20000010000 */
[----:B------:R-:W-:Y:S01]  /*4da0*/  F2FP.F16.F32.PACK_AB R209, R59, R58 ;  /* 0x0000003a3bd1723e */ /* 0x000fe200000000ff */
[--C-:B------:R-:W-:Y:S01]  /*4db0*/  IMAD.MOV.U32 R61, RZ, RZ, R151.reuse ;  /* 0x000000ffff3d7224 */ /* 0x100fe200078e0097 */
[----:B------:R-:W-:Y:S01]  /*4dc0*/  MOV R58, R151 ;  /* 0x00000097003a7202 */ /* 0x000fe20000000f00 */
[----:B------:R-:W-:Y:S01]  /*4dd0*/  FADD.FTZ R21, R41, R64 ;  /* 0x0000004029157221 */ /* 0x000fe20000010000 */
[----:B------:R-:W-:Y:S01]  /*4de0*/  IMAD.MOV.U32 R64, RZ, RZ, R151 ;  /* 0x000000ffff407224 */ /* 0x000fe200078e0097 */
[----:B------:R-:W1:Y:S01]  /*4df0*/  MUFU.EX2 R50, R50 ;  /* 0x0000003200327308 */ /* 0x000e620000000800 */
[----:B--2---:R-:W-:Y:S01]  /*4e00*/  FADD.FTZ R20, R62, R17 ;  /* 0x000000113e147221 */ /* 0x004fe20000010000 */
[----:B------:R-:W-:Y:S01]  /*4e10*/  FADD.FTZ R0, R44, R21 ;  /* 0x000000152c007221 */ /* 0x000fe20000010000 */
[----:B------:R-:W-:-:S02]  /*4e20*/  IMAD.MOV.U32 R60, RZ, RZ, R151 ;  /* 0x000000ffff3c7224 */ /* 0x000fc400078e0097 */
[--C-:B------:R-:W-:Y:S02]  /*4e30*/  IMAD.MOV.U32 R59, RZ, RZ, R151.reuse ;  /* 0x000000ffff3b7224 */ /* 0x100fe400078e0097 */
[----:B------:R-:W-:Y:S01]  /*4e40*/  FADD.FTZ R21, R45, R0 ;  /* 0x000000002d157221 */ /* 0x000fe20000010000 */
[--C-:B------:R-:W-:Y:S01]  /*4e50*/  IMAD.MOV.U32 R57, RZ, RZ, R151.reuse ;  /* 0x000000ffff397224 */ /* 0x100fe200078e0097 */
[----:B------:R-:W2:Y:S01]  /*4e60*/  MUFU.EX2 R51, R51 ;  /* 0x0000003300337308 */ /* 0x000ea20000000800 */
[C---:B0-----:R-:W-:Y:S01]  /*4e70*/  FADD.FTZ R17, R63.reuse, R20 ;  /* 0x000000143f117221 */ /* 0x041fe20000010000 */
[----:B------:R-:W-:Y:S01]  /*4e80*/  F2FP.F16.F32.PACK_AB R211, R63, R62 ;  /* 0x0000003e3fd3723e */ /* 0x000fe200000000ff */
[--C-:B------:R-:W-:Y:S01]  /*4e90*/  IMAD.MOV.U32 R63, RZ, RZ, R151.reuse ;  /* 0x000000ffff3f7224 */ /* 0x100fe200078e0097 */
[----:B------:R-:W-:Y:S01]  /*4ea0*/  MOV R62, R151 ;  /* 0x00000097003e7202 */ /* 0x000fe20000000f00 */
[--C-:B------:R-:W-:Y:S02]  /*4eb0*/  IMAD.MOV.U32 R56, RZ, RZ, R151.reuse ;  /* 0x000000ffff387224 */ /* 0x100fe400078e0097 */
[----:B------:R-:W-:Y:S01]  /*4ec0*/  IMAD.MOV.U32 R53, RZ, RZ, R151 ;  /* 0x000000ffff357224 */ /* 0x000fe200078e0097 */
[----:B------:R-:W0:Y:S01]  /*4ed0*/  MUFU.EX2 R54, R54 ;  /* 0x0000003600367308 */ /* 0x000e220000000800 */
[----:B-1----:R-:W-:Y:S01]  /*4ee0*/  FADD.FTZ R20, R50, R17 ;  /* 0x0000001132147221 */ /* 0x002fe20000010000 */
[----:B------:R-:W-:-:S02]  /*4ef0*/  IMAD.MOV.U32 R52, RZ, RZ, R151 ;  /* 0x000000ffff347224 */ /* 0x000fc400078e0097 */
[--C-:B------:R-:W-:Y:S02]  /*4f00*/  IMAD.MOV.U32 R49, RZ, RZ, R151.reuse ;  /* 0x000000ffff317224 */ /* 0x100fe400078e0097 */
[--C-:B------:R-:W-:Y:S02]  /*4f10*/  IMAD.MOV.U32 R48, RZ, RZ, R151.reuse ;  /* 0x000000ffff307224 */ /* 0x100fe400078e0097 */
[----:B------:R-:W1:Y:S01]  /*4f20*/  MUFU.EX2 R55, R55 ;  /* 0x0000003700377308 */ /* 0x000e620000000800 */
[C---:B--2---:R-:W-:Y:S01]  /*4f30*/  FADD.FTZ R17, R51.reuse, R20 ;  /* 0x0000001433117221 */ /* 0x044fe20000010000 */
[----:B------:R-:W-:Y:S01]  /*4f40*/  F2FP.F16.F32.PACK_AB R205, R51, R50 ;  /* 0x0000003233cd723e */ /* 0x000fe200000000ff */
[--C-:B------:R-:W-:Y:S01]  /*4f50*/  IMAD.MOV.U32 R51, RZ, RZ, R151.reuse ;  /* 0x000000ffff337224 */ /* 0x100fe200078e0097 */
[----:B------:R-:W-:Y:S01]  /*4f60*/  MOV R50, R151 ;  /* 0x0000009700327202 */ /* 0x000fe20000000f00 */
[--C-:B------:R-:W-:Y:S02]  /*4f70*/  IMAD.MOV.U32 R45, RZ, RZ, R151.reuse ;  /* 0x000000ffff2d7224 */ /* 0x100fe400078e0097 */
[----:B------:R-:W-:Y:S01]  /*4f80*/  IMAD.MOV.U32 R44, RZ, RZ, R151 ;  /* 0x000000ffff2c7224 */ /* 0x000fe200078e0097 */
[----:B------:R-:W2:Y:S01]  /*4f90*/  MUFU.EX2 R42, R42 ;  /* 0x0000002a002a7308 */ /* 0x000ea20000000800 */
[----:B0-----:R-:W-:Y:S01]  /*4fa0*/  FADD.FTZ R20, R54, R17 ;  /* 0x0000001136147221 */ /* 0x001fe20000010000 */
[----:B------:R-:W-:-:S02]  /*4fb0*/  IMAD.MOV.U32 R41, RZ, RZ, R151 ;  /* 0x000000ffff297224 */ /* 0x000fc400078e0097 */
[--C-:B------:R-:W-:Y:S02]  /*4fc0*/  IMAD.MOV.U32 R40, RZ, RZ, R151.reuse ;  /* 0x000000ffff287224 */ /* 0x100fe400078e0097 */
[----:B------:R-:W-:Y:S02]  /*4fd0*/  IMAD.MOV.U32 R31, RZ, RZ, R151 ;  /* 0x000000ffff1f7224 */ /* 0x000fe400078e0097 */
[----:B------:R-:W0:Y:S01]  /*4fe0*/  MUFU.EX2 R43, R43 ;  /* 0x0000002b002b7308 */ /* 0x000e220000000800 */
[C---:B-1----:R-:W-:Y:S01]  /*4ff0*/  FADD.FTZ R17, R55.reuse, R20 ;  /* 0x0000001437117221 */ /* 0x042fe20000010000 */
        /* <DEDUP_REMOVED lines=9> */
[----:B------:R-:W-:-:S05]  /*5090*/  IMAD.MOV.U32 R32, RZ, RZ, R151 ;  /* 0x000000ffff207224 */ /* 0x000fca00078e0097 */
[----:B------:R-:W2:Y:S01]  /*50a0*/  MUFU.EX2 R47, R47 ;  /* 0x0000002f002f7308 */ /* 0x000ea20000000800 */
[C---:B0-----:R-:W-:Y:S01]  /*50b0*/  FADD.FTZ R17, R43.reuse, R0 ;  /* 0x000000002b117221 */ /* 0x041fe20000010000 */
[----:B------:R-:W-:Y:S01]  /*50c0*/  F2FP.F16.F32.PACK_AB R201, R43, R42 ;  /* 0x0000002a2bc9723e */ /* 0x000fe200000000ff */
[----:B------:R-:W-:Y:S01]  /*50d0*/  IMAD.MOV.U32 R43, RZ, RZ, R151 ;  /* 0x000000ffff2b7224 */ /* 0x000fe200078e0097 */
[----:B------:R-:W-:-:S04]  /*50e0*/  MOV R42, R151 ;  /* 0x00000097002a7202 */ /* 0x000fc80000000f00 */
[----:B------:R-:W0:Y:S01]  /*50f0*/  MUFU.EX2 R37, R37 ;  /* 0x0000002500257308 */ /* 0x000e220000000800 */
[----:B-1----:R-:W-:-:S07]  /*5100*/  FADD.FTZ R0, R46, R17 ;  /* 0x000000112e007221 */ /* 0x002fce0000010000 */
[----:B------:R-:W1:Y:S01]  /*5110*/  MUFU.EX2 R34, R34 ;  /* 0x0000002200227308 */ /* 0x000e620000000800 */
[C---:B--2---:R-:W-:Y:S01]  /*5120*/  FADD.FTZ R17, R47.reuse, R0 ;  /* 0x000000002f117221 */ /* 0x044fe20000010000 */
[----:B------:R-:W-:Y:S01]  /*5130*/  F2FP.F16.F32.PACK_AB R203, R47, R46 ;  /* 0x0000002e2fcb723e */ /* 0x000fe200000000ff */
[----:B------:R-:W-:Y:S01]  /*5140*/  IMAD.MOV.U32 R47, RZ, RZ, R151 ;  /* 0x000000ffff2f7224 */ /* 0x000fe200078e0097 */
[----:B------:R-:W-:-:S04]  /*5150*/  MOV R46, R151 ;  /* 0x00000097002e7202 */ /* 0x000fc80000000f00 */
[----:B------:R-:W2:Y:S01]  /*5160*/  MUFU.EX2 R24, R24 ;  /* 0x0000001800187308 */ /* 0x000ea20000000800 */
[C---:B0-----:R-:W-:Y:S01]  /*5170*/  FADD.FTZ R21, R37.reuse, R20 ;  /* 0x0000001425157221 */ /* 0x041fe20000010000 */
[----:B------:R-:W-:Y:S01]  /*5180*/  F2FP.F16.F32.PACK_AB R198, R37, R36 ;  /* 0x0000002425c6723e */ /* 0x000fe200000000ff */
[--C-:B------:R-:W-:Y:S02]  /*5190*/  IMAD.MOV.U32 R37, RZ, RZ, R151.reuse ;  /* 0x000000ffff257224 */ /* 0x100fe400078e0097 */
[----:B------:R-:W-:-:S03]  /*51a0*/  IMAD.MOV.U32 R36, RZ, RZ, R151 ;  /* 0x000000ffff247224 */ /* 0x000fc600078e0097 */
[----:B------:R-:W0:Y:S01]  /*51b0*/  MUFU.EX2 R35, R35 ;  /* 0x0000002300237308 */ /* 0x000e220000000800 */
[----:B-1----:R-:W-:-:S07]  /*51c0*/  FADD.FTZ R0, R34, R17 ;  /* 0x0000001122007221 */ /* 0x002fce0000010000 */
[----:B------:R-:W1:Y:S01]  /*51d0*/  MUFU.EX2 R25, R25 ;  /* 0x0000001900197308 */ /* 0x000e620000000800 */
[----:B--2---:R-:W-:-:S07]  /*51e0*/  FADD.FTZ R20, R24, R21 ;  /* 0x0000001518147221 */ /* 0x004fce0000010000 */
[----:B------:R-:W2:Y:S01]  /*51f0*/  MUFU.EX2 R38, R38 ;  /* 0x0000002600267308 */ /* 0x000ea20000000800 */
[C---:B0-----:R-:W-:Y:S01]  /*5200*/  FADD.FTZ R17, R35.reuse, R0 ;  /* 0x0000000023117221 */ /* 0x041fe20000010000 */
[----:B------:R-:W-:Y:S01]  /*5210*/  F2FP.F16.F32.PACK_AB R197, R35, R34 ;  /* 0x0000002223c5723e */ /* 0x000fe200000000ff */
[----:B------:R-:W-:Y:S01]  /*5220*/  IMAD.MOV.U32 R35, RZ, RZ, R151 ;  /* 0x000000ffff237224 */ /* 0x000fe200078e0097 */
[----:B------:R-:W-:-:S04]  /*5230*/  MOV R34, R151 ;  /* 0x0000009700227202 */ /* 0x000fc80000000f00 */
[----:B------:R-:W0:Y:S01]  /*5240*/  MUFU.EX2 R28, R28 ;  /* 0x0000001c001c7308 */ /* 0x000e220000000800 */
[C---:B-1----:R-:W-:Y:S01]  /*5250*/  FADD.FTZ R21, R25.reuse, R20 ;  /* 0x0000001419157221 */ /* 0x042fe20000010000 */
[----:B------:R-:W-:Y:S01]  /*5260*/  F2FP.F16.F32.PACK_AB R192, R25, R24 ;  /* 0x0000001819c0723e */ /* 0x000fe200000000ff */
[--C-:B------:R-:W-:Y:S02]  /*5270*/  IMAD.MOV.U32 R25, RZ, RZ, R151.reuse ;  /* 0x000000ffff197224 */ /* 0x100fe400078e0097 */
[----:B------:R-:W-:-:S03]  /*5280*/  IMAD.MOV.U32 R24, RZ, RZ, R151 ;  /* 0x000000ffff187224 */ /* 0x000fc600078e0097 */
[----:B------:R-:W1:Y:S01]  /*5290*/  MUFU.EX2 R39, R39 ;  /* 0x0000002700277308 */ /* 0x000e620000000800 */
[----:B--2---:R-:W-:-:S07]  /*52a0*/  FADD.FTZ R0, R38, R17 ;  /* 0x0000001126007221 */ /* 0x004fce0000010000 */
[----:B------:R-:W2:Y:S01]  /*52b0*/  MUFU.EX2 R26, R26 ;  /* 0x0000001a001a7308 */ /* 0x000ea20000000800 */
[----:B0-----:R-:W-:Y:S01]  /*52c0*/  FADD.FTZ R20, R28, R21 ;  /* 0x000000151c147221 */ /* 0x001fe20000010000 */
[C---:B------:R-:W-:Y:S01]  /*52d0*/  F2FP.F16.F32.PACK_AB R194, R5.reuse, R28 ;  /* 0x0000001c05c2723e */ /* 0x040fe200000000ff */
[----:B------:R-:W-:Y:S02]  /*52e0*/  IMAD.MOV.U32 R28, RZ, RZ, R151 ;  /* 0x000000ffff1c7224 */ /* 0x000fe400078e0097 */
[----:B------:R-:W-:-:S03]  /*52f0*/  FADD.FTZ R17, R5, R20 ;  /* 0x0000001405117221 */ /* 0x000fc60000010000 */
[----:B------:R-:W0:Y:S01]  /*5300*/  MUFU.EX2 R27, R27 ;  /* 0x0000001b001b7308 */ /* 0x000e220000000800 */
[C---:B-1----:R-:W-:Y:S01]  /*5310*/  FADD.FTZ R21, R39.reuse, R0 ;  /* 0x0000000027157221 */ /* 0x042fe20000010000 */
[----:B------:R-:W-:Y:S01]  /*5320*/  F2FP.F16.F32.PACK_AB R199, R39, R38 ;  /* 0x0000002627c7723e */ /* 0x000fe200000000ff */
[----:B------:R-:W-:Y:S01]  /*5330*/  IMAD.MOV.U32 R39, RZ, RZ, R151 ;  /* 0x000000ffff277224 */ /* 0x000fe200078e0097 */
[----:B------:R-:W-:-:S04]  /*5340*/  MOV R38, R151 ;  /* 0x0000009700267202 */ /* 0x000fc80000000f00 */
[----:B------:R-:W1:Y:S01]  /*5350*/  MUFU.EX2 R30, R30 ;  /* 0x0000001e001e7308 */ /* 0x000e620000000800 */
[----:B--2---:R-:W-:-:S07]  /*5360*/  FADD.FTZ R0, R26, R21 ;  /* 0x000000151a007221 */ /* 0x004fce0000010000 */
[----:B------:R2:W3:Y:S01]  /*5370*/  MUFU.EX2 R195, R2 ;  /* 0x0000000200c37308 */ /* 0x0004e20000000800 */
[C---:B0-----:R-:W-:Y:S01]  /*5380*/  FADD.FTZ R5, R27.reuse, R0 ;  /* 0x000000001b057221 */ /* 0x041fe20000010000 */
[----:B------:R-:W-:Y:S01]  /*5390*/  F2FP.F16.F32.PACK_AB R193, R27, R26 ;  /* 0x0000001a1bc1723e */ /* 0x000fe200000000ff */
[----:B------:R-:W-:Y:S01]  /*53a0*/  IMAD.MOV.U32 R27, RZ, RZ, R151 ;  /* 0x000000ffff1b7224 */ /* 0x000fe200078e0097 */
[----:B------:R-:W-:Y:S01]  /*53b0*/  MOV R26, R151 ;  /* 0x00000097001a7202 */ /* 0x000fe20000000f00 */
[----:B-1----:R-:W-:Y:S01]  /*53c0*/  FADD.FTZ R0, R30, R5 ;  /* 0x000000051e007221 */ /* 0x002fe20000010000 */
[----:B--2---:R-:W-:-:S03]  /*53d0*/  IMAD.MOV.U32 R2, RZ, RZ, 0x3f800000 ;  /* 0x3f800000ff027424 */ /* 0x004fc600078e00ff */
[C---:B---3--:R-:W-:Y:S01]  /*53e0*/  FADD.FTZ R5, R195.reuse, R0 ;  /* 0x00000000c3057221 */ /* 0x048fe20000010000 */
[----:B------:R-:W-:Y:S01]  /*53f0*/  F2FP.F16.F32.PACK_AB R195, R195, R30 ;  /* 0x0000001ec3c3723e */ /* 0x000fe200000000ff */
[----:B------:R-:W-:Y:S01]  /*5400*/  IMAD.MOV.U32 R0, RZ, RZ, 0x3f800000 ;  /* 0x3f800000ff007424 */ /* 0x000fe200078e00ff */
[----:B------:R-:W-:Y:S01]  /*5410*/  MOV R30, R151 ;  /* 0x00000097001e7202 */ /* 0x000fe20000000f00 */
[----:B------:R-:W-:Y:S06]  /*5420*/  @!P1 BRA `(.L_x_14) ;  /* 0x0000004400249947 */ /* 0x000fec0003800000 */
[----:B------:R-:W-:Y:S01]  /*5430*/  UIADD3 UR4, UR60, -0x2, URZ ;  /* 0xfffffffe3c047890 */ /* 0x000fe2000fffe03f */
[----:B------:R-:W-:Y:S01]  /*5440*/  IMAD.MOV.U32 R20, RZ, RZ, R3 ;  /* 0x000000ffff147224 */ /* 0x000fe200078e0003 */
[----:B------:R-:W-:Y:S01]  /*5450*/  MOV R21, R4 ;  /* 0x0000000400157202 */ /* 0x000fe20000000f00 */
[----:B------:R-:W-:Y:S01]  /*5460*/  IMAD.MOV.U32 R2, RZ, RZ, 0x3f800000 ;  /* 0x3f800000ff027424 */ /* 0x000fe200078e00ff */
[----:B------:R-:W-:Y:S02]  /*5470*/  CS2R R150, SRZ ;  /* 0x0000000000967805 */ /* 0x000fe4000001ff00 */
[----:B------:R-:W-:Y:S01]  /*5480*/  CS2R R146, SRZ ;  /* 0x0000000000927805 */ /* 0x000fe2000001ff00 */
[----:B------:R-:W-:Y:S01]  /*5490*/  IMAD.U32 R228, RZ, RZ, UR4 ;  /* 0x00000004ffe47e24 */ /* 0x000fe2000f8e00ff */
[----:B------:R-:W-:Y:S02]  /*54a0*/  R2UR UR4, R16 ;  /* 0x00000000100472ca */ /* 0x000fe400000e0000 */
[----:B------:R-:W-:-:S02]  /*54b0*/  CS2R R142, SRZ ;  /* 0x00000000008e7805 */ /* 0x000fc4000001ff00 */
[----:B------:R-:W-:Y:S02]  /*54c0*/  CS2R R138, SRZ ;  /* 0x00000000008a7805 */ /* 0x000fe4000001ff00 */
[----:B------:R-:W-:Y:S02]  /*54d0*/  CS2R R134, SRZ ;  /* 0x0000000000867805 */ /* 0x000fe4000001ff00 */
[----:B------:R-:W-:Y:S02]  /*54e0*/  CS2R R130, SRZ ;  /* 0x0000000000827805 */ /* 0x000fe4000001ff00 */
[----:B------:R-:W-:Y:S02]  /*54f0*/  CS2R R126, SRZ ;  /* 0x00000000007e7805 */ /* 0x000fe4000001ff00 */
[----:B------:R-:W-:Y:S02]  /*5500*/  CS2R R122, SRZ ;  /* 0x00000000007a7805 */ /* 0x000fe4000001ff00 */
[----:B------:R-:W-:-:S02]  /*5510*/  CS2R R118, SRZ ;  /* 0x0000000000767805 */ /* 0x000fc4000001ff00 */
[----:B------:R-:W-:Y:S02]  /*5520*/  CS2R R114, SRZ ;  /* 0x0000000000727805 */ /* 0x000fe4000001ff00 */
[----:B------:R-:W-:Y:S02]  /*5530*/  CS2R R110, SRZ ;  /* 0x00000000006e7805 */ /* 0x000fe4000001ff00 */
[----:B------:R-:W-:Y:S02]  /*5540*/  CS2R R106, SRZ ;  /* 0x00000000006a7805 */ /* 0x000fe4000001ff00 */
[----:B------:R-:W-:Y:S02]  /*5550*/  CS2R R102, SRZ ;  /* 0x0000000000667805 */ /* 0x000fe4000001ff00 */
[----:B------:R-:W-:Y:S01]  /*5560*/  CS2R R98, SRZ ;  /* 0x0000000000627805 */ /* 0x000fe2000001ff00 */
[----:B------:R-:W-:Y:S01]  /*5570*/  IMAD.U32 R229, RZ, RZ, UR4 ;  /* 0x00000004ffe57e24 */ /* 0x000fe2000f8e00ff */
        /* <DEDUP_REMOVED lines=49> */
[----:B------:R-:W-:Y:S01]  /*5890*/  CS2R R24, SRZ ;  /* 0x0000000000187805 */ /* 0x000fe2000001ff00 */
[----:B------:R-:W-:Y:S01]  /*58a0*/  UMOV UR60, UR38 ;  /* 0x00000026003c7c82 */ /* 0x000fe20008000000 */
[----:B------:R-:W-:-:S05]  /*58b0*/  ULDC UR39, c[0x0][0x9d8] ;  /* 0x0002760000277ab9 */ /* 0x000fca0000000800 */
.L_x_25:
[----:B------:R-:W-:Y:S01]  /*58c0*/  R2UR UR5, R229 ;  /* 0x00000000e50572ca */ /* 0x000fe200000e0000 */
[----:B------:R-:W-:-:S04]  /*58d0*/  UISETP.NE.AND UP0, UPT, UR60, 0x1, UPT ;  /* 0x000000013c00788c */ /* 0x000fc8000bf05270 */
[----:B------:R-:W-:-:S08]  /*58e0*/  USEL UR4, URZ, 0x1, UP0 ;  /* 0x000000013f047887 */ /* 0x000fd00008000000 */
[----:B------:R-:W-:-:S06]  /*58f0*/  ULOP3.LUT UR4, UR5, UR4, URZ, 0x3c, !UPT ;  /* 0x0000000405047292 */ /* 0x000fcc000f8e3c3f */
[----:B------:R-:W-:Y:S01]  /*5900*/  MOV R16, UR4 ;  /* 0x0000000400107c02 */ /* 0x000fe20008000f00 */
[----:B------:R-:W-:Y:S06]  /*5910*/  @!P0 BRA `(.L_x_15) ;  /* 0x0000000000048947 */ /* 0x000fec0003800000 */
[----:B------:R-:W-:Y:S01]  /*5920*/  BPT.TRAP 0x1 ;  /* 0x000000040000795c */ /* 0x000fe20000300000 */
.L_x_15:
[----:B------:R-:W0:Y:S01]  /*5930*/  S2UR UR6, SR_CgaCtaId ;  /* 0x00000000000679c3 */ /* 0x000e220000008800 */
[----:B------:R-:W-:Y:S01]  /*5940*/  R2UR UR5, R16 ;  /* 0x00000000100572ca */ /* 0x000fe200000e0000 */
[----:B------:R-:W-:Y:S01]  /*5950*/  UIADD3 UR38, UR60, 0x1, URZ ;  /* 0x000000013c267890 */ /* 0x000fe2000fffe03f */
[----:B------:R-:W-:-:S03]  /*5960*/  UMOV UR4, 0x400 ;  /* 0x0000040000047882 */ /* 0x000fc60000000000 */
[----:B------:R-:W-:-:S04]  /*5970*/  UISETP.NE.AND UP0, UPT, UR38, 0x2, UPT ;  /* 0x000000022600788c */ /* 0x000fc8000bf05270 */
[----:B------:R-:W-:-:S04]  /*5980*/  USEL UR38, UR38, URZ, UP0 ;  /* 0x0000003f26267287 */ /* 0x000fc80008000000 */
[----:B------:R-:W-:-:S05]  /*5990*/  IMAD.U32 R4, RZ, RZ, UR5 ;  /* 0x00000005ff047e24 */ /* 0x000fca000f8e00ff */
[----:B------:R-:W-:Y:S01]  /*59a0*/  SHF.L.U32 R4, R4, 0x1f, RZ ;  /* 0x0000001f04047819 */ /* 0x000fe200000006ff */
[----:B0-----:R-:W-:-:S04]  /*59b0*/  ULEA UR6, UR6, UR4, 0x18 ;  /* 0x0000000406067291 */ /* 0x001fc8000f8ec03f */
[----:B------:R-:W-:Y:S02]  /*59c0*/  ULEA UR61, UR38, UR6, 0x3 ;  /* 0x00000006263d7291 */ /* 0x000fe4000f8e183f */
[----:B------:R-:W-:-:S07]  /*59d0*/  IMAD.U32 R3, RZ, RZ, UR6 ;  /* 0x00000006ff037e24 */ /* 0x000fce000f8e00ff */
[----:B------:R0:W1:Y:S01]  /*59e0*/  SYNCS.PHASECHK.TRANS64.TRYWAIT P1, [UR61+0x38830], R4 ;  /* 0x03883004ff0075a7 */ /* 0x000062000802017d */
[----:B------:R-:W-:Y:S05]  /*59f0*/  @!P0 BRA `(.L_x_16) ;  /* 0x0000000000048947 */ /* 0x000fea0003800000 */
[----:B------:R-:W-:Y:S01]  /*5a00*/  BPT.TRAP 0x1 ;  /* 0x000000040000795c */ /* 0x000fe20000300000 */
.L_x_16:
[----:B-1----:R-:W-:Y:S05]  /*5a10*/  @P1 BRA `(.L_x_17) ;  /* 0x0000000000081947 */ /* 0x002fea0003800000 */
[----:B------:R-:W1:Y:S02]  /*5a20*/  SYNCS.PHASECHK.TRANS64.TRYWAIT P1, [UR61+0x38830], R4 ;  /* 0x03883004ff0075a7 */ /* 0x000e64000802017d */
[----:B-1----:R-:W-:Y:S05]  /*5a30*/  @!P1 BRA `(.L_x_18) ;  /* 0x000000ac00909947 */ /* 0x002fea0003800000 */
.L_x_17:
[----:B------:R-:W-:Y:S01]  /*5a40*/  R2UR UR4, R18 ;  /* 0x00000000120472ca */ /* 0x000fe200000e0000 */
[----:B------:R-:W-:Y:S01]  /*5a50*/  WARPGROUP.ARRIVE ;  /* 0x00000000000079c5 */ /* 0x000fe20000000000 */
[----:B------:R-:W-:Y:S01]  /*5a60*/  R2UR UR10, R14 ;  /* 0x000000000e0a72ca */ /* 0x000fe200000e0000 */
[----:B------:R-:W-:Y:S01]  /*5a70*/  UMOV UR59, 0x40000040 ;  /* 0x40000040003b7882 */ /* 0x000fe20000000000 */
        /* <DEDUP_REMOVED lines=9> */
[----:B------:R-:W-:Y:S01]  /*5b10*/  UIMAD UR4, UR38, 0xa00, UR4 ;  /* 0x00000a00260478a4 */ /* 0x000fe2000f8e0204 */
[-C--:B------:R-:W-:Y:S01]  /*5b20*/  FMUL.FTZ R24, R24, R0.reuse ;  /* 0x0000000018187220 */ /* 0x080fe20000410000 */
[----:B------:R-:W-:Y:S01]  /*5b30*/  UMOV UR56, UR10 ;  /* 0x0000000a00387c82 */ /* 0x000fe20008000000 */
[----:B------:R-:W-:Y:S01]  /*5b40*/  UMOV UR43, 0x40000040 ;  /* 0x40000040002b7882 */ /* 0x000fe20000000000 */
[----:B------:R-:W-:Y:S01]  /*5b50*/  UMOV UR57, UR11 ;  /* 0x0000000b00397c82 */ /* 0x000fe20008000000 */
[----:B------:R-:W-:Y:S01]  /*5b60*/  UIADD3 UR6, UR4, 0x80, URZ ;  /* 0x0000008004067890 */ /* 0x000fe2000fffe03f */
[-C--:B------:R-:W-:Y:S01]  /*5b70*/  FMUL.FTZ R25, R25, R0.reuse ;  /* 0x0000000019197220 */ /* 0x080fe20000410000 */
[----:B------:R-:W-:Y:S01]  /*5b80*/  UMOV UR58, UR4 ;  /* 0x00000004003a7c82 */ /* 0x000fe20008000000 */
[----:B------:R-:W-:Y:S01]  /*5b90*/  UIADD3 UR5, UR4, 0x100, URZ ;  /* 0x0000010004057890 */ /* 0x000fe2000fffe03f */
[----:B------:R-:W-:Y:S01]  /*5ba0*/  HGMMA.64x16x16.F32 R184, gdesc[UR56], RZ, !UPT, gsb0 ;  /* 0x0020000038b879f0 */ /* 0x000fe2000c0008ff */
[----:B------:R-:W-:Y:S01]  /*5bb0*/  UMOV UR56, UR10 ;  /* 0x0000000a00387c82 */ /* 0x000fe20008000000 */
[----:B------:R-:W-:Y:S01]  /*5bc0*/  UMOV UR57, UR11 ;  /* 0x0000000b00397c82 */ /* 0x000fe20008000000 */
[----:B------:R-:W-:Y:S01]  /*5bd0*/  UMOV UR58, UR6 ;  /* 0x00000006003a7c82 */ /* 0x000fe20008000000 */
[----:B------:R-:W-:Y:S01]  /*5be0*/  UMOV UR59, 0x40000040 ;  /* 0x40000040003b7882 */ /* 0x000fe20000000000 */
[----:B------:R-:W-:Y:S01]  /*5bf0*/  UIADD3 UR6, UR4, 0x180, URZ ;  /* 0x0000018004067890 */ /* 0x000fe2000fffe03f */
[-C--:B------:R-:W-:Y:S01]  /*5c00*/  FMUL.FTZ R28, R28, R0.reuse ;  /* 0x000000001c1c7220 */ /* 0x080fe20000410000 */
        /* <DEDUP_REMOVED lines=12> */
[----:B------:R-:W-:Y:S01]  /*5cd0*/  UMOV UR47, 0x40000040 ;  /* 0x40000040002f7882 */ /* 0x000fe20000000000 */
[----:B------:R-:W-:Y:S01]  /*5ce0*/  UIADD3 UR50, UR4, 0x782, URZ ;  /* 0x0000078204327890 */ /* 0x000fe2000fffe03f */
[-C--:B------:R-:W-:Y:S01]  /*5cf0*/  FMUL.FTZ R41, R41, R0.reuse ;  /* 0x0000000029297220 */ /* 0x080fe20000410000 */
[----:B------:R-:W-:Y:S01]  /*5d00*/  UMOV UR51, 0x40000040 ;  /* 0x4000004000337882 */ /* 0x000fe20000000000 */
[----:B------:R-:W-:Y:S01]  /*5d10*/  UIADD3 UR54, UR4, 0x784, URZ ;  /* 0x0000078404367890 */ /* 0x000fe2000fffe03f */
[-C--:B------:R-:W-:Y:S01]  /*5d20*/  FMUL.FTZ R44, R44, R0.reuse ;  /* 0x000000002c2c7220 */ /* 0x080fe20000410000 */
[----:B------:R-:W-:Y:S01]  /*5d30*/  UMOV UR55, 0x40000040 ;  /* 0x4000004000377882 */ /* 0x000fe20000000000 */
[----:B------:R-:W-:Y:S01]  /*5d40*/  UMOV UR7, 0x40000040 ;  /* 0x4000004000077882 */ /* 0x000fe20000000000 */
[-C--:B------:R-:W-:Y:S01]  /*5d50*/  FMUL.FTZ R45, R45, R0.reuse ;  /* 0x000000002d2d7220 */ /* 0x080fe20000410000 */
        /* <DEDUP_REMOVED lines=23> */
[----:B------:R-:W-:Y:S01]  /*5ed0*/  FMUL.FTZ R93, R93, R0 ;  /* 0x000000005d5d7220 */ /* 0x000fe20000410000 */
[----:B------:R-:W-:-:S02]  /*5ee0*/  WARPGROUP.DEPBAR.LE gsb0, 0x0 ;  /* 0x00008000000079c5 */ /* 0x000fc40000010000 */
[----:B------:R-:W-:Y:S01]  /*5ef0*/  WARPGROUP.ARRIVE ;  /* 0x00000000000079c5 */ /* 0x000fe20000000000 */
[-C--:B------:R-:W-:Y:S01]  /*5f00*/  FMUL.FTZ R96, R96, R0.reuse ;  /* 0x0000000060607220 */ /* 0x080fe20000410000 */
[-C--:B------:R-:W-:Y:S01]  /*5f10*/  FMUL.FTZ R97, R97, R0.reuse ;  /* 0x0000000061617220 */ /* 0x080fe20000410000 */
[-C--:B------:R-:W-:Y:S01]  /*5f20*/  FMUL.FTZ R100, R100, R0.reuse ;  /* 0x0000000064647220 */ /* 0x080fe20000410000 */
[-C--:B------:R-:W-:Y:S01]  /*5f30*/  FMUL.FTZ R101, R101, R0.reuse ;  /* 0x0000000065657220 */ /* 0x080fe20000410000 */
[-C--:B------:R-:W-:Y:S01]  /*5f40*/  FMUL.FTZ R104, R104, R0.reuse ;  /* 0x0000000068687220 */ /* 0x080fe20000410000 */
[----:B------:R-:W-:Y:S01]  /*5f50*/  HGMMA.64x16x16.F32 R176, gdesc[UR56], RZ, !UPT, gsb0 ;  /* 0x0020000038b079f0 */ /* 0x000fe2000c0008ff */
[----:B------:R-:W-:Y:S01]  /*5f60*/  UMOV UR56, UR10 ;  /* 0x0000000a00387c82 */ /* 0x000fe20008000000 */
[----:B------:R-:W-:Y:S01]  /*5f70*/  UMOV UR57, UR11 ;  /* 0x0000000b00397c82 */ /* 0x000fe20008000000 */
[----:B------:R-:W-:Y:S01]  /*5f80*/  UMOV UR58, UR5 ;  /* 0x00000005003a7c82 */ /* 0x000fe20008000000 */
[----:B------:R-:W-:Y:S01]  /*5f90*/  UMOV UR59, 0x40000040 ;  /* 0x40000040003b7882 */ /* 0x000fe20000000000 */
[----:B------:R-:W-:Y:S01]  /*5fa0*/  UIADD3 UR5, UR4, 0x200, URZ ;  /* 0x0000020004057890 */ /* 0x000fe2000fffe03f */
        /* <DEDUP_REMOVED lines=103> */
[----:B------:R-:W-:Y:S02]  /*6620*/  R2UR UR10, R8 ;  /* 0x00000000080a72ca */ /* 0x000fe400000e0000 */
[----:B------:R-:W-:Y:S01]  /*6630*/  R2UR UR11, R9 ;  /* 0x00000000090b72ca */ /* 0x000fe200000e0000 */
[----:B------:R-:W-:Y:S02]  /*6640*/  WARPGROUP.DEPBAR.LE gsb0, 0x0 ;  /* 0x00008000000079c5 */ /* 0x000fe40000010000 */
[----:B-1----:R-:W-:-:S06]  /*6650*/  WARPGROUP.ARRIVE ;  /* 0x00000000000079c5 */ /* 0x002fcc0000000000 */
        /* <DEDUP_REMOVED lines=36> */
[----:B------:R-:W-:Y:S02]  /*68a0*/  UIADD3 UR5, UR4, 0x104, URZ ;  /* 0x0000010404057890 */ /* 0x000fe4000fffe03f */
[----:B------:R-:W-:Y:S01]  /*68b0*/  UIADD3 UR18, UR4, 0x284, URZ ;  /* 0x0000028404127890 */ /* 0x000fe2000fffe03f */
[----:B------:R-:W-:Y:S01]  /*68c0*/  UMOV UR19, 0x40000040 ;  /* 0x4000004000137882 */ /* 0x000fe20000000000 */
        /* <DEDUP_REMOVED lines=142> */
[----:B------:R-:W-:Y:S02]  /*71b0*/  R2UR UR14, R6 ;  /* 0x00000000060e72ca */ /* 0x000fe400000e0000 */
[----:B------:R-:W-:-:S11]  /*71c0*/  R2UR UR15, R7 ;  /* 0x00000000070f72ca */ /* 0x000fd600000e0000 */
        /* <DEDUP_REMOVED lines=252> */
[----:B------:R-:W-:-:S03]  /*8190*/  UIADD3 UR6, UR4, 0x906, URZ ;  /* 0x0000090604067890 */ /* 0x000fc6000fffe03f */
[----:B------:R-:W-:Y:S01]  /*81a0*/  UMOV UR4, UR14 ;  /* 0x0000000e00047c82 */ /* 0x000fe20008000000 */
        /* <DEDUP_REMOVED lines=24> */
.L_x_19:
[----:B------:R-:W-:Y:S02]  /*8330*/  R2UR UR4, R3 ;  /* 0x00000000030472ca */ /* 0x000fe400000e0000 */
[----:B------:R-:W-:-:S11]  /*8340*/  R2UR UR5, R229 ;  /* 0x00000000e50572ca */ /* 0x000fd600000e0000 */
[----:B------:R-:W-:Y:S02]  /*8350*/  ULEA UR4, UR60, UR4, 0x3 ;  /* 0x000000043c047291 */ /* 0x000fe4000f8e183f */
[----:B------:R-:W-:-:S05]  /*8360*/  IMAD.U32 R0, RZ, RZ, UR5 ;  /* 0x00000005ff007e24 */ /* 0x000fca000f8e00ff */
[----:B------:R-:W-:-:S04]  /*8370*/  SHF.L.U32 R0, R0, 0x1f, RZ ;  /* 0x0000001f00007819 */ /* 0x000fc800000006ff */
[----:B------:R1:W2:Y:S01]  /*8380*/  SYNCS.PHASECHK.TRANS64.TRYWAIT P1, [UR4+0x38850], R0 ;  /* 0x03885000ff0075a7 */ /* 0x0002a20008020144 */
[----:B------:R-:W-:Y:S05]  /*8390*/  @!P0 BRA `(.L_x_20) ;  /* 0x0000000000048947 */ /* 0x000fea0003800000 */
[----:B------:R-:W-:Y:S01]  /*83a0*/  BPT.TRAP 0x1 ;  /* 0x000000040000795c */ /* 0x000fe20000300000 */
.L_x_20:
[----:B--2---:R-:W-:Y:S05]  /*83b0*/  @P1 BRA `(.L_x_21) ;  /* 0x0000000000081947 */ /* 0x004fea0003800000 */
[----:B------:R-:W2:Y:S02]  /*83c0*/  SYNCS.PHASECHK.TRANS64.TRYWAIT P1, [UR4+0x38850], R0 ;  /* 0x03885000ff0075a7 */ /* 0x000ea40008020144 */
[----:B--2---:R-:W-:Y:S05]  /*83d0*/  @!P1 BRA `(.L_x_22) ;  /* 0x0000008400409947 */ /* 0x004fea0003800000 */
.L_x_21:
[----:B------:R-:W-:Y:S01]  /*83e0*/  R2UR UR5, R3 ;  /* 0x00000000030572ca */ /* 0x000fe200000e0000 */
[----:B------:R-:W-:Y:S01]  /*83f0*/  WARPGROUP.ARRIVE ;  /* 0x00000000000079c5 */ /* 0x000fe20000000000 */
[----:B------:R-:W-:-:S11]  /*8400*/  UMOV UR7, 0x40000040 ;  /* 0x4000004000077882 */ /* 0x000fd60000000000 */
[----:B------:R-:W-:-:S04]  /*8410*/  UIADD3 UR5, UR5, 0x400, URZ ;  /* 0x0000040005057890 */ /* 0x000fc8000fffe03f */
[----:B------:R-:W-:-:S04]  /*8420*/  USHF.R.U32.HI UR5, URZ, 0x4, UR5 ;  /* 0x000000043f057899 */ /* 0x000fc80008011605 */
[----:B------:R-:W-:-:S04]  /*8430*/  ULOP3.LUT UR5, UR5, 0x3fff, URZ, 0xc0, !UPT ;  /* 0x00003fff05057892 */ /* 0x000fc8000f8ec03f */
[----:B------:R-:W-:-:S04]  /*8440*/  ULOP3.LUT UR5, UR5, 0x2800000, URZ, 0xfc, !UPT ;  /* 0x0280000005057892 */ /* 0x000fc8000f8efc3f */
[----:B------:R-:W-:-:S07]  /*8450*/  UIMAD UR5, UR60, 0xa00, UR5 ;  /* 0x00000a003c0578a4 */ /* 0x000fce000f8e0205 */
[----:B------:R-:W-:Y:S02]  /*8460*/  UMOV UR6, UR5 ;  /* 0x0000000500067c82 */ /* 0x000fe40008000000 */
[----:B------:R-:W-:Y:S01]  /*8470*/  HGMMA.64x256x16.F32 R24, R208, gdesc[UR4].tnspB, R24, gsb0 ;  /* 0x43e00004d0187df0 */ /* 0x000fe20008000818 */
[----:B------:R-:W-:Y:S01]  /*8480*/  UIADD3 UR6, UR5, 0x80, URZ ;  /* 0x0000008005067890 */ /* 0x000fe2000fffe03f */
[----:B------:R-:W-:Y:S01]  /*8490*/  UMOV UR7, 0x40000040 ;  /* 0x4000004000077882 */ /* 0x000fe20000000000 */
[----:B------:R-:W-:Y:S02]  /*84a0*/  WARPGROUP.DEPBAR.LE gsb0, 0x0 ;  /* 0x00008000000079c5 */ /* 0x000fe40000010000 */
[----:B------:R-:W-:-:S15]  /*84b0*/  WARPGROUP.ARRIVE ;  /* 0x00000000000079c5 */ /* 0x000fde0000000000 */
[----:B------:R-:W-:-:S08]  /*84c0*/  NOP ;  /* 0x0000000000007918 */ /* 0x000fd00000000000 */
        /* <DEDUP_REMOVED lines=18> */
[----:B------:R-:W-:Y:S03]  /*85f0*/  HGMMA.64x256x16.F32 R24, R192, gdesc[UR4].tnspB, R24, gsb0 ;  /* 0x43e00004c0187df0 */ /* 0x000fe60008000818 */
[----:B------:R-:W-:Y:S02]  /*8600*/  WARPGROUP.DEPBAR.LE gsb0, 0x0 ;  /* 0x00008000000079c5 */ /* 0x000fe40000010000 */
[----:B------:R-:W-:Y:S05]  /*8610*/  @!P0 BRA `(.L_x_23) ;  /* 0x0000000000048947 */ /* 0x000fea0003800000 */
[----:B------:R-:W-:Y:S01]  /*8620*/  BPT.TRAP 0x1 ;  /* 0x000000040000795c */ /* 0x000fe20000300000 */
.L_x_23:
[----:B------:R-:W-:Y:S01]  /*8630*/  FMUL.FTZ R184, R184, UR39 ;  /* 0x00000027b8b87c20 */ /* 0x000fe20008410000 */
[----:B------:R-:W-:Y:S01]  /*8640*/  FMUL.FTZ R193, R186, UR39 ;  /* 0x00000027bac17c20 */ /* 0x000fe20008410000 */
[----:B------:R-:W-:Y:S01]  /*8650*/  FMUL.FTZ R185, R185, UR39 ;  /* 0x00000027b9b97c20 */ /* 0x000fe20008410000 */
[----:B------:R-:W-:Y:S01]  /*8660*/  FMUL.FTZ R186, R187, UR39 ;  /* 0x00000027bbba7c20 */ /* 0x000fe20008410000 */
[----:B------:R-:W-:Y:S01]  /*8670*/  FMUL.FTZ R187, R188, UR39 ;  /* 0x00000027bcbb7c20 */ /* 0x000fe20008410000 */
[----:B------:R-:W-:Y:S01]  /*8680*/  FMUL.FTZ R188, R189, UR39 ;  /* 0x00000027bdbc7c20 */ /* 0x000fe20008410000 */
[----:B------:R-:W1:Y:S01]  /*8690*/  MUFU.TANH R184, R184 ;  /* 0x000000b800b87308 */ /* 0x000e620000002400 */
[----:B------:R-:W-:Y:S01]  /*86a0*/  FMUL.FTZ R189, R190, UR39 ;  /* 0x00000027bebd7c20 */ /* 0x000fe20008410000 */
[----:B------:R-:W-:Y:S01]  /*86b0*/  FMUL.FTZ R190, R191, UR39 ;  /* 0x00000027bfbe7c20 */ /* 0x000fe20008410000 */
[----:B------:R-:W-:Y:S01]  /*86c0*/  FMUL.FTZ R176, R176, UR39 ;  /* 0x00000027b0b07c20 */ /* 0x000fe20008410000 */
[----:B------:R-:W-:Y:S01]  /*86d0*/  FMUL.FTZ R178, R178, UR39 ;  /* 0x00000027b2b27c20 */ /* 0x000fe20008410000 */
[----:B------:R-:W-:Y:S01]  /*86e0*/  FMUL.FTZ R177, R177, UR39 ;  /* 0x00000027b1b17c20 */ /* 0x000fe20008410000 */
[----:B------:R-:W-:Y:S01]  /*86f0*/  FMUL.FTZ R179, R179, UR39 ;  /* 0x00000027b3b37c20 */ /* 0x000fe20008410000 */
[----:B------:R-:W-:Y:S01]  /*8700*/  FMUL.FTZ R180, R180, UR39 ;  /* 0x00000027b4b47c20 */ /* 0x000fe20008410000 */
[----:B------:R-:W3:Y:S01]  /*8710*/  MUFU.TANH R193, R193 ;  /* 0x000000c100c17308 */ /* 0x000ee20000002400 */
[----:B------:R-:W-:Y:S01]  /*8720*/  FMUL.FTZ R182, R182, UR39 ;  /* 0x00000027b6b67c20 */ /* 0x000fe20008410000 */
[----:B------:R-:W-:Y:S01]  /*8730*/  FMUL.FTZ R181, R181, UR39 ;  /* 0x00000027b5b57c20 */ /* 0x000fe20008410000 */
[----:B------:R-:W-:Y:S01]  /*8740*/  FMUL.FTZ R192, R161, UR39 ;  /* 0x00000027a1c07c20 */ /* 0x000fe20008410000 */
[----:B------:R-:W-:Y:S01]  /*8750*/  FMUL.FTZ R183, R183, UR39 ;  /* 0x00000027b7b77c20 */ /* 0x000fe20008410000 */
[----:B------:R-:W-:Y:S01]  /*8760*/  FMUL.FTZ R161, R163, UR39 ;  /* 0x00000027a3a17c20 */ /* 0x000fe20008410000 */
[----:B------:R-:W-:Y:S01]  /*8770*/  FMUL.FTZ R168, R168, UR39 ;  /* 0x00000027a8a87c20 */ /* 0x000fe20008410000 */
[----:B------:R-:W-:Y:S01]  /*8780*/  FMUL.FTZ R163, R167, UR39 ;  /* 0x00000027a7a37c20 */ /* 0x000fe20008410000 */
[----:B------:R-:W4:Y:S01]  /*8790*/  MUFU.TANH R185, R185 ;  /* 0x000000b900b97308 */ /* 0x000f220000002400 */
[----:B-12---:R-:W-:Y:S01]  /*87a0*/  FMNMX.FTZ R0, R184, R21, !PT ;  /* 0x00000015b8007209 */ /* 0x006fe20007810000 */
[----:B------:R-:W-:Y:S01]  /*87b0*/  FMUL.FTZ R167, R153, UR39 ;  /* 0x0000002799a77c20 */ /* 0x000fe20008410000 */
[----:B------:R-:W-:Y:S01]  /*87c0*/  FMUL.FTZ R170, R170, UR39 ;  /* 0x00000027aaaa7c20 */ /* 0x000fe20008410000 */
[----:B------:R-:W-:Y:S01]  /*87d0*/  FMUL.FTZ R169, R169, UR39 ;  /* 0x00000027a9a97c20 */ /* 0x000fe20008410000 */
[----:B------:R-:W-:Y:S01]  /*87e0*/  FMUL.FTZ R171, R171, UR39 ;  /* 0x00000027abab7c20 */ /* 0x000fe20008410000 */
[----:B------:R-:W-:Y:S01]  /*87f0*/  FMUL.FTZ R172, R172, UR39 ;  /* 0x00000027acac7c20 */ /* 0x000fe20008410000 */
[----:B------:R-:W-:Y:S01]  /*8800*/  FMUL.FTZ R191, R173, UR39 ;  /* 0x00000027adbf7c20 */ /* 0x000fe20008410000 */
[----:B------:R-:W1:Y:S01]  /*8810*/  MUFU.TANH R186, R186 ;  /* 0x000000ba00ba7308 */ /* 0x000e620000002400 */
[----:B---3--:R-:W-:Y:S01]  /*8820*/  FMNMX.FTZ R3, R193, R20, !PT ;  /* 0x00000014c1037209 */ /* 0x008fe20007810000 */
[----:B------:R-:W-:Y:S01]  /*8830*/  FMUL.FTZ R173, R174, UR39 ;  /* 0x00000027aead7c20 */ /* 0x000fe20008410000 */
[----:B------:R-:W-:Y:S01]  /*8840*/  FMUL.FTZ R174, R175, UR39 ;  /* 0x00000027afae7c20 */ /* 0x000fe20008410000 */
[----:B------:R-:W-:Y:S01]  /*8850*/  FMUL.FTZ R175, R160, UR39 ;  /* 0x00000027a0af7c20 */ /* 0x000fe20008410000 */
[----:B------:R-:W-:Y:S01]  /*8860*/  FMUL.FTZ R160, R162, UR39 ;  /* 0x00000027a2a07c20 */ /* 0x000fe20008410000 */
[----:B------:R-:W-:Y:S01]  /*8870*/  FMUL.FTZ R164, R164, UR39 ;  /* 0x00000027a4a47c20 */ /* 0x000fe20008410000 */
[----:B------:R-:W-:Y:S01]  /*8880*/  FMUL.FTZ R162, R166, UR39 ;  /* 0x00000027a6a27c20 */ /* 0x000fe20008410000 */
[----:B------:R-:W2:Y:S01]  /*8890*/  MUFU.TANH R187, R187 ;  /* 0x000000bb00bb7308 */ /* 0x000ea20000002400 */
[----:B----4-:R-:W-:Y:S01]  /*88a0*/  FMNMX.FTZ R0, R185, R0, !PT ;  /* 0x00000000b9007209 */ /* 0x010fe20007810000 */
[----:B------:R-:W-:Y:S01]  /*88b0*/  FMUL.FTZ R165, R165, UR39 ;  /* 0x00000027a5a57c20 */ /* 0x000fe20008410000 */
[----:B------:R-:W-:Y:S01]  /*88c0*/  FMUL.FTZ R166, R152, UR39 ;  /* 0x0000002798a67c20 */ /* 0x000fe20008410000 */
[----:B------:R-:W-:Y:S01]  /*88d0*/  FMUL.FTZ R152, R154, UR39 ;  /* 0x000000279a987c20 */ /* 0x000fe20008410000 */
[----:B------:R-:W-:Y:S01]  /*88e0*/  FMUL.FTZ R154, R156, UR39 ;  /* 0x000000279c9a7c20 */ /* 0x000fe20008410000 */
[----:B------:R-:W-:Y:S01]  /*88f0*/  FMUL.FTZ R156, R158, UR39 ;  /* 0x000000279e9c7c20 */ /* 0x000fe20008410000 */
[----:B------:R-:W-:Y:S01]  /*8900*/  ULDC UR5, c[0x0][0x988] ;  /* 0x0002620000057ab9 */ /* 0x000fe20000000800 */
[----:B------:R-:W3:Y:S01]  /*8910*/  MUFU.TANH R189, R189 ;  /* 0x000000bd00bd7308 */ /* 0x000ee20000002400 */
[----:B-1----:R-:W-:Y:S01]  /*8920*/  FMNMX.FTZ R2, R186, R3, !PT ;  /* 0x00000003ba027209 */ /* 0x002fe20007810000 */
[----:B------:R-:W1:Y:S01]  /*8930*/  S2UR UR6, SR_CgaCtaId ;  /* 0x00000000000679c3 */ /* 0x000e620000008800 */
[----:B------:R-:W-:-:S05]  /*8940*/  UIADD3 UR61, UR61, 0x38840, URZ ;  /* 0x000388403d3d7890 */ /* 0x000fca000fffe03f */
[----:B------:R-:W4:Y:S01]  /*8950*/  MUFU.TANH R188, R188 ;  /* 0x000000bc00bc7308 */ /* 0x000f220000002400 */
[----:B--2---:R-:W-:-:S07]  /*8960*/  FMNMX.FTZ R3, R187, R0, !PT ;  /* 0x00000000bb037209 */ /* 0x004fce0007810000 */
[----:B------:R-:W2:Y:S01]  /*8970*/  MUFU.TANH R190, R190 ;  /* 0x000000be00be7308 */ /* 0x000ea20000002400 */
[----:B---3--:R-:W-:-:S07]  /*8980*/  FMNMX.FTZ R153, R189, R2, !PT ;  /* 0x00000002bd997209 */ /* 0x008fce0007810000 */
[----:B------:R-:W3:Y:S01]  /*8990*/  MUFU.TANH R176, R176 ;  /* 0x000000b000b07308 */ /* 0x000ee20000002400 */
[----:B----4-:R-:W-:Y:S01]  /*89a0*/  FMNMX.FTZ R3, R188, R3, !PT ;  /* 0x00000003bc037209 */ /* 0x010fe20007810000 */
[----:B-1----:R-:W-:-:S06]  /*89b0*/  UPRMT UR61, UR6, 0x654, UR61 ;  /* 0x00000654063d7896 */ /* 0x002fcc000800003d */
[----:B------:R-:W1:Y:S01]  /*89c0*/  MUFU.TANH R178, R178 ;  /* 0x000000b200b27308 */ /* 0x000e620000002400 */
[----:B--2---:R-:W-:Y:S02]  /*89d0*/  FMNMX.FTZ R153, R190, R153, !PT ;  /* 0x00000099be997209 */ /* 0x004fe40007810000 */
[----:B------:R-:W-:Y:S05]  /*89e0*/  SYNCS.ARRIVE.TRANS64.RED.A1T0 RZ, [UR61], RZ ;  /* 0x000000ffffff79a7 */ /* 0x000fea000810043d */
[----:B------:R-:W2:Y:S01]  /*89f0*/  MUFU.TANH R177, R177 ;  /* 0x000000b100b17308 */ /* 0x000ea20000002400 */
[----:B---3--:R-:W-:-:S07]  /*8a00*/  FMNMX.FTZ R0, R176, R3, !PT ;  /* 0x00000003b0007209 */ /* 0x008fce0007810000 */
[----:B------:R-:W3:Y:S01]  /*8a10*/  MUFU.TANH R179, R179 ;  /* 0x000000b300b37308 */ /* 0x000ee20000002400 */
[----:B-1----:R-:W-:Y:S01]  /*8a20*/  FMNMX.FTZ R2, R178, R153, !PT ;  /* 0x00000099b2027209 */ /* 0x002fe20007810000 */
[----:B------:R-:W-:-:S06]  /*8a30*/  FMUL.FTZ R153, R155, UR39 ;  /* 0x000000279b997c20 */ /* 0x000fcc0008410000 */
[----:B------:R-:W1:Y:S01]  /*8a40*/  MUFU.TANH R180, R180 ;  /* 0x000000b400b47308 */ /* 0x000e620000002400 */
[----:B--2---:R-:W-:-:S07]  /*8a50*/  FMNMX.FTZ R3, R177, R0, !PT ;  /* 0x00000000b1037209 */ /* 0x004fce0007810000 */
[----:B------:R-:W2:Y:S01]  /*8a60*/  MUFU.TANH R182, R182 ;  /* 0x000000b600b67308 */ /* 0x000ea20000002400 */
[----:B---3--:R-:W-:-:S07]  /*8a70*/  FMNMX.FTZ R195, R179, R2, !PT ;  /* 0x00000002b3c37209 */ /* 0x008fce0007810000 */
[----:B------:R-:W3:Y:S01]  /*8a80*/  MUFU.TANH R181, R181 ;  /* 0x000000b500b57308 */ /* 0x000ee20000002400 */
[----:B-1----:R-:W-:-:S07]  /*8a90*/  FMNMX.FTZ R0, R180, R3, !PT ;  /* 0x00000003b4007209 */ /* 0x002fce0007810000 */
        /* <DEDUP_REMOVED lines=9> */
[----:B---3--:R-:W-:Y:S01]  /*8b30*/  FMNMX.FTZ R2, R170, R155, !PT ;  /* 0x0000009baa027209 */ /* 0x008fe20007810000 */
[----:B------:R-:W-:-:S06]  /*8b40*/  FMUL.FTZ R155, R157, UR39 ;  /* 0x000000279d9b7c20 */ /* 0x000fcc0008410000 */
        /* <DEDUP_REMOVED lines=21> */
[----:B--2---:R-:W-:Y:S01]  /*8ca0*/  FMNMX.FTZ R0, R164, R157, !PT ;  /* 0x0000009da4007209 */ /* 0x004fe20007810000 */
[----:B------:R-:W-:-:S06]  /*8cb0*/  FMUL.FTZ R157, R159, UR39 ;  /* 0x000000279f9d7c20 */ /* 0x000fcc0008410000 */
        /* <DEDUP_REMOVED lines=17> */
[----:B--2---:R-:W-:Y:S02]  /*8dd0*/  FMNMX.FTZ R2, R156, R159, !PT ;  /* 0x0000009f9c027209 */ /* 0x004fe40007810000 */
[----:B---3--:R-:W-:-:S05]  /*8de0*/  FMNMX.FTZ R0, R155, R0, !PT ;  /* 0x000000009b007209 */ /* 0x008fca0007810000 */
[----:B------:R-:W2:Y:S01]  /*8df0*/  SHFL.BFLY PT, R3, R0, 0x2, 0x1f ;  /* 0x0c401f0000037f89 */ /* 0x000ea200000e0000 */
[----:B-1----:R-:W-:-:S05]  /*8e00*/  FMNMX.FTZ R2, R157, R2, !PT ;  /* 0x000000029d027209 */ /* 0x002fca0007810000 */
[----:B------:R-:W1:Y:S01]  /*8e10*/  SHFL.BFLY PT, R159, R2, 0x2, 0x1f ;  /* 0x0c401f00029f7f89 */ /* 0x000e6200000e0000 */
[----:B--2---:R-:W-:-:S05]  /*8e20*/  FMNMX.FTZ R158, R0, R3, !PT ;  /* 0x00000003009e7209 */ /* 0x004fca0007810000 */
[----:B------:R-:W0:Y:S01]  /*8e30*/  SHFL.BFLY PT, R3, R158, 0x1, 0x1f ;  /* 0x0c201f009e037f89 */ /* 0x000e2200000e0000 */
[----:B-1----:R-:W-:-:S05]  /*8e40*/  FMNMX.FTZ R159, R2, R159, !PT ;  /* 0x0000009f029f7209 */ /* 0x002fca0007810000 */
[----:B------:R-:W1:Y:S01]  /*8e50*/  SHFL.BFLY PT, R194, R159, 0x1, 0x1f ;  /* 0x0c201f009fc27f89 */ /* 0x000e6200000e0000 */
[----:B0-----:R-:W-:-:S05]  /*8e60*/  FMNMX.FTZ R4, R158, R3, !PT ;  /* 0x000000039e047209 */ /* 0x001fca0007810000 */
[----:B------:R-:W-:Y:S01]  /*8e70*/  FADD.FTZ R21, -R4, R21 ;  /* 0x0000001504157221 */ /* 0x000fe20000010100 */
[----:B-1----:R-:W-:-:S03]  /*8e80*/  FMNMX.FTZ R3, R159, R194, !PT ;  /* 0x000000c29f037209 */ /* 0x002fc60007810000 */
[----:B------:R-:W-:Y:S02]  /*8e90*/  FMUL.FTZ R194, R21, UR5 ;  /* 0x0000000515c27c20 */ /* 0x000fe40008410000 */
[----:B------:R-:W-:Y:S02]  /*8ea0*/  FADD.FTZ R20, -R3, R20 ;  /* 0x0000001403147221 */ /* 0x000fe40000010100 */
[----:B------:R0:W-:Y:S02]  /*8eb0*/  MUFU.EX2 R0, R194 ;  /* 0x000000c200007308 */ /* 0x0001e40000000800 */
[----:B------:R-:W-:Y:S01]  /*8ec0*/  FMUL.FTZ R2, R20, UR5 ;  /* 0x0000000514027c20 */ /* 0x000fe20008410000 */
[----:B------:R-:W-:-:S04]  /*8ed0*/  FMUL.FTZ R20, R4, UR5 ;  /* 0x0000000504147c20 */ /* 0x000fc80008410000 */
[--C-:B------:R-:W-:Y:S01]  /*8ee0*/  FFMA.FTZ R21, R184, UR5, -R20.reuse ;  /* 0x00000005b8157c23 */ /* 0x100fe20008010814 */
[--C-:B0-----:R-:W-:Y:S01]  /*8ef0*/  FFMA.FTZ R194, R154, UR5, -R20.reuse ;  /* 0x000000059ac27c23 */ /* 0x101fe20008010814 */
[----:B------:R-:W-:Y:S01]  /*8f00*/  FMUL.FTZ R154, R3, UR5 ;  /* 0x00000005039a7c20 */ /* 0x000fe20008410000 */
[--C-:B------:R-:W-:Y:S01]  /*8f10*/  FFMA.FTZ R208, R185, UR5, -R20.reuse ;  /* 0x00000005b9d07c23 */ /* 0x100fe20008010814 */
[----:B------:R-:W-:Y:S01]  /*8f20*/  MUFU.EX2 R2, R2 ;  /* 0x0000000200027308 */ /* 0x000fe20000000800 */
[----:B------:R-:W-:Y:S01]  /*8f30*/  FFMA.FTZ R210, R187, UR5, -R20 ;  /* 0x00000005bbd27c23 */ /* 0x000fe20008010814 */
[--C-:B------:R-:W-:Y:S01]  /*8f40*/  FFMA.FTZ R209, R193, UR5, -R154.reuse ;  /* 0x00000005c1d17c23 */ /* 0x100fe2000801089a */
[--C-:B------:R-:W-:Y:S01]  /*8f50*/  FFMA.FTZ R158, R186, UR5, -R154.reuse ;  /* 0x00000005ba9e7c23 */ /* 0x100fe2000801089a */
[----:B------:R-:W-:Y:S01]  /*8f60*/  FFMA.FTZ R211, R189, UR5, -R154 ;  /* 0x00000005bdd37c23 */ /* 0x000fe2000801089a */
[--C-:B------:R-:W-:Y:S01]  /*8f70*/  FFMA.FTZ R195, R188, UR5, -R20.reuse ;  /* 0x00000005bcc37c23 */ /* 0x100fe20008010814 */
[----:B------:R-:W-:Y:S01]  /*8f80*/  FFMA.FTZ R198, R164, UR5, -R20 ;  /* 0x00000005a4c67c23 */ /* 0x000fe20008010814 */
[----:B------:R-:W-:Y:S01]  /*8f90*/  FFMA.FTZ R164, R190, UR5, -R154 ;  /* 0x00000005bea47c23 */ /* 0x000fe2000801089a */
[----:B------:R-:W0:Y:S01]  /*8fa0*/  MUFU.EX2 R21, R21 ;  /* 0x0000001500157308 */ /* 0x000e220000000800 */
[--C-:B------:R-:W-:Y:S01]  /*8fb0*/  FFMA.FTZ R204, R176, UR5, -R20.reuse ;  /* 0x00000005b0cc7c23 */ /* 0x100fe20008010814 */
[----:B------:R-:W-:Y:S01]  /*8fc0*/  FFMA.FTZ R185, R181, UR5, -R20 ;  /* 0x00000005b5b97c23 */ /* 0x000fe20008010814 */
[----:B------:R-:W-:Y:S01]  /*8fd0*/  FFMA.FTZ R205, R178, UR5, -R154 ;  /* 0x00000005b2cd7c23 */ /* 0x000fe2000801089a */
[--C-:B------:R-:W-:Y:S01]  /*8fe0*/  FFMA.FTZ R181, R169, UR5, -R20.reuse ;  /* 0x00000005a9b57c23 */ /* 0x100fe20008010814 */
[--C-:B------:R-:W-:Y:S01]  /*8ff0*/  FFMA.FTZ R169, R192, UR5, -R20.reuse ;  /* 0x00000005c0a97c23 */ /* 0x100fe20008010814 */
[--C-:B------:R-:W-:Y:S01]  /*9000*/  FFMA.FTZ R187, R177, UR5, -R20.reuse ;  /* 0x00000005b1bb7c23 */ /* 0x100fe20008010814 */
[----:B------:R-:W-:Y:S01]  /*9010*/  FFMA.FTZ R192, R166, UR5, -R20 ;  /* 0x00000005a6c07c23 */ /* 0x000fe20008010814 */
[----:B------:R-:W1:Y:S01]  /*9020*/  MUFU.EX2 R209, R209 ;  /* 0x000000d100d17308 */ /* 0x000e620000000800 */
[----:B------:R-:W-:Y:S01]  /*9030*/  FFMA.FTZ R166, R179, UR5, -R154 ;  /* 0x00000005b3a67c23 */ /* 0x000fe2000801089a */
[----:B------:R-:W-:Y:S01]  /*9040*/  FFMA.FTZ R206, R180, UR5, -R20 ;  /* 0x00000005b4ce7c23 */ /* 0x000fe20008010814 */
[----:B------:R-:W-:Y:S01]  /*9050*/  FFMA.FTZ R207, R182, UR5, -R154 ;  /* 0x00000005b6cf7c23 */ /* 0x000fe2000801089a */
[--C-:B------:R-:W-:Y:S01]  /*9060*/  FFMA.FTZ R200, R168, UR5, -R20.reuse ;  /* 0x00000005a8c87c23 */ /* 0x100fe20008010814 */
[--C-:B------:R-:W-:Y:S01]  /*9070*/  FFMA.FTZ R202, R172, UR5, -R20.reuse ;  /* 0x00000005acca7c23 */ /* 0x100fe20008010814 */
[--C-:B------:R-:W-:Y:S01]  /*9080*/  FFMA.FTZ R177, R191, UR5, -R20.reuse ;  /* 0x00000005bfb17c23 */ /* 0x100fe20008010814 */
[--C-:B------:R-:W-:Y:S01]  /*9090*/  FFMA.FTZ R196, R175, UR5, -R20.reuse ;  /* 0x00000005afc47c23 */ /* 0x100fe20008010814 */
[----:B------:R-:W2:Y:S01]  /*90a0*/  MUFU.EX2 R208, R208 ;  /* 0x000000d000d07308 */ /* 0x000ea20000000800 */
[----:B0-----:R-:W-:Y:S01]  /*90b0*/  FFMA.FTZ R17, R0, R17, R21 ;  /* 0x0000001100117223 */ /* 0x001fe20000010015 */
[--C-:B------:R-:W-:Y:S01]  /*90c0*/  FFMA.FTZ R165, R165, UR5, -R20.reuse ;  /* 0x00000005a5a57c23 */ /* 0x100fe20008010814 */
[--C-:B------:R-:W-:Y:S01]  /*90d0*/  FFMA.FTZ R159, R167, UR5, -R20.reuse ;  /* 0x00000005a79f7c23 */ /* 0x100fe20008010814 */
[----:B------:R-:W-:Y:S01]  /*90e0*/  FFMA.FTZ R155, R155, UR5, -R20 ;  /* 0x000000059b9b7c23 */ /* 0x000fe20008010814 */
[--C-:B------:R-:W-:Y:S01]  /*90f0*/  FFMA.FTZ R168, R183, UR5, -R154.reuse ;  /* 0x00000005b7a87c23 */ /* 0x100fe2000801089a */
[--C-:B------:R-:W-:Y:S01]  /*9100*/  FFMA.FTZ R172, R174, UR5, -R154.reuse ;  /* 0x00000005aeac7c23 */ /* 0x100fe2000801089a */
[--C-:B------:R-:W-:Y:S01]  /*9110*/  FFMA.FTZ R201, R170, UR5, -R154.reuse ;  /* 0x00000005aac97c23 */ /* 0x100fe2000801089a */
[----:B------:R-:W0:Y:S01]  /*9120*/  MUFU.EX2 R158, R158 ;  /* 0x0000009e009e7308 */ /* 0x000e220000000800 */
[----:B-1----:R-:W-:Y:S01]  /*9130*/  FFMA.FTZ R5, R2, R5, R209 ;  /* 0x0000000502057223 */ /* 0x002fe200000100d1 */
[--C-:B------:R-:W-:Y:S01]  /*9140*/  FFMA.FTZ R170, R171, UR5, -R154.reuse ;  /* 0x00000005abaa7c23 */ /* 0x100fe2000801089a */
[--C-:B------:R-:W-:Y:S01]  /*9150*/  FFMA.FTZ R199, R162, UR5, -R154.reuse ;  /* 0x00000005a2c77c23 */ /* 0x100fe2000801089a */
[--C-:B------:R-:W-:Y:S01]  /*9160*/  FFMA.FTZ R203, R173, UR5, -R154.reuse ;  /* 0x00000005adcb7c23 */ /* 0x100fe2000801089a */
[--C-:B------:R-:W-:Y:S01]  /*9170*/  FFMA.FTZ R197, R160, UR5, -R154.reuse ;  /* 0x00000005a0c57c23 */ /* 0x100fe2000801089a */
[--C-:B------:R-:W-:Y:S01]  /*9180*/  FFMA.FTZ R160, R161, UR5, -R154.reuse ;  /* 0x00000005a1a07c23 */ /* 0x100fe2000801089a */
[----:B------:R-:W-:Y:S01]  /*9190*/  FFMA.FTZ R193, R152, UR5, -R154 ;  /* 0x0000000598c17c23 */ /* 0x000fe2000801089a */
[----:B------:R-:W1:Y:S01]  /*91a0*/  MUFU.EX2 R210, R210 ;  /* 0x000000d200d27308 */ /* 0x000e620000000800 */
[----:B--2---:R-:W-:-:S07]  /*91b0*/  FADD.FTZ R17, R208, R17 ;  /* 0x00000011d0117221 */ /* 0x004fce0000010000 */
[----:B------:R-:W2:Y:S01]  /*91c0*/  MUFU.EX2 R211, R211 ;  /* 0x000000d300d37308 */ /* 0x000ea20000000800 */
[----:B0-----:R-:W-:-:S07]  /*91d0*/  FADD.FTZ R20, R158, R5 ;  /* 0x000000059e147221 */ /* 0x001fce0000010000 */
[----:B------:R-:W0:Y:S01]  /*91e0*/  MUFU.EX2 R195, R195 ;  /* 0x000000c300c37308 */ /* 0x000e220000000800 */
[----:B-1----:R-:W-:-:S07]  /*91f0*/  FADD.FTZ R174, R210, R17 ;  /* 0x00000011d2ae7221 */ /* 0x002fce0000010000 */
        /* <DEDUP_REMOVED lines=11> */
[----:B-1----:R-:W-:Y:S01]  /*92b0*/  FADD.FTZ R17, R187, R162 ;  /* 0x000000a2bb117221 */ /* 0x002fe20000010000 */
[----:B------:R-:W-:-:S06]  /*92c0*/  FFMA.FTZ R162, R163, UR5, -R154 ;  /* 0x00000005a3a27c23 */ /* 0x000fcc000801089a */
        /* <DEDUP_REMOVED lines=15> */
[----:B0-----:R-:W-:Y:S01]  /*93c0*/  FADD.FTZ R17, R181, R152 ;  /* 0x00000098b5117221 */ /* 0x001fe20000010000 */
[--C-:B------:R-:W-:Y:S01]  /*93d0*/  FFMA.FTZ R152, R153, UR5, -R154.reuse ;  /* 0x0000000599987c23 */ /* 0x100fe2000801089a */
[----:B------:R-:W-:-:S05]  /*93e0*/  FFMA.FTZ R153, R157, UR5, -R154 ;  /* 0x000000059d997c23 */ /* 0x000fca000801089a */
[----:B------:R-:W0:Y:S01]  /*93f0*/  MUFU.EX2 R203, R203 ;  /* 0x000000cb00cb7308 */ /* 0x000e220000000800 */
[----:B-1----:R-:W-:-:S07]  /*9400*/  FADD.FTZ R20, R170, R5 ;  /* 0x00000005aa147221 */ /* 0x002fce0000010000 */
[----:B------:R-:W1:Y:S01]  /*9410*/  MUFU.EX2 R177, R177 ;  /* 0x000000b100b17308 */ /* 0x000e620000000800 */
[----:B--2---:R-:W-:-:S07]  /*9420*/  FADD.FTZ R174, R202, R17 ;  /* 0x00000011caae7221 */ /* 0x004fce0000010000 */
[----:B------:R-:W2:Y:S01]  /*9430*/  MUFU.EX2 R172, R172 ;  /* 0x000000ac00ac7308 */ /* 0x000ea20000000800 */
[----:B0-----:R-:W-:Y:S01]  /*9440*/  FADD.FTZ R5, R203, R20 ;  /* 0x00000014cb057221 */ /* 0x001fe20000010000 */
[----:B------:R-:W-:-:S06]  /*9450*/  FFMA.FTZ R20, R156, UR5, -R154 ;  /* 0x000000059c147c23 */ /* 0x000fcc000801089a */
        /* <DEDUP_REMOVED lines=32> */
[----:B--2---:R-:W-:-:S03]  /*9660*/  FADD.FTZ R17, R155, R154 ;  /* 0x0000009a9b117221 */ /* 0x004fc60000010000 */
[----:B0-----:R-:W-:Y:S01]  /*9670*/  FADD.FTZ R5, R153, R156 ;  /* 0x0000009c99057221 */ /* 0x001fe20000010000 */
[----:B------:R-:W-:Y:S06]  /*9680*/  @!P0 BRA `(.L_x_24) ;  /* 0x0000000000048947 */ /* 0x000fec0003800000 */
[----:B------:R-:W-:Y:S01]  /*9690*/  BPT.TRAP 0x1 ;  /* 0x000000040000795c */ /* 0x000fe20000300000 */
.L_x_24:
[----:B------:R-:W0:Y:S01]  /*96a0*/  S2UR UR7, SR_CgaCtaId ;  /* 0x00000000000779c3 */ /* 0x000e220000008800 */
[----:B------:R-:W-:Y:S01]  /*96b0*/  UIADD3 UR4, UR4, 0x38860, URZ ;  /* 0x0003886004047890 */ /* 0x000fe2000fffe03f */
[----:B------:R-:W-:Y:S01]  /*96c0*/  R2UR UR6, R228 ;  /* 0x00000000e40672ca */ /* 0x000fe200000e0000 */
[----:B------:R-:W-:Y:S01]  /*96d0*/  UMOV UR60, UR38 ;  /* 0x00000026003c7c82 */ /* 0x000fe20008000000 */
[----:B------:R-:W-:Y:S02]  /*96e0*/  F2FP.F16.F32.PACK_AB R210, R195, R210 ;  /* 0x000000d2c3d2723e */ /* 0x000fe400000000ff */
[----:B------:R-:W-:Y:S01]  /*96f0*/  F2FP.F16.F32.PACK_AB R208, R208, R21 ;  /* 0x00000015d0d0723e */ /* 0x000fe200000000ff */
[----:B------:R-:W-:Y:S01]  /*9700*/  IMAD.MOV.U32 R21, RZ, RZ, R4 ;  /* 0x000000ffff157224 */ /* 0x000fe200078e0004 */
[----:B------:R-:W-:Y:S02]  /*9710*/  F2FP.F16.F32.PACK_AB R195, R153, R20 ;  /* 0x0000001499c3723e */ /* 0x000fe400000000ff */
[----:B------:R-:W-:-:S02]  /*9720*/  F2FP.F16.F32.PACK_AB R209, R158, R209 ;  /* 0x000000d19ed1723e */ /* 0x000fc400000000ff */
[----:B------:R-:W-:Y:S02]  /*9730*/  F2FP.F16.F32.PACK_AB R211, R164, R211 ;  /* 0x000000d3a4d3723e */ /* 0x000fe400000000ff */
[----:B------:R-:W-:Y:S02]  /*9740*/  F2FP.F16.F32.PACK_AB R204, R187, R204 ;  /* 0x000000ccbbcc723e */ /* 0x000fe400000000ff */
[----:B------:R-:W-:Y:S02]  /*9750*/  ISETP.LT.AND P1, PT, RZ, UR6, PT ;  /* 0x00000006ff007c0c */ /* 0x000fe4000bf21270 */
[----:B------:R-:W-:Y:S02]  /*9760*/  F2FP.F16.F32.PACK_AB R205, R166, R205 ;  /* 0x000000cda6cd723e */ /* 0x000fe400000000ff */
[----:B------:R-:W-:Y:S02]  /*9770*/  F2FP.F16.F32.PACK_AB R206, R185, R206 ;  /* 0x000000ceb9ce723e */ /* 0x000fe400000000ff */
[----:B------:R-:W-:Y:S01]  /*9780*/  F2FP.F16.F32.PACK_AB R207, R168, R207 ;  /* 0x000000cfa8cf723e */ /* 0x000fe200000000ff */
[----:B0-----:R-:W-:Y:S01]  /*9790*/  UPRMT UR4, UR7, 0x654, UR4 ;  /* 0x0000065407047896 */ /* 0x001fe20008000004 */
[----:B------:R-:W-:-:S02]  /*97a0*/  F2FP.F16.F32.PACK_AB R200, R181, R200 ;  /* 0x000000c8b5c8723e */ /* 0x000fc400000000ff */
[----:B------:R-:W-:Y:S02]  /*97b0*/  F2FP.F16.F32.PACK_AB R201, R170, R201 ;  /* 0x000000c9aac9723e */ /* 0x000fe400000000ff */
[----:B------:R-:W-:Y:S02]  /*97c0*/  F2FP.F16.F32.PACK_AB R202, R177, R202 ;  /* 0x000000cab1ca723e */ /* 0x000fe400000000ff */
[----:B------:R-:W-:Y:S02]  /*97d0*/  F2FP.F16.F32.PACK_AB R203, R172, R203 ;  /* 0x000000cbaccb723e */ /* 0x000fe400000000ff */
[----:B------:R-:W-:Y:S01]  /*97e0*/  SYNCS.ARRIVE.TRANS64.RED.A1T0 RZ, [UR4], RZ ;  /* 0x000000ffffff79a7 */ /* 0x000fe20008100404 */
[----:B------:R-:W-:Y:S01]  /*97f0*/  UIADD3 UR4, UR6, -0x1, URZ ;  /* 0xffffffff06047890 */ /* 0x000fe2000fffe03f */
[----:B------:R-:W-:Y:S02]  /*9800*/  R2UR UR6, R16 ;  /* 0x00000000100672ca */ /* 0x000fe400000e0000 */
[----:B------:R-:W-:-:S02]  /*9810*/  F2FP.F16.F32.PACK_AB R196, R169, R196 ;  /* 0x000000c4a9c4723e */ /* 0x000fc400000000ff */
[----:B------:R-:W-:Y:S01]  /*9820*/  F2FP.F16.F32.PACK_AB R197, R160, R197 ;  /* 0x000000c5a0c5723e */ /* 0x000fe200000000ff */
[----:B------:R-:W-:Y:S01]  /*9830*/  IMAD.U32 R228, RZ, RZ, UR4 ;  /* 0x00000004ffe47e24 */ /* 0x000fe2000f8e00ff */
[----:B------:R-:W-:Y:S02]  /*9840*/  F2FP.F16.F32.PACK_AB R198, R165, R198 ;  /* 0x000000c6a5c6723e */ /* 0x000fe400000000ff */
[----:B------:R-:W-:Y:S02]  /*9850*/  F2FP.F16.F32.PACK_AB R199, R162, R199 ;  /* 0x000000c7a2c7723e */ /* 0x000fe400000000ff */
[----:B------:R-:W-:Y:S02]  /*9860*/  F2FP.F16.F32.PACK_AB R192, R159, R192 ;  /* 0x000000c09fc0723e */ /* 0x000fe400000000ff */
[----:B------:R-:W-:Y:S01]  /*9870*/  F2FP.F16.F32.PACK_AB R193, R152, R193 ;  /* 0x000000c198c1723e */ /* 0x000fe200000000ff */
[----:B------:R-:W-:Y:S01]  /*9880*/  IMAD.U32 R229, RZ, RZ, UR6 ;  /* 0x00000006ffe57e24 */ /* 0x000fe2000f8e00ff */
[----:B------:R-:W-:-:S02]  /*9890*/  F2FP.F16.F32.PACK_AB R194, R155, R194 ;  /* 0x000000c29bc2723e */ /* 0x000fc400000000ff */
[----:B------:R-:W-:Y:S01]  /*98a0*/  MOV R20, R3 ;  /* 0x0000000300147202 */ /* 0x000fe20000000f00 */
[----:B------:R-:W-:Y:S06]  /*98b0*/  @P1 BRA `(.L_x_25) ;  /* 0xffffffc000001947 */ /* 0x000fec000383ffff */
.L_x_14:
[----:B------:R-:W-:Y:S06]  /*98c0*/  BAR.ARV 0x8, 0x180 ;  /* 0x0206000000007b1d */ /* 0x000fec0000002000 */
        /* <DEDUP_REMOVED lines=128> */
[----:B------:R-:W-:Y:S06]  /*a0d0*/  @!P0 BRA `(.L_x_26) ;  /* 0x0000000000048947 */ /* 0x000fec0003800000 */
[----:B------:R-:W-:Y:S01]  /*a0e0*/  BPT.TRAP 0x1 ;  /* 0x000000040000795c */ /* 0x000fe20000300000 */
.L_x_26:
[----:B------:R-:W0:Y:S01]  /*a0f0*/  S2UR UR13, SR_CgaCtaId ;  /* 0x00000000000d79c3 */ /* 0x000e220000008800 */
[----:B------:R-:W-:Y:S01]  /*a100*/  R2UR UR6, R16 ;  /* 0x00000000100672ca */ /* 0x000fe200000e0000 */
[----:B------:R-:W-:-:S12]  /*a110*/  UMOV UR4, 0x400 ;  /* 0x0000040000047882 */ /* 0x000fd80000000000 */
[----:B------:R-:W-:-:S04]  /*a120*/  MOV R0, UR6 ;  /* 0x0000000600007c02 */ /* 0x000fc80008000f00 */
[----:B------:R-:W-:Y:S01]  /*a130*/  SHF.L.U32 R0, R0, 0x1f, RZ ;  /* 0x0000001f00007819 */ /* 0x000fe200000006ff */
[----:B0-----:R-:W-:-:S04]  /*a140*/  ULEA UR4, UR13, UR4, 0x18 ;  /* 0x000000040d047291 */ /* 0x001fc8000f8ec03f */
[----:B------:R-:W-:-:S09]  /*a150*/  ULEA UR12, UR38, UR4, 0x3 ;  /* 0x00000004260c7291 */ /* 0x000fd2000f8e183f */
[----:B------:R0:W1:Y:S01]  /*a160*/  SYNCS.PHASECHK.TRANS64.TRYWAIT P1, [UR12+0x38850], R0 ;  /* 0x03885000ff0075a7 */ /* 0x000062000802014c */
[----:B------:R-:W-:Y:S05]  /*a170*/  @!P0 BRA `(.L_x_27) ;  /* 0x0000000000048947 */ /* 0x000fea0003800000 */
[----:B------:R-:W-:Y:S01]  /*a180*/  BPT.TRAP 0x1 ;  /* 0x000000040000795c */ /* 0x000fe20000300000 */
.L_x_27:
[----:B-1----:R-:W-:Y:S05]  /*a190*/  @P1 BRA `(.L_x_28) ;  /* 0x0000000000081947 */ /* 0x002fea0003800000 */
[----:B------:R-:W1:Y:S02]  /*a1a0*/  SYNCS.PHASECHK.TRANS64.TRYWAIT P1, [UR12+0x38850], R0 ;  /* 0x03885000ff0075a7 */ /* 0x000e64000802014c */
[----:B-1----:R-:W-:Y:S05]  /*a1b0*/  @!P1 BRA `(.L_x_29) ;  /* 0x0000006400e09947 */ /* 0x002fea0003800000 */
.L_x_28:
[----:B------:R-:W-:Y:S01]  /*a1c0*/  UIADD3 UR6, UR4, 0x400, URZ ;  /* 0x0000040004067890 */ /* 0x000fe2000fffe03f */
[----:B------:R-:W-:Y:S01]  /*a1d0*/  WARPGROUP.ARRIVE ;  /* 0x00000000000079c5 */ /* 0x000fe20000000000 */
[----:B------:R-:W-:Y:S01]  /*a1e0*/  UMOV UR7, 0x40000040 ;  /* 0x4000004000077882 */ /* 0x000fe20000000000 */
[----:B------:R-:W-:Y:S01]  /*a1f0*/  UMOV UR11, 0x40000040 ;  /* 0x40000040000b7882 */ /* 0x000fe20000000000 */
[----:B------:R-:W-:Y:S01]  /*a200*/  USHF.R.U32.HI UR6, URZ, 0x4, UR6 ;  /* 0x000000043f067899 */ /* 0x000fe20008011606 */
[----:B01----:R-:W0:Y:S01]  /*a210*/  SHFL.BFLY PT, R0, R17, 0x2, 0x1f ;  /* 0x0c401f0011007f89 */ /* 0x003e2200000e0000 */
[----:B------:R-:W-:Y:S01]  /*a220*/  IMAD.MOV.U32 R6, RZ, RZ, RZ ;  /* 0x000000ffff067224 */ /* 0x000fe200078e00ff */
[----:B------:R-:W-:Y:S01]  /*a230*/  MOV R13, UR5 ;  /* 0x00000005000d7c02 */ /* 0x000fe20008000f00 */
[----:B------:R-:W-:Y:S01]  /*a240*/  ULOP3.LUT UR6, UR6, 0x3fff, URZ, 0xc0, !UPT ;  /* 0x00003fff06067892 */ /* 0x000fe2000f8ec03f */
[----:B------:R-:W1:Y:S03]  /*a250*/  SHFL.BFLY PT, R2, R5, 0x2, 0x1f ;  /* 0x0c401f0005027f89 */ /* 0x000e6600000e0000 */
[----:B------:R-:W-:-:S04]  /*a260*/  ULOP3.LUT UR6, UR6, 0x2800000, URZ, 0xfc, !UPT ;  /* 0x0280000006067892 */ /* 0x000fc8000f8efc3f */
[----:B------:R-:W-:-:S04]  /*a270*/  UIMAD UR6, UR38, 0xa00, UR6 ;  /* 0x00000a00260678a4 */ /* 0x000fc8000f8e0206 */
[----:B------:R-:W-:-:S05]  /*a280*/  UIADD3 UR8, UR6, 0x80, URZ ;  /* 0x0000008006087890 */ /* 0x000fca000fffe03f */
[----:B------:R-:W-:Y:S01]  /*a290*/  HGMMA.64x256x16.F32 R24, R208, gdesc[UR4].tnspB, R24, gsb0 ;  /* 0x43e00004d0187df0 */ /* 0x000fe20008000818 */
[----:B------:R-:W-:Y:S01]  /*a2a0*/  UMOV UR7, 0x40000040 ;  /* 0x4000004000077882 */ /* 0x000fe20000000000 */
[----:B------:R-:W-:Y:S01]  /*a2b0*/  UMOV UR10, UR8 ;  /* 0x00000008000a7c82 */ /* 0x000fe20008000000 */
[----:B------:R-:W-:Y:S01]  /*a2c0*/  UIADD3 UR8, UR6, 0x100, URZ ;  /* 0x0000010006087890 */ /* 0x000fe2000fffe03f */
[----:B0-----:R-:W-:Y:S01]  /*a2d0*/  FADD.FTZ R0, R0, R17 ;  /* 0x0000001100007221 */ /* 0x001fe20000010000 */
[----:B-1----:R-:W-:-:S04]  /*a2e0*/  FADD.FTZ R2, R2, R5 ;  /* 0x0000000502027221 */ /* 0x002fc80000010000 */
[----:B------:R-:W0:Y:S01]  /*a2f0*/  SHFL.BFLY PT, R7, R0, 0x1, 0x1f ;  /* 0x0c201f0000077f89 */ /* 0x000e2200000e0000 */
[----:B------:R-:W-:-:S03]  /*a300*/  IMAD.MOV.U32 R5, RZ, RZ, RZ ;  /* 0x000000ffff057224 */ /* 0x000fc600078e00ff */
[----:B------:R-:W1:Y:S01]  /*a310*/  SHFL.BFLY PT, R9, R2, 0x1, 0x1f ;  /* 0x0c201f0002097f89 */ /* 0x000e6200000e0000 */
[----:B0-----:R-:W-:Y:S01]  /*a320*/  FADD.FTZ R11, R0, R7 ;  /* 0x00000007000b7221 */ /* 0x001fe20000010000 */
[----:B------:R-:W-:Y:S02]  /*a330*/  IMAD.U32 R7, RZ, RZ, UR5 ;  /* 0x00000005ff077e24 */ /* 0x000fe4000f8e00ff */
[----:B------:R-:W-:Y:S02]  /*a340*/  IMAD.MOV.U32 R0, RZ, RZ, -0x800000 ;  /* 0xff800000ff007424 */ /* 0x000fe400078e00ff */
[----:B-1----:R-:W-:Y:S01]  /*a350*/  FADD.FTZ R12, R2, R9 ;  /* 0x00000009020c7221 */ /* 0x002fe20000010000 */
[----:B------:R-:W-:Y:S01]  /*a360*/  FSETP.NE.FTZ.AND P1, PT, R11, RZ, PT ;  /* 0x000000ff0b00720b */ /* 0x000fe20003f35000 */
[----:B------:R-:W-:-:S03]  /*a370*/  IMAD.MOV.U32 R2, RZ, RZ, -0x800000 ;  /* 0xff800000ff027424 */ /* 0x000fc600078e00ff */
[----:B------:R-:W-:-:S09]  /*a380*/  FSETP.NE.FTZ.AND P2, PT, R12, RZ, PT ;  /* 0x000000ff0c00720b */ /* 0x000fd20003f55000 */
[----:B------:R-:W0:Y:S01]  /*a390*/  @P1 MUFU.LG2 R8, R11 ;  /* 0x0000000b00081308 */ /* 0x000e220000000c00 */
[----:B------:R-:W-:-:S03]  /*a3a0*/  @P1 FMUL.FTZ R7, R7, 0.69314718246459960938 ;  /* 0x3f31721807071820 */ /* 0x000fc60000410000 */
[----:B------:R-:W-:-:S04]  /*a3b0*/  @P2 FMUL.FTZ R13, R13, 0.69314718246459960938 ;  /* 0x3f3172180d0d2820 */ /* 0x000fc80000410000 */
[----:B------:R-:W1:Y:S08]  /*a3c0*/  @P2 MUFU.LG2 R9, R12 ;  /* 0x0000000c00092308 */ /* 0x000e700000000c00 */
[----:B------:R2:W3:Y:S01]  /*a3d0*/  @P1 MUFU.RCP R6, R11 ;  /* 0x0000000b00061308 */ /* 0x0004e20000001000 */
[----:B0-----:R-:W-:-:S04]  /*a3e0*/  @P1 FMUL.FTZ R8, R8, 0.69314718246459960938 ;  /* 0x3f31721808081820 */ /* 0x001fc80000410000 */
[----:B------:R-:W-:-:S03]  /*a3f0*/  @P1 FFMA.FTZ R2, R7, R4, R8 ;  /* 0x0000000407021223 */ /* 0x000fc60000010008 */
[----:B------:R2:W0:Y:S01]  /*a400*/  @P2 MUFU.RCP R5, R12 ;  /* 0x0000000c00052308 */ /* 0x0004220000001000 */
[----:B-1----:R-:W-:-:S04]  /*a410*/  @P2 FMUL.FTZ R10, R9, 0.69314718246459960938 ;  /* 0x3f317218090a2820 */ /* 0x002fc80000410000 */
[----:B------:R-:W-:Y:S01]  /*a420*/  @P2 FFMA.FTZ R0, R13, R3, R10 ;  /* 0x000000030d002223 */ /* 0x000fe2000001000a */
[----:B------:R-:W-:Y:S02]  /*a430*/  WARPGROUP.DEPBAR.LE gsb0, 0x0 ;  /* 0x00008000000079c5 */ /* 0x000fe40000010000 */
[----:B------:R-:W-:-:S06]  /*a440*/  WARPGROUP.ARRIVE ;  /* 0x00000000000079c5 */ /* 0x000fcc0000000000 */
[----:B------:R-:W-:Y:S01]  /*a450*/  HGMMA.64x256x16.F32 R24, R204, gdesc[UR8].tnspB, R24, gsb0 ;  /* 0x43e00008cc187df0 */ /* 0x000fe20008000818 */
[----:B------:R-:W-:Y:S01]  /*a460*/  UMOV UR10, UR8 ;  /* 0x00000008000a7c82 */ /* 0x000fe20008000000 */
[----:B------:R-:W-:Y:S01]  /*a470*/  UMOV UR11, 0x40000040 ;  /* 0x40000040000b7882 */ /* 0x000fe20000000000 */
[----:B------:R-:W-:Y:S02]  /*a480*/  UIADD3 UR8, UR6, 0x180, URZ ;  /* 0x0000018006087890 */ /* 0x000fe4000fffe03f */
[----:B------:R-:W-:Y:S01]  /*a490*/  UIADD3 UR6, UR6, 0x200, URZ ;  /* 0x0000020006067890 */ /* 0x000fe2000fffe03f */
[----:B------:R-:W-:Y:S02]  /*a4a0*/  WARPGROUP.DEPBAR.LE gsb0, 0x0 ;  /* 0x00008000000079c5 */ /* 0x000fe40000010000 */
[----:B------:R-:W-:-:S15]  /*a4b0*/  WARPGROUP.ARRIVE ;  /* 0x00000000000079c5 */ /* 0x000fde0000000000 */
[----:B------:R-:W-:-:S05]  /*a4c0*/  NOP ;  /* 0x0000000000007918 */ /* 0x000fca0000000000 */
[----:B------:R-:W-:Y:S01]  /*a4d0*/  HGMMA.64x256x16.F32 R24, R200, gdesc[UR8].tnspB, R24, gsb0 ;  /* 0x43e00008c8187df0 */ /* 0x000fe20008000818 */
[----:B------:R-:W-:Y:S01]  /*a4e0*/  UMOV UR10, UR8 ;  /* 0x00000008000a7c82 */ /* 0x000fe20008000000 */
[----:B------:R-:W-:Y:S01]  /*a4f0*/  UMOV UR11, 0x40000040 ;  /* 0x40000040000b7882 */ /* 0x000fe20000000000 */
[----:B------:R-:W-:Y:S02]  /*a500*/  WARPGROUP.DEPBAR.LE gsb0, 0x0 ;  /* 0x00008000000079c5 */ /* 0x000fe40000010000 */
[----:B------:R-:W-:-:S15]  /*a510*/  WARPGROUP.ARRIVE ;  /* 0x00000000000079c5 */ /* 0x000fde0000000000 */
[----:B------:R-:W-:-:S08]  /*a520*/  NOP ;  /* 0x0000000000007918 */ /* 0x000fd00000000000 */
[----:B------:R-:W-:Y:S03]  /*a530*/  HGMMA.64x256x16.F32 R24, R196, gdesc[UR8].tnspB, R24, gsb0 ;  /* 0x43e00008c4187df0 */ /* 0x000fe60008000818 */
[----:B------:R-:W-:Y:S02]  /*a540*/  WARPGROUP.DEPBAR.LE gsb0, 0x0 ;  /* 0x00008000000079c5 */ /* 0x000fe40000010000 */
[----:B------:R-:W-:-:S15]  /*a550*/  WARPGROUP.ARRIVE ;  /* 0x00000000000079c5 */ /* 0x000fde0000000000 */
[----:B------:R-:W-:-:S08]  /*a560*/  NOP ;  /* 0x0000000000007918 */ /* 0x000fd00000000000 */
[----:B------:R-:W-:Y:S03]  /*a570*/  HGMMA.64x256x16.F32 R24, R192, gdesc[UR4].tnspB, R24, gsb0 ;  /* 0x43e00004c0187df0 */ /* 0x000fe60008000818 */
[----:B------:R-:W-:Y:S02]  /*a580*/  WARPGROUP.DEPBAR.LE gsb0, 0x0 ;  /* 0x00008000000079c5 */ /* 0x000fe40000010000 */
[----:B0-23--:R-:W-:Y:S05]  /*a590*/  @!P0 BRA `(.L_x_30) ;  /* 0x0000000000048947 */ /* 0x00dfea0003800000 */
[----:B------:R-:W-:Y:S01]  /*a5a0*/  BPT.TRAP 0x1 ;  /* 0x000000040000795c */ /* 0x000fe20000300000 */
.L_x_30:
[----:B------:R-:W0:Y:S01]  /*a5b0*/  S2UR UR5, SR_SWINHI ;  /* 0x00000000000579c3 */ /* 0x000e220000002f00 */
        /* <DEDUP_REMOVED lines=23> */
[----:B------:R-:W-:Y:S01]  /*a730*/  UMOV UR6, UR4 ;  /* 0x0000000400067c82 */ /* 0x000fe20008000000 */
[----:B0-----:R-:W-:Y:S01]  /*a740*/  UMOV UR7, UR5 ;  /* 0x0000000500077c82 */ /* 0x001fe20008000000 */
[----:B------:R-:W-:Y:S01]  /*a750*/  FMUL.FTZ R42, R42, R5 ;  /* 0x000000052a2a7220 */ /* 0x000fe20000410000 */
[----:B------:R-:W-:Y:S01]  /*a760*/  MOV R161, UR7 ;  /* 0x0000000700a17c02 */ /* 0x000fe20008000f00 */
[----:B------:R-:W-:-:S02]  /*a770*/  IMAD.U32 R160, RZ, RZ, UR6 ;  /* 0x00000006ffa07e24 */ /* 0x000fc4000f8e00ff */
[-C--:B------:R-:W-:Y:S01]  /*a780*/  FMUL.FTZ R47, R47, R5.reuse ;  /* 0x000000052f2f7220 */ /* 0x080fe20000410000 */
[-C--:B------:R-:W-:Y:S01]  /*a790*/  FMUL.FTZ R46, R46, R5.reuse ;  /* 0x000000052e2e7220 */ /* 0x080fe20000410000 */
[----:B------:R-:W-:Y:S01]  /*a7a0*/  FMUL.FTZ R51, R51, R5 ;  /* 0x0000000533337220 */ /* 0x000fe20000410000 */
[----:B------:R-:W-:-:S04]  /*a7b0*/  IMAD.WIDE R20, R224, 0x2, R160 ;  /* 0x00000002e0147825 */ /* 0x000fc800078e02a0 */
[-C--:B------:R-:W-:Y:S01]  /*a7c0*/  FMUL.FTZ R50, R50, R5.reuse ;  /* 0x0000000532327220 */ /* 0x080fe20000410000 */
[-C--:B------:R-:W-:Y:S01]  /*a7d0*/  FMUL.FTZ R55, R55, R5.reuse ;  /* 0x0000000537377220 */ /* 0x080fe20000410000 */
[-C--:B------:R-:W-:Y:S01]  /*a7e0*/  FMUL.FTZ R54, R54, R5.reuse ;  /* 0x0000000536367220 */ /* 0x080fe20000410000 */
[-C--:B------:R-:W-:Y:S01]  /*a7f0*/  FMUL.FTZ R59, R59, R5.reuse ;  /* 0x000000053b3b7220 */ /* 0x080fe20000410000 */
[----:B------:R-:W-:Y:S01]  /*a800*/  IADD3 R9, P3, R20, 0xc060, RZ ;  /* 0x0000c06014097810 */ /* 0x000fe20007f7e0ff */
[-C--:B------:R-:W-:Y:S01]  /*a810*/  FMUL.FTZ R58, R58, R5.reuse ;  /* 0x000000053a3a7220 */ /* 0x080fe20000410000 */
[-C--:B------:R-:W-:Y:S01]  /*a820*/  FMUL.FTZ R63, R63, R5.reuse ;  /* 0x000000053f3f7220 */ /* 0x080fe20000410000 */
[-C--:B------:R-:W-:Y:S01]  /*a830*/  FMUL.FTZ R62, R62, R5.reuse ;  /* 0x000000053e3e7220 */ /* 0x080fe20000410000 */
[----:B------:R-:W-:Y:S01]  /*a840*/  LOP3.LUT R4, R9, 0x380, RZ, 0xc0, !PT ;  /* 0x0000038009047812 */ /* 0x000fe200078ec0ff */
        /* <DEDUP_REMOVED lines=47> */
[----:B------:R-:W-:Y:S01]  /*ab40*/  FMUL.FTZ R192, R73, R6 ;  /* 0x0000000649c07220 */ /* 0x000fe20000410000 */
[----:B------:R-:W-:Y:S01]  /*ab50*/  IMAD R7, R218, 0x40, R19 ;  /* 0x00000040da077824 */ /* 0x000fe200078e0213 */
[----:B------:R-:W-:Y:S01]  /*ab60*/  SHF.R.U64 R4, R4, 0x3, RZ ;  /* 0x0000000304047819 */ /* 0x000fe200000012ff */
[----:B------:R-:W-:Y:S01]  /*ab70*/  IMAD.X R5, RZ, RZ, R21, P3 ;  /* 0x000000ffff057224 */ /* 0x000fe200018e0615 */
[C---:B------:R-:W-:Y:S01]  /*ab80*/  IADD3 R107, P4, R20.reuse, 0xc040, RZ ;  /* 0x0000c040146b7810 */ /* 0x040fe20007f9e0ff */
[----:B------:R-:W-:Y:S01]  /*ab90*/  IMAD.WIDE R160, R7, 0x2, R160 ;  /* 0x0000000207a07825 */ /* 0x000fe200078e02a0 */
[----:B------:R-:W-:-:S03]  /*aba0*/  IADD3 R65, P0, R20, 0x8060, RZ ;  /* 0x0000806014417810 */ /* 0x000fc60007f1e0ff */
[-C--:B------:R-:W-:Y:S01]  /*abb0*/  FMUL.FTZ R171, R32, R6.reuse ;  /* 0x0000000620ab7220 */ /* 0x080fe20000410000 */
[----:B------:R-:W-:Y:S01]  /*abc0*/  IADD3 R33, P1, R20, 0x20, RZ ;  /* 0x0000002014217810 */ /* 0x000fe20007f3e0ff */
[-C--:B------:R-:W-:Y:S01]  /*abd0*/  FMUL.FTZ R181, R52, R6.reuse ;  /* 0x0000000634b57220 */ /* 0x080fe20000410000 */
[C---:B------:R-:W-:Y:S01]  /*abe0*/  IADD3 R73, P5, R20.reuse, 0xc020, RZ ;  /* 0x0000c02014497810 */ /* 0x040fe20007fbe0ff */
[-C--:B------:R-:W-:Y:S01]  /*abf0*/  FMUL.FTZ R196, R57, R6.reuse ;  /* 0x0000000639c47220 */ /* 0x080fe20000410000 */
[----:B------:R-:W-:Y:S01]  /*ac00*/  IADD3 R69, P6, R20, 0xc000, RZ ;  /* 0x0000c00014457810 */ /* 0x000fe20007fde0ff */
[-C--:B------:R-:W-:Y:S01]  /*ac10*/  FMUL.FTZ R180, R56, R6.reuse ;  /* 0x0000000638b47220 */ /* 0x080fe20000410000 */
[----:B------:R-:W-:Y:S01]  /*ac20*/  IADD3 R64, P2, R20, 0x8040, RZ ;  /* 0x0000804014407810 */ /* 0x000fe20007f5e0ff */
[-C--:B------:R-:W-:Y:S01]  /*ac30*/  FMUL.FTZ R179, R60, R6.reuse ;  /* 0x000000063cb37220 */ /* 0x080fe20000410000 */
[C---:B------:R-:W-:Y:S01]  /*ac40*/  IADD3 R61, P3, R20.reuse, 0x8020, RZ ;  /* 0x00008020143d7810 */ /* 0x040fe20007f7e0ff */
[--C-:B------:R-:W-:Y:S01]  /*ac50*/  IMAD.X R7, RZ, RZ, R21.reuse, P4 ;  /* 0x000000ffff077224 */ /* 0x100fe200020e0615 */
[----:B------:R-:W-:Y:S01]  /*ac60*/  LOP3.LUT R131, R20, 0x380, RZ, 0xc0, !PT ;  /* 0x0000038014837812 */ /* 0x000fe200078ec0ff */
[--C-:B------:R-:W-:Y:S01]  /*ac70*/  IMAD.X R13, RZ, RZ, R21.reuse, P0 ;  /* 0x000000ffff0d7224 */ /* 0x100fe200000e0615 */
[----:B------:R-:W-:Y:S01]  /*ac80*/  LOP3.LUT R4, R4, R9, RZ, 0x3c, !PT ;  /* 0x0000000904047212 */ /* 0x000fe200078e3cff */
[--C-:B------:R-:W-:Y:S01]  /*ac90*/  IMAD.X R15, RZ, RZ, R21.reuse, P1 ;  /* 0x000000ffff0f7224 */ /* 0x100fe200008e0615 */
[-C--:B------:R-:W-:Y:S01]  /*aca0*/  IADD3.X R9, RZ, R21.reuse, RZ, P5, !PT ;  /* 0x00000015ff097210 */ /* 0x080fe20002ffe4ff */
[-C--:B------:R-:W-:Y:S01]  /*acb0*/  FMUL.FTZ R197, R53, R6.reuse ;  /* 0x0000000635c57220 */ /* 0x080fe20000410000 */
[-C--:B------:R-:W-:Y:S01]  /*acc0*/  IADD3.X R135, RZ, R21.reuse, RZ, P2, !PT ;  /* 0x00000015ff877210 */ /* 0x080fe200017fe4ff */
[--C-:B------:R-:W-:Y:S01]  /*acd0*/  IMAD.X R11, RZ, RZ, R21.reuse, P6 ;  /* 0x000000ffff0b7224 */ /* 0x100fe200030e0615 */
[----:B------:R-:W-:Y:S01]  /*ace0*/  R2UR UR14, R216 ;  /* 0x00000000d80e72ca */ /* 0x000fe200000e0000 */
[--C-:B------:R-:W-:Y:S01]  /*acf0*/  IMAD.X R139, RZ, RZ, R21.reuse, P3 ;  /* 0x000000ffff8b7224 */ /* 0x100fe200018e0615 */
[C---:B------:R-:W-:Y:S01]  /*ad00*/  IADD3 R60, P4, R20.reuse, 0x8000, RZ ;  /* 0x00008000143c7810 */ /* 0x040fe20007f9e0ff */
[----:B------:R-:W-:Y:S01]  /*ad10*/  ULDC UR10, c[0x0][0xc44] ;  /* 0x00031100000a7ab9 */ /* 0x000fe20000000800 */
[C---:B------:R-:W-:Y:S01]  /*ad20*/  IADD3 R57, P5, R20.reuse, 0x4060, RZ ;  /* 0x0000406014397810 */ /* 0x040fe20007fbe0ff */
[----:B------:R-:W-:Y:S01]  /*ad30*/  ULDC.64 UR8, c[0x0][0xb90] ;  /* 0x0002e40000087ab9 */ /* 0x000fe20000000a00 */
[C---:B------:R-:W-:Y:S01]  /*ad40*/  IADD3 R56, P0, R20.reuse, 0x4040, RZ ;  /* 0x0000404014387810 */ /* 0x040fe20007f1e0ff */
[--C-:B------:R-:W-:Y:S01]  /*ad50*/  IMAD.X R143, RZ, RZ, R21.reuse, P4 ;  /* 0x000000ffff8f7224 */ /* 0x100fe200020e0615 */
[C---:B------:R-:W-:Y:S01]  /*ad60*/  IADD3 R52, P1, R20.reuse, 0x4020, RZ ;  /* 0x0000402014347810 */ /* 0x040fe20007f3e0ff */
[--C-:B------:R-:W-:Y:S01]  /*ad70*/  IMAD.X R147, RZ, RZ, R21.reuse, P5 ;  /* 0x000000ffff937224 */ /* 0x100fe200028e0615 */
[C---:B------:R-:W-:Y:S01]  /*ad80*/  IADD3 R32, P2, R20.reuse, 0x4000, RZ ;  /* 0x0000400014207810 */ /* 0x040fe20007f5e0ff */
[--C-:B------:R-:W-:Y:S01]  /*ad90*/  IMAD.X R153, RZ, RZ, R21.reuse, P0 ;  /* 0x000000ffff997224 */ /* 0x100fe200000e0615 */
[----:B------:R-:W-:Y:S01]  /*ada0*/  SHF.R.U64 R131, R131, 0x3, RZ ;  /* 0x0000000383837819 */ /* 0x000fe200000012ff */
[--C-:B------:R-:W-:Y:S01]  /*adb0*/  IMAD.X R155, RZ, RZ, R21.reuse, P1 ;  /* 0x000000ffff9b7224 */ /* 0x100fe200008e0615 */
[C---:B------:R-:W-:Y:S01]  /*adc0*/  IADD3 R53, P6, R20.reuse, 0x40, RZ ;  /* 0x0000004014357810 */ /* 0x040fe20007fde0ff */
[--C-:B------:R-:W-:Y:S01]  /*add0*/  IMAD.X R157, RZ, RZ, R21.reuse, P2 ;  /* 0x000000ffff9d7224 */ /* 0x100fe200010e0615 */
[----:B------:R-:W-:Y:S01]  /*ade0*/  IADD3 R30, P3, R20, 0x60, RZ ;  /* 0x00000060141e7810 */ /* 0x000fe20007f7e0ff */
[----:B------:R-:W-:Y:S01]  /*adf0*/  UIADD3 UR5, -UR14, URZ, URZ ;  /* 0x0000003f0e057290 */ /* 0x000fe2000fffe13f */
[----:B------:R-:W-:Y:S01]  /*ae00*/  R2UR UR16, R217 ;  /* 0x00000000d91072ca */ /* 0x000fe200000e0000 */
[----:B------:R-:W-:Y:S01]  /*ae10*/  FMUL.FTZ R177, R68, R6 ;  /* 0x0000000644b17220 */ /* 0x000fe20000410000 */
[----:B------:R-:W-:Y:S01]  /*ae20*/  LOP3.LUT R130, R131, R20, RZ, 0x3c, !PT ;  /* 0x0000001483827212 */ /* 0x000fe200078e3cff */
[----:B------:R-:W-:Y:S01]  /*ae30*/  IMAD.MOV.U32 R131, RZ, RZ, R21 ;  /* 0x000000ffff837224 */ /* 0x000fe200078e0015 */
[-C--:B------:R-:W-:Y:S01]  /*ae40*/  IADD3.X R151, RZ, R21.reuse, RZ, P6, !PT ;  /* 0x00000015ff977210 */ /* 0x080fe200037fe4ff */
[----:B------:R-:W0:Y:S01]  /*ae50*/  LDC R198, c[0x0][0xbe8] ;  /* 0x0002fa00ffc67b82 */ /* 0x000e220000000800 */
[----:B------:R-:W-:Y:S01]  /*ae60*/  IADD3.X R159, RZ, R21, RZ, P3, !PT ;  /* 0x00000015ff9f7210 */ /* 0x000fe20001ffe4ff */
[-C--:B------:R-:W-:Y:S01]  /*ae70*/  FMUL.FTZ R25, R25, R6.reuse ;  /* 0x0000000619197220 */ /* 0x080fe20000410000 */
[----:B------:R-:W-:Y:S01]  /*ae80*/  LOP3.LUT R21, R64, 0x380, RZ, 0xc0, !PT ;  /* 0x0000038040157812 */ /* 0x000fe200078ec0ff */
[-C--:B------:R-:W-:Y:S01]  /*ae90*/  FMUL.FTZ R24, R24, R6.reuse ;  /* 0x0000000618187220 */ /* 0x080fe20000410000 */
[----:B------:R-:W-:Y:S01]  /*aea0*/  LOP3.LUT R20, R61, 0x380, RZ, 0xc0, !PT ;  /* 0x000003803d147812 */ /* 0x000fe200078ec0ff */
[-C--:B------:R-:W-:Y:S01]  /*aeb0*/  FMUL.FTZ R29, R29, R6.reuse ;  /* 0x000000061d1d7220 */ /* 0x080fe20000410000 */
[----:B------:R-:W-:Y:S01]  /*aec0*/  SHF.R.U64 R21, R21, 0x3, RZ ;  /* 0x0000000315157819 */ /* 0x000fe200000012ff */
[----:B------:R-:W-:Y:S01]  /*aed0*/  UIMAD UR10, UR10, UR5, UR16 ;  /* 0x000000050a0a72a4 */ /* 0x000fe2000f8e0210 */
[----:B------:R-:W-:Y:S01]  /*aee0*/  SHF.R.U64 R20, R20, 0x3, RZ ;  /* 0x0000000314147819 */ /* 0x000fe200000012ff */
[----:B------:R-:W-:Y:S01]  /*aef0*/  FMUL.FTZ R28, R28, R6 ;  /* 0x000000061c1c7220 */ /* 0x000fe20000410000 */
[----:B------:R-:W-:Y:S01]  /*af00*/  LOP3.LUT R134, R21, R64, RZ, 0x3c, !PT ;  /* 0x0000004015867212 */ /* 0x000fe200078e3cff */
[----:B------:R-:W-:Y:S01]  /*af10*/  USHF.R.S32.HI UR11, URZ, 0x1f, UR10 ;  /* 0x0000001f3f0b7899 */ /* 0x000fe2000801140a */
[----:B------:R-:W-:Y:S01]  /*af20*/  LOP3.LUT R21, R60, 0x380, RZ, 0xc0, !PT ;  /* 0x000003803c157812 */ /* 0x000fe200078ec0ff */
[----:B------:R-:W-:Y:S01]  /*af30*/  UIMAD.WIDE.U32 UR6, UR10, UR8, URZ ;  /* 0x000000080a0672a5 */ /* 0x000fe2000f8e003f */
[----:B------:R-:W-:Y:S01]  /*af40*/  LOP3.LUT R138, R20, R61, RZ, 0x3c, !PT ;  /* 0x0000003d148a7212 */ /* 0x000fe200078e3cff */
[----:B------:R-:W-:Y:S01]  /*af50*/  UIMAD UR5, UR11, UR8, URZ ;  /* 0x000000080b0572a4 */ /* 0x000fe2000f8e023f */
[----:B------:R-:W-:Y:S01]  /*af60*/  LOP3.LUT R20, R57, 0x380, RZ, 0xc0, !PT ;  /* 0x0000038039147812 */ /* 0x000fe200078ec0ff */
[----:B------:R-:W-:Y:S01]  /*af70*/  FMUL.FTZ R36, R36, R6 ;  /* 0x0000000624247220 */ /* 0x000fe20000410000 */
[----:B------:R-:W-:Y:S01]  /*af80*/  LOP3.LUT R14, R33, 0x380, RZ, 0xc0, !PT ;  /* 0x00000380210e7812 */ /* 0x000fe200078ec0ff */
[----:B------:R-:W-:Y:S01]  /*af90*/  UIMAD UR5, UR10, UR9, UR5 ;  /* 0x000000090a0572a4 */ /* 0x000fe2000f8e0205 */
[----:B------:R-:W-:Y:S01]  /*afa0*/  SHF.R.U64 R21, R21, 0x3, RZ ;  /* 0x0000000315157819 */ /* 0x000fe200000012ff */
[----:B------:R-:W-:Y:S01]  /*afb0*/  IMAD.U32 R126, RZ, RZ, UR6 ;  /* 0x00000006ff7e7e24 */ /* 0x000fe2000f8e00ff */
[----:B------:R-:W-:Y:S01]  /*afc0*/  SHF.R.U64 R20, R20, 0x3, RZ ;  /* 0x0000000314147819 */ /* 0x000fe200000012ff */
[----:B------:R-:W-:Y:S01]  /*afd0*/  UIADD3 UR6, UR7, UR5, URZ ;  /* 0x0000000507067290 */ /* 0x000fe2000fffe03f */
[----:B------:R-:W-:Y:S01]  /*afe0*/  SHF.R.U64 R14, R14, 0x3, RZ ;  /* 0x000000030e0e7819 */ /* 0x000fe200000012ff */
[----:B------:R-:W-:Y:S01]  /*aff0*/  UIADD3 UR5, UR12, 0x38860, URZ ;  /* 0x000388600c057890 */ /* 0x000fe2000fffe03f */
[----:B------:R-:W-:Y:S01]  /*b000*/  LOP3.LUT R142, R21, R60, RZ, 0x3c, !PT ;  /* 0x0000003c158e7212 */ /* 0x000fe200078e3cff */
[-C--:B------:R-:W-:Y:S01]  /*b010*/  FMUL.FTZ R41, R41, R6.reuse ;  /* 0x0000000629297220 */ /* 0x080fe20000410000 */
[----:B------:R-:W-:Y:S01]  /*b020*/  LOP3.LUT R10, R69, 0x380, RZ, 0xc0, !PT ;  /* 0x00000380450a7812 */ /* 0x000fe200078ec0ff */
[----:B------:R-:W-:Y:S01]  /*b030*/  UPRMT UR5, UR13, 0x654, UR5 ;  /* 0x000006540d057896 */ /* 0x000fe20008000005 */
[----:B------:R-:W-:Y:S01]  /*b040*/  LOP3.LUT R146, R20, R57, RZ, 0x3c, !PT ;  /* 0x0000003914927212 */ /* 0x000fe200078e3cff */
[-C--:B------:R-:W-:Y:S01]  /*b050*/  FMUL.FTZ R40, R40, R6.reuse ;  /* 0x0000000628287220 */ /* 0x080fe20000410000 */
[----:B------:R-:W-:Y:S01]  /*b060*/  LOP3.LUT R21, R52, 0x380, RZ, 0xc0, !PT ;  /* 0x0000038034157812 */ /* 0x000fe200078ec0ff */
[-C--:B------:R-:W-:Y:S01]  /*b070*/  FMUL.FTZ R44, R44, R6.reuse ;  /* 0x000000062c2c7220 */ /* 0x080fe20000410000 */
[----:B------:R-:W-:Y:S01]  /*b080*/  LOP3.LUT R57, R32, 0x380, RZ, 0xc0, !PT ;  /* 0x0000038020397812 */ /* 0x000fe200078ec0ff */
[-C--:B------:R-:W-:Y:S01]  /*b090*/  FMUL.FTZ R49, R49, R6.reuse ;  /* 0x0000000631317220 */ /* 0x080fe20000410000 */
[----:B------:R-:W-:Y:S01]  /*b0a0*/  LOP3.LUT R14, R14, R33, RZ, 0x3c, !PT ;  /* 0x000000210e0e7212 */ /* 0x000fe200078e3cff */
[-C--:B------:R-:W-:Y:S01]  /*b0b0*/  FMUL.FTZ R48, R48, R6.reuse ;  /* 0x0000000630307220 */ /* 0x080fe20000410000 */
[----:B------:R-:W-:Y:S01]  /*b0c0*/  LOP3.LUT R33, R56, 0x380, RZ, 0xc0, !PT ;  /* 0x0000038038217812 */ /* 0x000fe200078ec0ff */
[----:B------:R-:W-:Y:S01]  /*b0d0*/  SYNCS.ARRIVE.TRANS64.RED.A1T0 RZ, [UR5], RZ ;  /* 0x000000ffffff79a7 */ /* 0x000fe20008100405 */
[----:B------:R-:W-:Y:S01]  /*b0e0*/  SHF.R.U64 R10, R10, 0x3, RZ ;  /* 0x000000030a0a7819 */ /* 0x000fe200000012ff */
[-C--:B------:R-:W-:Y:S01]  /*b0f0*/  FMUL.FTZ R176, R72, R6.reuse ;  /* 0x0000000648b07220 */ /* 0x080fe20000410000 */
[----:B------:R-:W-:Y:S01]  /*b100*/  SHF.R.U64 R21, R21, 0x3, RZ ;  /* 0x0000000315157819 */ /* 0x000fe200000012ff */
[-C--:B------:R-:W-:Y:S01]  /*b110*/  FMUL.FTZ R76, R76, R6.reuse ;  /* 0x000000064c4c7220 */ /* 0x080fe20000410000 */
[----:B------:R-:W-:Y:S01]  /*b120*/  SHF.R.U64 R57, R57, 0x3, RZ ;  /* 0x0000000339397819 */ /* 0x000fe200000012ff */
[-C--:B------:R-:W-:Y:S01]  /*b130*/  FMUL.FTZ R81, R81, R6.reuse ;  /* 0x0000000651517220 */ /* 0x080fe20000410000 */
[----:B------:R-:W-:Y:S01]  /*b140*/  LOP3.LUT R20, R53, 0x380, RZ, 0xc0, !PT ;  /* 0x0000038035147812 */ /* 0x000fe200078ec0ff */
[-C--:B------:R-:W-:Y:S01]  /*b150*/  FMUL.FTZ R80, R80, R6.reuse ;  /* 0x0000000650507220 */ /* 0x080fe20000410000 */
[----:B------:R-:W-:Y:S01]  /*b160*/  SHF.R.U64 R33, R33, 0x3, RZ ;  /* 0x0000000321217819 */ /* 0x000fe200000012ff */
[-C--:B------:R-:W-:Y:S01]  /*b170*/  FMUL.FTZ R84, R84, R6.reuse ;  /* 0x0000000654547220 */ /* 0x080fe20000410000 */
[----:B------:R-:W-:Y:S01]  /*b180*/  LOP3.LUT R10, R10, R69, RZ, 0x3c, !PT ;  /* 0x000000450a0a7212 */ /* 0x000fe200078e3cff */
[----:B------:R-:W-:Y:S01]  /*b190*/  FMUL.FTZ R89, R89, R6 ;  /* 0x0000000659597220 */ /* 0x000fe20000410000 */
[----:B------:R-:W-:Y:S01]  /*b1a0*/  LOP3.LUT R154, R21, R52, RZ, 0x3c, !PT ;  /* 0x00000034159a7212 */ /* 0x000fe200078e3cff */
[-C--:B------:R-:W-:Y:S01]  /*b1b0*/  FMUL.FTZ R88, R88, R6.reuse ;  /* 0x0000000658587220 */ /* 0x080fe20000410000 */
[----:B------:R-:W-:Y:S01]  /*b1c0*/  IADD3 R52, P3, R160, 0x1000, RZ ;  /* 0x00001000a0347810 */ /* 0x000fe20007f7e0ff */
[----:B------:R-:W-:Y:S01]  /*b1d0*/  FMUL.FTZ R92, R92, R6 ;  /* 0x000000065c5c7220 */ /* 0x000fe20000410000 */
[----:B------:R-:W-:Y:S01]  /*b1e0*/  LOP3.LUT R156, R57, R32, RZ, 0x3c, !PT ;  /* 0x00000020399c7212 */ /* 0x000fe200078e3cff */
[-C--:B------:R-:W-:Y:S01]  /*b1f0*/  FMUL.FTZ R97, R97, R6.reuse ;  /* 0x0000000661617220 */ /* 0x080fe20000410000 */
[----:B------:R-:W-:Y:S01]  /*b200*/  IADD3 R69, P2, R160, 0x7000, RZ ;  /* 0x00007000a0457810 */ /* 0x000fe20007f5e0ff */
[-C--:B------:R-:W-:Y:S01]  /*b210*/  FMUL.FTZ R96, R96, R6.reuse ;  /* 0x0000000660607220 */ /* 0x080fe20000410000 */
[----:B------:R-:W-:Y:S01]  /*b220*/  IADD3 R57, P6, R160, 0x4000, RZ ;  /* 0x00004000a0397810 */ /* 0x000fe20007fde0ff */
[-C--:B------:R-:W-:Y:S01]  /*b230*/  FMUL.FTZ R100, R100, R6.reuse ;  /* 0x0000000664647220 */ /* 0x080fe20000410000 */
[----:B------:R-:W-:Y:S01]  /*b240*/  SHF.R.U64 R20, R20, 0x3, RZ ;  /* 0x0000000314147819 */ /* 0x000fe200000012ff */
[----:B------:R-:W-:Y:S01]  /*b250*/  FMUL.FTZ R104, R104, R6 ;  /* 0x0000000668687220 */ /* 0x000fe20000410000 */
[----:B------:R-:W-:Y:S01]  /*b260*/  LOP3.LUT R152, R33, R56, RZ, 0x3c, !PT ;  /* 0x0000003821987212 */ /* 0x000fe200078e3cff */
[-C--:B------:R-:W-:Y:S01]  /*b270*/  FMUL.FTZ R108, R108, R6.reuse ;  /* 0x000000066c6c7220 */ /* 0x080fe20000410000 */
[----:B------:R-:W-:Y:S01]  /*b280*/  IADD3 R33, P4, R160, 0x2000, RZ ;  /* 0x00002000a0217810 */ /* 0x000fe20007f9e0ff */
[-C--:B------:R-:W-:Y:S01]  /*b290*/  FMUL.FTZ R112, R112, R6.reuse ;  /* 0x0000000670707220 */ /* 0x080fe20000410000 */
[----:B------:R-:W-:Y:S01]  /*b2a0*/  LOP3.LUT R21, R52, 0x380, RZ, 0xc0, !PT ;  /* 0x0000038034157812 */ /* 0x000fe200078ec0ff */
        /* <DEDUP_REMOVED lines=8> */
[-C--:B------:R-:W-:Y:S01]  /*b330*/  FMUL.FTZ R128, R128, R6.reuse ;  /* 0x0000000680807220 */ /* 0x080fe20000410000 */
[----:B------:R-:W-:Y:S01]  /*b340*/  SHF.R.U64 R21, R21, 0x3, RZ ;  /* 0x0000000315157819 */ /* 0x000fe200000012ff */
[-C--:B------:R-:W-:Y:S01]  /*b350*/  FMUL.FTZ R133, R133, R6.reuse ;  /* 0x0000000685857220 */ /* 0x080fe20000410000 */
[----:B------:R-:W-:Y:S01]  /*b360*/  SHF.R.U64 R68, R68, 0x3, RZ ;  /* 0x0000000344447819 */ /* 0x000fe200000012ff */
[-C--:B------:R-:W-:Y:S01]  /*b370*/  FMUL.FTZ R132, R132, R6.reuse ;  /* 0x0000000684847220 */ /* 0x080fe20000410000 */
[----:B------:R-:W-:Y:S01]  /*b380*/  SHF.R.U64 R56, R56, 0x3, RZ ;  /* 0x0000000338387819 */ /* 0x000fe200000012ff */
[-C--:B------:R-:W-:Y:S01]  /*b390*/  FMUL.FTZ R137, R137, R6.reuse ;  /* 0x0000000689897220 */ /* 0x080fe20000410000 */
[----:B------:R-:W-:Y:S01]  /*b3a0*/  SHF.R.U64 R32, R20, 0x3, RZ ;  /* 0x0000000314207819 */ /* 0x000fe200000012ff */
[----:B------:R-:W-:Y:S01]  /*b3b0*/  FMUL.FTZ R136, R136, R6 ;  /* 0x0000000688887220 */ /* 0x000fe20000410000 */
[----:B------:R-:W-:Y:S01]  /*b3c0*/  LOP3.LUT R20, R21, R52, RZ, 0x3c, !PT ;  /* 0x0000003415147212 */ /* 0x000fe200078e3cff */
[--C-:B------:R-:W-:Y:S01]  /*b3d0*/  IMAD.X R21, RZ, RZ, R161.reuse, P3 ;  /* 0x000000ffff157224 */ /* 0x100fe200018e06a1 */
[----:B------:R-:W-:Y:S01]  /*b3e0*/  LOP3.LUT R68, R68, R69, RZ, 0x3c, !PT ;  /* 0x0000004544447212 */ /* 0x000fe200078e3cff */
[----:B------:R-:W-:Y:S01]  /*b3f0*/  IMAD.X R69, RZ, RZ, R161, P2 ;  /* 0x000000ffff457224 */ /* 0x000fe200010e06a1 */
[----:B------:R-:W-:Y:S01]  /*b400*/  LOP3.LUT R56, R56, R57, RZ, 0x3c, !PT ;  /* 0x0000003938387212 */ /* 0x000fe200078e3cff */
[-C--:B------:R-:W-:Y:S01]  /*b410*/  FMUL.FTZ R141, R141, R6.reuse ;  /* 0x000000068d8d7220 */ /* 0x080fe20000410000 */
[----:B------:R-:W-:Y:S01]  /*b420*/  IADD3 R57, P3, R160, 0x8000, RZ ;  /* 0x00008000a0397810 */ /* 0x000fe20007f7e0ff */
[-C--:B------:R-:W-:Y:S01]  /*b430*/  FMUL.FTZ R140, R140, R6.reuse ;  /* 0x000000068c8c7220 */ /* 0x080fe20000410000 */
[----:B------:R-:W-:Y:S01]  /*b440*/  IADD3 R123, P2, R160, 0xe000, RZ ;  /* 0x0000e000a07b7810 */ /* 0x000fe20007f5e0ff */
[----:B------:R-:W-:Y:S01]  /*b450*/  FMUL.FTZ R145, R145, R6 ;  /* 0x0000000691917220 */ /* 0x000fe20000410000 */
[----:B------:R-:W-:Y:S01]  /*b460*/  F2FP.F16.F32.PACK_AB R24, R25, R24 ;  /* 0x000000181918723e */ /* 0x000fe200000000ff */
[----:B------:R-:W-:Y:S01]  /*b470*/  FMUL.FTZ R144, R144, R6 ;  /* 0x0000000690907220 */ /* 0x000fe20000410000 */
[----:B------:R-:W-:Y:S01]  /*b480*/  F2FP.F16.F32.PACK_AB R25, R27, R26 ;  /* 0x0000001a1b19723e */ /* 0x000fe200000000ff */
[-C--:B------:R-:W-:Y:S01]  /*b490*/  FMUL.FTZ R149, R149, R6.reuse ;  /* 0x0000000695957220 */ /* 0x080fe20000410000 */
[----:B------:R-:W-:Y:S01]  /*b4a0*/  F2FP.F16.F32.PACK_AB R27, R31, R17 ;  /* 0x000000111f1b723e */ /* 0x000fe200000000ff */
[----:B------:R-:W-:Y:S01]  /*b4b0*/  FMUL.FTZ R148, R148, R6 ;  /* 0x0000000694947220 */ /* 0x000fe20000410000 */
[----:B------:R-:W-:Y:S01]  /*b4c0*/  LOP3.LUT R122, R123, 0x380, RZ, 0xc0, !PT ;  /* 0x000003807b7a7812 */ /* 0x000fe200078ec0ff */
[----:B------:R-:W-:Y:S01]  /*b4d0*/  USHF.R.S32.HI UR12, URZ, 0x1f, UR14 ;  /* 0x0000001f3f0c7899 */ /* 0x000fe2000801140e */
[----:B------:R-:W-:Y:S01]  /*b4e0*/  MOV R199, R130 ;  /* 0x0000008200c77202 */ /* 0x000fe20000000f00 */
[----:B------:R-:W-:Y:S01]  /*b4f0*/  IMAD.U32 R127, RZ, RZ, UR7 ;  /* 0x00000007ff7f7e24 */ /* 0x000fe2000f8e00ff */
[----:B------:R-:W-:Y:S01]  /*b500*/  IADD3.X R31, RZ, R161, RZ, P3, !PT ;  /* 0x000000a1ff1f7210 */ /* 0x000fe20001ffe4ff */
[----:B------:R-:W-:Y:S01]  /*b510*/  ULDC UR5, c[0x0][0xa88] ;  /* 0x0002a20000057ab9 */ /* 0x000fe20000000800 */
[----:B------:R-:W-:Y:S01]  /*b520*/  IADD3 R130, P3, R160, 0xf000, RZ ;  /* 0x0000f000a0827810 */ /* 0x000fe20007f7e0ff */
[----:B------:R-:W-:Y:S01]  /*b530*/  ULDC.64 UR8, c[0x0][0xae8] ;  /* 0x0002ba0000087ab9 */ /* 0x000fe20000000a00 */
[----:B------:R-:W-:-:S02]  /*b540*/  SHF.R.U64 R122, R122, 0x3, RZ ;  /* 0x000000037a7a7819 */ /* 0x000fc400000012ff */
[----:B------:R-:W-:Y:S01]  /*b550*/  LOP3.LUT R17, R130, 0x380, RZ, 0xc0, !PT ;  /* 0x0000038082117812 */ /* 0x000fe200078ec0ff */
[--C-:B------:R-:W-:Y:S01]  /*b560*/  IMAD.X R131, RZ, RZ, R161.reuse, P3 ;  /* 0x000000ffff837224 */ /* 0x100fe200018e06a1 */
[----:B------:R-:W-:Y:S01]  /*b570*/  LOP3.LUT R122, R122, R123, RZ, 0x3c, !PT ;  /* 0x0000007b7a7a7212 */ /* 0x000fe200078e3cff */
[----:B------:R-:W-:Y:S01]  /*b580*/  IMAD.X R123, RZ, RZ, R161, P2 ;  /* 0x000000ffff7b7224 */ /* 0x000fe200010e06a1 */
[----:B------:R-:W-:Y:S02]  /*b590*/  LOP3.LUT R8, R73, 0x380, RZ, 0xc0, !PT ;  /* 0x0000038049087812 */ /* 0x000fe400078ec0ff */
[----:B------:R-:W-:Y:S02]  /*b5a0*/  SHF.R.U64 R17, R17, 0x3, RZ ;  /* 0x0000000311117819 */ /* 0x000fe400000012ff */
[----:B0-----:R-:W-:Y:S02]  /*b5b0*/  ISETP.NE.AND P2, PT, R198, 0x1, PT ;  /* 0x00000001c600780c */ /* 0x001fe40003f45270 */
[----:B------:R-:W-:-:S02]  /*b5c0*/  SHF.R.U64 R8, R8, 0x3, RZ ;  /* 0x0000000308087819 */ /* 0x000fc400000012ff */
[----:B------:R-:W-:Y:S02]  /*b5d0*/  LOP3.LUT R130, R17, R130, RZ, 0x3c, !PT ;  /* 0x0000008211827212 */ /* 0x000fe400078e3cff */
[----:B------:R-:W-:Y:S02]  /*b5e0*/  MOV R17, R4 ;  /* 0x0000000400117202 */ /* 0x000fe40000000f00 */
[----:B------:R-:W0:Y:S01]  /*b5f0*/  LDC R4, c[0x0][0xc38] ;  /* 0x00030e00ff047b82 */ /* 0x000e220000000800 */
[----:B------:R-:W-:-:S07]  /*b600*/  F2FP.F16.F32.PACK_AB R26, R29, R28 ;  /* 0x0000001c1d1a723e */ /* 0x000fce00000000ff */
[----:B------:R-:W-:Y:S01]  /*b610*/  BAR.SYNC.DEFER_BLOCKING 0x1, 0x100 ;  /* 0x0044000000007b1d */ /* 0x000fe20000010000 */
[----:B------:R-:W-:Y:S02]  /*b620*/  LOP3.LUT R8, R8, R73, RZ, 0x3c, !PT ;  /* 0x0000004908087212 */ /* 0x000fe400078e3cff */
[----:B------:R-:W-:Y:S02]  /*b630*/  LOP3.LUT R12, R65, 0x380, RZ, 0xc0, !PT ;  /* 0x00000380410c7812 */ /* 0x000fe400078ec0ff */
[----:B------:R-:W-:Y:S02]  /*b640*/  LOP3.LUT R53, R30, 0x380, RZ, 0xc0, !PT ;  /* 0x000003801e357812 */ /* 0x000fe400078ec0ff */
[----:B------:R-:W-:Y:S02]  /*b650*/  SHF.R.U64 R12, R12, 0x3, RZ ;  /* 0x000000030c0c7819 */ /* 0x000fe400000012ff */
[----:B------:R-:W-:Y:S02]  /*b660*/  SHF.R.U64 R53, R53, 0x3, RZ ;  /* 0x0000000335357819 */ /* 0x000fe400000012ff */
[----:B------:R-:W-:-:S02]  /*b670*/  R2UR UR15, R215 ;  /* 0x00000000d70f72ca */ /* 0x000fc400000e0000 */
[----:B------:R-:W-:Y:S02]  /*b680*/  LOP3.LUT R12, R12, R65, RZ, 0x3c, !PT ;  /* 0x000000410c0c7212 */ /* 0x000fe400078e3cff */
[----:B------:R-:W-:Y:S02]  /*b690*/  LOP3.LUT R158, R53, R30, RZ, 0x3c, !PT ;  /* 0x0000001e359e7212 */ /* 0x000fe400078e3cff */
[C---:B------:R-:W-:Y:S02]  /*b6a0*/  IADD3 R53, P5, R160.reuse, 0x3000, RZ ;  /* 0x00003000a0357810 */ /* 0x040fe40007fbe0ff */
[C---:B------:R-:W-:Y:S02]  /*b6b0*/  IADD3 R61, P0, R160.reuse, 0x5000, RZ ;  /* 0x00005000a03d7810 */ /* 0x040fe40007f1e0ff */
[----:B------:R-:W-:Y:S02]  /*b6c0*/  IADD3 R65, P1, R160, 0x6000, RZ ;  /* 0x00006000a0417810 */ /* 0x000fe40007f3e0ff */
[----:B------:R-:W-:Y:S01]  /*b6d0*/  LOP3.LUT R52, R53, 0x380, RZ, 0xc0, !PT ;  /* 0x0000038035347812 */ /* 0x000fe200078ec0ff */
[----:B------:R1:W-:Y:S01]  /*b6e0*/  STSM.16.M88.4 [R199], R24 ;  /* 0x00000018c7007844 */ /* 0x0003e20000000200 */
[----:B------:R-:W-:-:S02]  /*b6f0*/  LOP3.LUT R60, R61, 0x380, RZ, 0xc0, !PT ;  /* 0x000003803d3c7812 */ /* 0x000fc400078ec0ff */
[----:B------:R-:W-:Y:S02]  /*b700*/  LOP3.LUT R64, R65, 0x380, RZ, 0xc0, !PT ;  /* 0x0000038041407812 */ /* 0x000fe400078ec0ff */
[----:B------:R-:W-:Y:S02]  /*b710*/  LOP3.LUT R30, R57, 0x380, RZ, 0xc0, !PT ;  /* 0x00000380391e7812 */ /* 0x000fe400078ec0ff */
[----:B------:R-:W-:Y:S01]  /*b720*/  MOV R134, R134 ;  /* 0x0000008600867202 */ /* 0x000fe20000000f00 */
[----:B------:R-:W-:Y:S01]  /*b730*/  IMAD R135, RZ, RZ, -UR16 ;  /* 0x80000010ff877e24 */ /* 0x000fe2000f8e02ff */
[----:B------:R-:W-:Y:S02]  /*b740*/  LOP3.LUT R6, R107, 0x380, RZ, 0xc0, !PT ;  /* 0x000003806b067812 */ /* 0x000fe400078ec0ff */
[----:B------:R-:W-:Y:S01]  /*b750*/  SHF.R.U64 R52, R52, 0x3, RZ ;  /* 0x0000000334347819 */ /* 0x000fe200000012ff */
[----:B0-----:R-:W-:Y:S01]  /*b760*/  IMAD R135, R4, R135, UR15 ;  /* 0x0000000f04877e24 */ /* 0x001fe2000f8e0287 */
[----:B------:R-:W-:-:S02]  /*b770*/  SHF.R.U64 R60, R60, 0x3, RZ ;  /* 0x000000033c3c7819 */ /* 0x000fc400000012ff */
[----:B------:R-:W-:Y:S01]  /*b780*/  SHF.R.U64 R64, R64, 0x3, RZ ;  /* 0x0000000340407819 */ /* 0x000fe200000012ff */
[----:B-1----:R-:W0:Y:S01]  /*b790*/  LDC.64 R24, c[0x0][0xb98] ;  /* 0x0002e600ff187b82 */ /* 0x002e220000000a00 */
[----:B------:R-:W-:Y:S02]  /*b7a0*/  MOV R27, R8 ;  /* 0x00000008001b7202 */ /* 0x000fe40000000f00 */
[----:B------:R-:W-:Y:S02]  /*b7b0*/  SHF.R.U64 R30, R30, 0x3, RZ ;  /* 0x000000031e1e7819 */ /* 0x000fe400000012ff */
[----:B------:R-:W-:Y:S02]  /*b7c0*/  SHF.R.U64 R6, R6, 0x3, RZ ;  /* 0x0000000306067819 */ /* 0x000fe400000012ff */
[----:B------:R-:W-:Y:S01]  /*b7d0*/  F2FP.F16.F32.PACK_AB R40, R41, R40 ;  /* 0x000000282928723e */ /* 0x000fe200000000ff */
[----:B------:R-:W1:Y:S01]  /*b7e0*/  @P2 LDC R8, c[0x0][0xbec] ;  /* 0x0002fb00ff082b82 */ /* 0x000e620000000800 */
[----:B------:R-:W-:-:S02]  /*b7f0*/  F2FP.F16.F32.PACK_AB R41, R43, R42 ;  /* 0x0000002a2b29723e */ /* 0x000fc400000000ff */
[----:B------:R-:W-:Y:S01]  /*b800*/  LOP3.LUT R32, R32, R33, RZ, 0x3c, !PT ;  /* 0x0000002120207212 */ /* 0x000fe200078e3cff */
[--C-:B------:R-:W-:Y:S01]  /*b810*/  IMAD.X R33, RZ, RZ, R161.reuse, P4 ;  /* 0x000000ffff217224 */ /* 0x100fe200020e06a1 */
[----:B------:R-:W-:Y:S01]  /*b820*/  LOP3.LUT R52, R52, R53, RZ, 0x3c, !PT ;  /* 0x0000003534347212 */ /* 0x000fe200078e3cff */
[--C-:B------:R-:W-:Y:S01]  /*b830*/  IMAD.X R53, RZ, RZ, R161.reuse, P5 ;  /* 0x000000ffff357224 */ /* 0x100fe200028e06a1 */
[----:B------:R-:W-:Y:S01]  /*b840*/  LOP3.LUT R60, R60, R61, RZ, 0x3c, !PT ;  /* 0x0000003d3c3c7212 */ /* 0x000fe200078e3cff */
[----:B------:R-:W2:Y:S01]  /*b850*/  @P2 LDC R9, c[0x0][0xbf0] ;  /* 0x0002fc00ff092b82 */ /* 0x000ea20000000800 */
[----:B------:R-:W-:Y:S01]  /*b860*/  LOP3.LUT R64, R64, R65, RZ, 0x3c, !PT ;  /* 0x0000004140407212 */ /* 0x000fe200078e3cff */
[--C-:B------:R-:W-:Y:S01]  /*b870*/  IMAD.X R61, RZ, RZ, R161.reuse, P0 ;  /* 0x000000ffff3d7224 */ /* 0x100fe200000e06a1 */
[----:B------:R-:W-:Y:S01]  /*b880*/  LOP3.LUT R30, R30, R57, RZ, 0x3c, !PT ;  /* 0x000000391e1e7212 */ /* 0x000fe200078e3cff */
[----:B------:R-:W-:Y:S01]  /*b890*/  IMAD.X R65, RZ, RZ, R161, P1 ;  /* 0x000000ffff417224 */ /* 0x000fe200008e06a1 */
[----:B------:R-:W-:Y:S01]  /*b8a0*/  F2FP.F16.F32.PACK_AB R43, R47, R46 ;  /* 0x0000002e2f2b723e */ /* 0x000fe200000000ff */
[----:B------:R-:W-:Y:S01]  /*b8b0*/  IMAD R47, R135, 0x80, R223 ;  /* 0x00000080872f7824 */ /* 0x000fe200078e02df */
[----:B------:R-:W-:-:S02]  /*b8c0*/  LOP3.LUT R6, R6, R107, RZ, 0x3c, !PT ;  /* 0x0000006b06067212 */ /* 0x000fc400078e3cff */
[----:B------:R-:W-:Y:S02]  /*b8d0*/  IADD3.X R57, RZ, R161, RZ, P6, !PT ;  /* 0x000000a1ff397210 */ /* 0x000fe400037fe4ff */
[C---:B------:R-:W-:Y:S02]  /*b8e0*/  IADD3 R73, P4, R160.reuse, 0x9000, RZ ;  /* 0x00009000a0497810 */ /* 0x040fe40007f9e0ff */
[C---:B------:R-:W-:Y:S02]  /*b8f0*/  IADD3 R107, P5, R160.reuse, 0xa000, RZ ;  /* 0x0000a000a06b7810 */ /* 0x040fe40007fbe0ff */
[C---:B------:R-:W-:Y:S01]  /*b900*/  IADD3 R111, P6, R160.reuse, 0xb000, RZ ;  /* 0x0000b000a06f7810 */ /* 0x040fe20007fde0ff */
[----:B-1----:R-:W-:Y:S01]  /*b910*/  @P2 IMAD.HI.U32 R8, R47, R8, RZ ;  /* 0x000000082f082227 */ /* 0x002fe200078e00ff */
[C---:B------:R-:W-:Y:S02]  /*b920*/  IADD3 R115, P0, R160.reuse, 0xc000, RZ ;  /* 0x0000c000a0737810 */ /* 0x040fe40007f1e0ff */
[----:B------:R-:W-:-:S02]  /*b930*/  IADD3 R119, P1, R160, 0xd000, RZ ;  /* 0x0000d000a0777810 */ /* 0x000fc40007f3e0ff */
[----:B------:R-:W-:Y:S02]  /*b940*/  LOP3.LUT R72, R73, 0x380, RZ, 0xc0, !PT ;  /* 0x0000038049487812 */ /* 0x000fe400078ec0ff */
[----:B------:R-:W-:Y:S02]  /*b950*/  LOP3.LUT R106, R107, 0x380, RZ, 0xc0, !PT ;  /* 0x000003806b6a7812 */ /* 0x000fe400078ec0ff */
[----:B------:R-:W-:Y:S02]  /*b960*/  LOP3.LUT R110, R111, 0x380, RZ, 0xc0, !PT ;  /* 0x000003806f6e7812 */ /* 0x000fe400078ec0ff */
[----:B------:R-:W-:Y:S02]  /*b970*/  LOP3.LUT R114, R115, 0x380, RZ, 0xc0, !PT ;  /* 0x0000038073727812 */ /* 0x000fe400078ec0ff */
[----:B------:R-:W-:Y:S02]  /*b980*/  LOP3.LUT R118, R119, 0x380, RZ, 0xc0, !PT ;  /* 0x0000038077767812 */ /* 0x000fe400078ec0ff */
[----:B------:R-:W-:-:S02]  /*b990*/  LOP3.LUT R29, R160, 0x380, RZ, 0xc0, !PT ;  /* 0x00000380a01d7812 */ /* 0x000fc400078ec0ff */
[----:B------:R-:W-:Y:S01]  /*b9a0*/  F2FP.F16.F32.PACK_AB R5, R35, R34 ;  /* 0x000000222305723e */ /* 0x000fe200000000ff */
[----:B------:R-:W-:Y:S01]  /*b9b0*/  IMAD.MOV.U32 R35, RZ, RZ, R47 ;  /* 0x000000ffff237224 */ /* 0x000fe200078e002f */
[----:B------:R-:W-:Y:S01]  /*b9c0*/  SHF.R.U64 R72, R72, 0x3, RZ ;  /* 0x0000000348487819 */ /* 0x000fe200000012ff */
[----:B0-----:R-:W-:Y:S01]  /*b9d0*/  IMAD R34, R24, UR12, RZ ;  /* 0x0000000c18227c24 */ /* 0x001fe2000f8e02ff */
[----:B------:R-:W-:Y:S02]  /*b9e0*/  SHF.R.U64 R106, R106, 0x3, RZ ;  /* 0x000000036a6a7819 */ /* 0x000fe400000012ff */
[----:B------:R-:W-:Y:S01]  /*b9f0*/  SHF.R.U64 R110, R110, 0x3, RZ ;  /* 0x000000036e6e7819 */ /* 0x000fe200000012ff */
[----:B------:R-:W-:Y:S01]  /*ba00*/  IMAD R34, R25, UR14, R34 ;  /* 0x0000000e19227c24 */ /* 0x000fe2000f8e0222 */
[----:B------:R-:W-:Y:S02]  /*ba10*/  SHF.R.U64 R114, R114, 0x3, RZ ;  /* 0x0000000372727819 */ /* 0x000fe400000012ff */
[----:B------:R-:W-:-:S02]  /*ba20*/  SHF.R.U64 R118, R118, 0x3, RZ ;  /* 0x0000000376767819 */ /* 0x000fc400000012ff */
[----:B------:R-:W-:Y:S02]  /*ba30*/  SHF.R.U64 R29, R29, 0x3, RZ ;  /* 0x000000031d1d7819 */ /* 0x000fe400000012ff */
[----:B------:R-:W-:Y:S02]  /*ba40*/  MOV R26, R6 ;  /* 0x00000006001a7202 */ /* 0x000fe40000000f00 */
[----:B--2---:R-:W-:Y:S02]  /*ba50*/  @P2 SHF.R.U32.HI R35, RZ, R9, R8 ;  /* 0x00000009ff232219 */ /* 0x004fe40000011608 */
[----:B------:R-:W-:Y:S02]  /*ba60*/  MOV R15, R14 ;  /* 0x0000000e000f7202 */ /* 0x000fe40000000f00 */
[----:B------:R-:W-:Y:S02]  /*ba70*/  F2FP.F16.F32.PACK_AB R4, R175, R171 ;  /* 0x000000abaf04723e */ /* 0x000fe400000000ff */
[----:B------:R-:W-:-:S02]  /*ba80*/  F2FP.F16.F32.PACK_AB R6, R174, R36 ;  /* 0x00000024ae06723e */ /* 0x000fc400000000ff */
[----:B------:R-:W-:Y:S02]  /*ba90*/  F2FP.F16.F32.PACK_AB R7, R39, R38 ;  /* 0x000000262707723e */ /* 0x000fe400000000ff */
[----:B------:R-:W-:Y:S02]  /*baa0*/  F2FP.F16.F32.PACK_AB R48, R49, R48 ;  /* 0x000000303130723e */ /* 0x000fe400000000ff */
[----:B------:R-:W-:Y:S01]  /*bab0*/  LOP3.LUT R72, R72, R73, RZ, 0x3c, !PT ;  /* 0x0000004948487212 */ /* 0x000fe200078e3cff */
[--C-:B------:R-:W-:Y:S01]  /*bac0*/  IMAD.X R73, RZ, RZ, R161.reuse, P4 ;  /* 0x000000ffff497224 */ /* 0x100fe200020e06a1 */
[----:B------:R-:W-:Y:S01]  /*bad0*/  LOP3.LUT R106, R106, R107, RZ, 0x3c, !PT ;  /* 0x0000006b6a6a7212 */ /* 0x000fe200078e3cff */
[--C-:B------:R-:W-:Y:S01]  /*bae0*/  IMAD.X R107, RZ, RZ, R161.reuse, P5 ;  /* 0x000000ffff6b7224 */ /* 0x100fe200028e06a1 */
[----:B------:R-:W-:Y:S01]  /*baf0*/  LOP3.LUT R110, R110, R111, RZ, 0x3c, !PT ;  /* 0x0000006f6e6e7212 */ /* 0x000fe200078e3cff */
[--C-:B------:R-:W-:Y:S01]  /*bb00*/  IMAD.X R111, RZ, RZ, R161.reuse, P6 ;  /* 0x000000ffff6f7224 */ /* 0x100fe200030e06a1 */
[----:B------:R-:W-:Y:S01]  /*bb10*/  LOP3.LUT R114, R114, R115, RZ, 0x3c, !PT ;  /* 0x0000007372727212 */ /* 0x000fe200078e3cff */
[----:B------:R0:W-:Y:S01]  /*bb20*/  STSM.16.M88.4 [R15], R4 ;  /* 0x000000040f007844 */ /* 0x0001e20000000200 */
[----:B------:R-:W-:Y:S01]  /*bb30*/  LOP3.LUT R118, R118, R119, RZ, 0x3c, !PT ;  /* 0x0000007776767212 */ /* 0x000fe200078e3cff */
[----:B------:R-:W-:Y:S01]  /*bb40*/  IMAD.X R119, RZ, RZ, R161, P1 ;  /* 0x000000ffff777224 */ /* 0x000fe200008e06a1 */
[----:B------:R-:W-:-:S02]  /*bb50*/  LOP3.LUT R28, R29, R160, RZ, 0x3c, !PT ;  /* 0x000000a01d1c7212 */ /* 0x000fc400078e3cff */
[----:B------:R-:W-:Y:S02]  /*bb60*/  MOV R150, R150 ;  /* 0x0000009600967202 */ /* 0x000fe40000000f00 */
[----:B------:R-:W-:Y:S02]  /*bb70*/  F2FP.F16.F32.PACK_AB R42, R173, R44 ;  /* 0x0000002cad2a723e */ /* 0x000fe400000000ff */
[----:B------:R-:W-:Y:S02]  /*bb80*/  F2FP.F16.F32.PACK_AB R49, R51, R50 ;  /* 0x000000323331723e */ /* 0x000fe400000000ff */
[----:B------:R-:W-:Y:S01]  /*bb90*/  IADD3 R39, -R35, RZ, RZ ;  /* 0x000000ff23277210 */ /* 0x000fe20007ffe1ff */
[----:B------:R-:W-:Y:S01]  /*bba0*/  STSM.16.M88.4 [R150], R40 ;  /* 0x0000002896007844 */ /* 0x000fe20000000200 */
[-C--:B------:R-:W-:Y:S02]  /*bbb0*/  IADD3.X R115, RZ, R161.reuse, RZ, P0, !PT ;  /* 0x000000a1ff737210 */ /* 0x080fe400007fe4ff */
[----:B------:R-:W-:Y:S01]  /*bbc0*/  MOV R29, R161 ;  /* 0x000000a1001d7202 */ /* 0x000fe20000000f00 */
[----:B------:R-:W-:Y:S01]  /*bbd0*/  IMAD R39, R198, R39, R47 ;  /* 0x00000027c6277224 */ /* 0x000fe200078e022f */
[----:B------:R-:W-:-:S02]  /*bbe0*/  MOV R160, R10 ;  /* 0x0000000a00a07202 */ /* 0x000fc40000000f00 */
[----:B------:R-:W-:Y:S02]  /*bbf0*/  MOV R158, R158 ;  /* 0x0000009e009e7202 */ /* 0x000fe40000000f00 */
[----:B------:R-:W-:Y:S02]  /*bc00*/  F2FP.F16.F32.PACK_AB R50, R197, R181 ;  /* 0x000000b5c532723e */ /* 0x000fe400000000ff */
[----:B------:R-:W-:Y:S02]  /*bc10*/  F2FP.F16.F32.PACK_AB R51, R55, R54 ;  /* 0x000000363733723e */ /* 0x000fe400000000ff */
[----:B------:R-:W-:Y:S01]  /*bc20*/  MOV R127, UR6 ;  /* 0x00000006007f7c02 */ /* 0x000fe20008000f00 */
[----:B------:R-:W-:Y:S01]  /*bc30*/  ULDC.64 UR6, c[0x0][0xb88] ;  /* 0x0002e20000067ab9 */ /* 0x000fe20000000a00 */
[----:B------:R-:W-:Y:S01]  /*bc40*/  MOV R161, R12 ;  /* 0x0000000c00a17202 */ /* 0x000fe20000000f00 */
[----:B------:R-:W-:Y:S01]  /*bc50*/  STSM.16.M88.4 [R158], R48 ;  /* 0x000000309e007844 */ /* 0x000fe20000000200 */
[----:B------:R-:W-:Y:S01]  /*bc60*/  MOV R156, R156 ;  /* 0x0000009c009c7202 */ /* 0x000fe20000000f00 */
[----:B------:R-:W-:Y:S01]  /*bc70*/  IMAD.WIDE.U32 R24, R24, UR14, R126 ;  /* 0x0000000e18187c25 */ /* 0x000fe2000f8e007e */
[----:B------:R-:W-:-:S02]  /*bc80*/  F2FP.F16.F32.PACK_AB R8, R196, R180 ;  /* 0x000000b4c408723e */ /* 0x000fc400000000ff */
[----:B------:R-:W-:Y:S02]  /*bc90*/  F2FP.F16.F32.PACK_AB R9, R59, R58 ;  /* 0x0000003a3b09723e */ /* 0x000fe400000000ff */
[----:B------:R-:W-:Y:S02]  /*bca0*/  F2FP.F16.F32.PACK_AB R10, R195, R179 ;  /* 0x000000b3c30a723e */ /* 0x000fe400000000ff */
[----:B------:R-:W-:Y:S02]  /*bcb0*/  F2FP.F16.F32.PACK_AB R11, R63, R62 ;  /* 0x0000003e3f0b723e */ /* 0x000fe400000000ff */
[----:B------:R-:W-:Y:S02]  /*bcc0*/  MOV R154, R154 ;  /* 0x0000009a009a7202 */ /* 0x000fe40000000f00 */
[----:B------:R-:W-:Y:S01]  /*bcd0*/  F2FP.F16.F32.PACK_AB R12, R194, R178 ;  /* 0x000000b2c20c723e */ /* 0x000fe200000000ff */
[----:B------:R1:W-:Y:S01]  /*bce0*/  STSM.16.M88.4 [R156], R8 ;  /* 0x000000089c007844 */ /* 0x0003e20000000200 */
[----:B------:R-:W-:-:S02]  /*bcf0*/  F2FP.F16.F32.PACK_AB R13, R67, R66 ;  /* 0x00000042430d723e */ /* 0x000fc400000000ff */
[----:B------:R-:W-:Y:S02]  /*bd00*/  F2FP.F16.F32.PACK_AB R14, R193, R177 ;  /* 0x000000b1c10e723e */ /* 0x000fe400000000ff */
[----:B0-----:R-:W-:Y:S02]  /*bd10*/  F2FP.F16.F32.PACK_AB R15, R71, R70 ;  /* 0x00000046470f723e */ /* 0x001fe400000000ff */
[----:B------:R-:W-:Y:S02]  /*bd20*/  MOV R152, R152 ;  /* 0x0000009800987202 */ /* 0x000fe40000000f00 */
[----:B------:R-:W-:Y:S01]  /*bd30*/  F2FP.F16.F32.PACK_AB R4, R192, R176 ;  /* 0x000000b0c004723e */ /* 0x000fe200000000ff */
[----:B------:R0:W-:Y:S01]  /*bd40*/  STSM.16.M88.4 [R154], R12 ;  /* 0x0000000c9a007844 */ /* 0x0001e20000000200 */
[----:B------:R-:W-:Y:S02]  /*bd50*/  F2FP.F16.F32.PACK_AB R5, R75, R74 ;  /* 0x0000004a4b05723e */ /* 0x000fe400000000ff */
[----:B------:R-:W-:-:S02]  /*bd60*/  F2FP.F16.F32.PACK_AB R6, R191, R76 ;  /* 0x0000004cbf06723e */ /* 0x000fc400000000ff */
[----:B------:R-:W-:Y:S02]  /*bd70*/  F2FP.F16.F32.PACK_AB R7, R79, R78 ;  /* 0x0000004e4f07723e */ /* 0x000fe400000000ff */
[----:B-1----:R-:W-:Y:S02]  /*bd80*/  IADD3 R8, P0, R35, R24, RZ ;  /* 0x0000001823087210 */ /* 0x002fe40007f1e0ff */
[----:B------:R-:W-:Y:S01]  /*bd90*/  F2FP.F16.F32.PACK_AB R80, R81, R80 ;  /* 0x000000505150723e */ /* 0x000fe200000000ff */
[----:B------:R1:W-:Y:S01]  /*bda0*/  STSM.16.M88.4 [R152], R4 ;  /* 0x0000000498007844 */ /* 0x0003e20000000200 */
[----:B------:R-:W-:Y:S02]  /*bdb0*/  F2FP.F16.F32.PACK_AB R81, R83, R82 ;  /* 0x000000525351723e */ /* 0x000fe400000000ff */
[----:B------:R-:W-:Y:S02]  /*bdc0*/  F2FP.F16.F32.PACK_AB R88, R89, R88 ;  /* 0x000000585958723e */ /* 0x000fe400000000ff */
[----:B------:R-:W-:Y:S01]  /*bdd0*/  MOV R146, R146 ;  /* 0x0000009200927202 */ /* 0x000fe20000000f00 */
[----:B0-----:R-:W-:Y:S01]  /*bde0*/  IMAD R12, R135, 0x80, R222 ;  /* 0x00000080870c7824 */ /* 0x001fe200078e02de */
[----:B------:R-:W-:-:S02]  /*bdf0*/  F2FP.F16.F32.PACK_AB R82, R190, R84 ;  /* 0x00000054be52723e */ /* 0x000fc400000000ff */
[----:B------:R-:W-:Y:S01]  /*be00*/  F2FP.F16.F32.PACK_AB R83, R87, R86 ;  /* 0x000000565753723e */ /* 0x000fe200000000ff */
[----:B------:R-:W-:Y:S01]  /*be10*/  VIADD R10, R12, 0x8 ;  /* 0x000000080c0a7836 */ /* 0x000fe20000000000 */
[----:B------:R-:W-:Y:S02]  /*be20*/  F2FP.F16.F32.PACK_AB R89, R91, R90 ;  /* 0x0000005a5b59723e */ /* 0x000fe400000000ff */
[----:B------:R-:W-:Y:S01]  /*be30*/  F2FP.F16.F32.PACK_AB R96, R97, R96 ;  /* 0x000000606160723e */ /* 0x000fe200000000ff */
[----:B------:R-:W-:Y:S01]  /*be40*/  STSM.16.M88.4 [R146], R80 ;  /* 0x0000005092007844 */ /* 0x000fe20000000200 */
[----:B------:R-:W-:Y:S02]  /*be50*/  MOV R142, R142 ;  /* 0x0000008e008e7202 */ /* 0x000fe40000000f00 */
[----:B-1----:R-:W-:Y:S02]  /*be60*/  SHF.R.S32.HI R4, RZ, 0x1f, R39 ;  /* 0x0000001fff047819 */ /* 0x002fe40000011427 */
[----:B------:R-:W-:-:S02]  /*be70*/  SHF.R.S32.HI R5, RZ, 0x1f, R35 ;  /* 0x0000001fff057819 */ /* 0x000fc40000011423 */
[----:B------:R-:W-:Y:S01]  /*be80*/  F2FP.F16.F32.PACK_AB R90, R189, R92 ;  /* 0x0000005cbd5a723e */ /* 0x000fe200000000ff */
[----:B------:R-:W-:Y:S01]  /*be90*/  IMAD R4, R4, UR6, RZ ;  /* 0x0000000604047c24 */ /* 0x000fe2000f8e02ff */
[----:B------:R-:W-:Y:S02]  /*bea0*/  IADD3.X R9, R5, R25, R34, P0, !PT ;  /* 0x0000001905097210 */ /* 0x000fe400007fe422 */
[----:B------:R-:W-:Y:S01]  /*beb0*/  F2FP.F16.F32.PACK_AB R91, R95, R94 ;  /* 0x0000005e5f5b723e */ /* 0x000fe200000000ff */
[----:B------:R-:W-:Y:S01]  /*bec0*/  IMAD R11, R39, UR7, R4 ;  /* 0x00000007270b7c24 */ /* 0x000fe2000f8e0204 */
[----:B------:R-:W-:Y:S01]  /*bed0*/  F2FP.F16.F32.PACK_AB R97, R99, R98 ;  /* 0x000000626361723e */ /* 0x000fe200000000ff */
[----:B------:R-:W-:Y:S01]  /*bee0*/  IMAD.WIDE.U32 R8, R39, UR6, R8 ;  /* 0x0000000627087c25 */ /* 0x000fe2000f8e0008 */
[----:B------:R-:W-:Y:S01]  /*bef0*/  MOV R138, R138 ;  /* 0x0000008a008a7202 */ /* 0x000fe20000000f00 */
[----:B------:R-:W-:Y:S01]  /*bf00*/  STSM.16.M88.4 [R142], R88 ;  /* 0x000000588e007844 */ /* 0x000fe20000000200 */
[----:B------:R-:W-:Y:S01]  /*bf10*/  F2FP.F16.F32.PACK_AB R98, R188, R100 ;  /* 0x00000064bc62723e */ /* 0x000fe200000000ff */
[----:B------:R-:W-:Y:S01]  /*bf20*/  ULDC.64 UR6, c[0x0][0xb50] ;  /* 0x0002d40000067ab9 */ /* 0x000fe20000000a00 */
[----:B------:R-:W-:Y:S01]  /*bf30*/  F2FP.F16.F32.PACK_AB R99, R103, R102 ;  /* 0x000000666763723e */ /* 0x000fe200000000ff */
[----:B------:R-:W-:Y:S01]  /*bf40*/  IMAD.IADD R9, R9, 0x1, R11 ;  /* 0x0000000109097824 */ /* 0x000fe200078e020b */
[----:B------:R-:W-:-:S02]  /*bf50*/  F2FP.F16.F32.PACK_AB R4, R187, R104 ;  /* 0x00000068bb04723e */ /* 0x000fc400000000ff */
[----:B------:R-:W-:Y:S01]  /*bf60*/  F2FP.F16.F32.PACK_AB R5, R3, R18 ;  /* 0x000000120305723e */ /* 0x000fe200000000ff */
[----:B------:R-:W-:Y:S01]  /*bf70*/  STSM.16.M88.4 [R138], R96 ;  /* 0x000000608a007844 */ /* 0x000fe20000000200 */
[----:B------:R-:W-:Y:S01]  /*bf80*/  F2FP.F16.F32.PACK_AB R6, R186, R108 ;  /* 0x0000006cba06723e */ /* 0x000fe200000000ff */
[----:B------:R-:W-:Y:S01]  /*bf90*/  IMAD R3, R198, UR5, RZ ;  /* 0x00000005c6037c24 */ /* 0x000fe2000f8e02ff */
[----:B------:R-:W-:Y:S02]  /*bfa0*/  F2FP.F16.F32.PACK_AB R7, R37, R45 ;  /* 0x0000002d2507723e */ /* 0x000fe400000000ff */
[----:B------:R-:W-:Y:S02]  /*bfb0*/  F2FP.F16.F32.PACK_AB R76, R185, R112 ;  /* 0x00000070b94c723e */ /* 0x000fe400000000ff */
[----:B------:R-:W-:Y:S01]  /*bfc0*/  F2FP.F16.F32.PACK_AB R77, R77, R85 ;  /* 0x000000554d4d723e */ /* 0x000fe200000000ff */
[----:B------:R0:W-:Y:S01]  /*bfd0*/  STSM.16.M88.4 [R134], R4 ;  /* 0x0000000486007844 */ /* 0x0001e20000000200 */
[----:B------:R-:W-:-:S02]  /*bfe0*/  F2FP.F16.F32.PACK_AB R78, R184, R116 ;  /* 0x00000074b84e723e */ /* 0x000fc400000000ff */
[----:B------:R-:W-:Y:S02]  /*bff0*/  F2FP.F16.F32.PACK_AB R79, R93, R101 ;  /* 0x000000655d4f723e */ /* 0x000fe400000000ff */
[----:B------:R-:W-:Y:S02]  /*c000*/  LEA R11, P3, R8, UR6, 0x2 ;  /* 0x00000006080b7c11 */ /* 0x000fe4000f8610ff */
[----:B------:R-:W-:Y:S01]  /*c010*/  F2FP.F16.F32.PACK_AB R125, R121, R125 ;  /* 0x0000007d797d723e */ /* 0x000fe200000000ff */
[----:B------:R-:W-:Y:S01]  /*c020*/  STSM.16.M88.4 [R161], R76 ;  /* 0x0000004ca1007844 */ /* 0x000fe20000000200 */
[----:B------:R-:W-:Y:S02]  /*c030*/  F2FP.F16.F32.PACK_AB R126, R133, R132 ;  /* 0x00000084857e723e */ /* 0x000fe400000000ff */
[----:B------:R-:W-:Y:S01]  /*c040*/  F2FP.F16.F32.PACK_AB R127, R162, R163 ;  /* 0x000000a3a27f723e */ /* 0x000fe200000000ff */
[----:B------:R-:W-:Y:S01]  /*c050*/  SHFL.IDX PT, R24, R11, RZ, 0x1c1f ;  /* 0x001c1fff0b187589 */ /* 0x000fe200000e0000 */
[----:B------:R-:W-:-:S02]  /*c060*/  F2FP.F16.F32.PACK_AB R136, R137, R136 ;  /* 0x000000888988723e */ /* 0x000fc400000000ff */
[----:B------:R-:W-:Y:S01]  /*c070*/  F2FP.F16.F32.PACK_AB R137, R164, R165 ;  /* 0x000000a5a489723e */ /* 0x000fe200000000ff */
[----:B------:R-:W-:Y:S01]  /*c080*/  SHFL.IDX PT, R36, R11, 0x1, 0x1c1f ;  /* 0x003c1f000b247f89 */ /* 0x000fe200000e0000 */
[----:B0-----:R-:W-:Y:S02]  /*c090*/  F2FP.F16.F32.PACK_AB R4, R183, R120 ;  /* 0x00000078b704723e */ /* 0x001fe400000000ff */
[----:B------:R-:W-:Y:S02]  /*c0a0*/  F2FP.F16.F32.PACK_AB R5, R105, R109 ;  /* 0x0000006d6905723e */ /* 0x000fe400000000ff */
[----:B------:R-:W-:Y:S02]  /*c0b0*/  F2FP.F16.F32.PACK_AB R6, R182, R124 ;  /* 0x0000007cb606723e */ /* 0x000fe400000000ff */
[----:B------:R-:W-:Y:S02]  /*c0c0*/  F2FP.F16.F32.PACK_AB R7, R113, R117 ;  /* 0x000000757107723e */ /* 0x000fe400000000ff */
[----:B------:R-:W-:-:S02]  /*c0d0*/  F2FP.F16.F32.PACK_AB R124, R129, R128 ;  /* 0x00000080817c723e */ /* 0x000fc400000000ff */
[----:B------:R-:W-:Y:S01]  /*c0e0*/  F2FP.F16.F32.PACK_AB R138, R141, R140 ;  /* 0x0000008c8d8a723e */ /* 0x000fe200000000ff */
[----:B------:R-:W-:Y:S01]  /*c0f0*/  STSM.16.M88.4 [R160], R4 ;  /* 0x00000004a0007844 */ /* 0x000fe20000000200 */
[----:B------:R-:W-:Y:S02]  /*c100*/  F2FP.F16.F32.PACK_AB R139, R166, R167 ;  /* 0x000000a7a68b723e */ /* 0x000fe400000000ff */
[----:B------:R-:W-:Y:S01]  /*c110*/  F2FP.F16.F32.PACK_AB R144, R145, R144 ;  /* 0x000000909190723e */ /* 0x000fe200000000ff */
[----:B------:R-:W-:Y:S01]  /*c120*/  STSM.16.M88.4 [R27], R124 ;  /* 0x0000007c1b007844 */ /* 0x000fe20000000200 */
[----:B------:R-:W-:Y:S02]  /*c130*/  F2FP.F16.F32.PACK_AB R145, R168, R169 ;  /* 0x000000a9a891723e */ /* 0x000fe400000000ff */
[----:B------:R-:W-:Y:S01]  /*c140*/  F2FP.F16.F32.PACK_AB R146, R149, R148 ;  /* 0x000000949592723e */ /* 0x000fe200000000ff */
[----:B------:R0:W-:Y:S01]  /*c150*/  STSM.16.M88.4 [R26], R136 ;  /* 0x000000881a007844 */ /* 0x0001e20000000200 */
[----:B------:R-:W-:-:S02]  /*c160*/  F2FP.F16.F32.PACK_AB R147, R170, R172 ;  /* 0x000000acaa93723e */ /* 0x000fc400000000ff */
[----:B------:R-:W-:Y:S02]  /*c170*/  LEA.HI.X R9, R8, UR7, R9, 0x2, P3 ;  /* 0x0000000708097c11 */ /* 0x000fe400098f1409 */
[----:B------:R-:W-:Y:S01]  /*c180*/  LOP3.LUT P0, RZ, R220, 0x3, RZ, 0xc0, !PT ;  /* 0x00000003dcff7812 */ /* 0x000fe2000780c0ff */
[----:B------:R1:W-:Y:S03]  /*c190*/  STSM.16.M88.4 [R17], R144 ;  /* 0x0000009011007844 */ /* 0x0003e60000000200 */
[-C--:B------:R-:W-:Y:S01]  /*c1a0*/  ISETP.GE.OR P1, PT, R12, R3.reuse, P0 ;  /* 0x000000030c00720c */ /* 0x080fe20000726670 */
[----:B------:R-:W2:Y:S01]  /*c1b0*/  SHFL.IDX PT, R25, R9, RZ, 0x1c1f ;  /* 0x001c1fff09197589 */ /* 0x000ea200000e0000 */
[----:B------:R-:W-:Y:S01]  /*c1c0*/  ISETP.GE.OR P0, PT, R10, R3, P0 ;  /* 0x000000030a00720c */ /* 0x000fe20000706670 */
[----:B------:R-:W-:Y:S08]  /*c1d0*/  BAR.SYNC.DEFER_BLOCKING 0x1, 0x100 ;  /* 0x0044000000007b1d */ /* 0x000ff00000010000 */
[----:B0-----:R-:W0:Y:S01]  /*c1e0*/  LDC.64 R26, c[0x0][0xae0] ;  /* 0x0002b800ff1a7b82 */ /* 0x001e220000000a00 */
[----:B------:R-:W3:Y:S07]  /*c1f0*/  SHFL.IDX PT, R37, R9, 0x1, 0x1c1f ;  /* 0x003c1f0009257f89 */ /* 0x000eee00000e0000 */
[----:B-1----:R-:W1:Y:S01]  /*c200*/  @P2 LDC R17, c[0x0][0xbec] ;  /* 0x0002fb00ff112b82 */ /* 0x002e620000000800 */
[----:B--2---:R-:W-:Y:S04]  /*c210*/  @!P1 ST.E desc[UR36][R24.64], R2 ;  /* 0x0000000218009985 */ /* 0x004fe8000c101924 */
[----:B---3--:R2:W-:Y:S04]  /*c220*/  @!P0 ST.E desc[UR36][R36.64], R0 ;  /* 0x0000000024008985 */ /* 0x0085e8000c101924 */
[----:B------:R3:W5:Y:S01]  /*c230*/  LD.E.128 R12, desc[UR36][R20.64] ;  /* 0x00000024140c7980 */ /* 0x000762000c101d00 */
[----:B------:R-:W-:-:S02]  /*c240*/  UIMAD UR5, UR11, UR8, URZ ;  /* 0x000000080b0572a4 */ /* 0x000fc4000f8e023f */
[----:B------:R-:W-:Y:S01]  /*c250*/  UIMAD.WIDE.U32 UR6, UR10, UR8, URZ ;  /* 0x000000080a0672a5 */ /* 0x000fe2000f8e003f */
[----:B------:R4:W5:Y:S01]  /*c260*/  LD.E.128 R8, desc[UR36][R28.64] ;  /* 0x000000241c087980 */ /* 0x000962000c101d00 */
[----:B--2---:R-:W-:-:S03]  /*c270*/  LEA R0, R213, R218, 0x5 ;  /* 0x000000dad5007211 */ /* 0x004fc600078e28ff */
[----:B------:R-:W5:Y:S01]  /*c280*/  LD.E.128 R32, desc[UR36][R32.64] ;  /* 0x0000002420207980 */ /* 0x000f62000c101d00 */
[----:B---3--:R-:W2:Y:S01]  /*c290*/  @P2 LDC R21, c[0x0][0xbf0] ;  /* 0x0002fc00ff152b82 */ /* 0x008ea20000000800 */
[----:B------:R-:W-:Y:S01]  /*c2a0*/  IMAD R2, R135, 0x80, R0 ;  /* 0x0000008087027824 */ /* 0x000fe200078e0200 */
[----:B------:R-:W-:Y:S01]  /*c2b0*/  UIMAD UR5, UR10, UR9, UR5 ;  /* 0x000000090a0572a4 */ /* 0x000fe2000f8e0205 */
[----:B------:R-:W5:Y:S02]  /*c2c0*/  LD.E.128 R52, desc[UR36][R52.64] ;  /* 0x0000002434347980 */ /* 0x000f64000c101d00 */
[----:B-1----:R-:W-:Y:S01]  /*c2d0*/  @P2 IMAD.HI.U32 R0, R2, R17, RZ ;  /* 0x0000001102002227 */ /* 0x002fe200078e00ff */
[----:B------:R-:W-:Y:S01]  /*c2e0*/  ULDC.64 UR8, c[0x0][0xaf0] ;  /* 0x0002bc0000087ab9 */ /* 0x000fe20000000a00 */
[----:B------:R-:W-:Y:S01]  /*c2f0*/  UIADD3 UR7, UR7, UR5, URZ ;  /* 0x0000000507077290 */ /* 0x000fe2000fffe03f */
[----:B------:R-:W5:Y:S01]  /*c300*/  LD.E.128 R56, desc[UR36][R56.64] ;  /* 0x0000002438387980 */ /* 0x000f62000c101d00 */
[----:B------:R-:W-:Y:S01]  /*c310*/  IMAD.MOV.U32 R17, RZ, RZ, R2 ;  /* 0x000000ffff117224 */ /* 0x000fe200078e0002 */
[----:B------:R-:W-:-:S02]  /*c320*/  UIMAD UR5, UR12, UR8, URZ ;  /* 0x000000080c0572a4 */ /* 0x000fc4000f8e023f */
[----:B------:R-:W-:Y:S01]  /*c330*/  UIMAD.WIDE.U32 UR6, UR14, UR8, UR6 ;  /* 0x000000080e0672a5 */ /* 0x000fe2000f8e0006 */
[----:B------:R-:W5:Y:S01]  /*c340*/  LD.E.128 R60, desc[UR36][R60.64] ;  /* 0x000000243c3c7980 */ /* 0x000f62000c101d00 */
[----:B------:R-:W-:-:S03]  /*c350*/  UIMAD UR5, UR14, UR9, UR5 ;  /* 0x000000090e0572a4 */ /* 0x000fc6000f8e0205 */
[----:B------:R-:W5:Y:S04]  /*c360*/  LD.E.128 R64, desc[UR36][R64.64] ;  /* 0x0000002440407980 */ /* 0x000f68000c101d00 */
[----:B------:R-:W5:Y:S01]  /*c370*/  LD.E.128 R68, desc[UR36][R68.64] ;  /* 0x0000002444447980 */ /* 0x000f62000c101d00 */
[----:B--2---:R-:W-:-:S03]  /*c380*/  @P2 SHF.R.U32.HI R17, RZ, R21, R0 ;  /* 0x00000015ff112219 */ /* 0x004fc60000011600 */
[----:B------:R4:W5:Y:S01]  /*c390*/  LD.E.128 R4, desc[UR36][R30.64] ;  /* 0x000000241e047980 */ /* 0x000962000c101d00 */
[--C-:B------:R-:W-:Y:S01]  /*c3a0*/  SHF.R.S32.HI R21, RZ, 0x1f, R17.reuse ;  /* 0x0000001fff157819 */ /* 0x100fe20000011411 */
[----:B------:R-:W-:Y:S01]  /*c3b0*/  IMAD.MOV R25, RZ, RZ, -R17 ;  /* 0x000000ffff197224 */ /* 0x000fe200078e0a11 */
[----:B------:R-:W-:Y:S01]  /*c3c0*/  UIADD3 UR7, UR7, UR5, URZ ;  /* 0x0000000507077290 */ /* 0x000fe2000fffe03f */
[----:B------:R-:W5:Y:S02]  /*c3d0*/  LD.E.128 R72, desc[UR36][R72.64] ;  /* 0x0000002448487980 */ /* 0x000f64000c101d00 */
[----:B0-----:R-:W-:Y:S01]  /*c3e0*/  IMAD R0, R21, R26, RZ ;  /* 0x0000001a15007224 */ /* 0x001fe200078e02ff */
[----:B------:R-:W-:Y:S01]  /*c3f0*/  R2UR UR9, R16 ;  /* 0x00000000100972ca */ /* 0x000fe200000e0000 */
[----:B------:R-:W-:Y:S01]  /*c400*/  IMAD R21, R198, R25, R2 ;  /* 0x00000019c6157224 */ /* 0x000fe200078e0202 */
[----:B------:R-:W5:Y:S01]  /*c410*/  LD.E.128 R104, desc[UR36][R106.64] ;  /* 0x000000246a687980 */ /* 0x000f62000c101d00 */
[----:B------:R-:W-:-:S02]  /*c420*/  IMAD R25, R17, R27, R0 ;  /* 0x0000001b11197224 */ /* 0x000fc400078e0200 */
[----:B------:R-:W-:Y:S01]  /*c430*/  IMAD.WIDE.U32 R16, R17, R26, UR6 ;  /* 0x0000000611107e25 */ /* 0x000fe2000f8e001a */
[----:B------:R-:W5:Y:S01]  /*c440*/  LD.E.128 R108, desc[UR36][R110.64] ;  /* 0x000000246e6c7980 */ /* 0x000f62000c101d00 */
[----:B------:R-:W-:Y:S01]  /*c450*/  SHF.R.S32.HI R0, RZ, 0x1f, R21 ;  /* 0x0000001fff007819 */ /* 0x000fe20000011415 */
[----:B------:R-:W-:Y:S02]  /*c460*/  ULDC.64 UR6, c[0x0][0xad8] ;  /* 0x0002b60000067ab9 */ /* 0x000fe40000000a00 */
[----:B------:R-:W5:Y:S04]  /*c470*/  LD.E.128 R112, desc[UR36][R114.64] ;  /* 0x0000002472707980 */ /* 0x000f68000c101d00 */
[----:B------:R-:W5:Y:S04]  /*c480*/  LD.E.128 R116, desc[UR36][R118.64] ;  /* 0x0000002476747980 */ /* 0x000f68000c101d00 */
[----:B------:R-:W5:Y:S04]  /*c490*/  LD.E.128 R120, desc[UR36][R122.64] ;  /* 0x000000247a787980 */ /* 0x000f68000c101d00 */
[----:B------:R-:W5:Y:S01]  /*c4a0*/  LD.E.128 R128, desc[UR36][R130.64] ;  /* 0x0000002482807980 */ /* 0x000f62000c101d00 */
[----:B------:R-:W-:Y:S01]  /*c4b0*/  IADD3 R17, R17, R25, RZ ;  /* 0x0000001911117210 */ /* 0x000fe20007ffe0ff */
[----:B------:R-:W-:Y:S01]  /*c4c0*/  @!PT LDS RZ, [RZ] ;  /* 0x00000000fffff984 */ /* 0x000fe20000000800 */
[----:B------:R-:W-:Y:S01]  /*c4d0*/  @!PT LDS RZ, [RZ] ;  /* 0x00000000fffff984 */ /* 0x000fe20000000800 */
[----:B------:R-:W-:Y:S01]  /*c4e0*/  @!PT LDS RZ, [RZ] ;  /* 0x00000000fffff984 */ /* 0x000fe20000000800 */
[----:B------:R-:W-:Y:S01]  /*c4f0*/  @!PT LDS RZ, [RZ] ;  /* 0x00000000fffff984 */ /* 0x000fe20000000800 */
[----:B------:R0:W-:Y:S06]  /*c500*/  MEMBAR.ALL.CTA ;  /* 0x0000000000007992 */ /* 0x0001ec0000008000 */
[----:B0-----:R-:W0:Y:S01]  /*c510*/  FENCE.VIEW.ASYNC.S ;  /* 0x00000000000073c6 */ /* 0x001e220000000000 */
[----:B------:R-:W-:Y:S01]  /*c520*/  R2UR UR10, R214 ;  /* 0x00000000d60a72ca */ /* 0x000fe200000e0000 */
[----:B------:R-:W-:Y:S01]  /*c530*/  IMAD R2, R0, UR6, RZ ;  /* 0x0000000600027c24 */ /* 0x000fe2000f8e02ff */
[----:B------:R-:W-:Y:S01]  /*c540*/  UIADD3 UR38, UR38, 0x1, URZ ;  /* 0x0000000126267890 */ /* 0x000fe2000fffe03f */
[----:B------:R-:W-:-:S02]  /*c550*/  IMAD R18, R135, 0x80, R218 ;  /* 0x0000008087127824 */ /* 0x000fc400078e02da */
[C---:B------:R-:W-:Y:S01]  /*c560*/  IMAD.WIDE.U32 R16, R21.reuse, UR6, R16 ;  /* 0x0000000615107c25 */ /* 0x040fe2000f8e0010 */
[----:B------:R-:W-:Y:S02]  /*c570*/  UISETP.NE.AND UP0, UPT, UR38, 0x2, UPT ;  /* 0x000000022600788c */ /* 0x000fe4000bf05270 */
[----:B------:R-:W-:Y:S01]  /*c580*/  UIADD3 UR4, UR4, 0x38820, URZ ;  /* 0x0003882004047890 */ /* 0x000fe2000fffe03f */
[----:B------:R-:W-:Y:S01]  /*c590*/  IMAD R25, R21, UR7, R2 ;  /* 0x0000000715197c24 */ /* 0x000fe2000f8e0202 */
[----:B------:R-:W-:Y:S01]  /*c5a0*/  ULDC.64 UR6, c[0x0][0xa80] ;  /* 0x0002a00000067ab9 */ /* 0x000fe20000000a00 */
[----:B------:R-:W-:Y:S02]  /*c5b0*/  ISETP.GE.AND P2, PT, R18, R3, PT ;  /* 0x000000031200720c */ /* 0x000fe40003f46270 */
[----:B------:R-:W-:Y:S01]  /*c5c0*/  LEA R2, P3, R16, UR6, 0x1 ;  /* 0x0000000610027c11 */ /* 0x000fe2000f8608ff */
[----:B------:R-:W-:Y:S01]  /*c5d0*/  USEL UR6, URZ, 0x1, UP0 ;  /* 0x000000013f067887 */ /* 0x000fe20008000000 */
[----:B------:R-:W-:Y:S01]  /*c5e0*/  IADD3 R17, R17, R25, RZ ;  /* 0x0000001911117210 */ /* 0x000fe20007ffe0ff */
[----:B------:R-:W-:Y:S01]  /*c5f0*/  UPRMT UR4, URZ, 0x654, UR4 ;  /* 0x000006543f047896 */ /* 0x000fe20008000004 */
[----:B------:R-:W-:Y:S01]  /*c600*/  VIADD R0, R18, 0x20 ;  /* 0x0000002012007836 */ /* 0x000fe20000000000 */
[----:B------:R-:W-:Y:S01]  /*c610*/  ULDC UR5, c[0x0][0xc] ;  /* 0x0000030000057ab9 */ /* 0x000fe20000000800 */
[----:B------:R-:W-:Y:S01]  /*c620*/  ULOP3.LUT UR9, UR9, UR6, URZ, 0x3c, !UPT ;  /* 0x0000000609097292 */ /* 0x000fe2000f8e3c3f */
[----:B------:R-:W-:Y:S01]  /*c630*/  LEA.HI.X R17, R16, UR7, R17, 0x1, P3 ;  /* 0x0000000710117c11 */ /* 0x000fe200098f0c11 */
[----:B------:R-:W-:Y:S01]  /*c640*/  UIADD3 UR10, UR5, UR10, URZ ;  /* 0x0000000a050a7290 */ /* 0x000fe2000fffe03f */
[-C--:B------:R-:W-:Y:S01]  /*c650*/  ISETP.GE.AND P1, PT, R0, R3.reuse, PT ;  /* 0x000000030000720c */ /* 0x080fe20003f26270 */
[----:B------:R-:W-:Y:S01]  /*c660*/  VIADD R0, R18, 0x40 ;  /* 0x0000004012007836 */ /* 0x000fe20000000000 */
[----:B------:R-:W-:Y:S01]  /*c670*/  USEL UR38, UR38, URZ, UP0 ;  /* 0x0000003f26267287 */ /* 0x000fe20008000000 */
[----:B0-----:R4:W0:Y:S01]  /*c680*/  SHFL.IDX PT, R24, R2, RZ, 0x181f ;  /* 0x00181fff02187589 */ /* 0x00182200000e0000 */
[----:B------:R-:W-:Y:S01]  /*c690*/  IMAD.U32 R16, RZ, RZ, UR9 ;  /* 0x00000009ff107e24 */ /* 0x000fe2000f8e00ff */
[----:B------:R-:W-:Y:S01]  /*c6a0*/  SYNCS.ARRIVE.TRANS64.RED.A1T0 RZ, [UR4], RZ ;  /* 0x000000ffffff79a7 */ /* 0x000fe20008100404 */
[----:B------:R-:W-:Y:S01]  /*c6b0*/  IMAD.U32 R214, RZ, RZ, UR10 ;  /* 0x0000000affd67e24 */ /* 0x000fe2000f8e00ff */
[----:B------:R4:W1:Y:S01]  /*c6c0*/  SHFL.IDX PT, R25, R17, RZ, 0x181f ;  /* 0x00181fff11197589 */ /* 0x00086200000e0000 */
[----:B------:R-:W-:Y:S01]  /*c6d0*/  BSSY B0, `(.L_x_31) ;  /* 0x0000015000007945 */ /* 0x000fe20003800000 */
[----:B------:R-:W-:-:S02]  /*c6e0*/  ISETP.GE.AND P0, PT, R0, R3, PT ;  /* 0x000000030000720c */ /* 0x000fc40003f06270 */
[----:B------:R-:W-:Y:S02]  /*c6f0*/  SHF.R.S32.HI R200, RZ, 0x1f, R23 ;  /* 0x0000001fffc87819 */ /* 0x000fe40000011417 */
[----:B------:R-:W-:Y:S01]  /*c700*/  SHF.R.S32.HI R201, RZ, 0x1f, R212 ;  /* 0x0000001fffc97819 */ /* 0x000fe200000114d4 */
[----:B------:R-:W-:Y:S08]  /*c710*/  @P2 BRA `(.L_x_32) ;  /* 0x0000000000402947 */ /* 0x000ff00003800000 */
[----:B------:R-:W-:Y:S02]  /*c720*/  ULDC UR4, c[0x0][0xac8] ;  /* 0x0002b20000047ab9 */ /* 0x000fe40000000800 */
[----:B------:R-:W-:Y:S02]  /*c730*/  ISETP.GE.AND P4, PT, R212, UR4, PT ;  /* 0x00000004d4007c0c */ /* 0x000fe4000bf86270 */
[----:B------:R-:W-:Y:S02]  /*c740*/  ISETP.GE.AND P3, PT, R23, UR4, PT ;  /* 0x0000000417007c0c */ /* 0x000fe4000bf66270 */
[----:B------:R-:W-:Y:S02]  /*c750*/  ISETP.GE.AND P2, PT, R22, UR4, PT ;  /* 0x0000000416007c0c */ /* 0x000fe4000bf46270 */
[----:B------:R-:W-:-:S07]  /*c760*/  ISETP.GE.AND P5, PT, R19, UR4, PT ;  /* 0x0000000413007c0c */ /* 0x000fce000bfa6270 */
[----:B0-----:R-:W-:-:S04]  /*c770*/  @!P4 LEA R26, P6, R212, R24, 0x1 ;  /* 0x00000018d41ac211 */ /* 0x001fc800078c08ff */
[----:B-1----:R-:W-:Y:S02]  /*c780*/  @!P4 LEA.HI.X R27, R212, R25, R201, 0x1, P6 ;  /* 0x00000019d41bc211 */ /* 0x002fe400030f0cc9 */
[----:B----4-:R-:W-:Y:S01]  /*c790*/  @!P3 LEA R28, P6, R23, R24, 0x1 ;  /* 0x00000018171cb211 */ /* 0x010fe200078c08ff */
[----:B------:R-:W-:-:S03]  /*c7a0*/  @!P5 IMAD.WIDE R20, R19, 0x2, R24 ;  /* 0x000000021314d825 */ /* 0x000fc600078e0218 */
[-C--:B------:R-:W-:Y:S02]  /*c7b0*/  @!P3 LEA.HI.X R29, R23, R25.reuse, R200, 0x1, P6 ;  /* 0x00000019171db211 */ /* 0x080fe400030f0cc8 */
[C---:B------:R-:W-:Y:S01]  /*c7c0*/  @!P2 LEA R30, P6, R22.reuse, R24, 0x1 ;  /* 0x00000018161ea211 */ /* 0x040fe200078c08ff */
[----:B-----5:R2:W-:Y:S03]  /*c7d0*/  @!P5 ST.E.128 desc[UR36][R20.64], R8 ;  /* 0x000000081400d985 */ /* 0x0205e6000c101d24 */
[----:B------:R-:W-:Y:S01]  /*c7e0*/  @!P2 LEA.HI.X R31, R22, R25, R227, 0x1, P6 ;  /* 0x00000019161fa211 */ /* 0x000fe200030f0ce3 */
[----:B------:R2:W-:Y:S04]  /*c7f0*/  @!P4 ST.E.128 desc[UR36][R26.64], R56 ;  /* 0x000000381a00c985 */ /* 0x0005e8000c101d24 */
[----:B------:R2:W-:Y:S04]  /*c800*/  @!P3 ST.E.128 desc[UR36][R28.64], R4 ;  /* 0x000000041c00b985 */ /* 0x0005e8000c101d24 */
[----:B------:R2:W-:Y:S02]  /*c810*/  @!P2 ST.E.128 desc[UR36][R30.64], R112 ;  /* 0x000000701e00a985 */ /* 0x0005e4000c101d24 */
.L_x_32:
[----:B------:R-:W-:Y:S05]  /*c820*/  BSYNC B0 ;  /* 0x0000000000007941 */ /* 0x000fea0003800000 */
.L_x_31:
[----:B--2--5:R2:W3:Y:S01]  /*c830*/  SHFL.IDX PT, R7, R17, 0x1, 0x181f ;  /* 0x00381f0011077f89 */ /* 0x0244e200000e0000 */
[----:B------:R-:W-:Y:S03]  /*c840*/  BSSY B0, `(.L_x_33) ;  /* 0x0000013000007945 */ /* 0x000fe60003800000 */
[----:B------:R2:W0:Y:S01]  /*c850*/  SHFL.IDX PT, R6, R2, 0x1, 0x181f ;  /* 0x00381f0002067f89 */ /* 0x00042200000e0000 */
[----:B------:R-:W-:Y:S05]  /*c860*/  @P1 BRA `(.L_x_34) ;  /* 0x0000000000401947 */ /* 0x000fea0003800000 */
[----:B------:R-:W-:Y:S02]  /*c870*/  ULDC UR4, c[0x0][0xac8] ;  /* 0x0002b20000047ab9 */ /* 0x000fe40000000800 */
[----:B------:R-:W-:Y:S02]  /*c880*/  ISETP.GE.AND P3, PT, R212, UR4, PT ;  /* 0x00000004d4007c0c */ /* 0x000fe4000bf66270 */
[----:B------:R-:W-:Y:S02]  /*c890*/  ISETP.GE.AND P2, PT, R23, UR4, PT ;  /* 0x0000000417007c0c */ /* 0x000fe4000bf46270 */
[----:B------:R-:W-:Y:S02]  /*c8a0*/  ISETP.GE.AND P1, PT, R22, UR4, PT ;  /* 0x0000000416007c0c */ /* 0x000fe4000bf26270 */
[----:B------:R-:W-:-:S07]  /*c8b0*/  ISETP.GE.AND P4, PT, R19, UR4, PT ;  /* 0x0000000413007c0c */ /* 0x000fce000bf86270 */
[CC--:B0-----:R-:W-:Y:S02]  /*c8c0*/  @!P3 LEA R8, P6, R212.reuse, R6.reuse, 0x1 ;  /* 0x00000006d408b211 */ /* 0x0c1fe400078c08ff */
[-C--:B------:R-:W-:Y:S02]  /*c8d0*/  @!P2 LEA R10, P5, R23, R6.reuse, 0x1 ;  /* 0x00000006170aa211 */ /* 0x080fe400078a08ff */
[-C--:B---3--:R-:W-:Y:S02]  /*c8e0*/  @!P3 LEA.HI.X R9, R212, R7.reuse, R201, 0x1, P6 ;  /* 0x00000007d409b211 */ /* 0x088fe400030f0cc9 */
[C---:B------:R-:W-:Y:S01]  /*c8f0*/  @!P1 LEA R20, P6, R22.reuse, R6, 0x1 ;  /* 0x0000000616149211 */ /* 0x040fe200078c08ff */
[----:B------:R-:W-:Y:S01]  /*c900*/  @!P4 IMAD.WIDE R4, R19, 0x2, R6 ;  /* 0x000000021304c825 */ /* 0x000fe200078e0206 */
[-C--:B------:R-:W-:Y:S02]  /*c910*/  @!P2 LEA.HI.X R11, R23, R7.reuse, R200, 0x1, P5 ;  /* 0x00000007170ba211 */ /* 0x080fe400028f0cc8 */
[----:B------:R-:W-:-:S02]  /*c920*/  @!P1 LEA.HI.X R21, R22, R7, R227, 0x1, P6 ;  /* 0x0000000716159211 */ /* 0x000fc400030f0ce3 */
[----:B------:R0:W-:Y:S04]  /*c930*/  @!P4 ST.E.128 desc[UR36][R4.64], R12 ;  /* 0x0000000c0400c985 */ /* 0x0001e8000c101d24 */
[----:B------:R0:W-:Y:S04]  /*c940*/  @!P3 ST.E.128 desc[UR36][R8.64], R60 ;  /* 0x0000003c0800b985 */ /* 0x0001e8000c101d24 */
[----:B------:R0:W-:Y:S04]  /*c950*/  @!P2 ST.E.128 desc[UR36][R10.64], R72 ;  /* 0x000000480a00a985 */ /* 0x0001e8000c101d24 */
[----:B------:R0:W-:Y:S02]  /*c960*/  @!P1 ST.E.128 desc[UR36][R20.64], R116 ;  /* 0x0000007414009985 */ /* 0x0001e4000c101d24 */
.L_x_34:
[----:B------:R-:W-:Y:S05]  /*c970*/  BSYNC B0 ;  /* 0x0000000000007941 */ /* 0x000fea0003800000 */
.L_x_33:
[----:B---3--:R3:W1:Y:S01]  /*c980*/  SHFL.IDX PT, R7, R17, 0x2, 0x181f ;  /* 0x00581f0011077f89 */ /* 0x00866200000e0000 */
[----:B------:R-:W-:Y:S03]  /*c990*/  BSSY B0, `(.L_x_35) ;  /* 0x0000013000007945 */ /* 0x000fe60003800000 */
[----:B0-----:R3:W0:Y:S01]  /*c9a0*/  SHFL.IDX PT, R6, R2, 0x2, 0x181f ;  /* 0x00581f0002067f89 */ /* 0x00162200000e0000 */
[----:B------:R-:W-:Y:S05]  /*c9b0*/  @P0 BRA `(.L_x_36) ;  /* 0x0000000000400947 */ /* 0x000fea0003800000 */
[----:B------:R-:W-:Y:S02]  /*c9c0*/  ULDC UR4, c[0x0][0xac8] ;  /* 0x0002b20000047ab9 */ /* 0x000fe40000000800 */
[----:B------:R-:W-:Y:S02]  /*c9d0*/  ISETP.GE.AND P4, PT, R212, UR4, PT ;  /* 0x00000004d4007c0c */ /* 0x000fe4000bf86270 */
[----:B------:R-:W-:Y:S02]  /*c9e0*/  ISETP.GE.AND P5, PT, R23, UR4, PT ;  /* 0x0000000417007c0c */ /* 0x000fe4000bfa6270 */
[----:B------:R-:W-:Y:S02]  /*c9f0*/  ISETP.GE.AND P6, PT, R22, UR4, PT ;  /* 0x0000000416007c0c */ /* 0x000fe4000bfc6270 */
[----:B------:R-:W-:-:S07]  /*ca00*/  ISETP.GE.AND P3, PT, R19, UR4, PT ;  /* 0x0000000413007c0c */ /* 0x000fce000bf66270 */
[-C--:B0-----:R-:W-:Y:S02]  /*ca10*/  @!P4 LEA R8, P0, R212, R6.reuse, 0x1 ;  /* 0x00000006d408c211 */ /* 0x081fe400078008ff */
[-C--:B------:R-:W-:Y:S02]  /*ca20*/  @!P5 LEA R10, P1, R23, R6.reuse, 0x1 ;  /* 0x00000006170ad211 */ /* 0x080fe400078208ff */
[----:B------:R-:W-:Y:S02]  /*ca30*/  @!P6 LEA R12, P2, R22, R6, 0x1 ;  /* 0x00000006160ce211 */ /* 0x000fe400078408ff */
[----:B-1----:R-:W-:Y:S01]  /*ca40*/  @!P3 IMAD.WIDE R4, R19, 0x2, R6 ;  /* 0x000000021304b825 */ /* 0x002fe200078e0206 */
[-C--:B------:R-:W-:Y:S02]  /*ca50*/  @!P4 LEA.HI.X R9, R212, R7.reuse, R201, 0x1, P0 ;  /* 0x00000007d409c211 */ /* 0x080fe400000f0cc9 */
[-C--:B------:R-:W-:Y:S02]  /*ca60*/  @!P5 LEA.HI.X R11, R23, R7.reuse, R200, 0x1, P1 ;  /* 0x00000007170bd211 */ /* 0x080fe400008f0cc8 */
[----:B------:R-:W-:Y:S01]  /*ca70*/  @!P6 LEA.HI.X R13, R22, R7, R227, 0x1, P2 ;  /* 0x00000007160de211 */ /* 0x000fe200010f0ce3 */
[----:B------:R0:W-:Y:S04]  /*ca80*/  @!P3 ST.E.128 desc[UR36][R4.64], R32 ;  /* 0x000000200400b985 */ /* 0x0001e8000c101d24 */
[----:B------:R0:W-:Y:S04]  /*ca90*/  @!P4 ST.E.128 desc[UR36][R8.64], R64 ;  /* 0x000000400800c985 */ /* 0x0001e8000c101d24 */
[----:B------:R0:W-:Y:S04]  /*caa0*/  @!P5 ST.E.128 desc[UR36][R10.64], R104 ;  /* 0x000000680a00d985 */ /* 0x0001e8000c101d24 */
[----:B------:R0:W-:Y:S02]  /*cab0*/  @!P6 ST.E.128 desc[UR36][R12.64], R120 ;  /* 0x000000780c00e985 */ /* 0x0001e4000c101d24 */
.L_x_36:
[----:B------:R-:W-:Y:S05]  /*cac0*/  BSYNC B0 ;  /* 0x0000000000007941 */ /* 0x000fea0003800000 */
.L_x_35:
[----:B------:R-:W-:Y:S01]  /*cad0*/  R2UR UR4, R219 ;  /* 0x00000000db0472ca */ /* 0x000fe200000e0000 */
[----:B0-----:R0:W0:Y:S01]  /*cae0*/  SHFL.IDX PT, R5, R17, 0x3, 0x181f ;  /* 0x00781f0011057f89 */ /* 0x00102200000e0000 */
[----:B------:R-:W-:Y:S01]  /*caf0*/  IADD3 R0, R18, 0x60, RZ ;  /* 0x0000006012007810 */ /* 0x000fe20007ffe0ff */
[----:B------:R-:W-:Y:S02]  /*cb00*/  BSSY B0, `(.L_x_37) ;  /* 0x0000016000007945 */ /* 0x000fe40003800000 */
[----:B------:R0:W0:Y:S01]  /*cb10*/  SHFL.IDX PT, R4, R2, 0x3, 0x181f ;  /* 0x00781f0002047f89 */ /* 0x00002200000e0000 */
[----:B------:R-:W-:-:S07]  /*cb20*/  ISETP.GE.AND P0, PT, R0, R3, PT ;  /* 0x000000030000720c */ /* 0x000fce0003f06270 */
[----:B------:R-:W-:-:S06]  /*cb30*/  UIADD3 UR4, UR4, 0x1, URZ ;  /* 0x0000000104047890 */ /* 0x000fcc000fffe03f */
[----:B------:R-:W-:Y:S01]  /*cb40*/  IMAD.U32 R219, RZ, RZ, UR4 ;  /* 0x00000004ffdb7e24 */ /* 0x000fe2000f8e00ff */
[----:B------:R-:W-:Y:S06]  /*cb50*/  @P0 BRA `(.L_x_38) ;  /* 0x0000000000400947 */ /* 0x000fec0003800000 */
        /* <DEDUP_REMOVED lines=8> */
[----:B--234-:R-:W-:Y:S01]  /*cbe0*/  @!P3 IMAD.WIDE R2, R19, 0x2, R4 ;  /* 0x000000021302b825 */ /* 0x01cfe200078e0204 */
[-C--:B-1----:R-:W-:Y:S02]  /*cbf0*/  @!P4 LEA.HI.X R7, R212, R5.reuse, R201, 0x1, P0 ;  /* 0x00000005d407c211 */ /* 0x082fe400000f0cc9 */
[-C--:B------:R-:W-:Y:S02]  /*cc00*/  @!P5 LEA.HI.X R9, R23, R5.reuse, R200, 0x1, P1 ;  /* 0x000000051709d211 */ /* 0x080fe400008f0cc8 */
[----:B------:R-:W-:Y:S01]  /*cc10*/  @!P6 LEA.HI.X R11, R22, R5, R227, 0x1, P2 ;  /* 0x00000005160be211 */ /* 0x000fe200010f0ce3 */
[----:B------:R0:W-:Y:S04]  /*cc20*/  @!P3 ST.E.128 desc[UR36][R2.64], R52 ;  /* 0x000000340200b985 */ /* 0x0001e8000c101d24 */
[----:B------:R0:W-:Y:S04]  /*cc30*/  @!P4 ST.E.128 desc[UR36][R6.64], R68 ;  /* 0x000000440600c985 */ /* 0x0001e8000c101d24 */
[----:B------:R0:W-:Y:S04]  /*cc40*/  @!P5 ST.E.128 desc[UR36][R8.64], R108 ;  /* 0x0000006c0800d985 */ /* 0x0001e8000c101d24 */
[----:B------:R0:W-:Y:S02]  /*cc50*/  @!P6 ST.E.128 desc[UR36][R10.64], R128 ;  /* 0x000000800a00e985 */ /* 0x0001e4000c101d24 */
.L_x_38:
[----:B------:R-:W-:Y:S05]  /*cc60*/  BSYNC B0 ;  /* 0x0000000000007941 */ /* 0x000fea0003800000 */
.L_x_37:
[----:B------:R-:W5:Y:S01]  /*cc70*/  LDC R0, c[0x0][0xc34] ;  /* 0x00030d00ff007b82 */ /* 0x000f620000000800 */
[----:B------:R-:W-:-:S13]  /*cc80*/  R2UR UR4, R214 ;  /* 0x00000000d60472ca */ /* 0x000fda00000e0000 */
[----:B-----5:R-:W-:-:S13]  /*cc90*/  ISETP.LE.AND P0, PT, R0, UR4, PT ;  /* 0x0000000400007c0c */ /* 0x020fda000bf03270 */
[----:B------:R-:W-:Y:S05]  /*cca0*/  @!P0 BRA `(.L_x_39) ;  /* 0xffffff4000248947 */ /* 0x000fea000383ffff */
[----:B------:R-:W-:Y:S05]  /*ccb0*/  EXIT ;  /* 0x000000000000794d */ /* 0x000fea0003800000 */
.L_x_5:
[----:B------:R-:W-:-:S08]  /*ccc0*/  NOP ;  /* 0x0000000000007918 */ /* 0x000fd00000000000 */
[----:B0-----:R-:W0:-:S00]  /*ccd0*/  USETMAXREG.DEALLOC.CTAPOOL 0x28 ;  /* 0x00000028000079c8 */ /* 0x001e0000080e0500 */
[----:B------:R-:W1:Y:S01]  /*cce0*/  S2UR UR9, SR_CTAID.X ;  /* 0x00000000000979c3 */ /* 0x000e620000002500 */
[----:B0-----:R-:W-:Y:S01]  /*ccf0*/  IMAD.MOV.U32 R0, RZ, RZ, 0x1 ;  /* 0x00000001ff007424 */ /* 0x001fe200078e00ff */
[----:B------:R-:W-:Y:S01]  /*cd00*/  MOV R22, RZ ;  /* 0x000000ff00167202 */ /* 0x000fe20000000f00 */
[----:B------:R-:W-:-:S05]  /*cd10*/  IMAD.MOV.U32 R25, RZ, RZ, 0x1 ;  /* 0x00000001ff197424 */ /* 0x000fca00078e00ff */
[----:B------:R-:W1:Y:S02]  /*cd20*/  LDC R2, c[0x0][0xc34] ;  /* 0x00030d00ff027b82 */ /* 0x000e640000000800 */
[----:B-1----:R-:W-:-:S13]  /*cd30*/  ISETP.LE.AND P0, PT, R2, UR9, PT ;  /* 0x0000000902007c0c */ /* 0x002fda000bf03270 */
[----:B------:R-:W-:Y:S05]  /*cd40*/  @P0 BRA `(.L_x_40) ;  /* 0x0000003400c40947 */ /* 0x000fea0003800000 */
[----:B------:R-:W2:Y:S01]  /*cd50*/  LDL R3, [R1+0xc] ;  /* 0x00000c0001037983 */ /* 0x000ea20000100800 */
[----:B------:R-:W-:Y:S01]  /*cd60*/  IMAD.SHL.U32 R26, R27, 0x8, RZ ;  /* 0x000000081b1a7824 */ /* 0x000fe200078e00ff */
[----:B------:R-:W-:Y:S01]  /*cd70*/  ULDC.64 UR6, c[0x0][0x2f0] ;  /* 0x0000bc0000067ab9 */ /* 0x000fe20000000a00 */
[----:B------:R-:W-:Y:S01]  /*cd80*/  ULDC.64 UR4, c[0x0][0x418] ;  /* 0x0001060000047ab9 */ /* 0x000fe20000000a00 */
[----:B------:R-:W-:Y:S01]  /*cd90*/  ULDC UR8, c[0x0][0x2b8] ;  /* 0x0000ae0000087ab9 */ /* 0x000fe20000000800 */
[----:B------:R-:W-:Y:S01]  /*cda0*/  UISETP.NE.U32.AND UP0, UPT, UR4, URZ, UPT ;  /* 0x0000003f0400728c */ /* 0x000fe2000bf05070 */
[C---:B------:R-:W-:Y:S01]  /*cdb0*/  LOP3.LUT R0, R26.reuse, 0x1f8, RZ, 0xc0, !PT ;  /* 0x000001f81a007812 */ /* 0x040fe200078ec0ff */
[----:B------:R-:W-:Y:S01]  /*cdc0*/  UMOV UR39, 0x400 ;  /* 0x0000040000277882 */ /* 0x000fe20000000000 */
[----:B------:R-:W-:Y:S01]  /*cdd0*/  LOP3.LUT R37, R26, 0x38, RZ, 0xc0, !PT ;  /* 0x000000381a257812 */ /* 0x000fe200078ec0ff */
[----:B------:R-:W-:Y:S01]  /*cde0*/  UISETP.NE.AND.EX UP0, UPT, UR5, URZ, UPT, UP0 ;  /* 0x0000003f0500728c */ /* 0x000fe2000bf05300 */
[----:B------:R-:W-:Y:S01]  /*cdf0*/  LOP3.LUT R16, R16, 0xfffffffb, RZ, 0xc0, !PT ;  /* 0xfffffffb10107812 */ /* 0x000fe200078ec0ff */
[----:B------:R-:W-:Y:S01]  /*ce00*/  ULDC UR4, c[0x0][0x424] ;  /* 0x0001090000047ab9 */ /* 0x000fe20000000800 */
[----:B------:R-:W-:Y:S01]  /*ce10*/  SHF.R.U32.HI R34, RZ, 0x3, R27 ;  /* 0x00000003ff227819 */ /* 0x000fe2000001161b */
[----:B------:R-:W-:Y:S01]  /*ce20*/  USEL UR4, UR4, 0x1, UP0 ;  /* 0x0000000104047887 */ /* 0x000fe20008000000 */
[----:B------:R-:W-:Y:S01]  /*ce30*/  STL [R1], RZ ;  /* 0x000000ff01007387 */ /* 0x000fe20000100800 */
[----:B------:R-:W-:Y:S01]  /*ce40*/  IMAD.U32 R36, RZ, RZ, UR9 ;  /* 0x00000009ff247e24 */ /* 0x000fe2000f8e00ff */
[----:B------:R-:W-:Y:S01]  /*ce50*/  LOP3.LUT R34, R34, 0xf, RZ, 0xc0, !PT ;  /* 0x0000000f22227812 */ /* 0x000fe200078ec0ff */
[----:B------:R-:W-:Y:S01]  /*ce60*/  UIMAD UR38, UR4, UR6, URZ ;  /* 0x00000006042672a4 */ /* 0x000fe2000f8e023f */
[----:B------:R-:W0:Y:S01]  /*ce70*/  S2UR UR6, SR_CgaCtaId ;  /* 0x00000000000679c3 */ /* 0x000e220000008800 */
[----:B------:R-:W-:Y:S01]  /*ce80*/  MOV R25, 0x1 ;  /* 0x0000000100197802 */ /* 0x000fe20000000f00 */
[----:B------:R-:W-:Y:S01]  /*ce90*/  IMAD.MOV.U32 R22, RZ, RZ, RZ ;  /* 0x000000ffff167224 */ /* 0x000fe200078e00ff */
[----:B------:R-:W-:Y:S01]  /*cea0*/  UIADD3 UR4, UR38, 0x4f, URZ ;  /* 0x0000004f26047890 */ /* 0x000fe2000fffe03f */
[----:B------:R-:W-:Y:S01]  /*ceb0*/  ULDC UR40, c[0x0][0x448] ;  /* 0x0001120000287ab9 */ /* 0x000fe20000000800 */
[----:B------:R-:W-:-:S02]  /*cec0*/  ULDC UR43, c[0x0][0xc] ;  /* 0x00000300002b7ab9 */ /* 0x000fc40000000800 */
[----:B------:R-:W-:-:S04]  /*ced0*/  UIMAD.WIDE UR4, UR4, 0x66666667, URZ ;  /* 0x66666667040478a5 */ /* 0x000fc8000f8e023f */
[----:B------:R-:W-:-:S04]  /*cee0*/  USHF.R.U32.HI UR4, URZ, 0x1f, UR5 ;  /* 0x0000001f3f047899 */ /* 0x000fc80008011605 */
[----:B------:R-:W-:-:S03]  /*cef0*/  ULEA.HI.SX32 UR5, UR5, UR4, 0x1b ;  /* 0x0000000405057291 */ /* 0x000fc6000f8fda3f */
[----:B------:R-:W-:Y:S01]  /*cf00*/  ULDC UR4, c[0x0][0x288] ;  /* 0x0000a20000047ab9 */ /* 0x000fe20000000800 */
[----:B------:R-:W-:Y:S02]  /*cf10*/  UIADD3 UR44, UR5, -0x1, URZ ;  /* 0xffffffff052c7890 */ /* 0x000fe4000fffe03f */
[----:B------:R-:W-:Y:S02]  /*cf20*/  UIMAD UR40, UR40, UR4, URZ ;  /* 0x00000004282872a4 */ /* 0x000fe4000f8e023f */
[----:B------:R-:W-:Y:S02]  /*cf30*/  UIADD3 UR41, UR5, -0x2, URZ ;  /* 0xfffffffe05297890 */ /* 0x000fe4000fffe03f */
[----:B0-----:R-:W-:Y:S02]  /*cf40*/  ULEA UR39, UR6, UR39, 0x18 ;  /* 0x0000002706277291 */ /* 0x001fe4000f8ec03f */
[----:B------:R-:W-:-:S06]  /*cf50*/  UIMAD UR6, UR44, -0x50, UR38 ;  /* 0xffffffb02c0678a4 */ /* 0x000fcc000f8e0226 */
[----:B------:R-:W-:Y:S02]  /*cf60*/  IADD3 R33, -R34, UR6, RZ ;  /* 0x0000000622217c10 */ /* 0x000fe4000fffe1ff */
[----:B--2---:R-:W-:Y:S02]  /*cf70*/  R2UR UR10, R3 ;  /* 0x00000000030a72ca */ /* 0x004fe400000e0000 */
[----:B------:R-:W-:Y:S02]  /*cf80*/  LOP3.LUT R3, R0, 0x38, R27, 0x78, !PT ;  /* 0x0000003800037812 */ /* 0x000fe400078e781b */
[----:B------:R-:W-:Y:S02]  /*cf90*/  LOP3.LUT R0, R37, 0x40, RZ, 0xfc, !PT ;  /* 0x0000004025007812 */ /* 0x000fe400078efcff */
[----:B------:R-:W-:Y:S02]  /*cfa0*/  SHF.L.U32 R27, R27, 0x4, RZ ;  /* 0x000000041b1b7819 */ /* 0x000fe400000006ff */
[----:B------:R-:W-:-:S02]  /*cfb0*/  ISETP.GE.AND P2, PT, R0, UR7, PT ;  /* 0x0000000700007c0c */ /* 0x000fc4000bf46270 */
[C---:B------:R-:W-:Y:S02]  /*cfc0*/  ISETP.GE.AND P1, PT, R0.reuse, UR8, PT ;  /* 0x0000000800007c0c */ /* 0x040fe4000bf26270 */
[----:B------:R-:W-:Y:S01]  /*cfd0*/  ISETP.GE.AND P0, PT, R0, UR7, PT ;  /* 0x0000000700007c0c */ /* 0x000fe2000bf06270 */
[----:B------:R-:W-:Y:S01]  /*cfe0*/  ULOP3.LUT UR42, UR10, 0x2, URZ, 0xfc, !UPT ;  /* 0x000000020a2a7892 */ /* 0x000fe2000f8efc3f */
[----:B------:R-:W-:Y:S02]  /*cff0*/  LOP3.LUT R0, R37, 0x80, RZ, 0xfc, !PT ;  /* 0x0000008025007812 */ /* 0x000fe400078efcff */
[----:B------:R-:W-:Y:S02]  /*d000*/  LOP3.LUT R27, R34, 0x70, R27, 0xf8, !PT ;  /* 0x00000070221b7812 */ /* 0x000fe400078ef81b */
[----:B------:R-:W-:-:S03]  /*d010*/  LOP3.LUT R26, R3, 0x200, R26, 0xf8, !PT ;  /* 0x00000200031a7812 */ /* 0x000fc600078ef81a */
[----:B------:R-:W-:Y:S02]  /*d020*/  @P2 LOP3.LUT R16, R16, 0x4, RZ, 0xfc, !PT ;  /* 0x0000000410102812 */ /* 0x000fe400078efcff */
[----:B------:R-:W-:Y:S02]  /*d030*/  ISETP.GE.AND P2, PT, R0, UR7, PT ;  /* 0x0000000700007c0c */ /* 0x000fe4000bf46270 */
[----:B------:R-:W-:-:S04]  /*d040*/  LOP3.LUT R16, R16, 0xffffdfff, RZ, 0xc0, !PT ;  /* 0xffffdfff10107812 */ /* 0x000fc800078ec0ff */
[----:B------:R-:W-:Y:S02]  /*d050*/  @P1 LOP3.LUT R16, R16, 0x2000, RZ, 0xfc, !PT ;  /* 0x0000200010101812 */ /* 0x000fe400078efcff */
[----:B------:R-:W-:Y:S02]  /*d060*/  ISETP.GE.AND P1, PT, R0, UR8, PT ;  /* 0x0000000800007c0c */ /* 0x000fe4000bf26270 */
[----:B------:R-:W-:-:S04]  /*d070*/  LOP3.LUT R16, R16, 0xffffffbf, RZ, 0xc0, !PT ;  /* 0xffffffbf10107812 */ /* 0x000fc800078ec0ff */
[----:B------:R-:W-:Y:S02]  /*d080*/  @P0 LOP3.LUT R16, R16, 0x40, RZ, 0xfc, !PT ;  /* 0x0000004010100812 */ /* 0x000fe400078efcff */
[----:B------:R-:W-:Y:S01]  /*d090*/  ISETP.GE.AND P0, PT, R0, UR7, PT ;  /* 0x0000000700007c0c */ /* 0x000fe2000bf06270 */
[----:B------:R-:W-:Y:S01]  /*d0a0*/  IMAD.U32 R0, RZ, RZ, UR44 ;  /* 0x0000002cff007e24 */ /* 0x000fe2000f8e00ff */
[----:B------:R-:W-:-:S03]  /*d0b0*/  LOP3.LUT R16, R16, 0xfffffffd, RZ, 0xc0, !PT ;  /* 0xfffffffd10107812 */ /* 0x000fc600078ec0ff */
[----:B------:R-:W-:Y:S01]  /*d0c0*/  IMAD R2, R0, 0x50, R27 ;  /* 0x0000005000027824 */ /* 0x000fe200078e021b */
[----:B------:R-:W-:Y:S02]  /*d0d0*/  @P2 LOP3.LUT R16, R16, 0x2, RZ, 0xfc, !PT ;  /* 0x0000000210102812 */ /* 0x000fe400078efcff */
[C---:B------:R-:W-:Y:S02]  /*d0e0*/  LOP3.LUT R0, R37.reuse, 0xc0, RZ, 0xfc, !PT ;  /* 0x000000c025007812 */ /* 0x040fe400078efcff */
[----:B------:R-:W-:Y:S01]  /*d0f0*/  LOP3.LUT R16, R16, 0xffffefff, RZ, 0xc0, !PT ;  /* 0xffffefff10107812 */ /* 0x000fe200078ec0ff */
[----:B------:R0:W-:Y:S01]  /*d100*/  STL [R1+0x8], R2 ;  /* 0x0000080201007387 */ /* 0x0001e20000100800 */
[----:B------:R-:W-:Y:S02]  /*d110*/  ISETP.GE.AND P2, PT, R37, UR7, PT ;  /* 0x0000000725007c0c */ /* 0x000fe4000bf46270 */
[----:B------:R-:W-:-:S04]  /*d120*/  @P1 LOP3.LUT R16, R16, 0x1000, RZ, 0xfc, !PT ;  /* 0x0000100010101812 */ /* 0x000fc800078efcff */
[----:B------:R-:W-:-:S04]  /*d130*/  LOP3.LUT R16, R16, 0xffffffdf, RZ, 0xc0, !PT ;  /* 0xffffffdf10107812 */ /* 0x000fc800078ec0ff */
[----:B------:R-:W-:Y:S02]  /*d140*/  @P0 LOP3.LUT R16, R16, 0x20, RZ, 0xfc, !PT ;  /* 0x0000002010100812 */ /* 0x000fe400078efcff */
[----:B------:R-:W-:Y:S02]  /*d150*/  ISETP.GE.AND P0, PT, R2, UR38, PT ;  /* 0x0000002602007c0c */ /* 0x000fe4000bf06270 */
[----:B------:R-:W-:Y:S02]  /*d160*/  LOP3.LUT R16, R16, 0xfffffffe, RZ, 0xc0, !PT ;  /* 0xfffffffe10107812 */ /* 0x000fe400078ec0ff */
[----:B------:R-:W-:Y:S02]  /*d170*/  ISETP.LT.U32.AND P1, PT, R27, 0x50, !P0 ;  /* 0x000000501b00780c */ /* 0x000fe40004721070 */
[----:B------:R-:W-:Y:S02]  /*d180*/  ISETP.GE.AND P0, PT, R0, UR7, PT ;  /* 0x0000000700007c0c */ /* 0x000fe4000bf06270 */
[----:B------:R-:W-:-:S02]  /*d190*/  LOP3.LUT R16, R16, 0xfffffbff, RZ, 0xc0, !PT ;  /* 0xfffffbff10107812 */ /* 0x000fc400078ec0ff */
[----:B0-----:R-:W-:-:S05]  /*d1a0*/  LEA R2, R26, UR39, 0x1 ;  /* 0x000000271a027c11 */ /* 0x001fca000f8e08ff */
[----:B------:R0:W-:Y:S02]  /*d1b0*/  STL [R1+0x4], R2 ;  /* 0x0000040201007387 */ /* 0x0001e40000100800 */
[----:B------:R-:W-:Y:S02]  /*d1c0*/  @P1 LOP3.LUT R16, R16, 0x400, RZ, 0xfc, !PT ;  /* 0x0000040010101812 */ /* 0x000fe400078efcff */
[----:B------:R-:W-:Y:S02]  /*d1d0*/  ISETP.GE.AND P1, PT, R0, UR8, PT ;  /* 0x0000000800007c0c */ /* 0x000fe4000bf26270 */
[----:B------:R-:W-:Y:S02]  /*d1e0*/  @P0 LOP3.LUT R16, R16, 0x1, RZ, 0xfc, !PT ;  /* 0x0000000110100812 */ /* 0x000fe400078efcff */
[----:B------:R-:W-:Y:S02]  /*d1f0*/  ISETP.GE.AND P0, PT, R0, UR7, PT ;  /* 0x0000000700007c0c */ /* 0x000fe4000bf06270 */
[----:B------:R-:W-:-:S07]  /*d200*/  LOP3.LUT R16, R16, 0xfffff7ff, RZ, 0xc0, !PT ;  /* 0xfffff7ff10107812 */ /* 0x000fce00078ec0ff */
[----:B------:R-:W-:Y:S02]  /*d210*/  @P1 LOP3.LUT R16, R16, 0x800, RZ, 0xfc, !PT ;  /* 0x0000080010101812 */ /* 0x000fe400078efcff */
[----:B------:R-:W-:Y:S02]  /*d220*/  ISETP.GE.AND P1, PT, R37, UR7, PT ;  /* 0x0000000725007c0c */ /* 0x000fe4000bf26270 */
[----:B------:R-:W-:-:S04]  /*d230*/  LOP3.LUT R16, R16, 0xffffffef, RZ, 0xc0, !PT ;  /* 0xffffffef10107812 */ /* 0x000fc800078ec0ff */
[----:B------:R-:W-:Y:S02]  /*d240*/  @P0 LOP3.LUT R16, R16, 0x10, RZ, 0xfc, !PT ;  /* 0x0000001010100812 */ /* 0x000fe400078efcff */
[----:B------:R-:W-:Y:S02]  /*d250*/  ISETP.GE.AND P0, PT, R37, UR8, PT ;  /* 0x0000000825007c0c */ /* 0x000fe4000bf06270 */
[----:B------:R-:W-:-:S04]  /*d260*/  LOP3.LUT R16, R16, 0xfffffff7, RZ, 0xc0, !PT ;  /* 0xfffffff710107812 */ /* 0x000fc800078ec0ff */
[----:B------:R-:W-:-:S04]  /*d270*/  @P2 LOP3.LUT R16, R16, 0x8, RZ, 0xfc, !PT ;  /* 0x0000000810102812 */ /* 0x000fc800078efcff */
[----:B------:R-:W-:-:S04]  /*d280*/  LOP3.LUT R16, R16, 0xffffbfff, RZ, 0xc0, !PT ;  /* 0xffffbfff10107812 */ /* 0x000fc800078ec0ff */
[----:B------:R-:W-:-:S04]  /*d290*/  LOP3.LUT R16, R16, 0xffffff7f, RZ, 0xc0, !PT ;  /* 0xffffff7f10107812 */ /* 0x000fc800078ec0ff */
[----:B------:R-:W-:-:S04]  /*d2a0*/  @P1 LOP3.LUT R16, R16, 0x80, RZ, 0xfc, !PT ;  /* 0x0000008010101812 */ /* 0x000fc800078efcff */
[----:B0-----:R-:W-:-:S07]  /*d2b0*/  @P0 LOP3.LUT R16, R16, 0x4000, RZ, 0xfc, !PT ;  /* 0x0000400010100812 */ /* 0x001fce00078efcff */
.L_x_77:
[----:B0-----:R-:W0:Y:S01]  /*d2c0*/  LDC R0, c[0x0][0xc38] ;  /* 0x00030e00ff007b82 */ /* 0x001e220000000800 */
[----:B------:R-:W-:Y:S01]  /*d2d0*/  IMAD.MOV.U32 R24, RZ, RZ, R36 ;  /* 0x000000ffff187224 */ /* 0x000fe200078e0024 */
[----:B------:R-:W-:Y:S05]  /*d2e0*/  YIELD ;  /* 0x0000000000007946 */ /* 0x000fea0003800000 */
[----:B------:R-:W-:Y:S01]  /*d2f0*/  ULDC.64 UR4, c[0x0][0xa28] ;  /* 0x00028a0000047ab9 */ /* 0x000fe20000000a00 */
[----:B------:R-:W-:Y:S01]  /*d300*/  IMAD.MOV.U32 R31, RZ, RZ, RZ ;  /* 0x000000ffff1f7224 */ /* 0x000fe200078e00ff */
[----:B0-----:R-:W-:-:S13]  /*d310*/  ISETP.NE.AND P0, PT, R0, 0x1, PT ;  /* 0x000000010000780c */ /* 0x001fda0003f05270 */
[----:B------:R-:W0:Y:S08]  /*d320*/  @P0 LDC R3, c[0x0][0xc3c] ;  /* 0x00030f00ff030b82 */ /* 0x000e300000000800 */
[----:B------:R-:W1:Y:S01]  /*d330*/  @P0 LDC R5, c[0x0][0xc40] ;  /* 0x00031000ff050b82 */ /* 0x000e620000000800 */
[----:B0-----:R-:W-:-:S05]  /*d340*/  @P0 IMAD.HI.U32 R0, R36, R3, RZ ;  /* 0x0000000324000227 */ /* 0x001fca00078e00ff */
[----:B-1----:R-:W-:Y:S02]  /*d350*/  @P0 SHF.R.U32.HI R24, RZ, R5, R0 ;  /* 0x00000005ff180219 */ /* 0x002fe40000011600 */
[----:B------:R-:W0:Y:S02]  /*d360*/  LDC R0, c[0x0][0xc44] ;  /* 0x00031100ff007b82 */ /* 0x000e240000000800 */
[----:B------:R-:W-:Y:S02]  /*d370*/  MOV R23, R24 ;  /* 0x0000001800177202 */ /* 0x000fe40000000f00 */
[----:B0-----:R-:W-:-:S13]  /*d380*/  ISETP.NE.AND P0, PT, R0, 0x1, PT ;  /* 0x000000010000780c */ /* 0x001fda0003f05270 */
[----:B------:R-:W0:Y:S02]  /*d390*/  @P0 LDC.64 R2, c[0x0][0xc48] ;  /* 0x00031200ff020b82 */ /* 0x000e240000000a00 */
[----:B0-----:R-:W-:-:S05]  /*d3a0*/  @P0 IMAD.HI.U32 R0, R24, R2, RZ ;  /* 0x0000000218000227 */ /* 0x001fca00078e00ff */
[----:B------:R-:W-:Y:S02]  /*d3b0*/  @P0 SHF.R.U32.HI R23, RZ, R3, R0 ;  /* 0x00000003ff170219 */ /* 0x000fe40000011600 */
[----:B------:R-:W-:-:S04]  /*d3c0*/  ISETP.NE.U32.AND P0, PT, RZ, UR4, PT ;  /* 0x00000004ff007c0c */ /* 0x000fc8000bf05070 */
[----:B------:R-:W-:-:S13]  /*d3d0*/  ISETP.NE.AND.EX P0, PT, RZ, UR5, PT, P0 ;  /* 0x00000005ff007c0c */ /* 0x000fda000bf05300 */
[----:B------:R-:W0:Y:S01]  /*d3e0*/  @P0 LDC.64 R2, c[0x0][0xa28] ;  /* 0x00028a00ff020b82 */ /* 0x000e220000000a00 */
[----:B------:R-:W-:-:S04]  /*d3f0*/  UIADD3 UR4, UR39, 0x24400, URZ ;  /* 0x0002440027047890 */ /* 0x000fc8000fffe03f */
[----:B------:R-:W-:Y:S01]  /*d400*/  ULOP3.LUT UP0, URZ, UR4, 0x3ff, URZ, 0xc0, !UPT ;  /* 0x000003ff043f7892 */ /* 0x000fe2000f80c03f */
[----:B0-----:R-:W-:-:S05]  /*d410*/  @P0 IMAD.WIDE R2, R23, 0x4, R2 ;  /* 0x0000000417020825 */ /* 0x001fca00078e0202 */
[----:B------:R0:W5:Y:S01]  /*d420*/  @P0 LDG.E R31, desc[UR36][R2.64] ;  /* 0x00000024021f0981 */ /* 0x000162000c1e1900 */
[----:B------:R-:W-:-:S13]  /*d430*/  PLOP3.LUT P0, PT, PT, PT, UP0, 0x80, 0x0 ;  /* 0x000000000000781c */ /* 0x000fda0003f0f008 */
[----:B0-----:R-:W-:Y:S05]  /*d440*/  @!P0 BRA `(.L_x_41) ;  /* 0x0000000000408947 */ /* 0x001fea0003800000 */
[----:B------:R-:W-:Y:S01]  /*d450*/  MOV R2, 0x0 ;  /* 0x0000000000027802 */ /* 0x000fe20000000f00 */
[----:B------:R-:W-:Y:S01]  /*d460*/  ULDC.64 UR4, c[0x4][0xa8] ;  /* 0x01002a0000047ab9 */ /* 0x000fe20000000a00 */
[----:B------:R-:W-:Y:S01]  /*d470*/  ULDC.64 UR6, c[0x4][0xb0] ;  /* 0x01002c0000067ab9 */ /* 0x000fe20000000a00 */
[----:B------:R-:W-:Y:S01]  /*d480*/  IMAD.U32 R4, RZ, RZ, UR4 ;  /* 0x00000004ff047e24 */ /* 0x000fe2000f8e00ff */
[----:B------:R-:W-:Y:S01]  /*d490*/  MOV R5, UR5 ;  /* 0x0000000500057c02 */ /* 0x000fe20008000f00 */
[----:B------:R-:W-:Y:S01]  /*d4a0*/  ULDC.64 UR4, c[0x4][0x8] ;  /* 0x0100020000047ab9 */ /* 0x000fe20000000a00 */
[----:B------:R-:W0:Y:S01]  /*d4b0*/  LDC.64 R2, c[0x4][R2] ;  /* 0x0100000002027b82 */ /* 0x000e220000000a00 */
[----:B------:R-:W-:Y:S01]  /*d4c0*/  IMAD.U32 R6, RZ, RZ, UR6 ;  /* 0x00000006ff067e24 */ /* 0x000fe2000f8e00ff */
[----:B------:R-:W-:Y:S01]  /*d4d0*/  MOV R10, UR4 ;  /* 0x00000004000a7c02 */ /* 0x000fe20008000f00 */
[----:B------:R-:W-:Y:S01]  /*d4e0*/  IMAD.U32 R7, RZ, RZ, UR7 ;  /* 0x00000007ff077e24 */ /* 0x000fe2000f8e00ff */
[----:B------:R-:W-:Y:S01]  /*d4f0*/  MOV R12, 0x1 ;  /* 0x00000001000c7802 */ /* 0x000fe20000000f00 */
[----:B------:R-:W-:-:S02]  /*d500*/  IMAD.U32 R11, RZ, RZ, UR5 ;  /* 0x00000005ff0b7e24 */ /* 0x000fc4000f8e00ff */
[----:B------:R-:W-:Y:S02]  /*d510*/  IMAD.MOV.U32 R8, RZ, RZ, 0x70 ;  /* 0x00000070ff087424 */ /* 0x000fe400078e00ff */
[----:B------:R-:W-:-:S07]  /*d520*/  IMAD.MOV.U32 R13, RZ, RZ, RZ ;  /* 0x000000ffff0d7224 */ /* 0x000fce00078e00ff */
[----:B------:R-:W-:-:S07]  /*d530*/  LEPC R20, `(.L_x_41) ;  /* 0x000000001014794e */ /* 0x000fce0000000000 */
[----:B0----5:R-:W-:Y:S05]  /*d540*/  CALL.ABS.NOINC R2 ;  /* 0x0000000002007343 */ /* 0x021fea0003c00000 */
.L_x_41:
[----:B------:R-:W-:-:S04]  /*d550*/  UIADD3 UR4, UR39, 0x400, URZ ;  /* 0x0000040027047890 */ /* 0x000fc8000fffe03f */
[----:B------:R-:W-:-:S06]  /*d560*/  ULOP3.LUT UP0, URZ, UR4, 0x3ff, URZ, 0xc0, !UPT ;  /* 0x000003ff043f7892 */ /* 0x000fcc000f80c03f */
[----:B------:R-:W-:-:S13]  /*d570*/  PLOP3.LUT P0, PT, PT, PT, UP0, 0x80, 0x0 ;  /* 0x000000000000781c */ /* 0x000fda0003f0f008 */
[----:B------:R-:W-:Y:S05]  /*d580*/  @!P0 BRA `(.L_x_42) ;  /* 0x00000000007c8947 */ /* 0x000fea0003800000 */
[----:B------:R-:W-:Y:S01]  /*d590*/  MOV R17, 0x0 ;  /* 0x0000000000117802 */ /* 0x000fe20000000f00 */
[----:B------:R-:W-:Y:S01]  /*d5a0*/  ULDC.64 UR6, c[0x4][0xa8] ;  /* 0x01002a0000067ab9 */ /* 0x000fe20000000a00 */
[----:B------:R-:W-:Y:S01]  /*d5b0*/  ULDC.64 UR8, c[0x4][0xb0] ;  /* 0x01002c0000087ab9 */ /* 0x000fe20000000a00 */
[----:B------:R-:W-:Y:S01]  /*d5c0*/  ULDC.64 UR4, c[0x4][0x10] ;  /* 0x0100040000047ab9 */ /* 0x000fe20000000a00 */
[----:B------:R0:W1:Y:S01]  /*d5d0*/  LDC.64 R2, c[0x4][R17] ;  /* 0x0100000011027b82 */ /* 0x0000620000000a00 */
[----:B------:R-:W-:Y:S01]  /*d5e0*/  IMAD.U32 R4, RZ, RZ, UR6 ;  /* 0x00000006ff047e24 */ /* 0x000fe2000f8e00ff */
[----:B------:R-:W-:Y:S01]  /*d5f0*/  MOV R5, UR7 ;  /* 0x0000000700057c02 */ /* 0x000fe20008000f00 */
[----:B------:R-:W-:Y:S01]  /*d600*/  IMAD.U32 R6, RZ, RZ, UR8 ;  /* 0x00000008ff067e24 */ /* 0x000fe2000f8e00ff */
[----:B------:R-:W-:Y:S01]  /*d610*/  MOV R10, UR4 ;  /* 0x00000004000a7c02 */ /* 0x000fe20008000f00 */
[----:B------:R-:W-:Y:S01]  /*d620*/  IMAD.U32 R7, RZ, RZ, UR9 ;  /* 0x00000009ff077e24 */ /* 0x000fe2000f8e00ff */
[----:B------:R-:W-:Y:S01]  /*d630*/  MOV R12, 0x1 ;  /* 0x00000001000c7802 */ /* 0x000fe20000000f00 */
[----:B------:R-:W-:-:S02]  /*d640*/  IMAD.U32 R11, RZ, RZ, UR5 ;  /* 0x00000005ff0b7e24 */ /* 0x000fc4000f8e00ff */
[----:B------:R-:W-:Y:S02]  /*d650*/  IMAD.MOV.U32 R8, RZ, RZ, 0x70 ;  /* 0x00000070ff087424 */ /* 0x000fe400078e00ff */
[----:B0-----:R-:W-:-:S07]  /*d660*/  IMAD.MOV.U32 R13, RZ, RZ, RZ ;  /* 0x000000ffff0d7224 */ /* 0x001fce00078e00ff */
[----:B------:R-:W-:-:S07]  /*d670*/  LEPC R20, `(.L_x_43) ;  /* 0x000000001014794e */ /* 0x000fce0000000000 */
[----:B-1---5:R-:W-:Y:S05]  /*d680*/  CALL.ABS.NOINC R2 ;  /* 0x0000000002007343 */ /* 0x022fea0003c00000 */
.L_x_43:
[----:B------:R0:W1:Y:S01]  /*d690*/  LDC.64 R2, c[0x4][R17] ;  /* 0x0100000011027b82 */ /* 0x0000620000000a00 */
[----:B------:R-:W-:Y:S01]  /*d6a0*/  ULDC.64 UR4, c[0x4][0xa8] ;  /* 0x01002a0000047ab9 */ /* 0x000fe20000000a00 */
[----:B------:R-:W-:Y:S01]  /*d6b0*/  ULDC.64 UR6, c[0x4][0xb0] ;  /* 0x01002c0000067ab9 */ /* 0x000fe20000000a00 */
[----:B------:R-:W-:Y:S01]  /*d6c0*/  IMAD.U32 R4, RZ, RZ, UR4 ;  /* 0x00000004ff047e24 */ /* 0x000fe2000f8e00ff */
[----:B------:R-:W-:Y:S01]  /*d6d0*/  MOV R5, UR5 ;  /* 0x0000000500057c02 */ /* 0x000fe20008000f00 */
[----:B------:R-:W-:Y:S01]  /*d6e0*/  ULDC.64 UR4, c[0x4][0x18] ;  /* 0x0100060000047ab9 */ /* 0x000fe20000000a00 */
        /* <DEDUP_REMOVED lines=8> */
[----:B-1----:R-:W-:Y:S05]  /*d770*/  CALL.ABS.NOINC R2 ;  /* 0x0000000002007343 */ /* 0x002fea0003c00000 */
.L_x_42:
[----:B------:R-:W-:Y:S01]  /*d780*/  ULDC.64 UR4, c[0x0][0x9f8] ;  /* 0x00027e0000047ab9 */ /* 0x000fe20000000a00 */
[----:B------:R-:W-:Y:S01]  /*d790*/  IMAD.MOV.U32 R30, RZ, RZ, R23 ;  /* 0x000000ffff1e7224 */ /* 0x000fe200078e0017 */
[----:B------:R-:W-:Y:S01]  /*d7a0*/  ISETP.NE.U32.AND P0, PT, RZ, UR4, PT ;  /* 0x00000004ff007c0c */ /* 0x000fe2000bf05070 */
[----:B------:R-:W0:Y:S01]  /*d7b0*/  LDC R8, c[0x0][0x430] ;  /* 0x00010c00ff087b82 */ /* 0x000e220000000800 */
[----:B------:R-:W-:Y:S01]  /*d7c0*/  IADD3 R19, -R23, RZ, RZ ;  /* 0x000000ff17137210 */ /* 0x000fe20007ffe1ff */
[----:B------:R-:W-:Y:S01]  /*d7d0*/  ULDC UR4, c[0x0][0xc44] ;  /* 0x0003110000047ab9 */ /* 0x000fe20000000800 */
[----:B------:R-:W-:-:S13]  /*d7e0*/  ISETP.NE.AND.EX P0, PT, RZ, UR5, PT, P0 ;  /* 0x00000005ff007c0c */ /* 0x000fda000bf05300 */
[----:B------:R-:W1:Y:S02]  /*d7f0*/  @P0 LDC.64 R2, c[0x0][0x9f8] ;  /* 0x00027e00ff020b82 */ /* 0x000e640000000a00 */
[----:B-1----:R-:W-:-:S05]  /*d800*/  @P0 IMAD.WIDE R2, R23, 0x4, R2 ;  /* 0x0000000417020825 */ /* 0x002fca00078e0202 */
[----:B------:R1:W5:Y:S01]  /*d810*/  @P0 LDG.E R30, desc[UR36][R2.64] ;  /* 0x00000024021e0981 */ /* 0x000362000c1e1900 */
[----:B------:R-:W-:Y:S01]  /*d820*/  UMOV UR5, 0xffffffff ;  /* 0xffffffff00057882 */ /* 0x000fe20000000000 */
[----:B------:R-:W-:Y:S02]  /*d830*/  IMAD R19, R19, UR4, R24 ;  /* 0x0000000413137c24 */ /* 0x000fe4000f8e0218 */
[----:B0-----:R-:W-:Y:S05]  /*d840*/  BRA.DIV UR5, `(.L_x_44) ;  /* 0x0000003205547947 */ /* 0x001fea000b800000 */
.L_x_94:
[----:B------:R-:W2:Y:S01]  /*d850*/  LDL R0, [R1+0x8] ;  /* 0x0000080001007983 */ /* 0x000ea20000100800 */
[----:B------:R-:W-:Y:S02]  /*d860*/  ISETP.NE.AND P0, PT, R8, 0x1, PT ;  /* 0x000000010800780c */ /* 0x000fe40003f05270 */
[C---:B------:R-:W-:Y:S02]  /*d870*/  LOP3.LUT P1, RZ, R16.reuse, 0x400, RZ, 0xc0, !PT ;  /* 0x0000040010ff7812 */ /* 0x040fe4000782c0ff */
[----:B-----5:R-:W-:Y:S02]  /*d880*/  SHF.R.S32.HI R32, RZ, 0x1f, R30 ;  /* 0x0000001fff207819 */ /* 0x020fe4000001141e */
[----:B------:R-:W-:-:S07]  /*d890*/  LOP3.LUT R16, R16, 0xfffffdff, RZ, 0xc0, !PT ;  /* 0xfffffdff10107812 */ /* 0x000fce00078ec0ff */
[----:B-1----:R-:W0:Y:S01]  /*d8a0*/  @P0 LDC R3, c[0x0][0x434] ;  /* 0x00010d00ff030b82 */ /* 0x002e220000000800 */
[----:B------:R-:W-:-:S07]  /*d8b0*/  @P0 LOP3.LUT R16, R16, 0x200, RZ, 0xfc, !PT ;  /* 0x0000020010100812 */ /* 0x000fce00078efcff */
[----:B------:R-:W1:Y:S08]  /*d8c0*/  @P0 LDC R5, c[0x0][0x438] ;  /* 0x00010e00ff050b82 */ /* 0x000e700000000800 */
[----:B------:R-:W3:Y:S01]  /*d8d0*/  @P1 LDC.64 R6, c[0x0][0x428] ;  /* 0x00010a00ff061b82 */ /* 0x000ee20000000a00 */
[----:B------:R-:W-:Y:S02]  /*d8e0*/  LOP3.LUT R16, R16, 0xfffffeff, RZ, 0xc0, !PT ;  /* 0xfffffeff10107812 */ /* 0x000fe400078ec0ff */
[----:B------:R-:W-:Y:S01]  /*d8f0*/  SHF.R.S32.HI R29, RZ, 0x1f, R19 ;  /* 0x0000001fff1d7819 */ /* 0x000fe20000011413 */
[----:B--2---:R-:W-:-:S04]  /*d900*/  IMAD.IADD R0, R0, 0x1, R31 ;  /* 0x0000000100007824 */ /* 0x004fc800078e021f */
[----:B0-----:R-:W-:-:S04]  /*d910*/  @P0 IMAD.HI.U32 R2, R0, R3, RZ ;  /* 0x0000000300020227 */ /* 0x001fc800078e00ff */
[----:B------:R-:W-:Y:S01]  /*d920*/  IMAD.MOV.U32 R9, RZ, RZ, R0 ;  /* 0x000000ffff097224 */ /* 0x000fe200078e0000 */
[----:B-1----:R-:W-:Y:S01]  /*d930*/  @P0 SHF.R.U32.HI R9, RZ, R5, R2 ;  /* 0x00000005ff090219 */ /* 0x002fe20000011602 */
[----:B---3--:R-:W-:Y:S01]  /*d940*/  @P1 IMAD R2, R32, R6, RZ ;  /* 0x0000000620021224 */ /* 0x008fe200078e02ff */
[----:B------:R-:W0:Y:S02]  /*d950*/  @P1 LDC.64 R4, c[0x0][0x418] ;  /* 0x00010600ff041b82 */ /* 0x000e240000000a00 */
[----:B------:R-:W-:Y:S01]  /*d960*/  @P1 SHF.R.S32.HI R3, RZ, 0x1f, R9 ;  /* 0x0000001fff031819 */ /* 0x000fe20000011409 */
[----:B------:R-:W-:Y:S01]  /*d970*/  @P1 IMAD R7, R30, R7, R2 ;  /* 0x000000071e071224 */ /* 0x000fe200078e0202 */
[----:B------:R-:W-:-:S05]  /*d980*/  @P1 MOV R2, R9 ;  /* 0x0000000900021202 */ /* 0x000fca0000000f00 */
[----:B------:R-:W-:-:S04]  /*d990*/  @P1 IMAD.WIDE.U32 R2, R30, R6, R2 ;  /* 0x000000061e021225 */ /* 0x000fc800078e0002 */
[----:B------:R-:W-:Y:S02]  /*d9a0*/  @P1 IMAD.IADD R3, R3, 0x1, R7 ;  /* 0x0000000103031824 */ /* 0x000fe400078e0207 */
[----:B------:R-:W-:Y:S01]  /*d9b0*/  IMAD.MOV.U32 R6, RZ, RZ, RZ ;  /* 0x000000ffff067224 */ /* 0x000fe200078e00ff */
[----:B0-----:R-:W-:-:S04]  /*d9c0*/  @P1 LEA R4, P0, R2, R4, 0x2 ;  /* 0x0000000402041211 */ /* 0x001fc800078010ff */
[----:B------:R-:W-:Y:S02]  /*d9d0*/  @P1 LEA.HI.X R5, R2, R5, R3, 0x2, P0 ;  /* 0x0000000502051211 */ /* 0x000fe400000f1403 */
[----:B------:R-:W-:-:S03]  /*d9e0*/  IADD3 R3, -R9, RZ, RZ ;  /* 0x000000ff09037210 */ /* 0x000fc60007ffe1ff */
[----:B------:R0:W5:Y:S02]  /*d9f0*/  @P1 LDG.E R6, desc[UR36][R4.64] ;  /* 0x0000002404061981 */ /* 0x000164000c1e1900 */
[----:B0-----:R-:W-:Y:S02]  /*da00*/  IMAD R5, R8, R3, R0 ;  /* 0x0000000308057224 */ /* 0x001fe400078e0200 */
[----:B------:R-:W-:-:S05]  /*da10*/  IMAD.U32 R0, RZ, RZ, UR42 ;  /* 0x0000002aff007e24 */ /* 0x000fca000f8e00ff */
[----:B------:R-:W-:-:S13]  /*da20*/  ISETP.NE.AND P0, PT, R0, 0x3, PT ;  /* 0x000000030000780c */ /* 0x000fda0003f05270 */
[----:B------:R-:W-:Y:S01]  /*da30*/  @P0 LOP3.LUT R16, R16, 0x100, RZ, 0xfc, !PT ;  /* 0x0000010010100812 */ /* 0x000fe200078efcff */
[----:B------:R-:W-:Y:S06]  /*da40*/  @!P0 BRA `(.L_x_45) ;  /* 0x0000000000048947 */ /* 0x000fec0003800000 */
[----:B------:R-:W-:Y:S01]  /*da50*/  BPT.TRAP 0x1 ;  /* 0x000000040000795c */ /* 0x000fe20000300000 */
.L_x_45:
[----:B------:R-:W-:Y:S01]  /*da60*/  SHF.R.S32.HI R7, RZ, 0x1f, R5 ;  /* 0x0000001fff077819 */ /* 0x000fe20000011405 */
[----:B------:R-:W-:Y:S01]  /*da70*/  ULDC.64 UR4, c[0x0][0x328] ;  /* 0x0000ca0000047ab9 */ /* 0x000fe20000000a00 */
[----:B-----5:R-:W-:Y:S01]  /*da80*/  SHF.R.S32.HI R4, RZ, 0x1f, R6 ;  /* 0x0000001fff047819 */ /* 0x020fe20000011406 */
[----:B------:R-:W-:Y:S01]  /*da90*/  IMAD.WIDE.U32 R2, R5, UR4, RZ ;  /* 0x0000000405027c25 */ /* 0x000fe2000f8e00ff */
[----:B------:R-:W-:Y:S03]  /*daa0*/  BSSY B0, `(.L_x_46) ;  /* 0x0000015000007945 */ /* 0x000fe60003800000 */
[----:B------:R-:W-:-:S04]  /*dab0*/  IMAD R0, R7, UR4, RZ ;  /* 0x0000000407007c24 */ /* 0x000fc8000f8e02ff */
[----:B------:R-:W-:Y:S01]  /*dac0*/  IMAD R9, R5, UR5, R0 ;  /* 0x0000000505097c24 */ /* 0x000fe2000f8e0200 */
[----:B------:R-:W-:-:S03]  /*dad0*/  ULDC.64 UR4, c[0x0][0x338] ;  /* 0x0000ce0000047ab9 */ /* 0x000fc60000000a00 */
[----:B------:R-:W-:Y:S02]  /*dae0*/  IMAD.IADD R3, R3, 0x1, R9 ;  /* 0x0000000103037824 */ /* 0x000fe400078e0209 */
[----:B------:R-:W-:Y:S02]  /*daf0*/  IMAD R9, R4, UR4, RZ ;  /* 0x0000000404097c24 */ /* 0x000fe4000f8e02ff */
[----:B------:R-:W-:-:S04]  /*db00*/  IMAD.WIDE.U32 R2, R6, UR4, R2 ;  /* 0x0000000406027c25 */ /* 0x000fc8000f8e0002 */
[----:B------:R-:W-:Y:S01]  /*db10*/  IMAD R9, R6, UR5, R9 ;  /* 0x0000000506097c24 */ /* 0x000fe2000f8e0209 */
[----:B------:R-:W-:Y:S02]  /*db20*/  ULDC.64 UR4, c[0x0][0x330] ;  /* 0x0000cc0000047ab9 */ /* 0x000fe40000000a00 */
[----:B------:R-:W-:Y:S02]  /*db30*/  IMAD R0, R29, UR4, RZ ;  /* 0x000000041d007c24 */ /* 0x000fe4000f8e02ff */
[----:B------:R-:W-:Y:S02]  /*db40*/  IADD3 R3, R3, R9, RZ ;  /* 0x0000000903037210 */ /* 0x000fe40007ffe0ff */
[C---:B------:R-:W-:Y:S01]  /*db50*/  IMAD R9, R19.reuse, UR5, R0 ;  /* 0x0000000513097c24 */ /* 0x040fe2000f8e0200 */
[----:B------:R-:W-:Y:S01]  /*db60*/  LEA R0, R22, UR39, 0x3 ;  /* 0x0000002716007c11 */ /* 0x000fe2000f8e18ff */
[----:B------:R-:W-:Y:S01]  /*db70*/  IMAD.WIDE.U32 R2, R19, UR4, R2 ;  /* 0x0000000413027c25 */ /* 0x000fe2000f8e0002 */
[----:B------:R-:W-:-:S03]  /*db80*/  ULDC.64 UR4, c[0x0][0x318] ;  /* 0x0000c60000047ab9 */ /* 0x000fc60000000a00 */
[----:B------:R-:W-:Y:S01]  /*db90*/  IMAD.IADD R3, R3, 0x1, R9 ;  /* 0x0000000103037824 */ /* 0x000fe200078e0209 */
[----:B------:R-:W-:-:S04]  /*dba0*/  LEA R17, P0, R2, UR4, 0x1 ;  /* 0x0000000402117c11 */ /* 0x000fc8000f8008ff */
[----:B------:R-:W-:Y:S02]  /*dbb0*/  LEA.HI.X R18, R2, UR5, R3, 0x1, P0 ;  /* 0x0000000502127c11 */ /* 0x000fe400080f0c03 */
[----:B------:R-:W-:-:S06]  /*dbc0*/  SHF.L.U32 R3, R25, 0x1f, RZ ;  /* 0x0000001f19037819 */ /* 0x000fcc00000006ff */
[----:B------:R-:W0:Y:S02]  /*dbd0*/  SYNCS.PHASECHK.TRANS64.TRYWAIT P0, [R0+URZ+0x38840], R3 ;  /* 0x03884003000075a7 */ /* 0x000e24000800017f */
[----:B0-----:R-:W-:Y:S05]  /*dbe0*/  @!P0 BRA `(.L_x_47) ;  /* 0x0000002c00a08947 */ /* 0x001fea0003800000 */
.L_x_95:
[----:B------:R-:W-:Y:S05]  /*dbf0*/  BSYNC B0 ;  /* 0x0000000000007941 */ /* 0x000fea0003800000 */
.L_x_46:
[----:B------:R-:W-:Y:S02]  /*dc00*/  ULDC.64 UR4, c[0x0][0x300] ;  /* 0x0000c00000047ab9 */ /* 0x000fe40000000a00 */
[----:B------:R-:W-:-:S04]  /*dc10*/  IMAD R2, R7, UR4, RZ ;  /* 0x0000000407027c24 */ /* 0x000fc8000f8e02ff */
[C---:B------:R-:W-:Y:S02]  /*dc20*/  IMAD R7, R5.reuse, UR5, R2 ;  /* 0x0000000505077c24 */ /* 0x040fe4000f8e0202 */
[----:B0-----:R-:W-:Y:S01]  /*dc30*/  IMAD.WIDE.U32 R2, R5, UR4, RZ ;  /* 0x0000000405027c25 */ /* 0x001fe2000f8e00ff */
        /* <DEDUP_REMOVED lines=8> */
[C---:B------:R-:W-:Y:S02]  /*dcc0*/  IMAD R5, R19.reuse, UR5, R4 ;  /* 0x0000000513057c24 */ /* 0x040fe4000f8e0204 */
[----:B------:R-:W-:Y:S01]  /*dcd0*/  IMAD.WIDE.U32 R2, R19, UR4, R2 ;  /* 0x0000000413027c25 */ /* 0x000fe2000f8e0002 */
[----:B------:R-:W-:-:S03]  /*dce0*/  ULDC.64 UR4, c[0x0][0x2e8] ;  /* 0x0000ba0000047ab9 */ /* 0x000fc60000000a00 */
[----:B------:R-:W-:Y:S01]  /*dcf0*/  IMAD.IADD R3, R3, 0x1, R5 ;  /* 0x0000000103037824 */ /* 0x000fe200078e0205 */
[----:B------:R-:W-:Y:S01]  /*dd00*/  LEA R4, P0, R2, UR4, 0x1 ;  /* 0x0000000402047c11 */ /* 0x000fe2000f8008ff */
[----:B------:R-:W-:Y:S01]  /*dd10*/  UMOV UR4, 0xffffffff ;  /* 0xffffffff00047882 */ /* 0x000fe20000000000 */
[----:B------:R-:W-:Y:S02]  /*dd20*/  IMAD R5, R22, 0x5000, R26 ;  /* 0x0000500016057824 */ /* 0x000fe400078e021a */
[----:B------:R-:W-:Y:S01]  /*dd30*/  LEA.HI.X R6, R2, UR5, R3, 0x1, P0 ;  /* 0x0000000502067c11 */ /* 0x000fe200080f0c03 */
[----:B------:R-:W-:Y:S08]  /*dd40*/  BRA.DIV UR4, `(.L_x_48) ;  /* 0x0000002e045c7947 */ /* 0x000ff0000b800000 */
[----:B------:R-:W0:Y:S01]  /*dd50*/  SHFL.IDX PT, R14, R4, RZ, 0x181f ;  /* 0x00181fff040e7589 */ /* 0x000e2200000e0000 */
[----:B------:R-:W-:Y:S02]  /*dd60*/  ISETP.GE.AND P0, PT, R33, 0x1, PT ;  /* 0x000000012100780c */ /* 0x000fe40003f06270 */
[C---:B------:R-:W-:Y:S01]  /*dd70*/  LOP3.LUT P5, RZ, R16.reuse, 0x8, RZ, 0xc0, !PT ;  /* 0x0000000810ff7812 */ /* 0x040fe200078ac0ff */
[----:B------:R-:W1:Y:S01]  /*dd80*/  SHFL.IDX PT, R2, R6, RZ, 0x181f ;  /* 0x00181fff06027589 */ /* 0x000e6200000e0000 */
[C---:B------:R-:W-:Y:S02]  /*dd90*/  LOP3.LUT P4, RZ, R16.reuse, 0x4, RZ, 0xc0, !PT ;  /* 0x0000000410ff7812 */ /* 0x040fe4000788c0ff */
[C---:B------:R-:W-:Y:S01]  /*dda0*/  LOP3.LUT P3, RZ, R16.reuse, 0x2, RZ, 0xc0, !PT ;  /* 0x0000000210ff7812 */ /* 0x040fe2000786c0ff */
[----:B------:R-:W-:Y:S01]  /*ddb0*/  SHFL.IDX PT, R8, R6, 0x1, 0x181f ;  /* 0x00381f0006087f89 */ /* 0x000fe200000e0000 */
[----:B------:R-:W-:-:S05]  /*ddc0*/  LOP3.LUT P2, RZ, R16, 0x1, RZ, 0xc0, !PT ;  /* 0x0000000110ff7812 */ /* 0x000fca000784c0ff */
[----:B------:R-:W-:Y:S02]  /*ddd0*/  @P0 LEA R7, R5, UR39, 0x1 ;  /* 0x0000002705070c11 */ /* 0x000fe4000f8e08ff */
[----:B0-----:R-:W-:-:S05]  /*dde0*/  @P0 LEA R14, P1, R37, R14, 0x1 ;  /* 0x0000000e250e0211 */ /* 0x001fca00078208ff */
[----:B-1----:R-:W-:Y:S01]  /*ddf0*/  @P0 IMAD.X R3, RZ, RZ, R2, P1 ;  /* 0x000000ffff030224 */ /* 0x002fe200008e0602 */
[----:B------:R-:W-:Y:S02]  /*de00*/  @P0 MOV R2, R14 ;  /* 0x0000000e00020202 */ /* 0x000fe40000000f00 */
[----:B------:R-:W0:Y:S04]  /*de10*/  SHFL.IDX PT, R14, R4, 0x1, 0x181f ;  /* 0x00381f00040e7f89 */ /* 0x000e2800000e0000 */
[----:B------:R-:W-:Y:S04]  /*de20*/  @P0 LDGSTS.E.BYPASS.LTC128B.128 [R7+0x24400], desc[UR36][R2.64], !P5 ;  /* 0x2440000002070fae */ /* 0x000fe8000e901d64 */
[----:B------:R-:W-:Y:S04]  /*de30*/  @P0 LDGSTS.E.BYPASS.LTC128B.128 [R7+0x26c00], desc[UR36][R2.64+0x80], !P4 ;  /* 0x26c0008002070fae */ /* 0x000fe8000e101d64 */
[----:B------:R-:W-:Y:S04]  /*de40*/  @P0 LDGSTS.E.BYPASS.LTC128B.128 [R7+0x29400], desc[UR36][R2.64+0x100], !P3 ;  /* 0x2940010002070fae */ /* 0x000fe8000d901d64 */
[----:B------:R1:W-:Y:S01]  /*de50*/  @P0 LDGSTS.E.BYPASS.LTC128B.128 [R7+0x2bc00], desc[UR36][R2.64+0x180], !P2 ;  /* 0x2bc0018002070fae */ /* 0x0003e2000d101d64 */
[----:B------:R-:W-:-:S03]  /*de60*/  ISETP.GE.AND P0, PT, R33, 0x11, PT ;  /* 0x000000112100780c */ /* 0x000fc60003f06270 */
[----:B-1----:R-:W-:Y:S10]  /*de70*/  SHFL.IDX PT, R7, R6, 0x2, 0x181f ;  /* 0x00581f0006077f89 */ /* 0x002ff400000e0000 */
[----:B0-----:R-:W-:-:S02]  /*de80*/  @P0 LEA R14, P1, R37, R14, 0x1 ;  /* 0x0000000e250e0211 */ /* 0x001fc400078208ff */
[----:B------:R-:W-:-:S03]  /*de90*/  @P0 LEA R21, R5, UR39, 0x1 ;  /* 0x0000002705150c11 */ /* 0x000fc6000f8e08ff */
[----:B------:R-:W-:Y:S02]  /*dea0*/  @P0 IMAD.X R9, RZ, RZ, R8, P1 ;  /* 0x000000ffff090224 */ /* 0x000fe400008e0608 */
[----:B------:R-:W-:Y:S02]  /*deb0*/  @P0 IMAD.MOV.U32 R2, RZ, RZ, R14 ;  /* 0x000000ffff020224 */ /* 0x000fe400078e000e */
[----:B------:R-:W0:Y:S01]  /*dec0*/  SHFL.IDX PT, R14, R4, 0x2, 0x181f ;  /* 0x00581f00040e7f89 */ /* 0x000e2200000e0000 */
[----:B------:R-:W-:-:S05]  /*ded0*/  @P0 MOV R3, R9 ;  /* 0x0000000900030202 */ /* 0x000fca0000000f00 */
[----:B------:R-:W-:Y:S04]  /*dee0*/  @P0 LDGSTS.E.BYPASS.LTC128B.128 [R21+0x24c00], desc[UR36][R2.64], !P5 ;  /* 0x24c0000002150fae */ /* 0x000fe8000e901d64 */
[----:B------:R-:W-:Y:S04]  /*def0*/  @P0 LDGSTS.E.BYPASS.LTC128B.128 [R21+0x27400], desc[UR36][R2.64+0x80], !P4 ;  /* 0x2740008002150fae */ /* 0x000fe8000e101d64 */
[----:B------:R-:W-:Y:S04]  /*df00*/  @P0 LDGSTS.E.BYPASS.LTC128B.128 [R21+0x29c00], desc[UR36][R2.64+0x100], !P3 ;  /* 0x29c0010002150fae */ /* 0x000fe8000d901d64 */
[----:B------:R1:W-:Y:S01]  /*df10*/  @P0 LDGSTS.E.BYPASS.LTC128B.128 [R21+0x2c400], desc[UR36][R2.64+0x180], !P2 ;  /* 0x2c40018002150fae */ /* 0x0003e2000d101d64 */
[----:B------:R-:W-:-:S13]  /*df20*/  ISETP.GE.AND P0, PT, R33, 0x21, PT ;  /* 0x000000212100780c */ /* 0x000fda0003f06270 */
[----:B0-----:R-:W-:Y:S02]  /*df30*/  @P0 LEA R14, P1, R37, R14, 0x1 ;  /* 0x0000000e250e0211 */ /* 0x001fe400078208ff */
[----:B------:R-:W-:-:S03]  /*df40*/  @P0 LEA R9, R5, UR39, 0x1 ;  /* 0x0000002705090c11 */ /* 0x000fc6000f8e08ff */
[----:B------:R-:W-:Y:S02]  /*df50*/  @P0 IMAD.X R7, RZ, RZ, R7, P1 ;  /* 0x000000ffff070224 */ /* 0x000fe400008e0607 */
[----:B-1----:R-:W-:Y:S02]  /*df60*/  @P0 IMAD.MOV.U32 R2, RZ, RZ, R14 ;  /* 0x000000ffff020224 */ /* 0x002fe400078e000e */
[----:B------:R-:W0:Y:S01]  /*df70*/  SHFL.IDX PT, R14, R4, 0x3, 0x181f ;  /* 0x00781f00040e7f89 */ /* 0x000e2200000e0000 */
[----:B------:R-:W-:-:S03]  /*df80*/  @P0 MOV R3, R7 ;  /* 0x0000000700030202 */ /* 0x000fc60000000f00 */
[----:B------:R-:W1:Y:S04]  /*df90*/  SHFL.IDX PT, R7, R6, 0x3, 0x181f ;  /* 0x00781f0006077f89 */ /* 0x000e6800000e0000 */
[----:B------:R-:W-:Y:S04]  /*dfa0*/  @P0 LDGSTS.E.BYPASS.LTC128B.128 [R9+0x25400], desc[UR36][R2.64], !P5 ;  /* 0x2540000002090fae */ /* 0x000fe8000e901d64 */
[----:B------:R-:W-:Y:S04]  /*dfb0*/  @P0 LDGSTS.E.BYPASS.LTC128B.128 [R9+0x27c00], desc[UR36][R2.64+0x80], !P4 ;  /* 0x27c0008002090fae */ /* 0x000fe8000e101d64 */
[----:B------:R-:W-:Y:S04]  /*dfc0*/  @P0 LDGSTS.E.BYPASS.LTC128B.128 [R9+0x2a400], desc[UR36][R2.64+0x100], !P3 ;  /* 0x2a40010002090fae */ /* 0x000fe8000d901d64 */
[----:B------:R2:W-:Y:S01]  /*dfd0*/  @P0 LDGSTS.E.BYPASS.LTC128B.128 [R9+0x2cc00], desc[UR36][R2.64+0x180], !P2 ;  /* 0x2cc0018002090fae */ /* 0x0005e2000d101d64 */
[----:B------:R-:W-:-:S13]  /*dfe0*/  ISETP.GE.AND P0, PT, R33, 0x31, PT ;  /* 0x000000312100780c */ /* 0x000fda0003f06270 */
[----:B0-----:R-:W-:Y:S02]  /*dff0*/  @P0 LEA R14, P1, R37, R14, 0x1 ;  /* 0x0000000e250e0211 */ /* 0x001fe400078208ff */
[----:B------:R-:W-:-:S03]  /*e000*/  @P0 LEA R21, R5, UR39, 0x1 ;  /* 0x0000002705150c11 */ /* 0x000fc6000f8e08ff */
[----:B-1----:R-:W-:Y:S02]  /*e010*/  @P0 IMAD.X R7, RZ, RZ, R7, P1 ;  /* 0x000000ffff070224 */ /* 0x002fe400008e0607 */
[----:B--2---:R-:W-:Y:S02]  /*e020*/  @P0 IMAD.MOV.U32 R2, RZ, RZ, R14 ;  /* 0x000000ffff020224 */ /* 0x004fe400078e000e */
[----:B------:R0:W1:Y:S01]  /*e030*/  SHFL.IDX PT, R14, R4, 0x4, 0x181f ;  /* 0x00981f00040e7f89 */ /* 0x00006200000e0000 */
[----:B------:R-:W-:-:S03]  /*e040*/  @P0 MOV R3, R7 ;  /* 0x0000000700030202 */ /* 0x000fc60000000f00 */
[----:B------:R0:W2:Y:S04]  /*e050*/  SHFL.IDX PT, R7, R6, 0x4, 0x181f ;  /* 0x00981f0006077f89 */ /* 0x0000a800000e0000 */
[----:B------:R0:W-:Y:S04]  /*e060*/  @P0 LDGSTS.E.BYPASS.LTC128B.128 [R21+0x25c00], desc[UR36][R2.64], !P5 ;  /* 0x25c0000002150fae */ /* 0x0001e8000e901d64 */
[----:B------:R0:W-:Y:S04]  /*e070*/  @P0 LDGSTS.E.BYPASS.LTC128B.128 [R21+0x28400], desc[UR36][R2.64+0x80], !P4 ;  /* 0x2840008002150fae */ /* 0x0001e8000e101d64 */
[----:B------:R0:W-:Y:S04]  /*e080*/  @P0 LDGSTS.E.BYPASS.LTC128B.128 [R21+0x2ac00], desc[UR36][R2.64+0x100], !P3 ;  /* 0x2ac0010002150fae */ /* 0x0001e8000d901d64 */
[----:B------:R0:W-:Y:S02]  /*e090*/  @P0 LDGSTS.E.BYPASS.LTC128B.128 [R21+0x2d400], desc[UR36][R2.64+0x180], !P2 ;  /* 0x2d40018002150fae */ /* 0x0001e4000d101d64 */
.L_x_107:
[----:B------:R-:W-:Y:S01]  /*e0a0*/  ISETP.GE.AND P0, PT, R33, 0x41, PT ;  /* 0x000000412100780c */ /* 0x000fe20003f06270 */
[----:B------:R-:W-:-:S12]  /*e0b0*/  BSSY B0, `(.L_x_49) ;  /* 0x0000010000007945 */ /* 0x000fd80003800000 */
[----:B------:R-:W-:Y:S05]  /*e0c0*/  @!P0 BRA `(.L_x_50) ;  /* 0x0000000000388947 */ /* 0x000fea0003800000 */
[C---:B------:R-:W-:Y:S02]  /*e0d0*/  LOP3.LUT P4, RZ, R16.reuse, 0x8, RZ, 0xc0, !PT ;  /* 0x0000000810ff7812 */ /* 0x040fe4000788c0ff */
[C---:B------:R-:W-:Y:S02]  /*e0e0*/  LOP3.LUT P3, RZ, R16.reuse, 0x4, RZ, 0xc0, !PT ;  /* 0x0000000410ff7812 */ /* 0x040fe4000786c0ff */
[C---:B------:R-:W-:Y:S02]  /*e0f0*/  LOP3.LUT P2, RZ, R16.reuse, 0x2, RZ, 0xc0, !PT ;  /* 0x0000000210ff7812 */ /* 0x040fe4000784c0ff */
[----:B------:R-:W-:Y:S02]  /*e100*/  LOP3.LUT P1, RZ, R16, 0x1, RZ, 0xc0, !PT ;  /* 0x0000000110ff7812 */ /* 0x000fe4000782c0ff */
[----:B01----:R-:W-:Y:S02]  /*e110*/  LEA R2, P0, R37, R14, 0x1 ;  /* 0x0000000e25027211 */ /* 0x003fe400078008ff */
[----:B------:R-:W-:-:S03]  /*e120*/  LEA R5, R5, UR39, 0x1 ;  /* 0x0000002705057c11 */ /* 0x000fc6000f8e08ff */
[----:B--2---:R-:W-:-:S05]  /*e130*/  IMAD.X R3, RZ, RZ, R7, P0 ;  /* 0x000000ffff037224 */ /* 0x004fca00000e0607 */
[----:B------:R-:W-:Y:S01]  /*e140*/  @!PT LDS RZ, [RZ] ;  /* 0x00000000fffff984 */ /* 0x000fe20000000800 */
[----:B------:R-:W-:Y:S01]  /*e150*/  @!PT LDS RZ, [RZ] ;  /* 0x00000000fffff984 */ /* 0x000fe20000000800 */
[----:B------:R-:W-:Y:S01]  /*e160*/  @!PT LDS RZ, [RZ] ;  /* 0x00000000fffff984 */ /* 0x000fe20000000800 */
[----:B------:R3:W-:Y:S04]  /*e170*/  LDGSTS.E.BYPASS.LTC128B.128 [R5+0x26400], desc[UR36][R2.64], !P4 ;  /* 0x2640000002057fae */ /* 0x0007e8000e101d64 */
[----:B------:R3:W-:Y:S04]  /*e180*/  LDGSTS.E.BYPASS.LTC128B.128 [R5+0x28c00], desc[UR36][R2.64+0x80], !P3 ;  /* 0x28c0008002057fae */ /* 0x0007e8000d901d64 */
[----:B------:R3:W-:Y:S04]  /*e190*/  LDGSTS.E.BYPASS.LTC128B.128 [R5+0x2b400], desc[UR36][R2.64+0x100], !P2 ;  /* 0x2b40010002057fae */ /* 0x0007e8000d101d64 */
[----:B------:R3:W-:Y:S02]  /*e1a0*/  LDGSTS.E.BYPASS.LTC128B.128 [R5+0x2dc00], desc[UR36][R2.64+0x180], !P1 ;  /* 0x2dc0018002057fae */ /* 0x0007e4000c901d64 */
.L_x_50:
[----:B------:R-:W-:Y:S05]  /*e1b0*/  BSYNC B0 ;  /* 0x0000000000007941 */ /* 0x000fea0003800000 */
.L_x_49:
[----:B------:R-:W-:Y:S01]  /*e1c0*/  NOP ;  /* 0x0000000000007918 */ /* 0x000fe20000000000 */
[----:B------:R-:W-:-:S13]  /*e1d0*/  PLOP3.LUT P0, PT, PT, PT, PT, 0x80, 0x0 ;  /* 0x000000000000781c */ /* 0x000fda0003f0f070 */
.L_x_51:
[----:B------:R-:W-:Y:S02]  /*e1e0*/  PLOP3.LUT P1, PT, P1, P0, PT, 0xa2, 0x0 ;  /* 0x000000000000781c */ /* 0x000fe40000f21472 */
[----:B------:R-:W-:-:S08]  /*e1f0*/  @P0 R2UR P1, UR4, R0 ;  /* 0x00000000000402ca */ /* 0x000fd00000020000 */
[----:B------:R-:W-:-:S05]  /*e200*/  @P0 PLOP3.LUT P0, PT, P1, PT, PT, 0x80, 0x0 ;  /* 0x000000000000081c */ /* 0x000fca0000f0f070 */
[----:B------:R-:W-:Y:S01]  /*e210*/  @!P1 SYNCS.ARRIVE.TRANS64.RED.A0T1 RZ, [UR4+0x38830], RZ ;  /* 0x038830ffffff99a7 */ /* 0x000fe20008200404 */
[----:B------:R-:W-:Y:S07]  /*e220*/  @!P1 ARRIVES.LDGSTSBAR.64.TRANSCNT [UR4+0x38830] ;  /* 0x03883000ff0099b0 */ /* 0x000fee0008000a84 */
[----:B------:R-:W-:Y:S05]  /*e230*/  @P0 BRA.U.ANY `(.L_x_51) ;  /* 0xfffffffd00e80947 */ /* 0x000fea000393ffff */
[----:B------:R-:W-:Y:S01]  /*e240*/  NOP ;  /* 0x0000000000007918 */ /* 0x000fe20000000000 */
[----:B------:R-:W-:-:S13]  /*e250*/  LOP3.LUT P2, RZ, R16, 0x100, RZ, 0xc0, !PT ;  /* 0x0000010010ff7812 */ /* 0x000fda000784c0ff */
[----:B------:R-:W-:Y:S05]  /*e260*/  @!P2 BRA `(.L_x_52) ;  /* 0x000000000004a947 */ /* 0x000fea0003800000 */
[----:B------:R-:W-:Y:S01]  /*e270*/  BPT.TRAP 0x1 ;  /* 0x000000040000795c */ /* 0x000fe20000300000 */
.L_x_52:
[----:B------:R4:W-:Y:S02]  /*e280*/  SYNCS.ARRIVE.TRANS64.A1T0 RZ, [R0+URZ+0x38830], RZ ;  /* 0x038830ff00ff79a7 */ /* 0x0009e4000810003f */
[----:B------:R-:W-:Y:S05]  /*e290*/  WARPSYNC.ALL ;  /* 0x0000000000007948 */ /* 0x000fea0003800000 */
[----:B------:R-:W-:-:S04]  /*e2a0*/  UIADD3 UR4, UR39, 0x14400, URZ ;  /* 0x0001440027047890 */ /* 0x000fc8000fffe03f */
[----:B------:R-:W-:Y:S01]  /*e2b0*/  ULOP3.LUT UP0, URZ, UR4, 0x3ff, URZ, 0xc0, !UPT ;  /* 0x000003ff043f7892 */ /* 0x000fe2000f80c03f */
[----:B------:R-:W-:Y:S05]  /*e2c0*/  BAR.SYNC.DEFER_BLOCKING 0x8, 0x180 ;  /* 0x0206000000007b1d */ /* 0x000fea0000010000 */
[----:B------:R-:W-:-:S13]  /*e2d0*/  PLOP3.LUT P0, PT, PT, PT, UP0, 0x80, 0x0 ;  /* 0x000000000000781c */ /* 0x000fda0003f0f008 */
[----:B------:R-:W-:Y:S05]  /*e2e0*/  @!P0 BRA `(.L_x_53) ;  /* 0x0000000000408947 */ /* 0x000fea0003800000 */
[----:B0--3--:R-:W-:Y:S01]  /*e2f0*/  MOV R2, 0x0 ;  /* 0x0000000000027802 */ /* 0x009fe20000000f00 */
[----:B------:R-:W-:Y:S01]  /*e300*/  ULDC.64 UR6, c[0x4][0xa8] ;  /* 0x01002a0000067ab9 */ /* 0x000fe20000000a00 */
[----:B------:R-:W-:Y:S01]  /*e310*/  ULDC.64 UR8, c[0x4][0xb0] ;  /* 0x01002c0000087ab9 */ /* 0x000fe20000000a00 */
[----:B------:R-:W-:Y:S01]  /*e320*/  ULDC.64 UR4, c[0x4][0x20] ;  /* 0x0100080000047ab9 */ /* 0x000fe20000000a00 */
[----:B------:R-:W-:Y:S01]  /*e330*/  IMAD.U32 R4, RZ, RZ, UR6 ;  /* 0x00000006ff047e24 */ /* 0x000fe2000f8e00ff */
[----:B------:R-:W-:Y:S01]  /*e340*/  MOV R5, UR7 ;  /* 0x0000000700057c02 */ /* 0x000fe20008000f00 */
[----:B------:R-:W0:Y:S01]  /*e350*/  LDC.64 R2, c[0x4][R2] ;  /* 0x0100000002027b82 */ /* 0x000e220000000a00 */
[----:B------:R-:W-:Y:S01]  /*e360*/  IMAD.U32 R6, RZ, RZ, UR8 ;  /* 0x00000008ff067e24 */ /* 0x000fe2000f8e00ff */
[----:B------:R-:W-:Y:S01]  /*e370*/  MOV R10, UR4 ;  /* 0x00000004000a7c02 */ /* 0x000fe20008000f00 */
[----:B--2---:R-:W-:Y:S01]  /*e380*/  IMAD.U32 R7, RZ, RZ, UR9 ;  /* 0x00000009ff077e24 */ /* 0x004fe2000f8e00ff */
[----:B------:R-:W-:Y:S01]  /*e390*/  MOV R12, 0x1 ;  /* 0x00000001000c7802 */ /* 0x000fe20000000f00 */
[----:B------:R-:W-:-:S02]  /*e3a0*/  IMAD.U32 R11, RZ, RZ, UR5 ;  /* 0x00000005ff0b7e24 */ /* 0x000fc4000f8e00ff */
[----:B------:R-:W-:Y:S02]  /*e3b0*/  IMAD.MOV.U32 R8, RZ, RZ, 0x70 ;  /* 0x00000070ff087424 */ /* 0x000fe400078e00ff */
[----:B------:R-:W-:-:S07]  /*e3c0*/  IMAD.MOV.U32 R13, RZ, RZ, RZ ;  /* 0x000000ffff0d7224 */ /* 0x000fce00078e00ff */
[----:B------:R-:W-:-:S07]  /*e3d0*/  LEPC R20, `(.L_x_53) ;  /* 0x000000001014794e */ /* 0x000fce0000000000 */
[----:B01--4-:R-:W-:Y:S05]  /*e3e0*/  CALL.ABS.NOINC R2 ;  /* 0x0000000002007343 */ /* 0x013fea0003c00000 */
.L_x_53:
[----:B------:R1:W5:Y:S01]  /*e3f0*/  LDL R20, [R1+0x4] ;  /* 0x0000040001147983 */ /* 0x0003620000100800 */
[----:B----4-:R-:W4:Y:S01]  /*e400*/  LDC R0, c[0x0][0x448] ;  /* 0x00011200ff007b82 */ /* 0x010f220000000800 */
[----:B0--3--:R-:W-:Y:S01]  /*e410*/  IMAD.MOV R3, RZ, RZ, -R24 ;  /* 0x000000ffff037224 */ /* 0x009fe200078e0a18 */
[----:B------:R-:W-:Y:S01]  /*e420*/  ULDC UR4, c[0x0][0xc38] ;  /* 0x00030e0000047ab9 */ /* 0x000fe20000000800 */
[----:B------:R-:W-:Y:S02]  /*e430*/  SHF.R.S32.HI R6, RZ, 0x1f, R23 ;  /* 0x0000001fff067819 */ /* 0x000fe40000011417 */
[----:B------:R-:W-:Y:S01]  /*e440*/  IMAD R4, R3, UR4, R36 ;  /* 0x0000000403047c24 */ /* 0x000fe2000f8e0224 */
[----:B------:R-:W-:Y:S01]  /*e450*/  ULDC.64 UR4, c[0x0][0x2d8] ;  /* 0x0000b60000047ab9 */ /* 0x000fe20000000a00 */
[C---:B------:R-:W-:Y:S02]  /*e460*/  LOP3.LUT P2, RZ, R16.reuse, 0x4000, RZ, 0xc0, !PT ;  /* 0x0000400010ff7812 */ /* 0x040fe4000784c0ff */
[----:B------:R-:W-:-:S02]  /*e470*/  LOP3.LUT P3, RZ, R16, 0x2000, RZ, 0xc0, !PT ;  /* 0x0000200010ff7812 */ /* 0x000fc4000786c0ff */
[----:B------:R-:W-:Y:S02]  /*e480*/  SHF.L.U32 R4, R4, 0x7, RZ ;  /* 0x0000000704047819 */ /* 0x000fe400000006ff */
[C---:B------:R-:W-:Y:S02]  /*e490*/  LOP3.LUT P4, RZ, R16.reuse, 0x1000, RZ, 0xc0, !PT ;  /* 0x0000100010ff7812 */ /* 0x040fe4000788c0ff */
[----:B--2---:R-:W-:Y:S02]  /*e4a0*/  LOP3.LUT R7, R27, R4, RZ, 0xfc, !PT ;  /* 0x000000041b077212 */ /* 0x004fe400078efcff */
[----:B------:R-:W-:-:S03]  /*e4b0*/  LOP3.LUT P5, RZ, R16, 0x800, RZ, 0xc0, !PT ;  /* 0x0000080010ff7812 */ /* 0x000fc600078ac0ff */
[----:B------:R-:W-:Y:S01]  /*e4c0*/  IMAD.MOV.U32 R5, RZ, RZ, R7 ;  /* 0x000000ffff057224 */ /* 0x000fe200078e0007 */
[----:B----4-:R-:W-:-:S13]  /*e4d0*/  ISETP.NE.AND P0, PT, R0, 0x1, PT ;  /* 0x000000010000780c */ /* 0x010fda0003f05270 */
[----:B------:R-:W0:Y:S08]  /*e4e0*/  @P0 LDC R2, c[0x0][0x44c] ;  /* 0x00011300ff020b82 */ /* 0x000e300000000800 */
[----:B------:R-:W2:Y:S01]  /*e4f0*/  @P0 LDC R9, c[0x0][0x450] ;  /* 0x00011400ff090b82 */ /* 0x000ea20000000800 */
[----:B0-----:R-:W-:-:S05]  /*e500*/  @P0 IMAD.HI.U32 R2, R7, R2, RZ ;  /* 0x0000000207020227 */ /* 0x001fca00078e00ff */
[----:B--2---:R-:W-:Y:S01]  /*e510*/  @P0 SHF.R.U32.HI R5, RZ, R9, R2 ;  /* 0x00000009ff050219 */ /* 0x004fe20000011602 */
[----:B------:R-:W-:-:S04]  /*e520*/  IMAD R2, R29, UR4, RZ ;  /* 0x000000041d027c24 */ /* 0x000fc8000f8e02ff */
[C---:B------:R-:W-:Y:S02]  /*e530*/  IMAD R9, R19.reuse, UR5, R2 ;  /* 0x0000000513097c24 */ /* 0x040fe4000f8e0202 */
[----:B------:R-:W-:Y:S01]  /*e540*/  IMAD.WIDE.U32 R2, R19, UR4, RZ ;  /* 0x0000000413027c25 */ /* 0x000fe2000f8e00ff */
[----:B------:R-:W-:-:S03]  /*e550*/  ULDC.64 UR4, c[0x0][0x2e0] ;  /* 0x0000b80000047ab9 */ /* 0x000fc60000000a00 */
[----:B------:R-:W-:Y:S02]  /*e560*/  IMAD R6, R6, UR4, RZ ;  /* 0x0000000406067c24 */ /* 0x000fe4000f8e02ff */
[----:B------:R-:W-:Y:S02]  /*e570*/  IMAD.IADD R3, R3, 0x1, R9 ;  /* 0x0000000103037824 */ /* 0x000fe400078e0209 */
[----:B------:R-:W-:Y:S01]  /*e580*/  IMAD R9, R23, UR5, R6 ;  /* 0x0000000517097c24 */ /* 0x000fe2000f8e0206 */
[----:B------:R-:W-:Y:S01]  /*e590*/  IADD3 R6, -R5, RZ, RZ ;  /* 0x000000ff05067210 */ /* 0x000fe20007ffe1ff */
[----:B------:R-:W-:Y:S01]  /*e5a0*/  IMAD.WIDE.U32 R2, R23, UR4, R2 ;  /* 0x0000000417027c25 */ /* 0x000fe2000f8e0002 */
[----:B------:R-:W-:-:S03]  /*e5b0*/  ULDC.64 UR4, c[0x0][0x2d0] ;  /* 0x0000b40000047ab9 */ /* 0x000fc60000000a00 */
[----:B------:R-:W-:Y:S01]  /*e5c0*/  IMAD R7, R0, R6, R7 ;  /* 0x0000000600077224 */ /* 0x000fe200078e0207 */
[----:B------:R-:W-:Y:S01]  /*e5d0*/  SHF.R.S32.HI R0, RZ, 0x1f, R5 ;  /* 0x0000001fff007819 */ /* 0x000fe20000011405 */
[----:B------:R-:W-:-:S04]  /*e5e0*/  IMAD.IADD R3, R3, 0x1, R9 ;  /* 0x0000000103037824 */ /* 0x000fc800078e0209 */
[----:B------:R-:W-:Y:S02]  /*e5f0*/  IMAD R0, R0, UR4, RZ ;  /* 0x0000000400007c24 */ /* 0x000fe4000f8e02ff */
[----:B------:R-:W-:-:S04]  /*e600*/  IMAD.WIDE.U32 R2, R5, UR4, R2 ;  /* 0x0000000405027c25 */ /* 0x000fc8000f8e0002 */
[----:B------:R-:W-:Y:S01]  /*e610*/  IMAD R5, R5, UR5, R0 ;  /* 0x0000000505057c24 */ /* 0x000fe2000f8e0200 */
[----:B------:R-:W-:Y:S01]  /*e620*/  SHF.R.S32.HI R0, RZ, 0x1f, R7 ;  /* 0x0000001fff007819 */ /* 0x000fe20000011407 */
[----:B------:R-:W-:Y:S02]  /*e630*/  ULDC.64 UR4, c[0x0][0x2c8] ;  /* 0x0000b20000047ab9 */ /* 0x000fe40000000a00 */
[----:B------:R-:W-:Y:S02]  /*e640*/  IMAD.IADD R3, R3, 0x1, R5 ;  /* 0x0000000103037824 */ /* 0x000fe400078e0205 */
[----:B------:R-:W-:Y:S02]  /*e650*/  IMAD R0, R0, UR4, RZ ;  /* 0x0000000400007c24 */ /* 0x000fe4000f8e02ff */
[----:B------:R-:W-:-:S04]  /*e660*/  IMAD.WIDE.U32 R2, R7, UR4, R2 ;  /* 0x0000000407027c25 */ /* 0x000fc8000f8e0002 */
[----:B------:R-:W-:Y:S01]  /*e670*/  IMAD R5, R7, UR5, R0 ;  /* 0x0000000507057c24 */ /* 0x000fe2000f8e0200 */
[----:B------:R-:W-:Y:S02]  /*e680*/  ULDC.64 UR4, c[0x0][0x280] ;  /* 0x0000a00000047ab9 */ /* 0x000fe40000000a00 */
[----:B------:R-:W-:Y:S01]  /*e690*/  LEA R0, P0, R2, UR4, 0x1 ;  /* 0x0000000402007c11 */ /* 0x000fe2000f8008ff */
[----:B------:R-:W-:Y:S01]  /*e6a0*/  UMOV UR4, 0xffffffff ;  /* 0xffffffff00047882 */ /* 0x000fe20000000000 */
[----:B------:R-:W-:-:S04]  /*e6b0*/  IADD3 R5, R3, R5, RZ ;  /* 0x0000000503057210 */ /* 0x000fc80007ffe0ff */
[----:B------:R-:W-:Y:S01]  /*e6c0*/  LEA.HI.X R5, R2, UR5, R5, 0x1, P0 ;  /* 0x0000000502057c11 */ /* 0x000fe200080f0c05 */
[----:B-1----:R-:W-:Y:S06]  /*e6d0*/  BRA.DIV UR4, `(.L_x_54) ;  /* 0x0000002a04bc7947 */ /* 0x002fec000b800000 */
[----:B------:R-:W0:Y:S01]  /*e6e0*/  SHFL.IDX PT, R14, R0, RZ, 0x181f ;  /* 0x00181fff000e7589 */ /* 0x000e2200000e0000 */
[----:B------:R-:W-:-:S03]  /*e6f0*/  IMAD.IADD R4, R34, 0x1, R4 ;  /* 0x0000000122047824 */ /* 0x000fc600078e0204 */
[----:B------:R-:W1:Y:S01]  /*e700*/  SHFL.IDX PT, R2, R5, RZ, 0x181f ;  /* 0x00181fff05027589 */ /* 0x000e6200000e0000 */
[C---:B------:R-:W-:Y:S01]  /*e710*/  VIADD R7, R4.reuse, 0x10 ;  /* 0x0000001004077836 */ /* 0x040fe20000000000 */
[----:B------:R-:W-:Y:S02]  /*e720*/  ISETP.GE.AND P0, PT, R4, UR40, PT ;  /* 0x0000002804007c0c */ /* 0x000fe4000bf06270 */
[----:B------:R-:W-:Y:S11]  /*e730*/  SHFL.IDX PT, R6, R5, 0x1, 0x181f ;  /* 0x00381f0005067f89 */ /* 0x000ff600000e0000 */
[----:B0-----:R-:W-:-:S05]  /*e740*/  @!P0 LEA R14, P1, R37, R14, 0x1 ;  /* 0x0000000e250e8211 */ /* 0x001fca00078208ff */
[----:B-1----:R-:W-:Y:S01]  /*e750*/  @!P0 IMAD.X R3, RZ, RZ, R2, P1 ;  /* 0x000000ffff038224 */ /* 0x002fe200008e0602 */
[----:B------:R-:W-:Y:S02]  /*e760*/  @!P0 MOV R2, R14 ;  /* 0x0000000e00028202 */ /* 0x000fe40000000f00 */
[----:B------:R-:W0:Y:S04]  /*e770*/  SHFL.IDX PT, R14, R0, 0x1, 0x181f ;  /* 0x00381f00000e7f89 */ /* 0x000e2800000e0000 */
[----:B-----5:R-:W-:Y:S04]  /*e780*/  @!P0 LDGSTS.E.BYPASS.LTC128B.128 [R20+0x14400], desc[UR36][R2.64], !P2 ;  /* 0x1440000002148fae */ /* 0x020fe8000d101d64 */
[----:B------:R-:W-:Y:S04]  /*e790*/  @!P0 LDGSTS.E.BYPASS.LTC128B.128 [R20+0x18400], desc[UR36][R2.64+0x80], !P3 ;  /* 0x1840008002148fae */ /* 0x000fe8000d901d64 */
[----:B------:R-:W-:Y:S04]  /*e7a0*/  @!P0 LDGSTS.E.BYPASS.LTC128B.128 [R20+0x1c400], desc[UR36][R2.64+0x100], !P4 ;  /* 0x1c40010002148fae */ /* 0x000fe8000e101d64 */
[----:B------:R1:W-:Y:S01]  /*e7b0*/  @!P0 LDGSTS.E.BYPASS.LTC128B.128 [R20+0x20400], desc[UR36][R2.64+0x180], !P5 ;  /* 0x2040018002148fae */ /* 0x0003e2000e901d64 */
[----:B------:R-:W-:-:S13]  /*e7c0*/  ISETP.GE.AND P0, PT, R7, UR40, PT ;  /* 0x0000002807007c0c */ /* 0x000fda000bf06270 */
[----:B0-----:R-:W-:-:S04]  /*e7d0*/  @!P0 LEA R14, P1, R37, R14, 0x1 ;  /* 0x0000000e250e8211 */ /* 0x001fc800078208ff */
[----:B-1----:R-:W-:Y:S01]  /*e7e0*/  @!P0 MOV R2, R14 ;  /* 0x0000000e00028202 */ /* 0x002fe20000000f00 */
[----:B------:R-:W-:Y:S01]  /*e7f0*/  @!P0 IMAD.X R7, RZ, RZ, R6, P1 ;  /* 0x000000ffff078224 */ /* 0x000fe200008e0606 */
[----:B------:R-:W0:Y:S03]  /*e800*/  SHFL.IDX PT, R14, R0, 0x2, 0x181f ;  /* 0x00581f00000e7f89 */ /* 0x000e2600000e0000 */
[----:B------:R-:W-:Y:S01]  /*e810*/  @!P0 IMAD.MOV.U32 R3, RZ, RZ, R7 ;  /* 0x000000ffff038224 */ /* 0x000fe200078e0007 */
[----:B------:R-:W1:Y:S01]  /*e820*/  SHFL.IDX PT, R6, R5, 0x2, 0x181f ;  /* 0x00581f0005067f89 */ /* 0x000e6200000e0000 */
[----:B------:R-:W-:-:S03]  /*e830*/  VIADD R7, R4, 0x20 ;  /* 0x0000002004077836 */ /* 0x000fc60000000000 */
[----:B------:R-:W-:Y:S04]  /*e840*/  @!P0 LDGSTS.E.BYPASS.LTC128B.128 [R20+0x14c00], desc[UR36][R2.64], !P2 ;  /* 0x14c0000002148fae */ /* 0x000fe8000d101d64 */
[----:B------:R-:W-:Y:S04]  /*e850*/  @!P0 LDGSTS.E.BYPASS.LTC128B.128 [R20+0x18c00], desc[UR36][R2.64+0x80], !P3 ;  /* 0x18c0008002148fae */ /* 0x000fe8000d901d64 */
[----:B------:R-:W-:Y:S04]  /*e860*/  @!P0 LDGSTS.E.BYPASS.LTC128B.128 [R20+0x1cc00], desc[UR36][R2.64+0x100], !P4 ;  /* 0x1cc0010002148fae */ /* 0x000fe8000e101d64 */
[----:B------:R2:W-:Y:S01]  /*e870*/  @!P0 LDGSTS.E.BYPASS.LTC128B.128 [R20+0x20c00], desc[UR36][R2.64+0x180], !P5 ;  /* 0x20c0018002148fae */ /* 0x0005e2000e901d64 */
[----:B------:R-:W-:-:S13]  /*e880*/  ISETP.GE.AND P0, PT, R7, UR40, PT ;  /* 0x0000002807007c0c */ /* 0x000fda000bf06270 */
[----:B0-----:R-:W-:-:S04]  /*e890*/  @!P0 LEA R14, P1, R37, R14, 0x1 ;  /* 0x0000000e250e8211 */ /* 0x001fc800078208ff */
[----:B-1----:R-:W-:Y:S01]  /*e8a0*/  @!P0 IADD3.X R7, RZ, R6, RZ, P1, !PT ;  /* 0x00000006ff078210 */ /* 0x002fe20000ffe4ff */
[----:B--2---:R-:W-:Y:S01]  /*e8b0*/  @!P0 IMAD.MOV.U32 R2, RZ, RZ, R14 ;  /* 0x000000ffff028224 */ /* 0x004fe200078e000e */
[----:B------:R-:W-:Y:S03]  /*e8c0*/  SHFL.IDX PT, R6, R5, 0x3, 0x181f ;  /* 0x00781f0005067f89 */ /* 0x000fe600000e0000 */
[----:B------:R-:W-:Y:S01]  /*e8d0*/  @!P0 IMAD.MOV.U32 R3, RZ, RZ, R7 ;  /* 0x000000ffff038224 */ /* 0x000fe200078e0007 */
[----:B------:R-:W0:Y:S01]  /*e8e0*/  SHFL.IDX PT, R14, R0, 0x3, 0x181f ;  /* 0x00781f00000e7f89 */ /* 0x000e2200000e0000 */
[----:B------:R-:W-:-:S03]  /*e8f0*/  IADD3 R7, R4, 0x30, RZ ;  /* 0x0000003004077810 */ /* 0x000fc60007ffe0ff */
[----:B------:R-:W-:Y:S04]  /*e900*/  @!P0 LDGSTS.E.BYPASS.LTC128B.128 [R20+0x15400], desc[UR36][R2.64], !P2 ;  /* 0x1540000002148fae */ /* 0x000fe8000d101d64 */
[----:B------:R-:W-:Y:S04]  /*e910*/  @!P0 LDGSTS.E.BYPASS.LTC128B.128 [R20+0x19400], desc[UR36][R2.64+0x80], !P3 ;  /* 0x1940008002148fae */ /* 0x000fe8000d901d64 */
[----:B------:R-:W-:Y:S04]  /*e920*/  @!P0 LDGSTS.E.BYPASS.LTC128B.128 [R20+0x1d400], desc[UR36][R2.64+0x100], !P4 ;  /* 0x1d40010002148fae */ /* 0x000fe8000e101d64 */
[----:B------:R1:W-:Y:S01]  /*e930*/  @!P0 LDGSTS.E.BYPASS.LTC128B.128 [R20+0x21400], desc[UR36][R2.64+0x180], !P5 ;  /* 0x2140018002148fae */ /* 0x0003e2000e901d64 */
[----:B------:R-:W-:-:S13]  /*e940*/  ISETP.GE.AND P0, PT, R7, UR40, PT ;  /* 0x0000002807007c0c */ /* 0x000fda000bf06270 */
[----:B0-----:R-:W-:-:S05]  /*e950*/  @!P0 LEA R14, P1, R37, R14, 0x1 ;  /* 0x0000000e250e8211 */ /* 0x001fca00078208ff */
[----:B------:R-:W-:Y:S02]  /*e960*/  @!P0 IMAD.X R7, RZ, RZ, R6, P1 ;  /* 0x000000ffff078224 */ /* 0x000fe400008e0606 */
[----:B-1----:R-:W-:Y:S01]  /*e970*/  @!P0 IMAD.MOV.U32 R2, RZ, RZ, R14 ;  /* 0x000000ffff028224 */ /* 0x002fe200078e000e */
[----:B------:R-:W-:Y:S02]  /*e980*/  SHFL.IDX PT, R6, R5, 0x4, 0x181f ;  /* 0x00981f0005067f89 */ /* 0x000fe400000e0000 */
[----:B------:R-:W-:Y:S01]  /*e990*/  @!P0 MOV R3, R7 ;  /* 0x0000000700038202 */ /* 0x000fe20000000f00 */
[----:B------:R-:W-:Y:S01]  /*e9a0*/  VIADD R7, R4, 0x40 ;  /* 0x0000004004077836 */ /* 0x000fe20000000000 */
[----:B------:R-:W0:Y:S04]  /*e9b0*/  SHFL.IDX PT, R14, R0, 0x4, 0x181f ;  /* 0x00981f00000e7f89 */ /* 0x000e2800000e0000 */
[----:B------:R-:W-:Y:S04]  /*e9c0*/  @!P0 LDGSTS.E.BYPASS.LTC128B.128 [R20+0x15c00], desc[UR36][R2.64], !P2 ;  /* 0x15c0000002148fae */ /* 0x000fe8000d101d64 */
        /* <DEDUP_REMOVED lines=31> */
[----:B------:R0:W1:Y:S02]  /*ebc0*/  SHFL.IDX PT, R6, R5, 0x7, 0x181f ;  /* 0x00f81f0005067f89 */ /* 0x00006400000e0000 */
[----:B------:R-:W-:Y:S02]  /*ebd0*/  @!P0 MOV R3, R7 ;  /* 0x0000000700038202 */ /* 0x000fe40000000f00 */
[----:B------:R0:W2:Y:S04]  /*ebe0*/  SHFL.IDX PT, R14, R0, 0x7, 0x181f ;  /* 0x00f81f00000e7f89 */ /* 0x0000a800000e0000 */
[----:B------:R0:W-:Y:S04]  /*ebf0*/  @!P0 LDGSTS.E.BYPASS.LTC128B.128 [R20+0x17400], desc[UR36][R2.64], !P2 ;  /* 0x1740000002148fae */ /* 0x0001e8000d101d64 */
[----:B------:R0:W-:Y:S04]  /*ec00*/  @!P0 LDGSTS.E.BYPASS.LTC128B.128 [R20+0x1b400], desc[UR36][R2.64+0x80], !P3 ;  /* 0x1b40008002148fae */ /* 0x0001e8000d901d64 */
[----:B------:R0:W-:Y:S04]  /*ec10*/  @!P0 LDGSTS.E.BYPASS.LTC128B.128 [R20+0x1f400], desc[UR36][R2.64+0x100], !P4 ;  /* 0x1f40010002148fae */ /* 0x0001e8000e101d64 */
[----:B------:R0:W-:Y:S02]  /*ec20*/  @!P0 LDGSTS.E.BYPASS.LTC128B.128 [R20+0x23400], desc[UR36][R2.64+0x180], !P5 ;  /* 0x2340018002148fae */ /* 0x0001e4000e901d64 */
.L_x_124:
[----:B0-----:R-:W3:Y:S01]  /*ec30*/  LDL R0, [R1] ;  /* 0x0000000001007983 */ /* 0x001ee20000100800 */
[----:B------:R-:W-:-:S05]  /*ec40*/  VIADD R4, R4, 0x70 ;  /* 0x0000007004047836 */ /* 0x000fca0000000000 */
[----:B------:R-:W-:-:S13]  /*ec50*/  ISETP.GE.AND P0, PT, R4, UR40, PT ;  /* 0x0000002804007c0c */ /* 0x000fda000bf06270 */
[----:B--2---:R-:W-:-:S05]  /*ec60*/  @!P0 LEA R2, P1, R37, R14, 0x1 ;  /* 0x0000000e25028211 */ /* 0x004fca00078208ff */
[----:B-1----:R-:W-:-:S05]  /*ec70*/  @!P0 IMAD.X R3, RZ, RZ, R6, P1 ;  /* 0x000000ffff038224 */ /* 0x002fca00008e0606 */
[----:B------:R-:W-:Y:S01]  /*ec80*/  @!PT LDS RZ, [RZ] ;  /* 0x00000000fffff984 */ /* 0x000fe20000000800 */
[----:B------:R-:W-:Y:S01]  /*ec90*/  @!PT LDS RZ, [RZ] ;  /* 0x00000000fffff984 */ /* 0x000fe20000000800 */
[----:B------:R-:W-:Y:S01]  /*eca0*/  @!PT LDS RZ, [RZ] ;  /* 0x00000000fffff984 */ /* 0x000fe20000000800 */
[----:B------:R0:W-:Y:S04]  /*ecb0*/  @!P0 LDGSTS.E.BYPASS.LTC128B.128 [R20+0x17c00], desc[UR36][R2.64], !P2 ;  /* 0x17c0000002148fae */ /* 0x0001e8000d101d64 */
[----:B------:R0:W-:Y:S04]  /*ecc0*/  @!P0 LDGSTS.E.BYPASS.LTC128B.128 [R20+0x1bc00], desc[UR36][R2.64+0x80], !P3 ;  /* 0x1bc0008002148fae */ /* 0x0001e8000d901d64 */
[----:B------:R0:W-:Y:S04]  /*ecd0*/  @!P0 LDGSTS.E.BYPASS.LTC128B.128 [R20+0x1fc00], desc[UR36][R2.64+0x100], !P4 ;  /* 0x1fc0010002148fae */ /* 0x0001e8000e101d64 */
[----:B------:R0:W-:Y:S01]  /*ece0*/  @!P0 LDGSTS.E.BYPASS.LTC128B.128 [R20+0x23c00], desc[UR36][R2.64+0x180], !P5 ;  /* 0x23c0018002148fae */ /* 0x0001e2000e901d64 */
[----:B------:R-:W-:Y:S01]  /*ecf0*/  NOP ;  /* 0x0000000000007918 */ /* 0x000fe20000000000 */
[----:B------:R-:W-:Y:S02]  /*ed00*/  SYNCS.ARRIVE.TRANS64.RED.A0T1 RZ, [UR39+0x38800], RZ ;  /* 0x038800ffffff79a7 */ /* 0x000fe40008200427 */
[----:B------:R-:W-:Y:S01]  /*ed10*/  ARRIVES.LDGSTSBAR.64.TRANSCNT [UR39+0x38800] ;  /* 0x03880000ff0079b0 */ /* 0x000fe20008000aa7 */
[----:B---3--:R-:W-:-:S04]  /*ed20*/  LOP3.LUT R0, R0, 0x1, RZ, 0xc, !PT ;  /* 0x0000000100007812 */ /* 0x008fc800078e0cff */
[----:B------:R-:W-:Y:S01]  /*ed30*/  SHF.L.U32 R0, R0, 0x1f, RZ ;  /* 0x0000001f00007819 */ /* 0x000fe200000006ff */
[----:B------:R-:W-:Y:S01]  /*ed40*/  NOP ;  /* 0x0000000000007918 */ /* 0x000fe20000000000 */
[----:B------:R-:W-:Y:S01]  /*ed50*/  SYNCS.ARRIVE.TRANS64.A1T0 RZ, [UR39+0x38800], RZ ;  /* 0x038800ffffff79a7 */ /* 0x000fe20008100027 */
[----:B------:R-:W-:Y:S01]  /*ed60*/  BSSY B0, `(.L_x_55) ;  /* 0x0000003000007945 */ /* 0x000fe20003800000 */
[----:B------:R-:W1:Y:S03]  /*ed70*/  SYNCS.PHASECHK.TRANS64.TRYWAIT P0, [UR39+0x38820], R0 ;  /* 0x03882000ff0075a7 */ /* 0x000e660008000167 */
[----:B01----:R-:W-:Y:S05]  /*ed80*/  @!P0 BRA `(.L_x_56) ;  /* 0x0000002c00c48947 */ /* 0x003fea0003800000 */
.L_x_125:
[----:B------:R-:W-:Y:S05]  /*ed90*/  BSYNC B0 ;  /* 0x0000000000007941 */ /* 0x000fea0003800000 */
.L_x_55:
[----:B------:R-:W-:Y:S01]  /*eda0*/  UISETP.GE.AND UP0, UPT, UR38, 0x51, UPT ;  /* 0x000000512600788c */ /* 0x000fe2000bf06270 */
[----:B------:R-:W-:-:S05]  /*edb0*/  MOV R8, UR44 ;  /* 0x0000002c00087c02 */ /* 0x000fca0008000f00 */
[----:B------:R-:W-:-:S13]  /*edc0*/  PLOP3.LUT P0, PT, PT, PT, UP0, 0x40, 0x0 ;  /* 0x000000000000781c */ /* 0x000fda0003f0e808 */
[----:B------:R-:W-:Y:S05]  /*edd0*/  @P0 BRA `(.L_x_57) ;  /* 0x0000000c00e80947 */ /* 0x000fea0003800000 */
[----:B------:R-:W-:Y:S01]  /*ede0*/  BSSY B0, `(.L_x_57) ;  /* 0x00000f9000007945 */ /* 0x000fe20003800000 */
[----:B------:R-:W-:Y:S01]  /*edf0*/  IMAD.MOV.U32 R10, RZ, RZ, R25 ;  /* 0x000000ffff0a7224 */ /* 0x000fe200078e0019 */
[----:B0-----:R-:W-:Y:S01]  /*ee00*/  MOV R0, UR41 ;  /* 0x0000002900007c02 */ /* 0x001fe20008000f00 */
[----:B------:R-:W-:Y:S02]  /*ee10*/  IMAD.MOV.U32 R6, RZ, RZ, R22 ;  /* 0x000000ffff067224 */ /* 0x000fe400078e0016 */
[----:B------:R-:W-:-:S07]  /*ee20*/  IMAD.U32 R28, RZ, RZ, UR44 ;  /* 0x0000002cff1c7e24 */ /* 0x000fce000f8e00ff */
.L_x_70:
[----:B------:R-:W0:Y:S01]  /*ee30*/  LDC R2, c[0x0][0x430] ;  /* 0x00010c00ff027b82 */ /* 0x000e220000000800 */
[----:B------:R-:W-:Y:S02]  /*ee40*/  ISETP.GT.U32.AND P0, PT, R27, 0x4f, PT ;  /* 0x0000004f1b00780c */ /* 0x000fe40003f04070 */
[----:B------:R-:W-:Y:S01]  /*ee50*/  LOP3.LUT P2, RZ, R16, 0x100, RZ, 0xc0, !PT ;  /* 0x0000010010ff7812 */ /* 0x000fe2000784c0ff */
[----:B------:R-:W-:Y:S01]  /*ee60*/  VIADD R22, R6, 0x1 ;  /* 0x0000000106167836 */ /* 0x000fe20000000000 */
[----:B------:R-:W-:-:S09]  /*ee70*/  ULDC UR4, c[0x0][0x430] ;  /* 0x00010c0000047ab9 */ /* 0x000fd20000000800 */
[----:B------:R-:W1:Y:S01]  /*ee80*/  @!P0 LDC.64 R4, c[0x0][0x428] ;  /* 0x00010a00ff048b82 */ /* 0x000e620000000a00 */
[----:B0-----:R-:W-:Y:S01]  /*ee90*/  ISETP.NE.AND P1, PT, R2, 0x1, PT ;  /* 0x000000010200780c */ /* 0x001fe20003f25270 */
[----:B------:R-:W-:-:S04]  /*eea0*/  IMAD R2, R0, 0x50, R31 ;  /* 0x0000005000027824 */ /* 0x000fc800078e021f */
[----:B------:R-:W-:-:S05]  /*eeb0*/  IMAD.IADD R7, R27, 0x1, R2 ;  /* 0x000000011b077824 */ /* 0x000fca00078e0202 */
[----:B------:R-:W-:-:S03]  /*eec0*/  MOV R11, R7 ;  /* 0x00000007000b7202 */ /* 0x000fc60000000f00 */
[----:B------:R-:W0:Y:S08]  /*eed0*/  @P1 LDC R8, c[0x0][0x434] ;  /* 0x00010d00ff081b82 */ /* 0x000e300000000800 */
[----:B------:R-:W2:Y:S01]  /*eee0*/  @P1 LDC R3, c[0x0][0x438] ;  /* 0x00010e00ff031b82 */ /* 0x000ea20000000800 */
[----:B0-----:R-:W-:-:S07]  /*eef0*/  @P1 IMAD.HI.U32 R2, R7, R8, RZ ;  /* 0x0000000807021227 */ /* 0x001fce00078e00ff */
[----:B------:R-:W0:Y:S01]  /*ef00*/  @!P0 LDC.64 R8, c[0x0][0x418] ;  /* 0x00010600ff088b82 */ /* 0x000e220000000a00 */
[----:B--2---:R-:W-:Y:S01]  /*ef10*/  @P1 SHF.R.U32.HI R11, RZ, R3, R2 ;  /* 0x00000003ff0b1219 */ /* 0x004fe20000011602 */
[----:B-1----:R-:W-:-:S03]  /*ef20*/  @!P0 IMAD R2, R32, R4, RZ ;  /* 0x0000000420028224 */ /* 0x002fc600078e02ff */
[--C-:B------:R-:W-:Y:S01]  /*ef30*/  @!P0 SHF.R.S32.HI R3, RZ, 0x1f, R11.reuse ;  /* 0x0000001fff038819 */ /* 0x100fe2000001140b */
[----:B------:R-:W-:Y:S02]  /*ef40*/  @!P0 IMAD R5, R30, R5, R2 ;  /* 0x000000051e058224 */ /* 0x000fe400078e0202 */
[----:B------:R-:W-:-:S04]  /*ef50*/  @!P0 IMAD.MOV.U32 R2, RZ, RZ, R11 ;  /* 0x000000ffff028224 */ /* 0x000fc800078e000b */
[----:B------:R-:W-:Y:S01]  /*ef60*/  @!P0 IMAD.WIDE.U32 R2, R30, R4, R2 ;  /* 0x000000041e028225 */ /* 0x000fe200078e0002 */
[----:B------:R-:W-:-:S03]  /*ef70*/  MOV R4, RZ ;  /* 0x000000ff00047202 */ /* 0x000fc60000000f00 */
[----:B------:R-:W-:Y:S01]  /*ef80*/  @!P0 IMAD.IADD R3, R5, 0x1, R3 ;  /* 0x0000000105038824 */ /* 0x000fe200078e0203 */
[----:B0-----:R-:W-:-:S04]  /*ef90*/  @!P0 LEA R8, P1, R2, R8, 0x2 ;  /* 0x0000000802088211 */ /* 0x001fc800078210ff */
[----:B------:R-:W-:Y:S01]  /*efa0*/  @!P0 LEA.HI.X R9, R2, R9, R3, 0x2, P1 ;  /* 0x0000000902098211 */ /* 0x000fe200008f1403 */
[----:B------:R-:W-:-:S04]  /*efb0*/  IMAD.MOV R2, RZ, RZ, -R11 ;  /* 0x000000ffff027224 */ /* 0x000fc800078e0a0b */
[----:B------:R0:W5:Y:S01]  /*efc0*/  @!P0 LDG.E R4, desc[UR36][R8.64] ;  /* 0x0000002408048981 */ /* 0x000162000c1e1900 */
[----:B------:R-:W-:Y:S01]  /*efd0*/  ISETP.NE.AND P0, PT, R22, 0x2, PT ;  /* 0x000000021600780c */ /* 0x000fe20003f05270 */
[----:B------:R-:W-:-:S03]  /*efe0*/  IMAD R5, R2, UR4, R7 ;  /* 0x0000000402057c24 */ /* 0x000fc6000f8e0207 */
[----:B------:R-:W-:Y:S02]  /*eff0*/  SEL R25, RZ, 0x1, P0 ;  /* 0x00000001ff197807 */ /* 0x000fe40000000000 */
[----:B------:R-:W-:Y:S02]  /*f000*/  SEL R22, R22, RZ, P0 ;  /* 0x000000ff16167207 */ /* 0x000fe40000000000 */
[----:B------:R-:W-:Y:S02]  /*f010*/  LOP3.LUT R25, R10, R25, RZ, 0x3c, !PT ;  /* 0x000000190a197212 */ /* 0x000fe400078e3cff */
[----:B0-----:R-:W-:Y:S01]  /*f020*/  MOV R8, R0 ;  /* 0x0000000000087202 */ /* 0x001fe20000000f00 */
[----:B------:R-:W-:Y:S06]  /*f030*/  @!P2 BRA `(.L_x_58) ;  /* 0x000000000004a947 */ /* 0x000fec0003800000 */
[----:B------:R-:W-:Y:S01]  /*f040*/  BPT.TRAP 0x1 ;  /* 0x000000040000795c */ /* 0x000fe20000300000 */
.L_x_58:
[----:B------:R-:W-:Y:S01]  /*f050*/  LEA R7, R22, UR39, 0x3 ;  /* 0x0000002716077c11 */ /* 0x000fe2000f8e18ff */
[----:B------:R-:W-:Y:S01]  /*f060*/  BSSY B1, `(.L_x_59) ;  /* 0x0000004000017945 */ /* 0x000fe20003800000 */
[----:B------:R-:W-:-:S04]  /*f070*/  SHF.L.U32 R0, R25, 0x1f, RZ ;  /* 0x0000001f19007819 */ /* 0x000fc800000006ff */
[----:B------:R-:W0:Y:S02]  /*f080*/  SYNCS.PHASECHK.TRANS64.TRYWAIT P0, [R7+URZ+0x38840], R0 ;  /* 0x03884000070075a7 */ /* 0x000e24000800017f */
[----:B0-----:R-:W-:Y:S05]  /*f090*/  @!P0 BRA `(.L_x_60) ;  /* 0x0000002c00188947 */ /* 0x001fea0003800000 */
.L_x_126:
[----:B------:R-:W-:Y:S05]  /*f0a0*/  BSYNC B1 ;  /* 0x0000000000017941 */ /* 0x000fea0003800000 */
.L_x_59:
[----:B------:R-:W-:Y:S01]  /*f0b0*/  SHF.R.S32.HI R21, RZ, 0x1f, R5 ;  /* 0x0000001fff157819 */ /* 0x000fe20000011405 */
[----:B------:R-:W-:Y:S01]  /*f0c0*/  ULDC.64 UR4, c[0x0][0x300] ;  /* 0x0000c00000047ab9 */ /* 0x000fe20000000a00 */
[----:B-----5:R-:W-:Y:S01]  /*f0d0*/  SHF.R.S32.HI R24, RZ, 0x1f, R4 ;  /* 0x0000001fff187819 */ /* 0x020fe20000011404 */
[----:B------:R-:W-:Y:S01]  /*f0e0*/  IMAD.WIDE.U32 R2, R5, UR4, RZ ;  /* 0x0000000405027c25 */ /* 0x000fe2000f8e00ff */
[C---:B------:R-:W-:Y:S02]  /*f0f0*/  LOP3.LUT P4, RZ, R16.reuse, 0x8, RZ, 0xc0, !PT ;  /* 0x0000000810ff7812 */ /* 0x040fe4000788c0ff */
[C---:B------:R-:W-:Y:S01]  /*f100*/  LOP3.LUT P3, RZ, R16.reuse, 0x4, RZ, 0xc0, !PT ;  /* 0x0000000410ff7812 */ /* 0x040fe2000786c0ff */
[----:B0-----:R-:W-:Y:S01]  /*f110*/  IMAD R0, R21, UR4, RZ ;  /* 0x0000000415007c24 */ /* 0x001fe2000f8e02ff */
[----:B------:R-:W-:Y:S01]  /*f120*/  LOP3.LUT P2, RZ, R16, 0x2, RZ, 0xc0, !PT ;  /* 0x0000000210ff7812 */ /* 0x000fe2000784c0ff */
[----:B------:R-:W-:Y:S01]  /*f130*/  IMAD R20, R22, 0x5000, R26 ;  /* 0x0000500016147824 */ /* 0x000fe200078e021a */
[----:B------:R-:W-:Y:S01]  /*f140*/  LOP3.LUT P1, RZ, R16, 0x1, RZ, 0xc0, !PT ;  /* 0x0000000110ff7812 */ /* 0x000fe2000782c0ff */
        /* <DEDUP_REMOVED lines=8> */
[----:B------:R-:W-:Y:S02]  /*f1d0*/  IMAD.IADD R3, R3, 0x1, R9 ;  /* 0x0000000103037824 */ /* 0x000fe400078e0209 */
[C---:B------:R-:W-:Y:S02]  /*f1e0*/  IMAD R23, R19.reuse, UR5, R0 ;  /* 0x0000000513177c24 */ /* 0x040fe4000f8e0200 */
[----:B------:R-:W-:Y:S01]  /*f1f0*/  IMAD.WIDE.U32 R2, R19, UR4, R2 ;  /* 0x0000000413027c25 */ /* 0x000fe2000f8e0002 */
[----:B------:R-:W-:-:S04]  /*f200*/  ULDC.64 UR4, c[0x0][0x2e8] ;  /* 0x0000ba0000047ab9 */ /* 0x000fc80000000a00 */
[----:B------:R-:W-:Y:S02]  /*f210*/  IADD3 R23, R23, R3, RZ ;  /* 0x0000000317177210 */ /* 0x000fe40007ffe0ff */
[----:B------:R-:W-:Y:S01]  /*f220*/  LEA R9, P0, R2, UR4, 0x1 ;  /* 0x0000000402097c11 */ /* 0x000fe2000f8008ff */
[----:B------:R-:W-:-:S03]  /*f230*/  UMOV UR4, 0xffffffff ;  /* 0xffffffff00047882 */ /* 0x000fc60000000000 */
[----:B------:R-:W-:Y:S01]  /*f240*/  LEA.HI.X R23, R2, UR5, R23, 0x1, P0 ;  /* 0x0000000502177c11 */ /* 0x000fe200080f0c17 */
[----:B------:R-:W-:Y:S08]  /*f250*/  BRA.DIV UR4, `(.L_x_61) ;  /* 0x0000002a04bc7947 */ /* 0x000ff0000b800000 */
[----:B------:R-:W0:Y:S01]  /*f260*/  SHFL.IDX PT, R14, R9, RZ, 0x181f ;  /* 0x00181fff090e7589 */ /* 0x000e2200000e0000 */
[----:B------:R-:W-:Y:S01]  /*f270*/  IMAD.SHL.U32 R0, R37, 0x2, RZ ;  /* 0x0000000225007824 */ /* 0x000fe200078e00ff */
[----:B------:R-:W-:Y:S02]  /*f280*/  LEA R20, R20, UR39, 0x1 ;  /* 0x0000002714147c11 */ /* 0x000fe4000f8e08ff */
[----:B------:R-:W1:Y:S04]  /*f290*/  SHFL.IDX PT, R3, R23, RZ, 0x181f ;  /* 0x00181fff17037589 */ /* 0x000e6800000e0000 */
[----:B------:R-:W-:Y:S01]  /*f2a0*/  SHFL.IDX PT, R35, R23, 0x1, 0x181f ;  /* 0x00381f0017237f89 */ /* 0x000fe200000e0000 */
[----:B0-----:R-:W-:-:S03]  /*f2b0*/  IADD3 R2, P0, R14, R0, RZ ;  /* 0x000000000e027210 */ /* 0x001fc60007f1e0ff */
[----:B------:R-:W0:Y:S02]  /*f2c0*/  SHFL.IDX PT, R14, R9, 0x1, 0x181f ;  /* 0x00381f00090e7f89 */ /* 0x000e2400000e0000 */
[----:B-1----:R-:W-:-:S05]  /*f2d0*/  IMAD.X R3, RZ, RZ, R3, P0 ;  /* 0x000000ffff037224 */ /* 0x002fca00000e0603 */
[----:B------:R-:W-:Y:S04]  /*f2e0*/  LDGSTS.E.BYPASS.LTC128B.128 [R20+0x24400], desc[UR36][R2.64], !P4 ;  /* 0x2440000002147fae */ /* 0x000fe8000e101d64 */
[----:B------:R-:W-:Y:S04]  /*f2f0*/  LDGSTS.E.BYPASS.LTC128B.128 [R20+0x26c00], desc[UR36][R2.64+0x80], !P3 ;  /* 0x26c0008002147fae */ /* 0x000fe8000d901d64 */
[----:B------:R-:W-:Y:S04]  /*f300*/  LDGSTS.E.BYPASS.LTC128B.128 [R20+0x29400], desc[UR36][R2.64+0x100], !P2 ;  /* 0x2940010002147fae */ /* 0x000fe8000d101d64 */
[----:B------:R0:W-:Y:S02]  /*f310*/  LDGSTS.E.BYPASS.LTC128B.128 [R20+0x2bc00], desc[UR36][R2.64+0x180], !P1 ;  /* 0x2bc0018002147fae */ /* 0x0001e4000c901d64 */
[----:B0-----:R-:W-:-:S02]  /*f320*/  IADD3 R2, P0, R14, R0, RZ ;  /* 0x000000000e027210 */ /* 0x001fc40007f1e0ff */
[----:B------:R-:W0:Y:S02]  /*f330*/  SHFL.IDX PT, R14, R9, 0x2, 0x181f ;  /* 0x00581f00090e7f89 */ /* 0x000e2400000e0000 */
[----:B------:R-:W-:Y:S02]  /*f340*/  IADD3.X R3, RZ, R35, RZ, P0, !PT ;  /* 0x00000023ff037210 */ /* 0x000fe400007fe4ff */
[----:B------:R-:W1:Y:S04]  /*f350*/  SHFL.IDX PT, R35, R23, 0x2, 0x181f ;  /* 0x00581f0017237f89 */ /* 0x000e6800000e0000 */
[----:B------:R-:W-:Y:S04]  /*f360*/  LDGSTS.E.BYPASS.LTC128B.128 [R20+0x24c00], desc[UR36][R2.64], !P4 ;  /* 0x24c0000002147fae */ /* 0x000fe8000e101d64 */
[----:B------:R-:W-:Y:S04]  /*f370*/  LDGSTS.E.BYPASS.LTC128B.128 [R20+0x27400], desc[UR36][R2.64+0x80], !P3 ;  /* 0x2740008002147fae */ /* 0x000fe8000d901d64 */
[----:B------:R-:W-:Y:S04]  /*f380*/  LDGSTS.E.BYPASS.LTC128B.128 [R20+0x29c00], desc[UR36][R2.64+0x100], !P2 ;  /* 0x29c0010002147fae */ /* 0x000fe8000d101d64 */
[----:B------:R0:W-:Y:S02]  /*f390*/  LDGSTS.E.BYPASS.LTC128B.128 [R20+0x2c400], desc[UR36][R2.64+0x180], !P1 ;  /* 0x2c40018002147fae */ /* 0x0001e4000c901d64 */
[----:B0-----:R-:W-:-:S02]  /*f3a0*/  IADD3 R2, P0, R14, R0, RZ ;  /* 0x000000000e027210 */ /* 0x001fc40007f1e0ff */
[----:B------:R-:W0:Y:S03]  /*f3b0*/  SHFL.IDX PT, R14, R9, 0x3, 0x181f ;  /* 0x00781f00090e7f89 */ /* 0x000e2600000e0000 */
[----:B-1----:R-:W-:Y:S02]  /*f3c0*/  IMAD.X R3, RZ, RZ, R35, P0 ;  /* 0x000000ffff037224 */ /* 0x002fe400000e0623 */
[----:B------:R-:W1:Y:S04]  /*f3d0*/  SHFL.IDX PT, R35, R23, 0x3, 0x181f ;  /* 0x00781f0017237f89 */ /* 0x000e6800000e0000 */
[----:B------:R-:W-:Y:S04]  /*f3e0*/  LDGSTS.E.BYPASS.LTC128B.128 [R20+0x25400], desc[UR36][R2.64], !P4 ;  /* 0x2540000002147fae */ /* 0x000fe8000e101d64 */
[----:B------:R-:W-:Y:S04]  /*f3f0*/  LDGSTS.E.BYPASS.LTC128B.128 [R20+0x27c00], desc[UR36][R2.64+0x80], !P3 ;  /* 0x27c0008002147fae */ /* 0x000fe8000d901d64 */
[----:B------:R-:W-:Y:S04]  /*f400*/  LDGSTS.E.BYPASS.LTC128B.128 [R20+0x2a400], desc[UR36][R2.64+0x100], !P2 ;  /* 0x2a40010002147fae */ /* 0x000fe8000d101d64 */
[----:B------:R0:W-:Y:S02]  /*f410*/  LDGSTS.E.BYPASS.LTC128B.128 [R20+0x2cc00], desc[UR36][R2.64+0x180], !P1 ;  /* 0x2cc0018002147fae */ /* 0x0001e4000c901d64 */
[----:B0-----:R-:W-:-:S02]  /*f420*/  IADD3 R2, P0, R14, R0, RZ ;  /* 0x000000000e027210 */ /* 0x001fc40007f1e0ff */
[----:B------:R0:W2:Y:S03]  /*f430*/  SHFL.IDX PT, R14, R9, 0x4, 0x181f ;  /* 0x00981f00090e7f89 */ /* 0x0000a600000e0000 */
[----:B-1----:R-:W-:Y:S02]  /*f440*/  IMAD.X R3, RZ, RZ, R35, P0 ;  /* 0x000000ffff037224 */ /* 0x002fe400000e0623 */
[----:B------:R0:W1:Y:S04]  /*f450*/  SHFL.IDX PT, R35, R23, 0x4, 0x181f ;  /* 0x00981f0017237f89 */ /* 0x00006800000e0000 */
[----:B------:R0:W-:Y:S04]  /*f460*/  LDGSTS.E.BYPASS.LTC128B.128 [R20+0x25c00], desc[UR36][R2.64], !P4 ;  /* 0x25c0000002147fae */ /* 0x0001e8000e101d64 */
[----:B------:R0:W-:Y:S04]  /*f470*/  LDGSTS.E.BYPASS.LTC128B.128 [R20+0x28400], desc[UR36][R2.64+0x80], !P3 ;  /* 0x2840008002147fae */ /* 0x0001e8000d901d64 */
[----:B------:R0:W-:Y:S04]  /*f480*/  LDGSTS.E.BYPASS.LTC128B.128 [R20+0x2ac00], desc[UR36][R2.64+0x100], !P2 ;  /* 0x2ac0010002147fae */ /* 0x0001e8000d101d64 */
[----:B------:R0:W-:Y:S02]  /*f490*/  LDGSTS.E.BYPASS.LTC128B.128 [R20+0x2d400], desc[UR36][R2.64+0x180], !P1 ;  /* 0x2d40018002147fae */ /* 0x0001e4000c901d64 */
.L_x_138:
[----:B0-2---:R-:W-:-:S04]  /*f4a0*/  IADD3 R2, P0, R14, R0, RZ ;  /* 0x000000000e027210 */ /* 0x005fc80007f1e0ff */
[----:B-1----:R-:W-:Y:S02]  /*f4b0*/  IADD3.X R3, RZ, R35, RZ, P0, !PT ;  /* 0x00000023ff037210 */ /* 0x002fe400007fe4ff */
[----:B------:R-:W-:-:S03]  /*f4c0*/  PLOP3.LUT P0, PT, PT, PT, PT, 0x80, 0x0 ;  /* 0x000000000000781c */ /* 0x000fc60003f0f070 */
[----:B------:R-:W-:Y:S01]  /*f4d0*/  @!PT LDS RZ, [RZ] ;  /* 0x00000000fffff984 */ /* 0x000fe20000000800 */
[----:B------:R-:W-:Y:S01]  /*f4e0*/  @!PT LDS RZ, [RZ] ;  /* 0x00000000fffff984 */ /* 0x000fe20000000800 */
[----:B------:R-:W-:Y:S01]  /*f4f0*/  @!PT LDS RZ, [RZ] ;  /* 0x00000000fffff984 */ /* 0x000fe20000000800 */
[----:B------:R0:W-:Y:S04]  /*f500*/  LDGSTS.E.BYPASS.LTC128B.128 [R20+0x26400], desc[UR36][R2.64], !P4 ;  /* 0x2640000002147fae */ /* 0x0001e8000e101d64 */
[----:B------:R0:W-:Y:S04]  /*f510*/  LDGSTS.E.BYPASS.LTC128B.128 [R20+0x28c00], desc[UR36][R2.64+0x80], !P3 ;  /* 0x28c0008002147fae */ /* 0x0001e8000d901d64 */
[----:B------:R0:W-:Y:S04]  /*f520*/  LDGSTS.E.BYPASS.LTC128B.128 [R20+0x2b400], desc[UR36][R2.64+0x100], !P2 ;  /* 0x2b40010002147fae */ /* 0x0001e8000d101d64 */
[----:B------:R0:W-:Y:S01]  /*f530*/  LDGSTS.E.BYPASS.LTC128B.128 [R20+0x2dc00], desc[UR36][R2.64+0x180], !P1 ;  /* 0x2dc0018002147fae */ /* 0x0001e2000c901d64 */
[----:B------:R-:W-:Y:S01]  /*f540*/  NOP ;  /* 0x0000000000007918 */ /* 0x000fe20000000000 */
.L_x_62:
        /* <DEDUP_REMOVED lines=10> */
.L_x_63:
[----:B------:R1:W-:Y:S01]  /*f5f0*/  SYNCS.ARRIVE.TRANS64.A1T0 RZ, [R7+URZ+0x38830], RZ ;  /* 0x038830ff07ff79a7 */ /* 0x0003e2000810003f */
[----:B------:R-:W-:Y:S05]  /*f600*/  @!P2 BRA `(.L_x_64) ;  /* 0x000000000004a947 */ /* 0x000fea0003800000 */
[----:B------:R-:W-:Y:S01]  /*f610*/  BPT.TRAP 0x1 ;  /* 0x000000040000795c */ /* 0x000fe20000300000 */
.L_x_64:
[----:B0-----:R-:W-:Y:S01]  /*f620*/  SHF.L.U32 R2, R10, 0x1f, RZ ;  /* 0x0000001f0a027819 */ /* 0x001fe200000006ff */
[----:B------:R-:W-:Y:S01]  /*f630*/  IMAD.MOV.U32 R9, RZ, RZ, -0x50 ;  /* 0xffffffb0ff097424 */ /* 0x000fe200078e00ff */
[----:B-1----:R-:W-:Y:S01]  /*f640*/  LEA R7, R6, UR39, 0x3 ;  /* 0x0000002706077c11 */ /* 0x002fe2000f8e18ff */
[----:B------:R-:W-:Y:S02]  /*f650*/  BSSY B1, `(.L_x_65) ;  /* 0x0000004000017945 */ /* 0x000fe40003800000 */
[----:B------:R-:W-:Y:S01]  /*f660*/  IMAD R9, R28, R9, UR38 ;  /* 0x000000261c097e24 */ /* 0x000fe2000f8e0209 */
[----:B------:R-:W0:Y:S02]  /*f670*/  SYNCS.PHASECHK.TRANS64.TRYWAIT P0, [R7+URZ+0x38860], R2 ;  /* 0x03886002070075a7 */ /* 0x000e24000800017f */
[----:B0-----:R-:W-:Y:S05]  /*f680*/  @!P0 BRA `(.L_x_66) ;  /* 0x0000002c00308947 */ /* 0x001fea0003800000 */
.L_x_139:
[----:B------:R-:W-:Y:S05]  /*f690*/  BSYNC B1 ;  /* 0x0000000000017941 */ /* 0x000fea0003800000 */
.L_x_65:
[----:B------:R-:W-:Y:S01]  /*f6a0*/  UMOV UR4, 0xffffffff ;  /* 0xffffffff00047882 */ /* 0x000fe20000000000 */
[----:B------:R-:W-:Y:S01]  /*f6b0*/  LOP3.LUT P4, RZ, R16, 0x80, RZ, 0xc0, !PT ;  /* 0x0000008010ff7812 */ /* 0x000fe2000788c0ff */
[----:B------:R-:W-:Y:S01]  /*f6c0*/  IMAD R6, R6, 0x5000, R26 ;  /* 0x0000500006067824 */ /* 0x000fe200078e021a */
[C---:B------:R-:W-:Y:S01]  /*f6d0*/  LOP3.LUT P3, RZ, R16.reuse, 0x40, RZ, 0xc0, !PT ;  /* 0x0000004010ff7812 */ /* 0x040fe2000786c0ff */
[----:B------:R-:W-:Y:S01]  /*f6e0*/  IMAD.IADD R9, R9, 0x1, -R34 ;  /* 0x0000000109097824 */ /* 0x000fe200078e0a22 */
[C---:B------:R-:W-:Y:S02]  /*f6f0*/  LOP3.LUT P2, RZ, R16.reuse, 0x20, RZ, 0xc0, !PT ;  /* 0x0000002010ff7812 */ /* 0x040fe4000784c0ff */
[----:B------:R-:W-:Y:S01]  /*f700*/  LOP3.LUT P1, RZ, R16, 0x10, RZ, 0xc0, !PT ;  /* 0x0000001010ff7812 */ /* 0x000fe2000782c0ff */
[----:B------:R-:W-:-:S12]  /*f710*/  BRA.DIV UR4, `(.L_x_67) ;  /* 0x0000002e04207947 */ /* 0x000fd8000b800000 */
[----:B------:R-:W0:Y:S01]  /*f720*/  SHFL.IDX PT, R14, R17, RZ, 0x181f ;  /* 0x00181fff110e7589 */ /* 0x000e2200000e0000 */
[----:B------:R-:W-:-:S03]  /*f730*/  LEA R6, R6, UR39, 0x1 ;  /* 0x0000002706067c11 */ /* 0x000fc6000f8e08ff */
[----:B------:R-:W1:Y:S01]  /*f740*/  SHFL.IDX PT, R3, R18, RZ, 0x181f ;  /* 0x00181fff12037589 */ /* 0x000e6200000e0000 */
[----:B0-----:R-:W-:-:S03]  /*f750*/  IADD3 R2, P0, R14, R0, RZ ;  /* 0x000000000e027210 */ /* 0x001fc60007f1e0ff */
[----:B------:R-:W0:Y:S01]  /*f760*/  SHFL.IDX PT, R14, R17, 0x1, 0x181f ;  /* 0x00381f00110e7f89 */ /* 0x000e2200000e0000 */
[----:B-1----:R-:W-:Y:S02]  /*f770*/  IADD3.X R3, RZ, R3, RZ, P0, !PT ;  /* 0x00000003ff037210 */ /* 0x002fe400007fe4ff */
[----:B------:R-:W-:-:S13]  /*f780*/  ISETP.LT.OR P0, PT, R9, 0x1, P4 ;  /* 0x000000010900780c */ /* 0x000fda0002701670 */
[----:B------:R-:W-:Y:S01]  /*f790*/  LDGSTS.E.BYPASS.LTC128B.128 [R6+0x400], desc[UR36][R2.64], !P0 ;  /* 0x0040000002067fae */ /* 0x000fe2000c101d64 */
[----:B------:R-:W-:-:S13]  /*f7a0*/  ISETP.LT.OR P0, PT, R9, 0x1, P3 ;  /* 0x000000010900780c */ /* 0x000fda0001f01670 */
[----:B------:R-:W-:Y:S01]  /*f7b0*/  LDGSTS.E.BYPASS.LTC128B.128 [R6+0x2c00], desc[UR36][R2.64+0x80], !P0 ;  /* 0x02c0008002067fae */ /* 0x000fe2000c101d64 */
[----:B------:R-:W-:-:S13]  /*f7c0*/  ISETP.LT.OR P0, PT, R9, 0x1, P2 ;  /* 0x000000010900780c */ /* 0x000fda0001701670 */
[----:B------:R-:W-:Y:S01]  /*f7d0*/  LDGSTS.E.BYPASS.LTC128B.128 [R6+0x5400], desc[UR36][R2.64+0x100], !P0 ;  /* 0x0540010002067fae */ /* 0x000fe2000c101d64 */
[----:B------:R-:W-:-:S13]  /*f7e0*/  ISETP.LT.OR P0, PT, R9, 0x1, P1 ;  /* 0x000000010900780c */ /* 0x000fda0000f01670 */
[----:B------:R1:W-:Y:S04]  /*f7f0*/  LDGSTS.E.BYPASS.LTC128B.128 [R6+0x7c00], desc[UR36][R2.64+0x180], !P0 ;  /* 0x07c0018002067fae */ /* 0x0003e8000c101d64 */
[----:B-1----:R-:W1:Y:S01]  /*f800*/  SHFL.IDX PT, R3, R18, 0x1, 0x181f ;  /* 0x00381f0012037f89 */ /* 0x002e6200000e0000 */
[----:B0-----:R-:W-:-:S03]  /*f810*/  IADD3 R2, P0, R14, R0, RZ ;  /* 0x000000000e027210 */ /* 0x001fc60007f1e0ff */
[----:B------:R-:W0:Y:S02]  /*f820*/  SHFL.IDX PT, R14, R17, 0x2, 0x181f ;  /* 0x00581f00110e7f89 */ /* 0x000e2400000e0000 */
[----:B-1----:R-:W-:Y:S01]  /*f830*/  IMAD.X R3, RZ, RZ, R3, P0 ;  /* 0x000000ffff037224 */ /* 0x002fe200000e0603 */
        /* <DEDUP_REMOVED lines=22> */
[----:B------:R-:W2:Y:S04]  /*f9a0*/  SHFL.IDX PT, R18, R18, 0x4, 0x181f ;  /* 0x00981f0012127f89 */ /* 0x000ea800000e0000 */
[----:B------:R3:W4:Y:S01]  /*f9b0*/  SHFL.IDX PT, R14, R17, 0x4, 0x181f ;  /* 0x00981f00110e7f89 */ /* 0x00072200000e0000 */
[----:B-1----:R-:W-:Y:S02]  /*f9c0*/  IADD3.X R3, RZ, R3, RZ, P0, !PT ;  /* 0x00000003ff037210 */ /* 0x002fe400007fe4ff */
[----:B------:R-:W-:-:S13]  /*f9d0*/  ISETP.LT.OR P0, PT, R9, 0x31, P4 ;  /* 0x000000310900780c */ /* 0x000fda0002701670 */
[----:B------:R3:W-:Y:S01]  /*f9e0*/  LDGSTS.E.BYPASS.LTC128B.128 [R6+0x1c00], desc[UR36][R2.64], !P0 ;  /* 0x01c0000002067fae */ /* 0x0007e2000c101d64 */
[----:B------:R-:W-:-:S13]  /*f9f0*/  ISETP.LT.OR P0, PT, R9, 0x31, P3 ;  /* 0x000000310900780c */ /* 0x000fda0001f01670 */
[----:B------:R3:W-:Y:S01]  /*fa00*/  LDGSTS.E.BYPASS.LTC128B.128 [R6+0x4400], desc[UR36][R2.64+0x80], !P0 ;  /* 0x0440008002067fae */ /* 0x0007e2000c101d64 */
[----:B------:R-:W-:-:S13]  /*fa10*/  ISETP.LT.OR P0, PT, R9, 0x31, P2 ;  /* 0x000000310900780c */ /* 0x000fda0001701670 */
[----:B------:R3:W-:Y:S01]  /*fa20*/  LDGSTS.E.BYPASS.LTC128B.128 [R6+0x6c00], desc[UR36][R2.64+0x100], !P0 ;  /* 0x06c0010002067fae */ /* 0x0007e2000c101d64 */
[----:B------:R-:W-:-:S13]  /*fa30*/  ISETP.LT.OR P0, PT, R9, 0x31, P1 ;  /* 0x000000310900780c */ /* 0x000fda0000f01670 */
[----:B--2-4-:R3:W-:Y:S02]  /*fa40*/  LDGSTS.E.BYPASS.LTC128B.128 [R6+0x9400], desc[UR36][R2.64+0x180], !P0 ;  /* 0x0940018002067fae */ /* 0x0147e4000c101d64 */
.L_x_151:
[----:B0--3--:R-:W-:Y:S01]  /*fa50*/  IADD3 R2, P0, R14, R0, RZ ;  /* 0x000000000e027210 */ /* 0x009fe20007f1e0ff */
[----:B------:R-:W-:Y:S02]  /*fa60*/  ULDC.64 UR4, c[0x0][0x328] ;  /* 0x0000ca0000047ab9 */ /* 0x000fe40000000a00 */
[----:B------:R-:W-:Y:S02]  /*fa70*/  IMAD R0, R21, UR4, RZ ;  /* 0x0000000415007c24 */ /* 0x000fe4000f8e02ff */
[----:B------:R-:W-:Y:S01]  /*fa80*/  IMAD.X R3, RZ, RZ, R18, P0 ;  /* 0x000000ffff037224 */ /* 0x000fe200000e0612 */
[----:B------:R-:W-:-:S13]  /*fa90*/  ISETP.LT.OR P0, PT, R9, 0x41, P4 ;  /* 0x000000410900780c */ /* 0x000fda0002701670 */
[----:B------:R-:W-:Y:S01]  /*faa0*/  @!PT LDS RZ, [RZ] ;  /* 0x00000000fffff984 */ /* 0x000fe20000000800 */
[----:B------:R-:W-:Y:S01]  /*fab0*/  @!PT LDS RZ, [RZ] ;  /* 0x00000000fffff984 */ /* 0x000fe20000000800 */
[----:B------:R-:W-:Y:S01]  /*fac0*/  @!PT LDS RZ, [RZ] ;  /* 0x00000000fffff984 */ /* 0x000fe20000000800 */
[----:B------:R-:W-:Y:S01]  /*fad0*/  LDGSTS.E.BYPASS.LTC128B.128 [R6+0x2400], desc[UR36][R2.64], !P0 ;  /* 0x0240000002067fae */ /* 0x000fe2000c101d64 */
[----:B------:R-:W-:-:S13]  /*fae0*/  ISETP.LT.OR P0, PT, R9, 0x41, P3 ;  /* 0x000000410900780c */ /* 0x000fda0001f01670 */
[----:B------:R-:W-:Y:S01]  /*faf0*/  LDGSTS.E.BYPASS.LTC128B.128 [R6+0x4c00], desc[UR36][R2.64+0x80], !P0 ;  /* 0x04c0008002067fae */ /* 0x000fe2000c101d64 */
[----:B------:R-:W-:-:S13]  /*fb00*/  ISETP.LT.OR P0, PT, R9, 0x41, P2 ;  /* 0x000000410900780c */ /* 0x000fda0001701670 */
[----:B------:R-:W-:Y:S01]  /*fb10*/  LDGSTS.E.BYPASS.LTC128B.128 [R6+0x7400], desc[UR36][R2.64+0x100], !P0 ;  /* 0x0740010002067fae */ /* 0x000fe2000c101d64 */
[----:B------:R-:W-:Y:S01]  /*fb20*/  ISETP.LT.OR P0, PT, R9, 0x41, P1 ;  /* 0x000000410900780c */ /* 0x000fe20000f01670 */
[----:B------:R-:W-:-:S12]  /*fb30*/  IMAD R9, R5, UR5, R0 ;  /* 0x0000000505097c24 */ /* 0x000fd8000f8e0200 */
[----:B------:R0:W-:Y:S02]  /*fb40*/  LDGSTS.E.BYPASS.LTC128B.128 [R6+0x9c00], desc[UR36][R2.64+0x180], !P0 ;  /* 0x09c0018002067fae */ /* 0x0001e4000c101d64 */
        /* <DEDUP_REMOVED lines=10> */
[----:B------:R-:W-:Y:S01]  /*fbf0*/  NOP ;  /* 0x0000000000007918 */ /* 0x000fe20000000000 */
[----:B------:R-:W-:Y:S01]  /*fc00*/  IMAD.WIDE.U32 R2, R19, UR4, R2 ;  /* 0x0000000413027c25 */ /* 0x000fe2000f8e0002 */
[----:B------:R-:W-:-:S03]  /*fc10*/  ULDC.64 UR4, c[0x0][0x318] ;  /* 0x0000c60000047ab9 */ /* 0x000fc60000000a00 */
[----:B------:R-:W-:Y:S01]  /*fc20*/  IMAD.IADD R3, R5, 0x1, R3 ;  /* 0x0000000105037824 */ /* 0x000fe200078e0203 */
[----:B------:R-:W-:-:S04]  /*fc30*/  LEA R17, P0, R2, UR4, 0x1 ;  /* 0x0000000402117c11 */ /* 0x000fc8000f8008ff */
[----:B------:R-:W-:Y:S02]  /*fc40*/  LEA.HI.X R18, R2, UR5, R3, 0x1, P0 ;  /* 0x0000000502127c11 */ /* 0x000fe400080f0c03 */
[----:B------:R-:W-:-:S13]  /*fc50*/  PLOP3.LUT P0, PT, PT, PT, PT, 0x80, 0x0 ;  /* 0x000000000000781c */ /* 0x000fda0003f0f070 */
.L_x_68:
        /* <DEDUP_REMOVED lines=10> */
.L_x_69:
[C---:B------:R-:W-:Y:S01]  /*fd00*/  ISETP.GT.AND P0, PT, R8.reuse, RZ, PT ;  /* 0x000000ff0800720c */ /* 0x040fe20003f04270 */
[----:B------:R0:W-:Y:S01]  /*fd10*/  SYNCS.ARRIVE.TRANS64.A1T0 RZ, [R7+URZ+0x38850], RZ ;  /* 0x038850ff07ff79a7 */ /* 0x0001e2000810003f */
[----:B------:R-:W-:Y:S01]  /*fd20*/  VIADD R0, R8, 0xffffffff ;  /* 0xffffffff08007836 */ /* 0x000fe20000000000 */
[----:B------:R-:W-:Y:S01]  /*fd30*/  MOV R10, R25 ;  /* 0x00000019000a7202 */ /* 0x000fe20000000f00 */
[----:B------:R-:W-:Y:S02]  /*fd40*/  IMAD.MOV.U32 R6, RZ, RZ, R22 ;  /* 0x000000ffff067224 */ /* 0x000fe400078e0016 */
[----:B------:R-:W-:-:S07]  /*fd50*/  IMAD.MOV.U32 R28, RZ, RZ, R8 ;  /* 0x000000ffff1c7224 */ /* 0x000fce00078e0008 */
[----:B0-----:R-:W-:Y:S05]  /*fd60*/  @P0 BRA `(.L_x_70) ;  /* 0xfffffff000300947 */ /* 0x001fea000383ffff */
[----:B------:R-:W-:Y:S05]  /*fd70*/  BSYNC B0 ;  /* 0x0000000000007941 */ /* 0x000fea0003800000 */
.L_x_57:
[----:B------:R-:W-:-:S13]  /*fd80*/  LOP3.LUT P0, RZ, R16, 0x100, RZ, 0xc0, !PT ;  /* 0x0000010010ff7812 */ /* 0x000fda000780c0ff */
[----:B------:R-:W-:Y:S05]  /*fd90*/  @!P0 BRA `(.L_x_71) ;  /* 0x0000000000048947 */ /* 0x000fea0003800000 */
[----:B------:R-:W-:Y:S01]  /*fda0*/  BPT.TRAP 0x1 ;  /* 0x000000040000795c */ /* 0x000fe20000300000 */
.L_x_71:
[----:B------:R-:W-:Y:S01]  /*fdb0*/  LEA R4, R22, UR39, 0x3 ;  /* 0x0000002716047c11 */ /* 0x000fe2000f8e18ff */
[----:B------:R-:W-:Y:S01]  /*fdc0*/  BSSY B0, `(.L_x_72) ;  /* 0x0000006000007945 */ /* 0x000fe20003800000 */
[----:B0-----:R-:W-:Y:S02]  /*fdd0*/  SHF.L.U32 R3, R25, 0x1f, RZ ;  /* 0x0000001f19037819 */ /* 0x001fe400000006ff */
[----:B------:R-:W-:Y:S02]  /*fde0*/  MOV R5, 0xffffffb0 ;  /* 0xffffffb000057802 */ /* 0x000fe40000000f00 */
[----:B------:R-:W0:Y:S03]  /*fdf0*/  SYNCS.PHASECHK.TRANS64.TRYWAIT P0, [R4+URZ+0x38860], R3 ;  /* 0x03886003040075a7 */ /* 0x000e26000800017f */
[----:B------:R-:W-:Y:S01]  /*fe00*/  IMAD R5, R8, R5, UR38 ;  /* 0x0000002608057e24 */ /* 0x000fe2000f8e0205 */
[----:B0-----:R-:W-:Y:S06]  /*fe10*/  @!P0 BRA `(.L_x_73) ;  /* 0x0000002c00288947 */ /* 0x001fec0003800000 */
.L_x_152:
[----:B------:R-:W-:Y:S05]  /*fe20*/  BSYNC B0 ;  /* 0x0000000000007941 */ /* 0x000fea0003800000 */
.L_x_72:
        /* <DEDUP_REMOVED lines=8> */
[----:B------:R-:W1:Y:S01]  /*feb0*/  SHFL.IDX PT, R14, R17, RZ, 0x181f ;  /* 0x00181fff110e7589 */ /* 0x000e6200000e0000 */
[----:B------:R-:W-:-:S03]  /*fec0*/  IMAD.SHL.U32 R6, R37, 0x2, RZ ;  /* 0x0000000225067824 */ /* 0x000fc600078e00ff */
[----:B------:R-:W0:Y:S02]  /*fed0*/  SHFL.IDX PT, R0, R18, RZ, 0x181f ;  /* 0x00181fff12007589 */ /* 0x000e2400000e0000 */
[----:B-1----:R-:W-:Y:S02]  /*fee0*/  IADD3 R2, P0, R14, R6, RZ ;  /* 0x000000060e027210 */ /* 0x002fe40007f1e0ff */
[----:B------:R-:W1:Y:S02]  /*fef0*/  SHFL.IDX PT, R14, R17, 0x1, 0x181f ;  /* 0x00381f00110e7f89 */ /* 0x000e6400000e0000 */
[----:B0-----:R-:W-:Y:S02]  /*ff00*/  IADD3.X R3, RZ, R0, RZ, P0, !PT ;  /* 0x00000000ff037210 */ /* 0x001fe400007fe4ff */
[----:B------:R-:W-:Y:S02]  /*ff10*/  ISETP.LT.OR P0, PT, R5, 0x1, P4 ;  /* 0x000000010500780c */ /* 0x000fe40002701670 */
[----:B------:R-:W-:-:S02]  /*ff20*/  LEA R0, R7, UR39, 0x1 ;  /* 0x0000002707007c11 */ /* 0x000fc4000f8e08ff */
[----:B------:R-:W0:Y:S09]  /*ff30*/  SHFL.IDX PT, R7, R18, 0x1, 0x181f ;  /* 0x00381f0012077f89 */ /* 0x000e3200000e0000 */
[----:B------:R-:W-:Y:S01]  /*ff40*/  LDGSTS.E.BYPASS.LTC128B.128 [R0+0x400], desc[UR36][R2.64], !P0 ;  /* 0x0040000002007fae */ /* 0x000fe2000c101d64 */
[----:B------:R-:W-:-:S13]  /*ff50*/  ISETP.LT.OR P0, PT, R5, 0x1, P3 ;  /* 0x000000010500780c */ /* 0x000fda0001f01670 */
[----:B------:R-:W-:Y:S01]  /*ff60*/  LDGSTS.E.BYPASS.LTC128B.128 [R0+0x2c00], desc[UR36][R2.64+0x80], !P0 ;  /* 0x02c0008002007fae */ /* 0x000fe2000c101d64 */
[----:B------:R-:W-:-:S13]  /*ff70*/  ISETP.LT.OR P0, PT, R5, 0x1, P2 ;  /* 0x000000010500780c */ /* 0x000fda0001701670 */
[----:B------:R-:W-:Y:S01]  /*ff80*/  LDGSTS.E.BYPASS.LTC128B.128 [R0+0x5400], desc[UR36][R2.64+0x100], !P0 ;  /* 0x0540010002007fae */ /* 0x000fe2000c101d64 */
[----:B------:R-:W-:-:S13]  /*ff90*/  ISETP.LT.OR P0, PT, R5, 0x1, P1 ;  /* 0x000000010500780c */ /* 0x000fda0000f01670 */
[----:B------:R1:W-:Y:S02]  /*ffa0*/  LDGSTS.E.BYPASS.LTC128B.128 [R0+0x7c00], desc[UR36][R2.64+0x180], !P0 ;  /* 0x07c0018002007fae */ /* 0x0003e4000c101d64 */
[----:B-1----:R-:W-:Y:S02]  /*ffb0*/  IADD3 R2, P0, R14, R6, RZ ;  /* 0x000000060e027210 */ /* 0x002fe40007f1e0ff */
[----:B------:R-:W1:Y:S03]  /*ffc0*/  SHFL.IDX PT, R14, R17, 0x2, 0x181f ;  /* 0x00581f00110e7f89 */ /* 0x000e6600000e0000 */
[----:B0-----:R-:W-:Y:S01]  /*ffd0*/  IMAD.X R3, RZ, RZ, R7, P0 ;  /* 0x000000ffff037224 */ /* 0x001fe200000e0607 */
[----:B------:R-:W-:Y:S01]  /*ffe0*/  ISETP.LT.OR P0, PT, R5, 0x11, P4 ;  /* 0x000000110500780c */ /* 0x000fe20002701670 */
[----:B------:R-:W0:-:S12]  /*fff0*/  SHFL.IDX PT, R7, R18, 0x2, 0x181f ;  /* 0x00581f0012077f89 */ /* 0x000e1800000e0000 */
        /* <DEDUP_REMOVED lines=10> */
[C---:B------:R-:W-:Y:S01]  /*100a0*/  ISETP.LT.OR P0, PT, R5.reuse, 0x21, P4 ;  /* 0x000000210500780c */ /* 0x040fe20002701670 */
[----:B------:R-:W0:Y:S04]  /*100b0*/  SHFL.IDX PT, R7, R18, 0x3, 0x181f ;  /* 0x00781f0012077f89 */ /* 0x000e2800000e0000 */
[----:B------:R-:W2:Y:S08]  /*100c0*/  SHFL.IDX PT, R18, R18, 0x4, 0x181f ;  /* 0x00981f0012127f89 */ /* 0x000eb000000e0000 */
        /* <DEDUP_REMOVED lines=8> */
[----:B------:R1:W3:Y:S02]  /*10150*/  SHFL.IDX PT, R14, R17, 0x4, 0x181f ;  /* 0x00981f00110e7f89 */ /* 0x0002e400000e0000 */
[----:B0-----:R-:W-:Y:S02]  /*10160*/  IADD3.X R3, RZ, R7, RZ, P0, !PT ;  /* 0x00000007ff037210 */ /* 0x001fe400007fe4ff */
[----:B------:R-:W-:-:S13]  /*10170*/  ISETP.LT.OR P0, PT, R5, 0x31, P4 ;  /* 0x000000310500780c */ /* 0x000fda0002701670 */
[----:B------:R1:W-:Y:S01]  /*10180*/  LDGSTS.E.BYPASS.LTC128B.128 [R0+0x1c00], desc[UR36][R2.64], !P0 ;  /* 0x01c0000002007fae */ /* 0x0003e2000c101d64 */
[----:B------:R-:W-:-:S13]  /*10190*/  ISETP.LT.OR P0, PT, R5, 0x31, P3 ;  /* 0x000000310500780c */ /* 0x000fda0001f01670 */
[----:B------:R1:W-:Y:S01]  /*101a0*/  LDGSTS.E.BYPASS.LTC128B.128 [R0+0x4400], desc[UR36][R2.64+0x80], !P0 ;  /* 0x0440008002007fae */ /* 0x0003e2000c101d64 */
[----:B------:R-:W-:-:S13]  /*101b0*/  ISETP.LT.OR P0, PT, R5, 0x31, P2 ;  /* 0x000000310500780c */ /* 0x000fda0001701670 */
[----:B------:R1:W-:Y:S01]  /*101c0*/  LDGSTS.E.BYPASS.LTC128B.128 [R0+0x6c00], desc[UR36][R2.64+0x100], !P0 ;  /* 0x06c0010002007fae */ /* 0x0003e2000c101d64 */
[----:B------:R-:W-:-:S13]  /*101d0*/  ISETP.LT.OR P0, PT, R5, 0x31, P1 ;  /* 0x000000310500780c */ /* 0x000fda0000f01670 */
[----:B--23--:R1:W-:Y:S02]  /*101e0*/  LDGSTS.E.BYPASS.LTC128B.128 [R0+0x9400], desc[UR36][R2.64+0x180], !P0 ;  /* 0x0940018002007fae */ /* 0x00c3e4000c101d64 */
.L_x_164:
[----:B01----:R-:W-:-:S05]  /*101f0*/  IADD3 R2, P0, R14, R6, RZ ;  /* 0x000000060e027210 */ /* 0x003fca0007f1e0ff */
[----:B------:R-:W-:Y:S01]  /*10200*/  IMAD.X R3, RZ, RZ, R18, P0 ;  /* 0x000000ffff037224 */ /* 0x000fe200000e0612 */
[----:B------:R-:W-:-:S13]  /*10210*/  ISETP.LT.OR P0, PT, R5, 0x41, P4 ;  /* 0x000000410500780c */ /* 0x000fda0002701670 */
[----:B------:R-:W-:Y:S01]  /*10220*/  @!PT LDS RZ, [RZ] ;  /* 0x00000000fffff984 */ /* 0x000fe20000000800 */
[----:B------:R-:W-:Y:S01]  /*10230*/  @!PT LDS RZ, [RZ] ;  /* 0x00000000fffff984 */ /* 0x000fe20000000800 */
[----:B------:R-:W-:Y:S01]  /*10240*/  @!PT LDS RZ, [RZ] ;  /* 0x00000000fffff984 */ /* 0x000fe20000000800 */
[----:B------:R0:W-:Y:S01]  /*10250*/  LDGSTS.E.BYPASS.LTC128B.128 [R0+0x2400], desc[UR36][R2.64], !P0 ;  /* 0x0240000002007fae */ /* 0x0001e2000c101d64 */
[----:B------:R-:W-:-:S13]  /*10260*/  ISETP.LT.OR P0, PT, R5, 0x41, P3 ;  /* 0x000000410500780c */ /* 0x000fda0001f01670 */
[----:B------:R0:W-:Y:S01]  /*10270*/  LDGSTS.E.BYPASS.LTC128B.128 [R0+0x4c00], desc[UR36][R2.64+0x80], !P0 ;  /* 0x04c0008002007fae */ /* 0x0001e2000c101d64 */
[----:B------:R-:W-:-:S13]  /*10280*/  ISETP.LT.OR P0, PT, R5, 0x41, P2 ;  /* 0x000000410500780c */ /* 0x000fda0001701670 */
[----:B------:R0:W-:Y:S01]  /*10290*/  LDGSTS.E.BYPASS.LTC128B.128 [R0+0x7400], desc[UR36][R2.64+0x100], !P0 ;  /* 0x0740010002007fae */ /* 0x0001e2000c101d64 */
[----:B------:R-:W-:-:S13]  /*102a0*/  ISETP.LT.OR P0, PT, R5, 0x41, P1 ;  /* 0x000000410500780c */ /* 0x000fda0000f01670 */
[----:B------:R0:W-:Y:S01]  /*102b0*/  LDGSTS.E.BYPASS.LTC128B.128 [R0+0x9c00], desc[UR36][R2.64+0x180], !P0 ;  /* 0x09c0018002007fae */ /* 0x0001e2000c101d64 */
[----:B------:R-:W-:Y:S01]  /*102c0*/  PLOP3.LUT P0, PT, PT, PT, PT, 0x80, 0x0 ;  /* 0x000000000000781c */ /* 0x000fe20003f0f070 */
[----:B------:R-:W-:-:S12]  /*102d0*/  NOP ;  /* 0x0000000000007918 */ /* 0x000fd80000000000 */
.L_x_75:
        /* <DEDUP_REMOVED lines=10> */
.L_x_76:
[----:B0-----:R-:W2:Y:S01]  /*10380*/  LDL.LU R2, [R1] ;  /* 0x0000000001027983 */ /* 0x001ea20000300800 */
[----:B------:R-:W-:Y:S01]  /*10390*/  VIADD R22, R22, 0x1 ;  /* 0x0000000116167836 */ /* 0x000fe20000000000 */
[----:B------:R-:W-:Y:S01]  /*103a0*/  IADD3 R36, R36, UR43, RZ ;  /* 0x0000002b24247c10 */ /* 0x000fe2000fffe0ff */
[----:B------:R-:W-:Y:S01]  /*103b0*/  ULDC UR4, c[0x0][0xc34] ;  /* 0x00030d0000047ab9 */ /* 0x000fe20000000800 */
[----:B------:R0:W-:Y:S02]  /*103c0*/  SYNCS.ARRIVE.TRANS64.A1T0 RZ, [R4+URZ+0x38850], RZ ;  /* 0x038850ff04ff79a7 */ /* 0x0001e4000810003f */
[----:B------:R-:W-:-:S04]  /*103d0*/  ISETP.NE.AND P0, PT, R22, 0x2, PT ;  /* 0x000000021600780c */ /* 0x000fc80003f05270 */
[----:B------:R-:W-:Y:S02]  /*103e0*/  SEL R22, R22, RZ, P0 ;  /* 0x000000ff16167207 */ /* 0x000fe40000000000 */
[----:B------:R-:W-:Y:S02]  /*103f0*/  SEL R0, RZ, 0x1, P0 ;  /* 0x00000001ff007807 */ /* 0x000fe40000000000 */
[----:B------:R-:W-:Y:S02]  /*10400*/  ISETP.GE.AND P0, PT, R36, UR4, PT ;  /* 0x0000000424007c0c */ /* 0x000fe4000bf06270 */
[----:B------:R-:W-:Y:S01]  /*10410*/  LOP3.LUT R25, R25, R0, RZ, 0x3c, !PT ;  /* 0x0000000019197212 */ /* 0x000fe200078e3cff */
[----:B--2---:R-:W-:-:S05]  /*10420*/  VIADD R2, R2, 0x1 ;  /* 0x0000000102027836 */ /* 0x004fca0000000000 */
[----:B------:R0:W-:Y:S05]  /*10430*/  STL [R1], R2 ;  /* 0x0000000201007387 */ /* 0x0001ea0000100800 */
[----:B------:R-:W-:Y:S05]  /*10440*/  @!P0 BRA `(.L_x_77) ;  /* 0xffffffcc009c8947 */ /* 0x000fea000383ffff */
[----:B------:R-:W-:-:S07]  /*10450*/  LOP3.LUT R0, R2, 0x1, RZ, 0xc, !PT ;  /* 0x0000000102007812 */ /* 0x000fce00078e0cff */
.L_x_40:
[----:B------:R-:W1:Y:S01]  /*10460*/  S2R R3, SR_CgaCtaId ;  /* 0x0000000000037919 */ /* 0x000e620000008800 */
[----:B0-----:R-:W-:Y:S01]  /*10470*/  MOV R2, 0x400 ;  /* 0x0000040000027802 */ /* 0x001fe20000000f00 */
[----:B------:R-:W-:Y:S01]  /*10480*/  BSSY B0, `(.L_x_78) ;  /* 0x0000005000007945 */ /* 0x000fe20003800000 */
[----:B------:R-:W-:Y:S02]  /*10490*/  SHF.L.U32 R0, R0, 0x1f, RZ ;  /* 0x0000001f00007819 */ /* 0x000fe400000006ff */
[----:B-1----:R-:W-:-:S04]  /*104a0*/  LEA R5, R3, R2, 0x18 ;  /* 0x0000000203057211 */ /* 0x002fc800078ec0ff */
[----:B------:R-:W0:Y:S02]  /*104b0*/  SYNCS.PHASECHK.TRANS64.TRYWAIT P0, [R5+URZ+0x38820], R0 ;  /* 0x03882000050075a7 */ /* 0x000e24000800017f */
[----:B0-----:R-:W-:Y:S05]  /*104c0*/  @!P0 BRA `(.L_x_79) ;  /* 0x0000002c00808947 */ /* 0x001fea0003800000 */
.L_x_165:
[----:B------:R-:W-:Y:S05]  /*104d0*/  BSYNC B0 ;  /* 0x0000000000007941 */ /* 0x000fea0003800000 */
.L_x_78:
[----:B------:R-:W-:-:S03]  /*104e0*/  UMOV UR4, 0xffffffff ;  /* 0xffffffff00047882 */ /* 0x000fc60000000000 */
[----:B------:R-:W-:Y:S05]  /*104f0*/  BRA.DIV UR4, `(.L_x_80) ;  /* 0x0000002e04887947 */ /* 0x000fea000b800000 */
[----:B0-----:R-:W0:Y:S02]  /*10500*/  S2R R0, SR_TID.X ;  /* 0x0000000000007919 */ /* 0x001e240000002100 */
[----:B0-----:R-:W-:-:S04]  /*10510*/  SHF.R.U32.HI R0, RZ, 0x5, R0 ;  /* 0x00000005ff007819 */ /* 0x001fc80000011600 */
[----:B------:R-:W-:-:S05]  /*10520*/  LOP3.LUT R0, R0, 0x3, RZ, 0xc0, !PT ;  /* 0x0000000300007812 */ /* 0x000fca00078ec0ff */
[----:B------:R0:W1:Y:S02]  /*10530*/  SHFL.IDX PT, R14, R0, RZ, 0x1f ;  /* 0x00001fff000e7589 */ /* 0x00006400000e0000 */
.L_x_168:
[----:B-1----:R-:W-:Y:S01]  /*10540*/  ISETP.NE.AND P0, PT, R14, RZ, PT ;  /* 0x000000ff0e00720c */ /* 0x002fe20003f05270 */
[----:B------:R-:W-:-:S12]  /*10550*/  BSSY B0, `(.L_x_81) ;  /* 0x0000026000007945 */ /* 0x000fd80003800000 */
[----:B------:R-:W-:Y:S05]  /*10560*/  @P0 BRA `(.L_x_82) ;  /* 0x0000000000900947 */ /* 0x000fea0003800000 */
[----:B------:R-:W-:-:S03]  /*10570*/  UMOV UR4, 0xffffffff ;  /* 0xffffffff00047882 */ /* 0x000fc60000000000 */
[----:B------:R-:W-:Y:S05]  /*10580*/  BRA.DIV UR4, `(.L_x_83) ;  /* 0x0000002e04987947 */ /* 0x000fea000b800000 */
[----:B------:R-:W-:-:S13]  /*10590*/  ELECT P6, URZ, PT ;  /* 0x00000000003f782f */ /* 0x000fda00038c0000 */
.L_x_171:
[----:B------:R-:W-:Y:S05]  /*105a0*/  @!P6 BRA `(.L_x_82) ;  /* 0x000000000080e947 */ /* 0x000fea0003800000 */
[----:B0-----:R-:W2:Y:S02]  /*105b0*/  LDL R0, [R1+0xc] ;  /* 0x00000c0001007983 */ /* 0x001ea40000100800 */
[----:B--2---:R-:W-:-:S13]  /*105c0*/  R2UR UR4, R0 ;  /* 0x00000000000472ca */ /* 0x004fda00000e0000 */
[----:B------:R-:W-:-:S06]  /*105d0*/  ULOP3.LUT UR4, UR4, 0x2, URZ, 0xfc, !UPT ;  /* 0x0000000204047892 */ /* 0x000fcc000f8efc3f */
[----:B------:R-:W-:-:S05]  /*105e0*/  IMAD.U32 R0, RZ, RZ, UR4 ;  /* 0x00000004ff007e24 */ /* 0x000fca000f8e00ff */
[----:B------:R-:W-:-:S13]  /*105f0*/  ISETP.NE.AND P0, PT, R0, 0x3, PT ;  /* 0x000000030000780c */ /* 0x000fda0003f05270 */
[----:B------:R-:W-:Y:S05]  /*10600*/  @!P0 BRA `(.L_x_84) ;  /* 0x0000000000048947 */ /* 0x000fea0003800000 */
[----:B------:R-:W-:Y:S01]  /*10610*/  BPT.TRAP 0x1 ;  /* 0x000000040000795c */ /* 0x000fe20000300000 */
.L_x_84:
[C---:B------:R-:W-:Y:S01]  /*10620*/  LEA R3, R22.reuse, R5, 0x3 ;  /* 0x0000000516037211 */ /* 0x040fe200078e18ff */
[----:B------:R-:W-:Y:S01]  /*10630*/  VIADD R22, R22, 0x1 ;  /* 0x0000000116167836 */ /* 0x000fe20000000000 */
[----:B------:R-:W-:-:S04]  /*10640*/  SHF.L.U32 R2, R25, 0x1f, RZ ;  /* 0x0000001f19027819 */ /* 0x000fc800000006ff */
[----:B------:R-:W0:Y:S01]  /*10650*/  SYNCS.PHASECHK.TRANS64.TRYWAIT P1, [R3+URZ+0x38840], R2 ;  /* 0x03884002030075a7 */ /* 0x000e22000802017f */
[----:B------:R-:W-:-:S04]  /*10660*/  ISETP.NE.AND P2, PT, R22, 0x2, PT ;  /* 0x000000021600780c */ /* 0x000fc80003f45270 */
[----:B------:R-:W-:Y:S01]  /*10670*/  SEL R0, RZ, 0x1, P2 ;  /* 0x00000001ff007807 */ /* 0x000fe20001000000 */
[----:B0-----:R-:W-:Y:S08]  /*10680*/  @!P1 BRA `(.L_x_85) ;  /* 0x0000002c00789947 */ /* 0x001ff00003800000 */
.L_x_172:
[----:B------:R-:W-:Y:S02]  /*10690*/  SEL R22, R22, RZ, P2 ;  /* 0x000000ff16167207 */ /* 0x000fe40001000000 */
[----:B------:R-:W-:Y:S01]  /*106a0*/  LOP3.LUT R0, R25, R0, RZ, 0x3c, !PT ;  /* 0x0000000019007212 */ /* 0x000fe200078e3cff */
[----:B------:R-:W-:Y:S06]  /*106b0*/  @!P0 BRA `(.L_x_86) ;  /* 0x0000000000048947 */ /* 0x000fec0003800000 */
[----:B------:R-:W-:Y:S01]  /*106c0*/  BPT.TRAP 0x1 ;  /* 0x000000040000795c */ /* 0x000fe20000300000 */
.L_x_86:
[----:B------:R-:W-:Y:S01]  /*106d0*/  IMAD R5, R22, 0x8, R5 ;  /* 0x0000000816057824 */ /* 0x000fe200078e0205 */
[----:B------:R-:W-:-:S04]  /*106e0*/  SHF.L.U32 R0, R0, 0x1f, RZ ;  /* 0x0000001f00007819 */ /* 0x000fc800000006ff */
[----:B------:R-:W1:Y:S02]  /*106f0*/  SYNCS.PHASECHK.TRANS64.TRYWAIT P1, [R5+URZ+0x38840], R0 ;  /* 0x03884000050075a7 */ /* 0x000e64000802017f */
[----:B-1----:R-:W-:Y:S05]  /*10700*/  @!P1 BRA `(.L_x_87) ;  /* 0x0000002c006c9947 */ /* 0x002fea0003800000 */
.L_x_173:
[----:B------:R-:W-:Y:S05]  /*10710*/  @!P0 BRA `(.L_x_88) ;  /* 0x0000000000048947 */ /* 0x000fea0003800000 */
[----:B------:R-:W-:Y:S01]  /*10720*/  BPT.TRAP 0x1 ;  /* 0x000000040000795c */ /* 0x000fe20000300000 */
.L_x_88:
[----:B------:R-:W2:Y:S02]  /*10730*/  SYNCS.PHASECHK.TRANS64.TRYWAIT P1, [R3+URZ+0x38860], R2 ;  /* 0x03886002030075a7 */ /* 0x000ea4000802017f */
[----:B--2---:R-:W-:Y:S05]  /*10740*/  @!P1 BRA `(.L_x_89) ;  /* 0x0000002c00709947 */ /* 0x004fea0003800000 */
.L_x_174:
[----:B------:R-:W-:Y:S05]  /*10750*/  @!P0 BRA `(.L_x_90) ;  /* 0x0000000000048947 */ /* 0x000fea0003800000 */
[----:B------:R-:W-:Y:S01]  /*10760*/  BPT.TRAP 0x1 ;  /* 0x000000040000795c */ /* 0x000fe20000300000 */
.L_x_90:
[----:B---3--:R3:W4:Y:S02]  /*10770*/  SYNCS.PHASECHK.TRANS64.TRYWAIT P0, [R5+URZ+0x38860], R0 ;  /* 0x03886000050075a7 */ /* 0x008724000800017f */
[----:B----4-:R-:W-:Y:S05]  /*10780*/  @!P0 NANOSLEEP.SYNCS 0x989680 ;  /* 0x009896800000895d */ /* 0x010fea0003900000 */
[----:B------:R-:W4:Y:S02]  /*10790*/  @!P0 SYNCS.PHASECHK.TRANS64 P0, [R5+URZ+0x38860], R0 ;  /* 0x03886000050085a7 */ /* 0x000f24000800007f */
[----:B----4-:R-:W-:Y:S05]  /*107a0*/  @!P0 BRA `(.L_x_90) ;  /* 0xfffffffc00f08947 */ /* 0x010fea000383ffff */
.L_x_82:
[----:B------:R-:W-:Y:S05]  /*107b0*/  BSYNC B0 ;  /* 0x0000000000007941 */ /* 0x000fea0003800000 */
.L_x_81:
[----:B------:R-:W-:Y:S05]  /*107c0*/  EXIT ;  /* 0x000000000000794d */ /* 0x000fea0003800000 */
.L_x_8:
[----:B0-----:R-:W-:-:S04]  /*107d0*/  MOV R3, UR40 ;  /* 0x0000002800037c02 */ /* 0x001fc80008000f00 */
[----:B------:R0:W1:Y:S03]  /*107e0*/  SYNCS.PHASECHK.TRANS64.TRYWAIT P1, [R3+URZ+0x38800], R0 ;  /* 0x03880000030075a7 */ /* 0x000066000802017f */
[----:B-1----:R-:W-:Y:S05]  /*107f0*/  @!P1 NANOSLEEP.SYNCS 0x989680 ;  /* 0x009896800000995d */ /* 0x002fea0003900000 */
[----:B------:R-:W1:Y:S02]  /*10800*/  @!P1 SYNCS.PHASECHK.TRANS64 P1, [R3+URZ+0x38800], R0 ;  /* 0x03880000030095a7 */ /* 0x000e64000802007f */
[----:B-1----:R-:W-:Y:S05]  /*10810*/  @!P1 BRA `(.L_x_8) ;  /* 0xfffffffc00ec9947 */ /* 0x002fea000383ffff */
[----:B------:R-:W-:Y:S05]  /*10820*/  BRA `(.L_x_91) ;  /* 0xffffff0800587947 */ /* 0x000fea000383ffff */
.L_x_12:
[----:B-1----:R1:W2:Y:S02]  /*10830*/  SYNCS.PHASECHK.TRANS64.TRYWAIT P1, [R0+URZ+0x38830], R3 ;  /* 0x03883003000075a7 */ /* 0x0022a4000802017f */
[----:B--2---:R-:W-:Y:S05]  /*10840*/  @!P1 NANOSLEEP.SYNCS 0x989680 ;  /* 0x009896800000995d */ /* 0x004fea0003900000 */
[----:B------:R-:W2:Y:S02]  /*10850*/  @!P1 SYNCS.PHASECHK.TRANS64 P1, [R0+URZ+0x38830], R3 ;  /* 0x03883003000095a7 */ /* 0x000ea4000802007f */
[----:B--2---:R-:W-:Y:S05]  /*10860*/  @!P1 BRA `(.L_x_12) ;  /* 0xfffffffc00f09947 */ /* 0x004fea000383ffff */
[----:B------:R-:W-:Y:S05]  /*10870*/  BRA `(.L_x_11) ;  /* 0xffffff08007c7947 */ /* 0x000fea000383ffff */
.L_x_18:
[----:B-1----:R-:W-:-:S04]  /*10880*/  IMAD.U32 R153, RZ, RZ, UR61 ;  /* 0x0000003dff997e24 */ /* 0x002fc8000f8e00ff */
[----:B------:R1:W2:Y:S03]  /*10890*/  SYNCS.PHASECHK.TRANS64.TRYWAIT P1, [R153+URZ+0x38830], R4 ;  /* 0x03883004990075a7 */ /* 0x0002a6000802017f */
[----:B--2---:R-:W-:Y:S05]  /*108a0*/  @!P1 NANOSLEEP.SYNCS 0x989680 ;  /* 0x009896800000995d */ /* 0x004fea0003900000 */
[----:B------:R-:W2:Y:S02]  /*108b0*/  @!P1 SYNCS.PHASECHK.TRANS64 P1, [R153+URZ+0x38830], R4 ;  /* 0x03883004990095a7 */ /* 0x000ea4000802007f */
[----:B--2---:R-:W-:Y:S05]  /*108c0*/  @!P1 BRA `(.L_x_18) ;  /* 0xfffffffc00ec9947 */ /* 0x004fea000383ffff */
[----:B------:R-:W-:Y:S05]  /*108d0*/  BRA `(.L_x_17) ;  /* 0xffffff5000587947 */ /* 0x000fea000383ffff */
.L_x_22:
[----:B--2---:R-:W-:-:S04]  /*108e0*/  IMAD.U32 R2, RZ, RZ, UR4 ;  /* 0x00000004ff027e24 */ /* 0x004fc8000f8e00ff */
[----:B------:R2:W3:Y:S03]  /*108f0*/  SYNCS.PHASECHK.TRANS64.TRYWAIT P1, [R2+URZ+0x38850], R0 ;  /* 0x03885000020075a7 */ /* 0x0004e6000802017f */
[----:B---3--:R-:W-:Y:S05]  /*10900*/  @!P1 NANOSLEEP.SYNCS 0x989680 ;  /* 0x009896800000995d */ /* 0x008fea0003900000 */
[----:B------:R-:W3:Y:S02]  /*10910*/  @!P1 SYNCS.PHASECHK.TRANS64 P1, [R2+URZ+0x38850], R0 ;  /* 0x03885000020095a7 */ /* 0x000ee4000802007f */
[----:B---3--:R-:W-:Y:S05]  /*10920*/  @!P1 BRA `(.L_x_22) ;  /* 0xfffffffc00ec9947 */ /* 0x008fea000383ffff */
[----:B------:R-:W-:Y:S05]  /*10930*/  BRA `(.L_x_21) ;  /* 0xffffff7800a87947 */ /* 0x000fea000383ffff */
.L_x_29:
[----:B-1----:R-:W-:-:S04]  /*10940*/  MOV R7, UR12 ;  /* 0x0000000c00077c02 */ /* 0x002fc80008000f00 */
[----:B------:R1:W2:Y:S03]  /*10950*/  SYNCS.PHASECHK.TRANS64.TRYWAIT P1, [R7+URZ+0x38850], R0 ;  /* 0x03885000070075a7 */ /* 0x0002a6000802017f */
[----:B--2---:R-:W-:Y:S05]  /*10960*/  @!P1 NANOSLEEP.SYNCS 0x989680 ;  /* 0x009896800000995d */ /* 0x004fea0003900000 */
[----:B------:R-:W2:Y:S02]  /*10970*/  @!P1 SYNCS.PHASECHK.TRANS64 P1, [R7+URZ+0x38850], R0 ;  /* 0x03885000070095a7 */ /* 0x000ea4000802007f */
[----:B--2---:R-:W-:Y:S05]  /*10980*/  @!P1 BRA `(.L_x_29) ;  /* 0xfffffffc00ec9947 */ /* 0x004fea000383ffff */
[----:B------:R-:W-:Y:S05]  /*10990*/  BRA `(.L_x_28) ;  /* 0xffffff9800087947 */ /* 0x000fea000383ffff */
.L_x_44:
[----:B------:R-:W0:Y:S01]  /*109a0*/  S2R R17, SR_TID.X ;  /* 0x0000000000117919 */ /* 0x000e220000002100 */
[----:B------:R-:W-:Y:S01]  /*109b0*/  BSSY B0, `(.L_x_92) ;  /* 0x000000a000007945 */ /* 0x000fe20003800000 */
[----:B------:R-:W-:Y:S01]  /*109c0*/  IMAD.MOV.U32 R12, RZ, RZ, RZ ;  /* 0x000000ffff0c7224 */ /* 0x000fe200078e00ff */
[----:B------:R-:W-:Y:S01]  /*109d0*/  MOV R11, 0x1f ;  /* 0x0000001f000b7802 */ /* 0x000fe20000000f00 */
[----:B------:R-:W-:Y:S01]  /*109e0*/  IMAD.MOV.U32 R15, RZ, RZ, -0x1 ;  /* 0xffffffffff0f7424 */ /* 0x000fe200078e00ff */
[----:B0-----:R-:W-:-:S04]  /*109f0*/  SHF.R.U32.HI R17, RZ, 0x5, R17 ;  /* 0x00000005ff117819 */ /* 0x001fc80000011611 */
[----:B------:R-:W-:-:S05]  /*10a00*/  LOP3.LUT R17, R17, 0x3, RZ, 0xc0, !PT ;  /* 0x0000000311117812 */ /* 0x000fca00078ec0ff */
[----:B------:R-:W-:-:S07]  /*10a10*/  IMAD.MOV.U32 R13, RZ, RZ, R17 ;  /* 0x000000ffff0d7224 */ /* 0x000fce00078e0011 */
[----:B-1---5:R-:W-:Y:S05]  /*10a20*/  WARPSYNC.COLLECTIVE R15, `(.L_x_93) ;  /* 0x000000000f087348 */ /* 0x022fea0003c00000 */
[----:B------:R0:W2:Y:S02]  /*10a30*/  SHFL.IDX P6, R14, R13, R12, R11 ;  /* 0x0000000c0d0e7389 */ /* 0x0000a400000c000b */
[----:B012--5:R-:W-:Y:S01]  /*10a40*/  ENDCOLLECTIVE ;  /* 0x000000000000791b */ /* 0x027fe20003800000 */
.L_x_93:
[----:B------:R-:W-:Y:S05]  /*10a50*/  BSYNC B0 ;  /* 0x0000000000007941 */ /* 0x000fea0003800000 */
.L_x_92:
[----:B------:R-:W-:Y:S05]  /*10a60*/  BRA `(.L_x_94) ;  /* 0xffffffcc00787947 */ /* 0x000fea000383ffff */
.L_x_47:
[----:B0-----:R0:W1:Y:S02]  /*10a70*/  SYNCS.PHASECHK.TRANS64.TRYWAIT P0, [R0+URZ+0x38840], R3 ;  /* 0x03884003000075a7 */ /* 0x001064000800017f */
[----:B-1----:R-:W-:Y:S05]  /*10a80*/  @!P0 NANOSLEEP.SYNCS 0x989680 ;  /* 0x009896800000895d */ /* 0x002fea0003900000 */
[----:B------:R-:W1:Y:S02]  /*10a90*/  @!P0 SYNCS.PHASECHK.TRANS64 P0, [R0+URZ+0x38840], R3 ;  /* 0x03884003000085a7 */ /* 0x000e64000800007f */
[----:B-1----:R-:W-:Y:S05]  /*10aa0*/  @!P0 BRA `(.L_x_47) ;  /* 0xfffffffc00f08947 */ /* 0x002fea000383ffff */
[----:B------:R-:W-:Y:S05]  /*10ab0*/  BRA `(.L_x_95) ;  /* 0xffffffd0004c7947 */ /* 0x000fea000383ffff */
.L_x_48:
[----:B------:R-:W-:Y:S01]  /*10ac0*/  BSSY B0, `(.L_x_96) ;  /* 0x0000008000007945 */ /* 0x000fe20003800000 */
[----:B------:R-:W-:Y:S01]  /*10ad0*/  IMAD.MOV.U32 R13, RZ, RZ, R6 ;  /* 0x000000ffff0d7224 */ /* 0x000fe200078e0006 */
[----:B------:R-:W-:Y:S01]  /*10ae0*/  MOV R12, RZ ;  /* 0x000000ff000c7202 */ /* 0x000fe20000000f00 */
[----:B------:R-:W-:Y:S02]  /*10af0*/  IMAD.MOV.U32 R11, RZ, RZ, 0x181f ;  /* 0x0000181fff0b7424 */ /* 0x000fe400078e00ff */
[----:B------:R-:W-:-:S07]  /*10b00*/  IMAD.MOV.U32 R15, RZ, RZ, -0x1 ;  /* 0xffffffffff0f7424 */ /* 0x000fce00078e00ff */
[----:B------:R-:W-:Y:S05]  /*10b10*/  WARPSYNC.COLLECTIVE R15, `(.L_x_97) ;  /* 0x000000000f087348 */ /* 0x000fea0003c00000 */
[----:B------:R0:W1:Y:S02]  /*10b20*/  SHFL.IDX P6, R14, R13, R12, R11 ;  /* 0x0000000c0d0e7389 */ /* 0x00006400000c000b */
[----:B01----:R-:W-:Y:S01]  /*10b30*/  ENDCOLLECTIVE ;  /* 0x000000000000791b */ /* 0x003fe20003800000 */
.L_x_97:
[----:B------:R-:W-:Y:S05]  /*10b40*/  BSYNC B0 ;  /* 0x0000000000007941 */ /* 0x000fea0003800000 */
.L_x_96:
[----:B------:R-:W-:Y:S01]  /*10b50*/  IMAD.MOV.U32 R13, RZ, RZ, R4 ;  /* 0x000000ffff0d7224 */ /* 0x000fe200078e0004 */
[----:B------:R-:W-:Y:S01]  /*10b60*/  MOV R11, 0x181f ;  /* 0x0000181f000b7802 */ /* 0x000fe20000000f00 */
[----:B------:R-:W-:Y:S01]  /*10b70*/  IMAD.MOV.U32 R12, RZ, RZ, RZ ;  /* 0x000000ffff0c7224 */ /* 0x000fe200078e00ff */
[----:B------:R-:W-:Y:S01]  /*10b80*/  MOV R2, R14 ;  /* 0x0000000e00027202 */ /* 0x000fe20000000f00 */
[----:B------:R-:W-:Y:S01]  /*10b90*/  IMAD.MOV.U32 R15, RZ, RZ, -0x1 ;  /* 0xffffffffff0f7424 */ /* 0x000fe200078e00ff */
[----:B------:R-:W-:Y:S02]  /*10ba0*/  ISETP.GE.AND P0, PT, R33, 0x1, PT ;  /* 0x000000012100780c */ /* 0x000fe40003f06270 */
[----:B------:R-:W-:-:S13]  /*10bb0*/  LOP3.LUT P5, RZ, R16, 0x8, RZ, 0xc0, !PT ;  /* 0x0000000810ff7812 */ /* 0x000fda00078ac0ff */
[----:B------:R-:W-:Y:S05]  /*10bc0*/  WARPSYNC.COLLECTIVE R15, `(.L_x_98) ;  /* 0x000000000f087348 */ /* 0x000fea0003c00000 */
[----:B------:R0:W1:Y:S02]  /*10bd0*/  SHFL.IDX P6, R14, R13, R12, R11 ;  /* 0x0000000c0d0e7389 */ /* 0x00006400000c000b */
[----:B01----:R-:W-:Y:S01]  /*10be0*/  ENDCOLLECTIVE ;  /* 0x000000000000791b */ /* 0x003fe20003800000 */
.L_x_98:
[C---:B------:R-:W-:Y:S02]  /*10bf0*/  LOP3.LUT P4, RZ, R16.reuse, 0x4, RZ, 0xc0, !PT ;  /* 0x0000000410ff7812 */ /* 0x040fe4000788c0ff */
[C---:B------:R-:W-:Y:S02]  /*10c00*/  LOP3.LUT P3, RZ, R16.reuse, 0x2, RZ, 0xc0, !PT ;  /* 0x0000000210ff7812 */ /* 0x040fe4000786c0ff */
[----:B------:R-:W-:Y:S02]  /*10c10*/  LOP3.LUT P2, RZ, R16, 0x1, RZ, 0xc0, !PT ;  /* 0x0000000110ff7812 */ /* 0x000fe4000784c0ff */
[----:B------:R-:W-:Y:S01]  /*10c20*/  @P0 LEA R7, R5, UR39, 0x1 ;  /* 0x0000002705070c11 */ /* 0x000fe2000f8e08ff */
[----:B------:R-:W-:Y:S02]  /*10c30*/  IMAD.MOV.U32 R13, RZ, RZ, R6 ;  /* 0x000000ffff0d7224 */ /* 0x000fe400078e0006 */
[----:B------:R-:W-:Y:S01]  /*10c40*/  IMAD.MOV.U32 R12, RZ, RZ, 0x1 ;  /* 0x00000001ff0c7424 */ /* 0x000fe200078e00ff */
[----:B------:R-:W-:-:S05]  /*10c50*/  @P0 LEA R14, P1, R37, R14, 0x1 ;  /* 0x0000000e250e0211 */ /* 0x000fca00078208ff */
[----:B------:R-:W-:Y:S01]  /*10c60*/  @P0 IMAD.X R3, RZ, RZ, R2, P1 ;  /* 0x000000ffff030224 */ /* 0x000fe200008e0602 */
[----:B------:R-:W-:-:S07]  /*10c70*/  @P0 MOV R2, R14 ;  /* 0x0000000e00020202 */ /* 0x000fce0000000f00 */
[----:B------:R-:W-:Y:S05]  /*10c80*/  WARPSYNC.COLLECTIVE R15, `(.L_x_99) ;  /* 0x000000000f087348 */ /* 0x000fea0003c00000 */
[----:B------:R0:W1:Y:S02]  /*10c90*/  SHFL.IDX P6, R14, R13, R12, R11 ;  /* 0x0000000c0d0e7389 */ /* 0x00006400000c000b */
[----:B01----:R-:W-:Y:S01]  /*10ca0*/  ENDCOLLECTIVE ;  /* 0x000000000000791b */ /* 0x003fe20003800000 */
.L_x_99:
[----:B------:R-:W-:Y:S01]  /*10cb0*/  @!PT LDS RZ, [RZ] ;  /* 0x00000000fffff984 */ /* 0x000fe20000000800 */
[----:B------:R-:W-:Y:S01]  /*10cc0*/  @!PT LDS RZ, [RZ] ;  /* 0x00000000fffff984 */ /* 0x000fe20000000800 */
[----:B------:R-:W-:Y:S01]  /*10cd0*/  @!PT LDS RZ, [RZ] ;  /* 0x00000000fffff984 */ /* 0x000fe20000000800 */
[----:B------:R0:W-:Y:S04]  /*10ce0*/  @P0 LDGSTS.E.BYPASS.LTC128B.128 [R7+0x24400], desc[UR36][R2.64], !P5 ;  /* 0x2440000002070fae */ /* 0x0001e8000e901d64 */
[----:B------:R0:W-:Y:S04]  /*10cf0*/  @P0 LDGSTS.E.BYPASS.LTC128B.128 [R7+0x26c00], desc[UR36][R2.64+0x80], !P4 ;  /* 0x26c0008002070fae */ /* 0x0001e8000e101d64 */
[----:B------:R0:W-:Y:S01]  /*10d00*/  @P0 LDGSTS.E.BYPASS.LTC128B.128 [R7+0x29400], desc[UR36][R2.64+0x100], !P3 ;  /* 0x2940010002070fae */ /* 0x0001e2000d901d64 */
[----:B------:R-:W-:-:S03]  /*10d10*/  IMAD.MOV.U32 R13, RZ, RZ, R4 ;  /* 0x000000ffff0d7224 */ /* 0x000fc600078e0004 */
[----:B------:R0:W-:Y:S01]  /*10d20*/  @P0 LDGSTS.E.BYPASS.LTC128B.128 [R7+0x2bc00], desc[UR36][R2.64+0x180], !P2 ;  /* 0x2bc0018002070fae */ /* 0x0001e2000d101d64 */
[----:B------:R-:W-:Y:S02]  /*10d30*/  ISETP.GE.AND P0, PT, R33, 0x11, PT ;  /* 0x000000112100780c */ /* 0x000fe40003f06270 */
[----:B------:R-:W-:-:S11]  /*10d40*/  MOV R8, R14 ;  /* 0x0000000e00087202 */ /* 0x000fd60000000f00 */
[----:B0-----:R-:W-:Y:S05]  /*10d50*/  WARPSYNC.COLLECTIVE R15, `(.L_x_100) ;  /* 0x000000000f087348 */ /* 0x001fea0003c00000 */
[----:B------:R1:W2:Y:S02]  /*10d60*/  SHFL.IDX P6, R14, R13, R12, R11 ;  /* 0x0000000c0d0e7389 */ /* 0x0002a400000c000b */
[----:B012---:R-:W-:Y:S01]  /*10d70*/  ENDCOLLECTIVE ;  /* 0x000000000000791b */ /* 0x007fe20003800000 */
.L_x_100:
[----:B------:R-:W-:Y:S01]  /*10d80*/  @P0 LEA R21, R5, UR39, 0x1 ;  /* 0x0000002705150c11 */ /* 0x000fe2000f8e08ff */
[----:B------:R-:W-:Y:S01]  /*10d90*/  IMAD.MOV.U32 R13, RZ, RZ, R6 ;  /* 0x000000ffff0d7224 */ /* 0x000fe200078e0006 */
[----:B------:R-:W-:Y:S02]  /*10da0*/  MOV R12, 0x2 ;  /* 0x00000002000c7802 */ /* 0x000fe40000000f00 */
[----:B------:R-:W-:-:S04]  /*10db0*/  @P0 LEA R14, P1, R37, R14, 0x1 ;  /* 0x0000000e250e0211 */ /* 0x000fc800078208ff */
[----:B------:R-:W-:Y:S01]  /*10dc0*/  @P0 MOV R2, R14 ;  /* 0x0000000e00020202 */ /* 0x000fe20000000f00 */
[----:B------:R-:W-:-:S08]  /*10dd0*/  @P0 IMAD.X R9, RZ, RZ, R8, P1 ;  /* 0x000000ffff090224 */ /* 0x000fd000008e0608 */
[----:B------:R-:W-:Y:S05]  /*10de0*/  WARPSYNC.COLLECTIVE R15, `(.L_x_101) ;  /* 0x000000000f087348 */ /* 0x000fea0003c00000 */
[----:B------:R0:W1:Y:S02]  /*10df0*/  SHFL.IDX P6, R14, R13, R12, R11 ;  /* 0x0000000c0d0e7389 */ /* 0x00006400000c000b */
[----:B01----:R-:W-:Y:S01]  /*10e00*/  ENDCOLLECTIVE ;  /* 0x000000000000791b */ /* 0x003fe20003800000 */
.L_x_101:
[----:B------:R-:W-:-:S05]  /*10e10*/  @P0 IMAD.MOV.U32 R3, RZ, RZ, R9 ;  /* 0x000000ffff030224 */ /* 0x000fca00078e0009 */
[----:B------:R-:W-:Y:S01]  /*10e20*/  @!PT LDS RZ, [RZ] ;  /* 0x00000000fffff984 */ /* 0x000fe20000000800 */
[----:B------:R-:W-:Y:S01]  /*10e30*/  @!PT LDS RZ, [RZ] ;  /* 0x00000000fffff984 */ /* 0x000fe20000000800 */
[----:B------:R-:W-:Y:S01]  /*10e40*/  @!PT LDS RZ, [RZ] ;  /* 0x00000000fffff984 */ /* 0x000fe20000000800 */
[----:B------:R0:W-:Y:S04]  /*10e50*/  @P0 LDGSTS.E.BYPASS.LTC128B.128 [R21+0x24c00], desc[UR36][R2.64], !P5 ;  /* 0x24c0000002150fae */ /* 0x0001e8000e901d64 */
[----:B------:R0:W-:Y:S01]  /*10e60*/  @P0 LDGSTS.E.BYPASS.LTC128B.128 [R21+0x27400], desc[UR36][R2.64+0x80], !P4 ;  /* 0x2740008002150fae */ /* 0x0001e2000e101d64 */
[----:B------:R-:W-:-:S03]  /*10e70*/  IMAD.MOV.U32 R13, RZ, RZ, R4 ;  /* 0x000000ffff0d7224 */ /* 0x000fc600078e0004 */
[----:B------:R0:W-:Y:S04]  /*10e80*/  @P0 LDGSTS.E.BYPASS.LTC128B.128 [R21+0x29c00], desc[UR36][R2.64+0x100], !P3 ;  /* 0x29c0010002150fae */ /* 0x0001e8000d901d64 */
[----:B------:R0:W-:Y:S01]  /*10e90*/  @P0 LDGSTS.E.BYPASS.LTC128B.128 [R21+0x2c400], desc[UR36][R2.64+0x180], !P2 ;  /* 0x2c40018002150fae */ /* 0x0001e2000d101d64 */
[----:B------:R-:W-:Y:S01]  /*10ea0*/  ISETP.GE.AND P0, PT, R33, 0x21, PT ;  /* 0x000000212100780c */ /* 0x000fe20003f06270 */
[----:B------:R-:W-:-:S12]  /*10eb0*/  IMAD.MOV.U32 R7, RZ, RZ, R14 ;  /* 0x000000ffff077224 */ /* 0x000fd800078e000e */
[----:B0-----:R-:W-:Y:S05]  /*10ec0*/  WARPSYNC.COLLECTIVE R15, `(.L_x_102) ;  /* 0x000000000f087348 */ /* 0x001fea0003c00000 */
[----:B------:R1:W2:Y:S02]  /*10ed0*/  SHFL.IDX P6, R14, R13, R12, R11 ;  /* 0x0000000c0d0e7389 */ /* 0x0002a400000c000b */
[----:B012---:R-:W-:Y:S01]  /*10ee0*/  ENDCOLLECTIVE ;  /* 0x000000000000791b */ /* 0x007fe20003800000 */
.L_x_102:
[----:B------:R-:W-:Y:S02]  /*10ef0*/  @P0 LEA R9, R5, UR39, 0x1 ;  /* 0x0000002705090c11 */ /* 0x000fe4000f8e08ff */
[----:B------:R-:W-:Y:S01]  /*10f00*/  MOV R13, R6 ;  /* 0x00000006000d7202 */ /* 0x000fe20000000f00 */
[----:B------:R-:W-:Y:S01]  /*10f10*/  IMAD.MOV.U32 R12, RZ, RZ, 0x3 ;  /* 0x00000003ff0c7424 */ /* 0x000fe200078e00ff */
[----:B------:R-:W-:-:S04]  /*10f20*/  @P0 LEA R14, P1, R37, R14, 0x1 ;  /* 0x0000000e250e0211 */ /* 0x000fc800078208ff */
[----:B------:R-:W-:Y:S01]  /*10f30*/  @P0 IADD3.X R7, RZ, R7, RZ, P1, !PT ;  /* 0x00000007ff070210 */ /* 0x000fe20000ffe4ff */
[----:B------:R-:W-:-:S08]  /*10f40*/  @P0 IMAD.MOV.U32 R2, RZ, RZ, R14 ;  /* 0x000000ffff020224 */ /* 0x000fd000078e000e */
[----:B------:R-:W-:Y:S05]  /*10f50*/  WARPSYNC.COLLECTIVE R15, `(.L_x_103) ;  /* 0x000000000f087348 */ /* 0x000fea0003c00000 */
[----:B------:R0:W1:Y:S02]  /*10f60*/  SHFL.IDX P6, R14, R13, R12, R11 ;  /* 0x0000000c0d0e7389 */ /* 0x00006400000c000b */
[----:B01----:R-:W-:Y:S01]  /*10f70*/  ENDCOLLECTIVE ;  /* 0x000000000000791b */ /* 0x003fe20003800000 */
.L_x_103:
[----:B------:R-:W-:-:S05]  /*10f80*/  @P0 IMAD.MOV.U32 R3, RZ, RZ, R7 ;  /* 0x000000ffff030224 */ /* 0x000fca00078e0007 */
[----:B------:R-:W-:Y:S01]  /*10f90*/  @!PT LDS RZ, [RZ] ;  /* 0x00000000fffff984 */ /* 0x000fe20000000800 */
[----:B------:R-:W-:Y:S01]  /*10fa0*/  @!PT LDS RZ, [RZ] ;  /* 0x00000000fffff984 */ /* 0x000fe20000000800 */
[----:B------:R-:W-:Y:S01]  /*10fb0*/  @!PT LDS RZ, [RZ] ;  /* 0x00000000fffff984 */ /* 0x000fe20000000800 */
[----:B------:R0:W-:Y:S04]  /*10fc0*/  @P0 LDGSTS.E.BYPASS.LTC128B.128 [R9+0x25400], desc[UR36][R2.64], !P5 ;  /* 0x2540000002090fae */ /* 0x0001e8000e901d64 */
[----:B------:R0:W-:Y:S01]  /*10fd0*/  @P0 LDGSTS.E.BYPASS.LTC128B.128 [R9+0x27c00], desc[UR36][R2.64+0x80], !P4 ;  /* 0x27c0008002090fae */ /* 0x0001e2000e101d64 */
[----:B------:R-:W-:-:S03]  /*10fe0*/  MOV R13, R4 ;  /* 0x00000004000d7202 */ /* 0x000fc60000000f00 */
[----:B------:R0:W-:Y:S04]  /*10ff0*/  @P0 LDGSTS.E.BYPASS.LTC128B.128 [R9+0x2a400], desc[UR36][R2.64+0x100], !P3 ;  /* 0x2a40010002090fae */ /* 0x0001e8000d901d64 */
[----:B------:R0:W-:Y:S01]  /*11000*/  @P0 LDGSTS.E.BYPASS.LTC128B.128 [R9+0x2cc00], desc[UR36][R2.64+0x180], !P2 ;  /* 0x2cc0018002090fae */ /* 0x0001e2000d101d64 */
[----:B------:R-:W-:Y:S01]  /*11010*/  ISETP.GE.AND P0, PT, R33, 0x31, PT ;  /* 0x000000312100780c */ /* 0x000fe20003f06270 */
[----:B------:R-:W-:-:S12]  /*11020*/  IMAD.MOV.U32 R7, RZ, RZ, R14 ;  /* 0x000000ffff077224 */ /* 0x000fd800078e000e */
[----:B0-----:R-:W-:Y:S05]  /*11030*/  WARPSYNC.COLLECTIVE R15, `(.L_x_104) ;  /* 0x000000000f087348 */ /* 0x001fea0003c00000 */
[----:B------:R1:W2:Y:S02]  /*11040*/  SHFL.IDX P6, R14, R13, R12, R11 ;  /* 0x0000000c0d0e7389 */ /* 0x0002a400000c000b */
[----:B012---:R-:W-:Y:S01]  /*11050*/  ENDCOLLECTIVE ;  /* 0x000000000000791b */ /* 0x007fe20003800000 */
.L_x_104:
[----:B------:R-:W-:Y:S01]  /*11060*/  @P0 LEA R21, R5, UR39, 0x1 ;  /* 0x0000002705150c11 */ /* 0x000fe2000f8e08ff */
[----:B------:R-:W-:Y:S02]  /*11070*/  IMAD.MOV.U32 R13, RZ, RZ, R6 ;  /* 0x000000ffff0d7224 */ /* 0x000fe400078e0006 */
[----:B------:R-:W-:Y:S01]  /*11080*/  IMAD.MOV.U32 R12, RZ, RZ, 0x4 ;  /* 0x00000004ff0c7424 */ /* 0x000fe200078e00ff */
[----:B------:R-:W-:-:S05]  /*11090*/  @P0 LEA R14, P1, R37, R14, 0x1 ;  /* 0x0000000e250e0211 */ /* 0x000fca00078208ff */
[----:B------:R-:W-:-:S08]  /*110a0*/  @P0 IMAD.MOV.U32 R2, RZ, RZ, R14 ;  /* 0x000000ffff020224 */ /* 0x000fd000078e000e */
[----:B------:R-:W-:Y:S05]  /*110b0*/  WARPSYNC.COLLECTIVE R15, `(.L_x_105) ;  /* 0x000000000f087348 */ /* 0x000fea0003c00000 */
[----:B------:R0:W1:Y:S02]  /*110c0*/  SHFL.IDX P6, R14, R13, R12, R11 ;  /* 0x0000000c0d0e7389 */ /* 0x00006400000c000b */
[----:B01----:R-:W-:Y:S01]  /*110d0*/  ENDCOLLECTIVE ;  /* 0x000000000000791b */ /* 0x003fe20003800000 */
.L_x_105:
[----:B------:R-:W-:-:S05]  /*110e0*/  @P0 IMAD.X R7, RZ, RZ, R7, P1 ;  /* 0x000000ffff070224 */ /* 0x000fca00008e0607 */
[----:B------:R-:W-:-:S05]  /*110f0*/  @P0 MOV R3, R7 ;  /* 0x0000000700030202 */ /* 0x000fca0000000f00 */
[----:B------:R-:W-:Y:S01]  /*11100*/  @!PT LDS RZ, [RZ] ;  /* 0x00000000fffff984 */ /* 0x000fe20000000800 */
[----:B------:R-:W-:Y:S01]  /*11110*/  @!PT LDS RZ, [RZ] ;  /* 0x00000000fffff984 */ /* 0x000fe20000000800 */
[----:B------:R-:W-:Y:S01]  /*11120*/  @!PT LDS RZ, [RZ] ;  /* 0x00000000fffff984 */ /* 0x000fe20000000800 */
[----:B------:R0:W-:Y:S01]  /*11130*/  @P0 LDGSTS.E.BYPASS.LTC128B.128 [R21+0x25c00], desc[UR36][R2.64], !P5 ;  /* 0x25c0000002150fae */ /* 0x0001e2000e901d64 */
[----:B------:R-:W-:-:S03]  /*11140*/  IMAD.MOV.U32 R13, RZ, RZ, R4 ;  /* 0x000000ffff0d7224 */ /* 0x000fc600078e0004 */
[----:B------:R0:W-:Y:S04]  /*11150*/  @P0 LDGSTS.E.BYPASS.LTC128B.128 [R21+0x28400], desc[UR36][R2.64+0x80], !P4 ;  /* 0x2840008002150fae */ /* 0x0001e8000e101d64 */
[----:B------:R0:W-:Y:S04]  /*11160*/  @P0 LDGSTS.E.BYPASS.LTC128B.128 [R21+0x2ac00], desc[UR36][R2.64+0x100], !P3 ;  /* 0x2ac0010002150fae */ /* 0x0001e8000d901d64 */
[----:B------:R0:W-:Y:S01]  /*11170*/  @P0 LDGSTS.E.BYPASS.LTC128B.128 [R21+0x2d400], desc[UR36][R2.64+0x180], !P2 ;  /* 0x2d40018002150fae */ /* 0x0001e2000d101d64 */
[----:B------:R-:W-:-:S07]  /*11180*/  MOV R7, R14 ;  /* 0x0000000e00077202 */ /* 0x000fce0000000f00 */
[----:B0-----:R-:W-:Y:S05]  /*11190*/  WARPSYNC.COLLECTIVE R15, `(.L_x_106) ;  /* 0x000000000f087348 */ /* 0x001fea0003c00000 */
[----:B------:R1:W2:Y:S02]  /*111a0*/  SHFL.IDX P6, R14, R13, R12, R11 ;  /* 0x0000000c0d0e7389 */ /* 0x0002a400000c000b */
[----:B012---:R-:W-:Y:S01]  /*111b0*/  ENDCOLLECTIVE ;  /* 0x000000000000791b */ /* 0x007fe20003800000 */
.L_x_106:
[----:B------:R-:W-:Y:S05]  /*111c0*/  BRA `(.L_x_107) ;  /* 0xffffffcc00b47947 */ /* 0x000fea000383ffff */
.L_x_54:
[----:B------:R-:W-:Y:S01]  /*111d0*/  IMAD.MOV.U32 R13, RZ, RZ, R5 ;  /* 0x000000ffff0d7224 */ /* 0x000fe200078e0005 */
[----:B------:R-:W-:Y:S01]  /*111e0*/  MOV R12, RZ ;  /* 0x000000ff000c7202 */ /* 0x000fe20000000f00 */
[----:B------:R-:W-:Y:S02]  /*111f0*/  IMAD.MOV.U32 R11, RZ, RZ, 0x181f ;  /* 0x0000181fff0b7424 */ /* 0x000fe400078e00ff */
[----:B------:R-:W-:Y:S02]  /*11200*/  IMAD.MOV.U32 R15, RZ, RZ, -0x1 ;  /* 0xffffffffff0f7424 */ /* 0x000fe400078e00ff */
[----:B------:R-:W-:-:S07]  /*11210*/  IMAD.IADD R4, R34, 0x1, R4 ;  /* 0x0000000122047824 */ /* 0x000fce00078e0204 */
[----:B-----5:R-:W-:Y:S05]  /*11220*/  WARPSYNC.COLLECTIVE R15, `(.L_x_108) ;  /* 0x000000000f087348 */ /* 0x020fea0003c00000 */
[----:B------:R0:W1:Y:S02]  /*11230*/  SHFL.IDX P6, R14, R13, R12, R11 ;  /* 0x0000000c0d0e7389 */ /* 0x00006400000c000b */
[----:B01---5:R-:W-:Y:S01]  /*11240*/  ENDCOLLECTIVE ;  /* 0x000000000000791b */ /* 0x023fe20003800000 */
.L_x_108:
[C---:B------:R-:W-:Y:S01]  /*11250*/  VIADD R6, R4.reuse, 0x10 ;  /* 0x0000001004067836 */ /* 0x040fe20000000000 */
[----:B------:R-:W-:Y:S01]  /*11260*/  ISETP.GE.AND P0, PT, R4, UR40, PT ;  /* 0x0000002804007c0c */ /* 0x000fe2000bf06270 */
[----:B------:R-:W-:Y:S01]  /*11270*/  IMAD.MOV.U32 R13, RZ, RZ, R0 ;  /* 0x000000ffff0d7224 */ /* 0x000fe200078e0000 */
[----:B------:R-:W-:-:S11]  /*11280*/  MOV R2, R14 ;  /* 0x0000000e00027202 */ /* 0x000fd60000000f00 */
[----:B------:R-:W-:Y:S05]  /*11290*/  WARPSYNC.COLLECTIVE R15, `(.L_x_109) ;  /* 0x000000000f087348 */ /* 0x000fea0003c00000 */
[----:B------:R0:W1:Y:S02]  /*112a0*/  SHFL.IDX P6, R14, R13, R12, R11 ;  /* 0x0000000c0d0e7389 */ /* 0x00006400000c000b */
[----:B01----:R-:W-:Y:S01]  /*112b0*/  ENDCOLLECTIVE ;  /* 0x000000000000791b */ /* 0x003fe20003800000 */
.L_x_109:
[----:B------:R-:W-:Y:S01]  /*112c0*/  MOV R13, R5 ;  /* 0x00000005000d7202 */ /* 0x000fe20000000f00 */
[----:B------:R-:W-:Y:S01]  /*112d0*/  IMAD.MOV.U32 R12, RZ, RZ, 0x1 ;  /* 0x00000001ff0c7424 */ /* 0x000fe200078e00ff */
[----:B------:R-:W-:-:S04]  /*112e0*/  @!P0 LEA R14, P1, R37, R14, 0x1 ;  /* 0x0000000e250e8211 */ /* 0x000fc800078208ff */
[----:B------:R-:W-:Y:S01]  /*112f0*/  @!P0 IADD3.X R3, RZ, R2, RZ, P1, !PT ;  /* 0x00000002ff038210 */ /* 0x000fe20000ffe4ff */
[----:B------:R-:W-:-:S08]  /*11300*/  @!P0 IMAD.MOV.U32 R2, RZ, RZ, R14 ;  /* 0x000000ffff028224 */ /* 0x000fd000078e000e */
[----:B------:R-:W-:Y:S05]  /*11310*/  WARPSYNC.COLLECTIVE R15, `(.L_x_110) ;  /* 0x000000000f087348 */ /* 0x000fea0003c00000 */
[----:B------:R0:W1:Y:S02]  /*11320*/  SHFL.IDX P6, R14, R13, R12, R11 ;  /* 0x0000000c0d0e7389 */ /* 0x00006400000c000b */
[----:B01----:R-:W-:Y:S01]  /*11330*/  ENDCOLLECTIVE ;  /* 0x000000000000791b */ /* 0x003fe20003800000 */
.L_x_110:
[----:B------:R-:W-:Y:S01]  /*11340*/  @!PT LDS RZ, [RZ] ;  /* 0x00000000fffff984 */ /* 0x000fe20000000800 */
[----:B------:R-:W-:Y:S01]  /*11350*/  @!PT LDS RZ, [RZ] ;  /* 0x00000000fffff984 */ /* 0x000fe20000000800 */
[----:B------:R-:W-:Y:S01]  /*11360*/  @!PT LDS RZ, [RZ] ;  /* 0x00000000fffff984 */ /* 0x000fe20000000800 */
[----:B------:R0:W-:Y:S04]  /*11370*/  @!P0 LDGSTS.E.BYPASS.LTC128B.128 [R20+0x14400], desc[UR36][R2.64], !P2 ;  /* 0x1440000002148fae */ /* 0x0001e8000d101d64 */
[----:B------:R0:W-:Y:S04]  /*11380*/  @!P0 LDGSTS.E.BYPASS.LTC128B.128 [R20+0x18400], desc[UR36][R2.64+0x80], !P3 ;  /* 0x1840008002148fae */ /* 0x0001e8000d901d64 */
[----:B------:R0:W-:Y:S01]  /*11390*/  @!P0 LDGSTS.E.BYPASS.LTC128B.128 [R20+0x1c400], desc[UR36][R2.64+0x100], !P4 ;  /* 0x1c40010002148fae */ /* 0x0001e2000e101d64 */
[----:B------:R-:W-:-:S03]  /*113a0*/  MOV R13, R0 ;  /* 0x00000000000d7202 */ /* 0x000fc60000000f00 */
[----:B------:R0:W-:Y:S01]  /*113b0*/  @!P0 LDGSTS.E.BYPASS.LTC128B.128 [R20+0x20400], desc[UR36][R2.64+0x180], !P5 ;  /* 0x2040018002148fae */ /* 0x0001e2000e901d64 */
[----:B------:R-:W-:Y:S01]  /*113c0*/  ISETP.GE.AND P0, PT, R6, UR40, PT ;  /* 0x0000002806007c0c */ /* 0x000fe2000bf06270 */
[----:B------:R-:W-:-:S12]  /*113d0*/  IMAD.MOV.U32 R6, RZ, RZ, R14 ;  /* 0x000000ffff067224 */ /* 0x000fd800078e000e */
[----:B0-----:R-:W-:Y:S05]  /*113e0*/  WARPSYNC.COLLECTIVE R15, `(.L_x_111) ;  /* 0x000000000f087348 */ /* 0x001fea0003c00000 */
[----:B------:R1:W2:Y:S02]  /*113f0*/  SHFL.IDX P6, R14, R13, R12, R11 ;  /* 0x0000000c0d0e7389 */ /* 0x0002a400000c000b */
[----:B012---:R-:W-:Y:S01]  /*11400*/  ENDCOLLECTIVE ;  /* 0x000000000000791b */ /* 0x007fe20003800000 */
.L_x_111:
[----:B------:R-:W-:Y:S01]  /*11410*/  IMAD.MOV.U32 R13, RZ, RZ, R5 ;  /* 0x000000ffff0d7224 */ /* 0x000fe200078e0005 */
[----:B------:R-:W-:Y:S02]  /*11420*/  MOV R12, 0x2 ;  /* 0x00000002000c7802 */ /* 0x000fe40000000f00 */
[----:B------:R-:W-:-:S05]  /*11430*/  @!P0 LEA R14, P1, R37, R14, 0x1 ;  /* 0x0000000e250e8211 */ /* 0x000fca00078208ff */
[----:B------:R-:W-:-:S08]  /*11440*/  @!P0 IMAD.MOV.U32 R2, RZ, RZ, R14 ;  /* 0x000000ffff028224 */ /* 0x000fd000078e000e */
[----:B------:R-:W-:Y:S05]  /*11450*/  WARPSYNC.COLLECTIVE R15, `(.L_x_112) ;  /* 0x000000000f087348 */ /* 0x000fea0003c00000 */
[----:B------:R0:W1:Y:S02]  /*11460*/  SHFL.IDX P6, R14, R13, R12, R11 ;  /* 0x0000000c0d0e7389 */ /* 0x00006400000c000b */
[----:B01----:R-:W-:Y:S01]  /*11470*/  ENDCOLLECTIVE ;  /* 0x000000000000791b */ /* 0x003fe20003800000 */
.L_x_112:
[----:B------:R-:W-:Y:S02]  /*11480*/  @!P0 IMAD.X R7, RZ, RZ, R6, P1 ;  /* 0x000000ffff078224 */ /* 0x000fe400008e0606 */
[----:B------:R-:W-:-:S03]  /*11490*/  VIADD R6, R4, 0x20 ;  /* 0x0000002004067836 */ /* 0x000fc60000000000 */
[----:B------:R-:W-:-:S05]  /*114a0*/  @!P0 MOV R3, R7 ;  /* 0x0000000700038202 */ /* 0x000fca0000000f00 */
[----:B------:R-:W-:Y:S01]  /*114b0*/  @!PT LDS RZ, [RZ] ;  /* 0x00000000fffff984 */ /* 0x000fe20000000800 */
[----:B------:R-:W-:Y:S01]  /*114c0*/  @!PT LDS RZ, [RZ] ;  /* 0x00000000fffff984 */ /* 0x000fe20000000800 */
[----:B------:R-:W-:Y:S01]  /*114d0*/  @!PT LDS RZ, [RZ] ;  /* 0x00000000fffff984 */ /* 0x000fe20000000800 */
[----:B------:R0:W-:Y:S01]  /*114e0*/  @!P0 LDGSTS.E.BYPASS.LTC128B.128 [R20+0x14c00], desc[UR36][R2.64], !P2 ;  /* 0x14c0000002148fae */ /* 0x0001e2000d101d64 */
[----:B------:R-:W-:-:S03]  /*114f0*/  IMAD.MOV.U32 R13, RZ, RZ, R0 ;  /* 0x000000ffff0d7224 */ /* 0x000fc600078e0000 */
[----:B------:R0:W-:Y:S04]  /*11500*/  @!P0 LDGSTS.E.BYPASS.LTC128B.128 [R20+0x18c00], desc[UR36][R2.64+0x80], !P3 ;  /* 0x18c0008002148fae */ /* 0x0001e8000d901d64 */
[----:B------:R0:W-:Y:S04]  /*11510*/  @!P0 LDGSTS.E.BYPASS.LTC128B.128 [R20+0x1cc00], desc[UR36][R2.64+0x100], !P4 ;  /* 0x1cc0010002148fae */ /* 0x0001e8000e101d64 */
[----:B------:R0:W-:Y:S01]  /*11520*/  @!P0 LDGSTS.E.BYPASS.LTC128B.128 [R20+0x20c00], desc[UR36][R2.64+0x180], !P5 ;  /* 0x20c0018002148fae */ /* 0x0001e2000e901d64 */
[----:B------:R-:W-:Y:S01]  /*11530*/  ISETP.GE.AND P0, PT, R6, UR40, PT ;  /* 0x0000002806007c0c */ /* 0x000fe2000bf06270 */
[----:B------:R-:W-:-:S12]  /*11540*/  IMAD.MOV.U32 R6, RZ, RZ, R14 ;  /* 0x000000ffff067224 */ /* 0x000fd800078e000e */
[----:B0-----:R-:W-:Y:S05]  /*11550*/  WARPSYNC.COLLECTIVE R15, `(.L_x_113) ;  /* 0x000000000f087348 */ /* 0x001fea0003c00000 */
[----:B------:R1:W2:Y:S02]  /*11560*/  SHFL.IDX P6, R14, R13, R12, R11 ;  /* 0x0000000c0d0e7389 */ /* 0x0002a400000c000b */
[----:B012---:R-:W-:Y:S01]  /*11570*/  ENDCOLLECTIVE ;  /* 0x000000000000791b */ /* 0x007fe20003800000 */
.L_x_113:
[----:B------:R-:W-:Y:S02]  /*11580*/  IMAD.MOV.U32 R13, RZ, RZ, R5 ;  /* 0x000000ffff0d7224 */ /* 0x000fe400078e0005 */
[----:B------:R-:W-:Y:S01]  /*11590*/  IMAD.MOV.U32 R12, RZ, RZ, 0x3 ;  /* 0x00000003ff0c7424 */ /* 0x000fe200078e00ff */
[----:B------:R-:W-:-:S04]  /*115a0*/  @!P0 LEA R14, P1, R37, R14, 0x1 ;  /* 0x0000000e250e8211 */ /* 0x000fc800078208ff */
[----:B------:R-:W-:Y:S01]  /*115b0*/  @!P0 IADD3.X R7, RZ, R6, RZ, P1, !PT ;  /* 0x00000006ff078210 */ /* 0x000fe20000ffe4ff */
[----:B------:R-:W-:Y:S01]  /*115c0*/  @!P0 IMAD.MOV.U32 R2, RZ, RZ, R14 ;  /* 0x000000ffff028224 */ /* 0x000fe200078e000e */
[----:B------:R-:W-:-:S07]  /*115d0*/  IADD3 R6, R4, 0x30, RZ ;  /* 0x0000003004067810 */ /* 0x000fce0007ffe0ff */
[----:B------:R-:W-:Y:S05]  /*115e0*/  WARPSYNC.COLLECTIVE R15, `(.L_x_114) ;  /* 0x000000000f087348 */ /* 0x000fea0003c00000 */
[----:B------:R0:W1:Y:S02]  /*115f0*/  SHFL.IDX P6, R14, R13, R12, R11 ;  /* 0x0000000c0d0e7389 */ /* 0x00006400000c000b */
[----:B01----:R-:W-:Y:S01]  /*11600*/  ENDCOLLECTIVE ;  /* 0x000000000000791b */ /* 0x003fe20003800000 */
.L_x_114:
[----:B------:R-:W-:-:S05]  /*11610*/  @!P0 IMAD.MOV.U32 R3, RZ, RZ, R7 ;  /* 0x000000ffff038224 */ /* 0x000fca00078e0007 */
[----:B------:R-:W-:Y:S01]  /*11620*/  @!PT LDS RZ, [RZ] ;  /* 0x00000000fffff984 */ /* 0x000fe20000000800 */
[----:B------:R-:W-:Y:S01]  /*11630*/  @!PT LDS RZ, [RZ] ;  /* 0x00000000fffff984 */ /* 0x000fe20000000800 */
[----:B------:R-:W-:Y:S01]  /*11640*/  @!PT LDS RZ, [RZ] ;  /* 0x00000000fffff984 */ /* 0x000fe20000000800 */
[----:B------:R0:W-:Y:S04]  /*11650*/  @!P0 LDGSTS.E.BYPASS.LTC128B.128 [R20+0x15400], desc[UR36][R2.64], !P2 ;  /* 0x1540000002148fae */ /* 0x0001e8000d101d64 */
[----:B------:R0:W-:Y:S01]  /*11660*/  @!P0 LDGSTS.E.BYPASS.LTC128B.128 [R20+0x19400], desc[UR36][R2.64+0x80], !P3 ;  /* 0x1940008002148fae */ /* 0x0001e2000d901d64 */
[----:B------:R-:W-:-:S03]  /*11670*/  IMAD.MOV.U32 R13, RZ, RZ, R0 ;  /* 0x000000ffff0d7224 */ /* 0x000fc600078e0000 */
[----:B------:R0:W-:Y:S04]  /*11680*/  @!P0 LDGSTS.E.BYPASS.LTC128B.128 [R20+0x1d400], desc[UR36][R2.64+0x100], !P4 ;  /* 0x1d40010002148fae */ /* 0x0001e8000e101d64 */
[----:B------:R0:W-:Y:S01]  /*11690*/  @!P0 LDGSTS.E.BYPASS.LTC128B.128 [R20+0x21400], desc[UR36][R2.64+0x180], !P5 ;  /* 0x2140018002148fae */ /* 0x0001e2000e901d64 */
[----:B------:R-:W-:Y:S02]  /*116a0*/  ISETP.GE.AND P0, PT, R6, UR40, PT ;  /* 0x0000002806007c0c */ /* 0x000fe4000bf06270 */
[----:B------:R-:W-:-:S11]  /*116b0*/  MOV R6, R14 ;  /* 0x0000000e00067202 */ /* 0x000fd60000000f00 */
[----:B0-----:R-:W-:Y:S05]  /*116c0*/  WARPSYNC.COLLECTIVE R15, `(.L_x_115) ;  /* 0x000000000f087348 */ /* 0x001fea0003c00000 */
[----:B------:R1:W2:Y:S02]  /*116d0*/  SHFL.IDX P6, R14, R13, R12, R11 ;  /* 0x0000000c0d0e7389 */ /* 0x0002a400000c000b */
[----:B012---:R-:W-:Y:S01]  /*116e0*/  ENDCOLLECTIVE ;  /* 0x000000000000791b */ /* 0x007fe20003800000 */
.L_x_115:
[----:B------:R-:W-:Y:S01]  /*116f0*/  MOV R13, R5 ;  /* 0x00000005000d7202 */ /* 0x000fe20000000f00 */
[----:B------:R-:W-:Y:S01]  /*11700*/  IMAD.MOV.U32 R12, RZ, RZ, 0x4 ;  /* 0x00000004ff0c7424 */ /* 0x000fe200078e00ff */
[----:B------:R-:W-:-:S04]  /*11710*/  @!P0 LEA R14, P1, R37, R14, 0x1 ;  /* 0x0000000e250e8211 */ /* 0x000fc800078208ff */
[----:B------:R-:W-:Y:S01]  /*11720*/  @!P0 MOV R2, R14 ;  /* 0x0000000e00028202 */ /* 0x000fe20000000f00 */
[----:B------:R-:W-:-:S08]  /*11730*/  @!P0 IMAD.X R7, RZ, RZ, R6, P1 ;  /* 0x000000ffff078224 */ /* 0x000fd000008e0606 */
[----:B------:R-:W-:Y:S05]  /*11740*/  WARPSYNC.COLLECTIVE R15, `(.L_x_116) ;  /* 0x000000000f087348 */ /* 0x000fea0003c00000 */
[----:B------:R0:W1:Y:S02]  /*11750*/  SHFL.IDX P6, R14, R13, R12, R11 ;  /* 0x0000000c0d0e7389 */ /* 0x00006400000c000b */
[----:B01----:R-:W-:Y:S01]  /*11760*/  ENDCOLLECTIVE ;  /* 0x000000000000791b */ /* 0x003fe20003800000 */
.L_x_116:
[----:B------:R-:W-:Y:S02]  /*11770*/  VIADD R6, R4, 0x40 ;  /* 0x0000004004067836 */ /* 0x000fe40000000000 */
[----:B------:R-:W-:-:S05]  /*11780*/  @!P0 IMAD.MOV.U32 R3, RZ, RZ, R7 ;  /* 0x000000ffff038224 */ /* 0x000fca00078e0007 */
[----:B------:R-:W-:Y:S01]  /*11790*/  @!PT LDS RZ, [RZ] ;  /* 0x00000000fffff984 */ /* 0x000fe20000000800 */
[----:B------:R-:W-:Y:S01]  /*117a0*/  @!PT LDS RZ, [RZ] ;  /* 0x00000000fffff984 */ /* 0x000fe20000000800 */
[----:B------:R-:W-:Y:S01]  /*117b0*/  @!PT LDS RZ, [RZ] ;  /* 0x00000000fffff984 */ /* 0x000fe20000000800 */
[----:B------:R0:W-:Y:S04]  /*117c0*/  @!P0 LDGSTS.E.BYPASS.LTC128B.128 [R20+0x15c00], desc[UR36][R2.64], !P2 ;  /* 0x15c0000002148fae */ /* 0x0001e8000d101d64 */
[----:B------:R0:W-:Y:S01]  /*117d0*/  @!P0 LDGSTS.E.BYPASS.LTC128B.128 [R20+0x19c00], desc[UR36][R2.64+0x80], !P3 ;  /* 0x19c0008002148fae */ /* 0x0001e2000d901d64 */
[----:B------:R-:W-:-:S03]  /*117e0*/  MOV R13, R0 ;  /* 0x00000000000d7202 */ /* 0x000fc60000000f00 */
[----:B------:R0:W-:Y:S04]  /*117f0*/  @!P0 LDGSTS.E.BYPASS.LTC128B.128 [R20+0x1dc00], desc[UR36][R2.64+0x100], !P4 ;  /* 0x1dc0010002148fae */ /* 0x0001e8000e101d64 */
[----:B------:R0:W-:Y:S01]  /*11800*/  @!P0 LDGSTS.E.BYPASS.LTC128B.128 [R20+0x21c00], desc[UR36][R2.64+0x180], !P5 ;  /* 0x21c0018002148fae */ /* 0x0001e2000e901d64 */
[----:B------:R-:W-:Y:S01]  /*11810*/  ISETP.GE.AND P0, PT, R6, UR40, PT ;  /* 0x0000002806007c0c */ /* 0x000fe2000bf06270 */
[----:B------:R-:W-:-:S12]  /*11820*/  IMAD.MOV.U32 R6, RZ, RZ, R14 ;  /* 0x000000ffff067224 */ /* 0x000fd800078e000e */
[----:B0-----:R-:W-:Y:S05]  /*11830*/  WARPSYNC.COLLECTIVE R15, `(.L_x_117) ;  /* 0x000000000f087348 */ /* 0x001fea0003c00000 */
[----:B------:R1:W2:Y:S02]  /*11840*/  SHFL.IDX P6, R14, R13, R12, R11 ;  /* 0x0000000c0d0e7389 */ /* 0x0002a400000c000b */
[----:B012---:R-:W-:Y:S01]  /*11850*/  ENDCOLLECTIVE ;  /* 0x000000000000791b */ /* 0x007fe20003800000 */
.L_x_117:
[----:B------:R-:W-:Y:S01]  /*11860*/  IMAD.MOV.U32 R13, RZ, RZ, R5 ;  /* 0x000000ffff0d7224 */ /* 0x000fe200078e0005 */
[----:B------:R-:W-:Y:S02]  /*11870*/  MOV R12, 0x5 ;  /* 0x00000005000c7802 */ /* 0x000fe40000000f00 */
[----:B------:R-:W-:-:S05]  /*11880*/  @!P0 LEA R14, P1, R37, R14, 0x1 ;  /* 0x0000000e250e8211 */ /* 0x000fca00078208ff */
[----:B------:R-:W-:-:S08]  /*11890*/  @!P0 IMAD.MOV.U32 R2, RZ, RZ, R14 ;  /* 0x000000ffff028224 */ /* 0x000fd000078e000e */
[----:B------:R-:W-:Y:S05]  /*118a0*/  WARPSYNC.COLLECTIVE R15, `(.L_x_118) ;  /* 0x000000000f087348 */ /* 0x000fea0003c00000 */
[----:B------:R0:W1:Y:S02]  /*118b0*/  SHFL.IDX P6, R14, R13, R12, R11 ;  /* 0x0000000c0d0e7389 */ /* 0x00006400000c000b */
[----:B01----:R-:W-:Y:S01]  /*118c0*/  ENDCOLLECTIVE ;  /* 0x000000000000791b */ /* 0x003fe20003800000 */
.L_x_118:
        /* <DEDUP_REMOVED lines=16> */
.L_x_119:
        /* <DEDUP_REMOVED lines=9> */
.L_x_120:
        /* <DEDUP_REMOVED lines=14> */
.L_x_121:
[----:B------:R-:W-:Y:S01]  /*11b40*/  IMAD.MOV.U32 R13, RZ, RZ, R5 ;  /* 0x000000ffff0d7224 */ /* 0x000fe200078e0005 */
[----:B------:R-:W-:Y:S02]  /*11b50*/  MOV R12, 0x7 ;  /* 0x00000007000c7802 */ /* 0x000fe40000000f00 */
[----:B------:R-:W-:-:S04]  /*11b60*/  @!P0 LEA R14, P1, R37, R14, 0x1 ;  /* 0x0000000e250e8211 */ /* 0x000fc800078208ff */
[----:B------:R-:W-:Y:S01]  /*11b70*/  @!P0 MOV R2, R14 ;  /* 0x0000000e00028202 */ /* 0x000fe20000000f00 */
[----:B------:R-:W-:-:S08]  /*11b80*/  @!P0 IMAD.X R7, RZ, RZ, R6, P1 ;  /* 0x000000ffff078224 */ /* 0x000fd000008e0606 */
[----:B------:R-:W-:Y:S05]  /*11b90*/  WARPSYNC.COLLECTIVE R15, `(.L_x_122) ;  /* 0x000000000f087348 */ /* 0x000fea0003c00000 */
[----:B------:R0:W1:Y:S02]  /*11ba0*/  SHFL.IDX P6, R14, R13, R12, R11 ;  /* 0x0000000c0d0e7389 */ /* 0x00006400000c000b */
[----:B01----:R-:W-:Y:S01]  /*11bb0*/  ENDCOLLECTIVE ;  /* 0x000000000000791b */ /* 0x003fe20003800000 */
.L_x_122:
        /* <DEDUP_REMOVED lines=9> */
[----:B------:R-:W-:-:S07]  /*11c50*/  IMAD.MOV.U32 R6, RZ, RZ, R14 ;  /* 0x000000ffff067224 */ /* 0x000fce00078e000e */
[----:B0-----:R-:W-:Y:S05]  /*11c60*/  WARPSYNC.COLLECTIVE R15, `(.L_x_123) ;  /* 0x000000000f087348 */ /* 0x001fea0003c00000 */
[----:B------:R1:W2:Y:S02]  /*11c70*/  SHFL.IDX P6, R14, R13, R12, R11 ;  /* 0x0000000c0d0e7389 */ /* 0x0002a400000c000b */
[----:B012---:R-:W-:Y:S01]  /*11c80*/  ENDCOLLECTIVE ;  /* 0x000000000000791b */ /* 0x007fe20003800000 */
.L_x_123:
[----:B------:R-:W-:Y:S05]  /*11c90*/  BRA `(.L_x_124) ;  /* 0xffffffcc00e47947 */ /* 0x000fea000383ffff */
.L_x_56:
[----:B0-----:R-:W-:-:S04]  /*11ca0*/  MOV R3, UR39 ;  /* 0x0000002700037c02 */ /* 0x001fc80008000f00 */
[----:B------:R0:W1:Y:S03]  /*11cb0*/  SYNCS.PHASECHK.TRANS64.TRYWAIT P0, [R3+URZ+0x38820], R0 ;  /* 0x03882000030075a7 */ /* 0x000066000800017f */
[----:B-1----:R-:W-:Y:S05]  /*11cc0*/  @!P0 NANOSLEEP.SYNCS 0x989680 ;  /* 0x009896800000895d */ /* 0x002fea0003900000 */
[----:B------:R-:W1:Y:S02]  /*11cd0*/  @!P0 SYNCS.PHASECHK.TRANS64 P0, [R3+URZ+0x38820], R0 ;  /* 0x03882000030085a7 */ /* 0x000e64000800007f */
[----:B-1----:R-:W-:Y:S05]  /*11ce0*/  @!P0 BRA `(.L_x_56) ;  /* 0xfffffffc00ec8947 */ /* 0x002fea000383ffff */
[----:B------:R-:W-:Y:S05]  /*11cf0*/  BRA `(.L_x_125) ;  /* 0xffffffd000247947 */ /* 0x000fea000383ffff */
.L_x_60:
[----:B0-----:R0:W1:Y:S02]  /*11d00*/  SYNCS.PHASECHK.TRANS64.TRYWAIT P0, [R7+URZ+0x38840], R0 ;  /* 0x03884000070075a7 */ /* 0x001064000800017f */
[----:B-1----:R-:W-:Y:S05]  /*11d10*/  @!P0 NANOSLEEP.SYNCS 0x989680 ;  /* 0x009896800000895d */ /* 0x002fea0003900000 */
[----:B------:R-:W1:Y:S02]  /*11d20*/  @!P0 SYNCS.PHASECHK.TRANS64 P0, [R7+URZ+0x38840], R0 ;  /* 0x03884000070085a7 */ /* 0x000e64000800007f */
[----:B-1----:R-:W-:Y:S05]  /*11d30*/  @!P0 BRA `(.L_x_60) ;  /* 0xfffffffc00f08947 */ /* 0x002fea000383ffff */
[----:B------:R-:W-:Y:S05]  /*11d40*/  BRA `(.L_x_126) ;  /* 0xffffffd000d47947 */ /* 0x000fea000383ffff */
.L_x_61:
[----:B------:R-:W-:Y:S01]  /*11d50*/  BSSY B1, `(.L_x_127) ;  /* 0x0000008000017945 */ /* 0x000fe20003800000 */
[----:B------:R-:W-:Y:S01]  /*11d60*/  IMAD.MOV.U32 R13, RZ, RZ, R23 ;  /* 0x000000ffff0d7224 */ /* 0x000fe200078e0017 */
[----:B------:R-:W-:Y:S01]  /*11d70*/  MOV R11, 0x181f ;  /* 0x0000181f000b7802 */ /* 0x000fe20000000f00 */
[----:B------:R-:W-:Y:S02]  /*11d80*/  IMAD.MOV.U32 R12, RZ, RZ, RZ ;  /* 0x000000ffff0c7224 */ /* 0x000fe400078e00ff */
[----:B------:R-:W-:-:S07]  /*11d90*/  IMAD.MOV.U32 R15, RZ, RZ, -0x1 ;  /* 0xffffffffff0f7424 */ /* 0x000fce00078e00ff */
[----:B------:R-:W-:Y:S05]  /*11da0*/  WARPSYNC.COLLECTIVE R15, `(.L_x_128) ;  /* 0x000000000f087348 */ /* 0x000fea0003c00000 */
[----:B------:R0:W1:Y:S02]  /*11db0*/  SHFL.IDX P6, R14, R13, R12, R11 ;  /* 0x0000000c0d0e7389 */ /* 0x00006400000c000b */
[----:B01----:R-:W-:Y:S01]  /*11dc0*/  ENDCOLLECTIVE ;  /* 0x000000000000791b */ /* 0x003fe20003800000 */
.L_x_128:
[----:B------:R-:W-:Y:S05]  /*11dd0*/  BSYNC B1 ;  /* 0x0000000000017941 */ /* 0x000fea0003800000 */
.L_x_127:
[----:B------:R-:W-:Y:S01]  /*11de0*/  MOV R13, R9 ;  /* 0x00000009000d7202 */ /* 0x000fe20000000f00 */
[----:B------:R-:W-:Y:S01]  /*11df0*/  IMAD.MOV.U32 R12, RZ, RZ, RZ ;  /* 0x000000ffff0c7224 */ /* 0x000fe200078e00ff */
[----:B------:R-:W-:Y:S01]  /*11e00*/  MOV R15, 0xffffffff ;  /* 0xffffffff000f7802 */ /* 0x000fe20000000f00 */
[----:B------:R-:W-:Y:S01]  /*11e10*/  IMAD.MOV.U32 R11, RZ, RZ, 0x181f ;  /* 0x0000181fff0b7424 */ /* 0x000fe200078e00ff */
[----:B------:R-:W-:Y:S01]  /*11e20*/  LEA R20, R20, UR39, 0x1 ;  /* 0x0000002714147c11 */ /* 0x000fe2000f8e08ff */
[----:B------:R-:W-:Y:S02]  /*11e30*/  IMAD.MOV.U32 R3, RZ, RZ, R14 ;  /* 0x000000ffff037224 */ /* 0x000fe400078e000e */
[----:B------:R-:W-:-:S07]  /*11e40*/  IMAD.SHL.U32 R0, R37, 0x2, RZ ;  /* 0x0000000225007824 */ /* 0x000fce00078e00ff */
[----:B------:R-:W-:Y:S05]  /*11e50*/  WARPSYNC.COLLECTIVE R15, `(.L_x_129) ;  /* 0x000000000f087348 */ /* 0x000fea0003c00000 */
[----:B------:R0:W1:Y:S02]  /*11e60*/  SHFL.IDX P6, R14, R13, R12, R11 ;  /* 0x0000000c0d0e7389 */ /* 0x00006400000c000b */
[----:B01----:R-:W-:Y:S01]  /*11e70*/  ENDCOLLECTIVE ;  /* 0x000000000000791b */ /* 0x003fe20003800000 */
.L_x_129:
[----:B------:R-:W-:Y:S01]  /*11e80*/  MOV R13, R23 ;  /* 0x00000017000d7202 */ /* 0x000fe20000000f00 */
[----:B------:R-:W-:Y:S01]  /*11e90*/  IMAD.MOV.U32 R12, RZ, RZ, 0x1 ;  /* 0x00000001ff0c7424 */ /* 0x000fe200078e00ff */
[----:B------:R-:W-:-:S13]  /*11ea0*/  IADD3 R2, P0, R14, R0, RZ ;  /* 0x000000000e027210 */ /* 0x000fda0007f1e0ff */
[----:B------:R-:W-:Y:S05]  /*11eb0*/  WARPSYNC.COLLECTIVE R15, `(.L_x_130) ;  /* 0x000000000f087348 */ /* 0x000fea0003c00000 */
[----:B------:R0:W1:Y:S02]  /*11ec0*/  SHFL.IDX P6, R14, R13, R12, R11 ;  /* 0x0000000c0d0e7389 */ /* 0x00006400000c000b */
[----:B01----:R-:W-:Y:S01]  /*11ed0*/  ENDCOLLECTIVE ;  /* 0x000000000000791b */ /* 0x003fe20003800000 */
.L_x_130:
[----:B------:R-:W-:-:S05]  /*11ee0*/  IMAD.X R3, RZ, RZ, R3, P0 ;  /* 0x000000ffff037224 */ /* 0x000fca00000e0603 */
[----:B------:R-:W-:Y:S01]  /*11ef0*/  @!PT LDS RZ, [RZ] ;  /* 0x00000000fffff984 */ /* 0x000fe20000000800 */
[----:B------:R-:W-:Y:S01]  /*11f00*/  @!PT LDS RZ, [RZ] ;  /* 0x00000000fffff984 */ /* 0x000fe20000000800 */
[----:B------:R-:W-:Y:S01]  /*11f10*/  @!PT LDS RZ, [RZ] ;  /* 0x00000000fffff984 */ /* 0x000fe20000000800 */
[----:B------:R0:W-:Y:S04]  /*11f20*/  LDGSTS.E.BYPASS.LTC128B.128 [R20+0x24400], desc[UR36][R2.64], !P4 ;  /* 0x2440000002147fae */ /* 0x0001e8000e101d64 */
[----:B------:R0:W-:Y:S01]  /*11f30*/  LDGSTS.E.BYPASS.LTC128B.128 [R20+0x26c00], desc[UR36][R2.64+0x80], !P3 ;  /* 0x26c0008002147fae */ /* 0x0001e2000d901d64 */
[----:B------:R-:W-:-:S03]  /*11f40*/  MOV R13, R9 ;  /* 0x00000009000d7202 */ /* 0x000fc60000000f00 */
[----:B------:R0:W-:Y:S04]  /*11f50*/  LDGSTS.E.BYPASS.LTC128B.128 [R20+0x29400], desc[UR36][R2.64+0x100], !P2 ;  /* 0x2940010002147fae */ /* 0x0001e8000d101d64 */
[----:B------:R0:W-:Y:S01]  /*11f60*/  LDGSTS.E.BYPASS.LTC128B.128 [R20+0x2bc00], desc[UR36][R2.64+0x180], !P1 ;  /* 0x2bc0018002147fae */ /* 0x0001e2000c901d64 */
[----:B------:R-:W-:-:S07]  /*11f70*/  IMAD.MOV.U32 R35, RZ, RZ, R14 ;  /* 0x000000ffff237224 */ /* 0x000fce00078e000e */
[----:B0-----:R-:W-:Y:S05]  /*11f80*/  WARPSYNC.COLLECTIVE R15, `(.L_x_131) ;  /* 0x000000000f087348 */ /* 0x001fea0003c00000 */
[----:B------:R1:W2:Y:S02]  /*11f90*/  SHFL.IDX P6, R14, R13, R12, R11 ;  /* 0x0000000c0d0e7389 */ /* 0x0002a400000c000b */
[----:B012---:R-:W-:Y:S01]  /*11fa0*/  ENDCOLLECTIVE ;  /* 0x000000000000791b */ /* 0x007fe20003800000 */
.L_x_131:
[----:B------:R-:W-:Y:S01]  /*11fb0*/  IMAD.MOV.U32 R13, RZ, RZ, R23 ;  /* 0x000000ffff0d7224 */ /* 0x000fe200078e0017 */
[----:B------:R-:W-:Y:S02]  /*11fc0*/  MOV R12, 0x2 ;  /* 0x00000002000c7802 */ /* 0x000fe40000000f00 */
[----:B------:R-:W-:-:S13]  /*11fd0*/  IADD3 R2, P0, R14, R0, RZ ;  /* 0x000000000e027210 */ /* 0x000fda0007f1e0ff */
[----:B------:R-:W-:Y:S05]  /*11fe0*/  WARPSYNC.COLLECTIVE R15, `(.L_x_132) ;  /* 0x000000000f087348 */ /* 0x000fea0003c00000 */
[----:B------:R0:W1:Y:S02]  /*11ff0*/  SHFL.IDX P6, R14, R13, R12, R11 ;  /* 0x0000000c0d0e7389 */ /* 0x00006400000c000b */
[----:B01----:R-:W-:Y:S01]  /*12000*/  ENDCOLLECTIVE ;  /* 0x000000000000791b */ /* 0x003fe20003800000 */
.L_x_132:
[----:B------:R-:W-:-:S05]  /*12010*/  IMAD.X R3, RZ, RZ, R35, P0 ;  /* 0x000000ffff037224 */ /* 0x000fca00000e0623 */
[----:B------:R-:W-:Y:S01]  /*12020*/  @!PT LDS RZ, [RZ] ;  /* 0x00000000fffff984 */ /* 0x000fe20000000800 */
[----:B------:R-:W-:Y:S01]  /*12030*/  @!PT LDS RZ, [RZ] ;  /* 0x00000000fffff984 */ /* 0x000fe20000000800 */
[----:B------:R-:W-:Y:S01]  /*12040*/  @!PT LDS RZ, [RZ] ;  /* 0x00000000fffff984 */ /* 0x000fe20000000800 */
[----:B------:R0:W-:Y:S04]  /*12050*/  LDGSTS.E.BYPASS.LTC128B.128 [R20+0x24c00], desc[UR36][R2.64], !P4 ;  /* 0x24c0000002147fae */ /* 0x0001e8000e101d64 */
[----:B------:R0:W-:Y:S01]  /*12060*/  LDGSTS.E.BYPASS.LTC128B.128 [R20+0x27400], desc[UR36][R2.64+0x80], !P3 ;  /* 0x2740008002147fae */ /* 0x0001e2000d901d64 */
[----:B------:R-:W-:-:S03]  /*12070*/  IMAD.MOV.U32 R13, RZ, RZ, R9 ;  /* 0x000000ffff0d7224 */ /* 0x000fc600078e0009 */
[----:B------:R0:W-:Y:S04]  /*12080*/  LDGSTS.E.BYPASS.LTC128B.128 [R20+0x29c00], desc[UR36][R2.64+0x100], !P2 ;  /* 0x29c0010002147fae */ /* 0x0001e8000d101d64 */
[----:B------:R0:W-:Y:S01]  /*12090*/  LDGSTS.E.BYPASS.LTC128B.128 [R20+0x2c400], desc[UR36][R2.64+0x180], !P1 ;  /* 0x2c40018002147fae */ /* 0x0001e2000c901d64 */
[----:B------:R-:W-:-:S07]  /*120a0*/  IMAD.MOV.U32 R35, RZ, RZ, R14 ;  /* 0x000000ffff237224 */ /* 0x000fce00078e000e */
[----:B0-----:R-:W-:Y:S05]  /*120b0*/  WARPSYNC.COLLECTIVE R15, `(.L_x_133) ;  /* 0x000000000f087348 */ /* 0x001fea0003c00000 */
[----:B------:R1:W2:Y:S02]  /*120c0*/  SHFL.IDX P6, R14, R13, R12, R11 ;  /* 0x0000000c0d0e7389 */ /* 0x0002a400000c000b */
[----:B012---:R-:W-:Y:S01]  /*120d0*/  ENDCOLLECTIVE ;  /* 0x000000000000791b */ /* 0x007fe20003800000 */
.L_x_133:
[----:B------:R-:W-:Y:S02]  /*120e0*/  IMAD.MOV.U32 R13, RZ, RZ, R23 ;  /* 0x000000ffff0d7224 */ /* 0x000fe400078e0017 */
[----:B------:R-:W-:Y:S01]  /*120f0*/  IMAD.MOV.U32 R12, RZ, RZ, 0x3 ;  /* 0x00000003ff0c7424 */ /* 0x000fe200078e00ff */
[----:B------:R-:W-:-:S13]  /*12100*/  IADD3 R2, P0, R14, R0, RZ ;  /* 0x000000000e027210 */ /* 0x000fda0007f1e0ff */
[----:B------:R-:W-:Y:S05]  /*12110*/  WARPSYNC.COLLECTIVE R15, `(.L_x_134) ;  /* 0x000000000f087348 */ /* 0x000fea0003c00000 */
[----:B------:R0:W1:Y:S02]  /*12120*/  SHFL.IDX P6, R14, R13, R12, R11 ;  /* 0x0000000c0d0e7389 */ /* 0x00006400000c000b */
[----:B01----:R-:W-:Y:S01]  /*12130*/  ENDCOLLECTIVE ;  /* 0x000000000000791b */ /* 0x003fe20003800000 */
.L_x_134:
[----:B------:R-:W-:-:S05]  /*12140*/  IADD3.X R3, RZ, R35, RZ, P0, !PT ;  /* 0x00000023ff037210 */ /* 0x000fca00007fe4ff */
        /* <DEDUP_REMOVED lines=8> */
[----:B------:R-:W-:-:S07]  /*121d0*/  MOV R35, R14 ;  /* 0x0000000e00237202 */ /* 0x000fce0000000f00 */
[----:B0-----:R-:W-:Y:S05]  /*121e0*/  WARPSYNC.COLLECTIVE R15, `(.L_x_135) ;  /* 0x000000000f087348 */ /* 0x001fea0003c00000 */
[----:B------:R1:W2:Y:S02]  /*121f0*/  SHFL.IDX P6, R14, R13, R12, R11 ;  /* 0x0000000c0d0e7389 */ /* 0x0002a400000c000b */
[----:B012---:R-:W-:Y:S01]  /*12200*/  ENDCOLLECTIVE ;  /* 0x000000000000791b */ /* 0x007fe20003800000 */
.L_x_135:
[----:B------:R-:W-:Y:S01]  /*12210*/  MOV R13, R23 ;  /* 0x00000017000d7202 */ /* 0x000fe20000000f00 */
[----:B------:R-:W-:Y:S01]  /*12220*/  IMAD.MOV.U32 R12, RZ, RZ, 0x4 ;  /* 0x00000004ff0c7424 */ /* 0x000fe200078e00ff */
[----:B------:R-:W-:-:S13]  /*12230*/  IADD3 R2, P0, R14, R0, RZ ;  /* 0x000000000e027210 */ /* 0x000fda0007f1e0ff */
[----:B------:R-:W-:Y:S05]  /*12240*/  WARPSYNC.COLLECTIVE R15, `(.L_x_136) ;  /* 0x000000000f087348 */ /* 0x000fea0003c00000 */
[----:B------:R0:W1:Y:S02]  /*12250*/  SHFL.IDX P6, R14, R13, R12, R11 ;  /* 0x0000000c0d0e7389 */ /* 0x00006400000c000b */
[----:B01----:R-:W-:Y:S01]  /*12260*/  ENDCOLLECTIVE ;  /* 0x000000000000791b */ /* 0x003fe20003800000 */
.L_x_136:
        /* <DEDUP_REMOVED lines=13> */
.L_x_137:
[----:B------:R-:W-:Y:S05]  /*12340*/  BRA `(.L_x_138) ;  /* 0xffffffd000547947 */ /* 0x000fea000383ffff */
.L_x_66:
[----:B0-----:R0:W1:Y:S02]  /*12350*/  SYNCS.PHASECHK.TRANS64.TRYWAIT P0, [R7+URZ+0x38860], R2 ;  /* 0x03886002070075a7 */ /* 0x001064000800017f */
[----:B-1----:R-:W-:Y:S05]  /*12360*/  @!P0 NANOSLEEP.SYNCS 0x989680 ;  /* 0x009896800000895d */ /* 0x002fea0003900000 */
[----:B------:R-:W1:Y:S02]  /*12370*/  @!P0 SYNCS.PHASECHK.TRANS64 P0, [R7+URZ+0x38860], R2 ;  /* 0x03886002070085a7 */ /* 0x000e64000800007f */
[----:B-1----:R-:W-:Y:S05]  /*12380*/  @!P0 BRA `(.L_x_66) ;  /* 0xfffffffc00f08947 */ /* 0x002fea000383ffff */
[----:B------:R-:W-:Y:S05]  /*12390*/  BRA `(.L_x_139) ;  /* 0xffffffd000bc7947 */ /* 0x000fea000383ffff */
.L_x_67:
[----:B------:R-:W-:Y:S01]  /*123a0*/  BSSY B1, `(.L_x_140) ;  /* 0x0000008000017945 */ /* 0x000fe20003800000 */
[----:B------:R-:W-:Y:S01]  /*123b0*/  IMAD.MOV.U32 R13, RZ, RZ, R18 ;  /* 0x000000ffff0d7224 */ /* 0x000fe200078e0012 */
[----:B------:R-:W-:Y:S01]  /*123c0*/  MOV R11, 0x181f ;  /* 0x0000181f000b7802 */ /* 0x000fe20000000f00 */
[----:B------:R-:W-:Y:S02]  /*123d0*/  IMAD.MOV.U32 R12, RZ, RZ, RZ ;  /* 0x000000ffff0c7224 */ /* 0x000fe400078e00ff */
[----:B------:R-:W-:-:S07]  /*123e0*/  IMAD.MOV.U32 R15, RZ, RZ, -0x1 ;  /* 0xffffffffff0f7424 */ /* 0x000fce00078e00ff */
[----:B0-----:R-:W-:Y:S05]  /*123f0*/  WARPSYNC.COLLECTIVE R15, `(.L_x_141) ;  /* 0x000000000f087348 */ /* 0x001fea0003c00000 */
[----:B------:R1:W2:Y:S02]  /*12400*/  SHFL.IDX P6, R14, R13, R12, R11 ;  /* 0x0000000c0d0e7389 */ /* 0x0002a400000c000b */
[----:B012---:R-:W-:Y:S01]  /*12410*/  ENDCOLLECTIVE ;  /* 0x000000000000791b */ /* 0x007fe20003800000 */
.L_x_141:
[----:B------:R-:W-:Y:S05]  /*12420*/  BSYNC B1 ;  /* 0x0000000000017941 */ /* 0x000fea0003800000 */
.L_x_140:
[----:B------:R-:W-:Y:S01]  /*12430*/  MOV R13, R17 ;  /* 0x00000011000d7202 */ /* 0x000fe20000000f00 */
[----:B------:R-:W-:Y:S01]  /*12440*/  IMAD.MOV.U32 R12, RZ, RZ, RZ ;  /* 0x000000ffff0c7224 */ /* 0x000fe200078e00ff */
[----:B------:R-:W-:Y:S01]  /*12450*/  MOV R15, 0xffffffff ;  /* 0xffffffff000f7802 */ /* 0x000fe20000000f00 */
[----:B------:R-:W-:Y:S01]  /*12460*/  IMAD.MOV.U32 R11, RZ, RZ, 0x181f ;  /* 0x0000181fff0b7424 */ /* 0x000fe200078e00ff */
[----:B------:R-:W-:Y:S01]  /*12470*/  LEA R6, R6, UR39, 0x1 ;  /* 0x0000002706067c11 */ /* 0x000fe2000f8e08ff */
[----:B------:R-:W-:-:S07]  /*12480*/  IMAD.MOV.U32 R3, RZ, RZ, R14 ;  /* 0x000000ffff037224 */ /* 0x000fce00078e000e */
[----:B------:R-:W-:Y:S05]  /*12490*/  WARPSYNC.COLLECTIVE R15, `(.L_x_142) ;  /* 0x000000000f087348 */ /* 0x000fea0003c00000 */
[----:B------:R0:W1:Y:S02]  /*124a0*/  SHFL.IDX P6, R14, R13, R12, R11 ;  /* 0x0000000c0d0e7389 */ /* 0x00006400000c000b */
[----:B01----:R-:W-:Y:S01]  /*124b0*/  ENDCOLLECTIVE ;  /* 0x000000000000791b */ /* 0x003fe20003800000 */
.L_x_142:
[----:B------:R-:W-:Y:S01]  /*124c0*/  IMAD.MOV.U32 R13, RZ, RZ, R18 ;  /* 0x000000ffff0d7224 */ /* 0x000fe200078e0012 */
[----:B------:R-:W-:Y:S02]  /*124d0*/  MOV R12, 0x1 ;  /* 0x00000001000c7802 */ /* 0x000fe40000000f00 */
[----:B------:R-:W-:-:S13]  /*124e0*/  IADD3 R2, P0, R14, R0, RZ ;  /* 0x000000000e027210 */ /* 0x000fda0007f1e0ff */
[----:B------:R-:W-:Y:S05]  /*124f0*/  WARPSYNC.COLLECTIVE R15, `(.L_x_143) ;  /* 0x000000000f087348 */ /* 0x000fea0003c00000 */
[----:B------:R0:W1:Y:S02]  /*12500*/  SHFL.IDX P6, R14, R13, R12, R11 ;  /* 0x0000000c0d0e7389 */ /* 0x00006400000c000b */
[----:B01----:R-:W-:Y:S01]  /*12510*/  ENDCOLLECTIVE ;  /* 0x000000000000791b */ /* 0x003fe20003800000 */
.L_x_143:
[----:B------:R-:W-:Y:S01]  /*12520*/  IMAD.X R3, RZ, RZ, R3, P0 ;  /* 0x000000ffff037224 */ /* 0x000fe200000e0603 */
[----:B------:R-:W-:Y:S01]  /*12530*/  ISETP.LT.OR P0, PT, R9, 0x1, P4 ;  /* 0x000000010900780c */ /* 0x000fe20002701670 */
[----:B------:R-:W-:-:S12]  /*12540*/  IMAD.MOV.U32 R13, RZ, RZ, R17 ;  /* 0x000000ffff0d7224 */ /* 0x000fd800078e0011 */
        /* <DEDUP_REMOVED lines=8> */
[----:B------:R-:W-:-:S13]  /*125d0*/  ISETP.LT.OR P0, PT, R9, 0x1, P1 ;  /* 0x000000010900780c */ /* 0x000fda0000f01670 */
[----:B------:R0:W-:Y:S02]  /*125e0*/  LDGSTS.E.BYPASS.LTC128B.128 [R6+0x7c00], desc[UR36][R2.64+0x180], !P0 ;  /* 0x07c0018002067fae */ /* 0x0001e4000c101d64 */
[----:B0-----:R-:W-:-:S07]  /*125f0*/  IMAD.MOV.U32 R3, RZ, RZ, R14 ;  /* 0x000000ffff037224 */ /* 0x001fce00078e000e */
[----:B------:R-:W-:Y:S05]  /*12600*/  WARPSYNC.COLLECTIVE R15, `(.L_x_144) ;  /* 0x000000000f087348 */ /* 0x000fea0003c00000 */
[----:B------:R0:W1:Y:S02]  /*12610*/  SHFL.IDX P6, R14, R13, R12, R11 ;  /* 0x0000000c0d0e7389 */ /* 0x00006400000c000b */
[----:B01----:R-:W-:Y:S01]  /*12620*/  ENDCOLLECTIVE ;  /* 0x000000000000791b */ /* 0x003fe20003800000 */
.L_x_144:
[----:B------:R-:W-:Y:S02]  /*12630*/  IMAD.MOV.U32 R13, RZ, RZ, R18 ;  /* 0x000000ffff0d7224 */ /* 0x000fe400078e0012 */
[----:B------:R-:W-:Y:S01]  /*12640*/  IMAD.MOV.U32 R12, RZ, RZ, 0x2 ;  /* 0x00000002ff0c7424 */ /* 0x000fe200078e00ff */
[----:B------:R-:W-:-:S13]  /*12650*/  IADD3 R2, P0, R14, R0, RZ ;  /* 0x000000000e027210 */ /* 0x000fda0007f1e0ff */
[----:B------:R-:W-:Y:S05]  /*12660*/  WARPSYNC.COLLECTIVE R15, `(.L_x_145) ;  /* 0x000000000f087348 */ /* 0x000fea0003c00000 */
[----:B------:R0:W1:Y:S02]  /*12670*/  SHFL.IDX P6, R14, R13, R12, R11 ;  /* 0x0000000c0d0e7389 */ /* 0x00006400000c000b */
[----:B01----:R-:W-:Y:S01]  /*12680*/  ENDCOLLECTIVE ;  /* 0x000000000000791b */ /* 0x003fe20003800000 */
.L_x_145:
[----:B------:R-:W-:Y:S02]  /*12690*/  IADD3.X R3, RZ, R3, RZ, P0, !PT ;  /* 0x00000003ff037210 */ /* 0x000fe400007fe4ff */
        /* <DEDUP_REMOVED lines=12> */
[----:B0-----:R-:W-:-:S07]  /*12760*/  MOV R3, R14 ;  /* 0x0000000e00037202 */ /* 0x001fce0000000f00 */
[----:B------:R-:W-:Y:S05]  /*12770*/  WARPSYNC.COLLECTIVE R15, `(.L_x_146) ;  /* 0x000000000f087348 */ /* 0x000fea0003c00000 */
[----:B------:R0:W1:Y:S02]  /*12780*/  SHFL.IDX P6, R14, R13, R12, R11 ;  /* 0x0000000c0d0e7389 */ /* 0x00006400000c000b */
[----:B01----:R-:W-:Y:S01]  /*12790*/  ENDCOLLECTIVE ;  /* 0x000000000000791b */ /* 0x003fe20003800000 */
.L_x_146:
[----:B------:R-:W-:Y:S01]  /*127a0*/  MOV R13, R18 ;  /* 0x00000012000d7202 */ /* 0x000fe20000000f00 */
[----:B------:R-:W-:Y:S01]  /*127b0*/  IMAD.MOV.U32 R12, RZ, RZ, 0x3 ;  /* 0x00000003ff0c7424 */ /* 0x000fe200078e00ff */
[----:B------:R-:W-:-:S13]  /*127c0*/  IADD3 R2, P0, R14, R0, RZ ;  /* 0x000000000e027210 */ /* 0x000fda0007f1e0ff */
[----:B------:R-:W-:Y:S05]  /*127d0*/  WARPSYNC.COLLECTIVE R15, `(.L_x_147) ;  /* 0x000000000f087348 */ /* 0x000fea0003c00000 */
[----:B------:R0:W1:Y:S02]  /*127e0*/  SHFL.IDX P6, R14, R13, R12, R11 ;  /* 0x0000000c0d0e7389 */ /* 0x00006400000c000b */
[----:B01----:R-:W-:Y:S01]  /*127f0*/  ENDCOLLECTIVE ;  /* 0x000000000000791b */ /* 0x003fe20003800000 */
.L_x_147:
[----:B------:R-:W-:Y:S01]  /*12800*/  IMAD.X R3, RZ, RZ, R3, P0 ;  /* 0x000000ffff037224 */ /* 0x000fe200000e0603 */
[----:B------:R-:W-:Y:S02]  /*12810*/  ISETP.LT.OR P0, PT, R9, 0x21, P4 ;  /* 0x000000210900780c */ /* 0x000fe40002701670 */
[----:B------:R-:W-:-:S11]  /*12820*/  MOV R13, R17 ;  /* 0x00000011000d7202 */ /* 0x000fd60000000f00 */
        /* <DEDUP_REMOVED lines=14> */
.L_x_148:
[----:B------:R-:W-:Y:S01]  /*12910*/  IMAD.MOV.U32 R13, RZ, RZ, R18 ;  /* 0x000000ffff0d7224 */ /* 0x000fe200078e0012 */
[----:B------:R-:W-:Y:S02]  /*12920*/  MOV R12, 0x4 ;  /* 0x00000004000c7802 */ /* 0x000fe40000000f00 */
[----:B------:R-:W-:-:S13]  /*12930*/  IADD3 R2, P0, R14, R0, RZ ;  /* 0x000000000e027210 */ /* 0x000fda0007f1e0ff */
[----:B------:R-:W-:Y:S05]  /*12940*/  WARPSYNC.COLLECTIVE R15, `(.L_x_149) ;  /* 0x000000000f087348 */ /* 0x000fea0003c00000 */
[----:B------:R0:W1:Y:S02]  /*12950*/  SHFL.IDX P6, R14, R13, R12, R11 ;  /* 0x0000000c0d0e7389 */ /* 0x00006400000c000b */
[----:B01----:R-:W-:Y:S01]  /*12960*/  ENDCOLLECTIVE ;  /* 0x000000000000791b */ /* 0x003fe20003800000 */
.L_x_149:
[----:B------:R-:W-:Y:S01]  /*12970*/  IMAD.X R3, RZ, RZ, R3, P0 ;  /* 0x000000ffff037224 */ /* 0x000fe200000e0603 */
[----:B------:R-:W-:Y:S01]  /*12980*/  ISETP.LT.OR P0, PT, R9, 0x31, P4 ;  /* 0x000000310900780c */ /* 0x000fe20002701670 */
[----:B------:R-:W-:-:S12]  /*12990*/  IMAD.MOV.U32 R13, RZ, RZ, R17 ;  /* 0x000000ffff0d7224 */ /* 0x000fd800078e0011 */
[----:B------:R-:W-:Y:S01]  /*129a0*/  @!PT LDS RZ, [RZ] ;  /* 0x00000000fffff984 */ /* 0x000fe20000000800 */
[----:B------:R-:W-:Y:S01]  /*129b0*/  @!PT LDS RZ, [RZ] ;  /* 0x00000000fffff984 */ /* 0x000fe20000000800 */
[----:B------:R-:W-:Y:S01]  /*129c0*/  @!PT LDS RZ, [RZ] ;  /* 0x00000000fffff984 */ /* 0x000fe20000000800 */
[----:B------:R0:W-:Y:S01]  /*129d0*/  LDGSTS.E.BYPASS.LTC128B.128 [R6+0x1c00], desc[UR36][R2.64], !P0 ;  /* 0x01c0000002067fae */ /* 0x0001e2000c101d64 */
[----:B------:R-:W-:Y:S01]  /*129e0*/  ISETP.LT.OR P0, PT, R9, 0x31, P3 ;  /* 0x000000310900780c */ /* 0x000fe20001f01670 */
[----:B------:R-:W-:-:S12]  /*129f0*/  IMAD.MOV.U32 R18, RZ, RZ, R14 ;  /* 0x000000ffff127224 */ /* 0x000fd800078e000e */
[----:B0-----:R-:W-:Y:S05]  /*12a00*/  WARPSYNC.COLLECTIVE R15, `(.L_x_150) ;  /* 0x000000000f087348 */ /* 0x001fea0003c00000 */
[----:B------:R1:W2:Y:S02]  /*12a10*/  SHFL.IDX P6, R14, R13, R12, R11 ;  /* 0x0000000c0d0e7389 */ /* 0x0002a400000c000b */
[----:B012---:R-:W-:Y:S01]  /*12a20*/  ENDCOLLECTIVE ;  /* 0x000000000000791b */ /* 0x007fe20003800000 */
.L_x_150:
        /* <DEDUP_REMOVED lines=8> */
[----:B------:R-:W-:Y:S05]  /*12ab0*/  BRA `(.L_x_151) ;  /* 0xffffffcc00e47947 */ /* 0x000fea000383ffff */
.L_x_73:
[----:B0-----:R0:W1:Y:S02]  /*12ac0*/  SYNCS.PHASECHK.TRANS64.TRYWAIT P0, [R4+URZ+0x38860], R3 ;  /* 0x03886003040075a7 */ /* 0x001064000800017f */
[----:B-1----:R-:W-:Y:S05]  /*12ad0*/  @!P0 NANOSLEEP.SYNCS 0x989680 ;  /* 0x009896800000895d */ /* 0x002fea0003900000 */
[----:B------:R-:W1:Y:S02]  /*12ae0*/  @!P0 SYNCS.PHASECHK.TRANS64 P0, [R4+URZ+0x38860], R3 ;  /* 0x03886003040085a7 */ /* 0x000e64000800007f */
[----:B-1----:R-:W-:Y:S05]  /*12af0*/  @!P0 BRA `(.L_x_73) ;  /* 0xfffffffc00f08947 */ /* 0x002fea000383ffff */
[----:B------:R-:W-:Y:S05]  /*12b00*/  BRA `(.L_x_152) ;  /* 0xffffffd000c47947 */ /* 0x000fea000383ffff */
.L_x_74:
[----:B------:R-:W-:Y:S01]  /*12b10*/  BSSY B0, `(.L_x_153) ;  /* 0x0000008000007945 */ /* 0x000fe20003800000 */
[----:B------:R-:W-:Y:S01]  /*12b20*/  MOV R13, R18 ;  /* 0x00000012000d7202 */ /* 0x000fe20000000f00 */
[----:B------:R-:W-:Y:S01]  /*12b30*/  IMAD.MOV.U32 R12, RZ, RZ, RZ ;  /* 0x000000ffff0c7224 */ /* 0x000fe200078e00ff */
[----:B------:R-:W-:Y:S01]  /*12b40*/  MOV R15, 0xffffffff ;  /* 0xffffffff000f7802 */ /* 0x000fe20000000f00 */
[----:B------:R-:W-:-:S07]  /*12b50*/  IMAD.MOV.U32 R11, RZ, RZ, 0x181f ;  /* 0x0000181fff0b7424 */ /* 0x000fce00078e00ff */
[----:B0-----:R-:W-:Y:S05]  /*12b60*/  WARPSYNC.COLLECTIVE R15, `(.L_x_154) ;  /* 0x000000000f087348 */ /* 0x001fea0003c00000 */
[----:B------:R1:W2:Y:S02]  /*12b70*/  SHFL.IDX P6, R14, R13, R12, R11 ;  /* 0x0000000c0d0e7389 */ /* 0x0002a400000c000b */
[----:B012---:R-:W-:Y:S01]  /*12b80*/  ENDCOLLECTIVE ;  /* 0x000000000000791b */ /* 0x007fe20003800000 */
.L_x_154:
[----:B------:R-:W-:Y:S05]  /*12b90*/  BSYNC B0 ;  /* 0x0000000000007941 */ /* 0x000fea0003800000 */
.L_x_153:
[----:B------:R-:W-:Y:S01]  /*12ba0*/  IMAD.MOV.U32 R13, RZ, RZ, R17 ;  /* 0x000000ffff0d7224 */ /* 0x000fe200078e0011 */
[----:B------:R-:W-:Y:S01]  /*12bb0*/  MOV R12, RZ ;  /* 0x000000ff000c7202 */ /* 0x000fe20000000f00 */
[----:B------:R-:W-:Y:S01]  /*12bc0*/  IMAD.MOV.U32 R11, RZ, RZ, 0x181f ;  /* 0x0000181fff0b7424 */ /* 0x000fe200078e00ff */
[----:B------:R-:W-:Y:S01]  /*12bd0*/  SHF.L.U32 R6, R37, 0x1, RZ ;  /* 0x0000000125067819 */ /* 0x000fe200000006ff */
[----:B------:R-:W-:Y:S02]  /*12be0*/  IMAD.MOV.U32 R15, RZ, RZ, -0x1 ;  /* 0xffffffffff0f7424 */ /* 0x000fe400078e00ff */
[----:B------:R-:W-:-:S07]  /*12bf0*/  IMAD.MOV.U32 R0, RZ, RZ, R14 ;  /* 0x000000ffff007224 */ /* 0x000fce00078e000e */
[----:B------:R-:W-:Y:S05]  /*12c00*/  WARPSYNC.COLLECTIVE R15, `(.L_x_155) ;  /* 0x000000000f087348 */ /* 0x000fea0003c00000 */
[----:B------:R0:W1:Y:S02]  /*12c10*/  SHFL.IDX P6, R14, R13, R12, R11 ;  /* 0x0000000c0d0e7389 */ /* 0x00006400000c000b */
[----:B01----:R-:W-:Y:S01]  /*12c20*/  ENDCOLLECTIVE ;  /* 0x000000000000791b */ /* 0x003fe20003800000 */
.L_x_155:
[----:B------:R-:W-:Y:S01]  /*12c30*/  IMAD.MOV.U32 R13, RZ, RZ, R18 ;  /* 0x000000ffff0d7224 */ /* 0x000fe200078e0012 */
[----:B------:R-:W-:Y:S02]  /*12c40*/  MOV R12, 0x1 ;  /* 0x00000001000c7802 */ /* 0x000fe40000000f00 */
[----:B------:R-:W-:-:S13]  /*12c50*/  IADD3 R2, P0, R14, R6, RZ ;  /* 0x000000060e027210 */ /* 0x000fda0007f1e0ff */
[----:B------:R-:W-:Y:S05]  /*12c60*/  WARPSYNC.COLLECTIVE R15, `(.L_x_156) ;  /* 0x000000000f087348 */ /* 0x000fea0003c00000 */
[----:B------:R0:W1:Y:S02]  /*12c70*/  SHFL.IDX P6, R14, R13, R12, R11 ;  /* 0x0000000c0d0e7389 */ /* 0x00006400000c000b */
[----:B01----:R-:W-:Y:S01]  /*12c80*/  ENDCOLLECTIVE ;  /* 0x000000000000791b */ /* 0x003fe20003800000 */
.L_x_156:
[----:B------:R-:W-:Y:S01]  /*12c90*/  IMAD.X R3, RZ, RZ, R0, P0 ;  /* 0x000000ffff037224 */ /* 0x000fe200000e0600 */
[----:B------:R-:W-:Y:S02]  /*12ca0*/  ISETP.LT.OR P0, PT, R5, 0x1, P4 ;  /* 0x000000010500780c */ /* 0x000fe40002701670 */
[----:B------:R-:W-:Y:S01]  /*12cb0*/  LEA R0, R7, UR39, 0x1 ;  /* 0x0000002707007c11 */ /* 0x000fe2000f8e08ff */
[----:B------:R-:W-:-:S10]  /*12cc0*/  IMAD.MOV.U32 R13, RZ, RZ, R17 ;  /* 0x000000ffff0d7224 */ /* 0x000fd400078e0011 */
        /* <DEDUP_REMOVED lines=9> */
.L_x_157:
[----:B------:R-:W-:Y:S01]  /*12d60*/  @!PT LDS RZ, [RZ] ;  /* 0x00000000fffff984 */ /* 0x000fe20000000800 */
[----:B------:R-:W-:Y:S01]  /*12d70*/  @!PT LDS RZ, [RZ] ;  /* 0x00000000fffff984 */ /* 0x000fe20000000800 */
[----:B------:R-:W-:Y:S01]  /*12d80*/  @!PT LDS RZ, [RZ] ;  /* 0x00000000fffff984 */ /* 0x000fe20000000800 */
[----:B------:R-:W-:Y:S01]  /*12d90*/  LDGSTS.E.BYPASS.LTC128B.128 [R0+0x2c00], desc[UR36][R2.64+0x80], !P0 ;  /* 0x02c0008002007fae */ /* 0x000fe2000c101d64 */
[----:B------:R-:W-:Y:S01]  /*12da0*/  ISETP.LT.OR P0, PT, R5, 0x1, P2 ;  /* 0x000000010500780c */ /* 0x000fe20001701670 */
[----:B------:R-:W-:Y:S02]  /*12db0*/  IMAD.MOV.U32 R13, RZ, RZ, R18 ;  /* 0x000000ffff0d7224 */ /* 0x000fe400078e0012 */
[----:B------:R-:W-:-:S10]  /*12dc0*/  IMAD.MOV.U32 R12, RZ, RZ, 0x2 ;  /* 0x00000002ff0c7424 */ /* 0x000fd400078e00ff */
[----:B------:R-:W-:Y:S01]  /*12dd0*/  LDGSTS.E.BYPASS.LTC128B.128 [R0+0x5400], desc[UR36][R2.64+0x100], !P0 ;  /* 0x0540010002007fae */ /* 0x000fe2000c101d64 */
[----:B------:R-:W-:-:S13]  /*12de0*/  ISETP.LT.OR P0, PT, R5, 0x1, P1 ;  /* 0x000000010500780c */ /* 0x000fda0000f01670 */
[----:B------:R0:W-:Y:S02]  /*12df0*/  LDGSTS.E.BYPASS.LTC128B.128 [R0+0x7c00], desc[UR36][R2.64+0x180], !P0 ;  /* 0x07c0018002007fae */ /* 0x0001e4000c101d64 */
[----:B0-----:R-:W-:-:S13]  /*12e00*/  IADD3 R2, P0, R14, R6, RZ ;  /* 0x000000060e027210 */ /* 0x001fda0007f1e0ff */
[----:B------:R-:W-:Y:S05]  /*12e10*/  WARPSYNC.COLLECTIVE R15, `(.L_x_158) ;  /* 0x000000000f087348 */ /* 0x000fea0003c00000 */
[----:B------:R0:W1:Y:S02]  /*12e20*/  SHFL.IDX P6, R14, R13, R12, R11 ;  /* 0x0000000c0d0e7389 */ /* 0x00006400000c000b */
[----:B01----:R-:W-:Y:S01]  /*12e30*/  ENDCOLLECTIVE ;  /* 0x000000000000791b */ /* 0x003fe20003800000 */
.L_x_158:
[----:B------:R-:W-:Y:S02]  /*12e40*/  IADD3.X R3, RZ, R7, RZ, P0, !PT ;  /* 0x00000007ff037210 */ /* 0x000fe400007fe4ff */
[----:B------:R-:W-:Y:S01]  /*12e50*/  ISETP.LT.OR P0, PT, R5, 0x11, P4 ;  /* 0x000000110500780c */ /* 0x000fe20002701670 */
[----:B------:R-:W-:-:S12]  /*12e60*/  IMAD.MOV.U32 R13, RZ, RZ, R17 ;  /* 0x000000ffff0d7224 */ /* 0x000fd800078e0011 */
[----:B------:R-:W-:Y:S01]  /*12e70*/  @!PT LDS RZ, [RZ] ;  /* 0x00000000fffff984 */ /* 0x000fe20000000800 */
[----:B------:R-:W-:Y:S01]  /*12e80*/  @!PT LDS RZ, [RZ] ;  /* 0x00000000fffff984 */ /* 0x000fe20000000800 */
[----:B------:R-:W-:Y:S01]  /*12e90*/  @!PT LDS RZ, [RZ] ;  /* 0x00000000fffff984 */ /* 0x000fe20000000800 */
[----:B------:R0:W-:Y:S01]  /*12ea0*/  LDGSTS.E.BYPASS.LTC128B.128 [R0+0xc00], desc[UR36][R2.64], !P0 ;  /* 0x00c0000002007fae */ /* 0x0001e2000c101d64 */
[----:B------:R-:W-:Y:S02]  /*12eb0*/  ISETP.LT.OR P0, PT, R5, 0x11, P3 ;  /* 0x000000110500780c */ /* 0x000fe40001f01670 */
[----:B------:R-:W-:-:S11]  /*12ec0*/  MOV R7, R14 ;  /* 0x0000000e00077202 */ /* 0x000fd60000000f00 */
[----:B0-----:R-:W-:Y:S05]  /*12ed0*/  WARPSYNC.COLLECTIVE R15, `(.L_x_159) ;  /* 0x000000000f087348 */ /* 0x001fea0003c00000 */
[----:B------:R1:W2:Y:S02]  /*12ee0*/  SHFL.IDX P6, R14, R13, R12, R11 ;  /* 0x0000000c0d0e7389 */ /* 0x0002a400000c000b */
[----:B012---:R-:W-:Y:S01]  /*12ef0*/  ENDCOLLECTIVE ;  /* 0x000000000000791b */ /* 0x007fe20003800000 */
.L_x_159:
[----:B------:R-:W-:Y:S01]  /*12f00*/  @!PT LDS RZ, [RZ] ;  /* 0x00000000fffff984 */ /* 0x000fe20000000800 */
[----:B------:R-:W-:Y:S01]  /*12f10*/  @!PT LDS RZ, [RZ] ;  /* 0x00000000fffff984 */ /* 0x000fe20000000800 */
[----:B------:R-:W-:Y:S01]  /*12f20*/  @!PT LDS RZ, [RZ] ;  /* 0x00000000fffff984 */ /* 0x000fe20000000800 */
[----:B------:R-:W-:Y:S01]  /*12f30*/  LDGSTS.E.BYPASS.LTC128B.128 [R0+0x3400], desc[UR36][R2.64+0x80], !P0 ;  /* 0x0340008002007fae */ /* 0x000fe2000c101d64 */
[----:B------:R-:W-:Y:S02]  /*12f40*/  ISETP.LT.OR P0, PT, R5, 0x11, P2 ;  /* 0x000000110500780c */ /* 0x000fe40001701670 */
[----:B------:R-:W-:Y:S01]  /*12f50*/  MOV R13, R18 ;  /* 0x00000012000d7202 */ /* 0x000fe20000000f00 */
        /* <DEDUP_REMOVED lines=8> */
.L_x_160:
[----:B------:R-:W-:Y:S01]  /*12fe0*/  IMAD.X R3, RZ, RZ, R7, P0 ;  /* 0x000000ffff037224 */ /* 0x000fe200000e0607 */
[----:B------:R-:W-:Y:S02]  /*12ff0*/  ISETP.LT.OR P0, PT, R5, 0x21, P4 ;  /* 0x000000210500780c */ /* 0x000fe40002701670 */
[----:B------:R-:W-:-:S11]  /*13000*/  MOV R13, R17 ;  /* 0x00000011000d7202 */ /* 0x000fd60000000f00 */
        /* <DEDUP_REMOVED lines=9> */
.L_x_161:
[----:B------:R-:W-:Y:S01]  /*130a0*/  @!PT LDS RZ, [RZ] ;  /* 0x00000000fffff984 */ /* 0x000fe20000000800 */
[----:B------:R-:W-:Y:S01]  /*130b0*/  @!PT LDS RZ, [RZ] ;  /* 0x00000000fffff984 */ /* 0x000fe20000000800 */
[----:B------:R-:W-:Y:S01]  /*130c0*/  @!PT LDS RZ, [RZ] ;  /* 0x00000000fffff984 */ /* 0x000fe20000000800 */
[----:B------:R-:W-:Y:S01]  /*130d0*/  LDGSTS.E.BYPASS.LTC128B.128 [R0+0x3c00], desc[UR36][R2.64+0x80], !P0 ;  /* 0x03c0008002007fae */ /* 0x000fe2000c101d64 */
[----:B------:R-:W-:Y:S01]  /*130e0*/  ISETP.LT.OR P0, PT, R5, 0x21, P2 ;  /* 0x000000210500780c */ /* 0x000fe20001701670 */
[----:B------:R-:W-:Y:S01]  /*130f0*/  IMAD.MOV.U32 R13, RZ, RZ, R18 ;  /* 0x000000ffff0d7224 */ /* 0x000fe200078e0012 */
[----:B------:R-:W-:-:S11]  /*13100*/  MOV R12, 0x4 ;  /* 0x00000004000c7802 */ /* 0x000fd60000000f00 */
[----:B------:R-:W-:Y:S01]  /*13110*/  LDGSTS.E.BYPASS.LTC128B.128 [R0+0x6400], desc[UR36][R2.64+0x100], !P0 ;  /* 0x0640010002007fae */ /* 0x000fe2000c101d64 */
[----:B------:R-:W-:-:S13]  /*13120*/  ISETP.LT.OR P0, PT, R5, 0x21, P1 ;  /* 0x000000210500780c */ /* 0x000fda0000f01670 */
[----:B------:R0:W-:Y:S02]  /*13130*/  LDGSTS.E.BYPASS.LTC128B.128 [R0+0x8c00], desc[UR36][R2.64+0x180], !P0 ;  /* 0x08c0018002007fae */ /* 0x0001e4000c101d64 */
[----:B0-----:R-:W-:-:S13]  /*13140*/  IADD3 R2, P0, R14, R6, RZ ;  /* 0x000000060e027210 */ /* 0x001fda0007f1e0ff */
[----:B------:R-:W-:Y:S05]  /*13150*/  WARPSYNC.COLLECTIVE R15, `(.L_x_162) ;  /* 0x000000000f087348 */ /* 0x000fea0003c00000 */
[----:B------:R0:W1:Y:S02]  /*13160*/  SHFL.IDX P6, R14, R13, R12, R11 ;  /* 0x0000000c0d0e7389 */ /* 0x00006400000c000b */
[----:B01----:R-:W-:Y:S01]  /*13170*/  ENDCOLLECTIVE ;  /* 0x000000000000791b */ /* 0x003fe20003800000 */
.L_x_162:
        /* <DEDUP_REMOVED lines=12> */
.L_x_163:
        /* <DEDUP_REMOVED lines=9> */
.L_x_79:
[----:B0-----:R0:W1:Y:S02]  /*132d0*/  SYNCS.PHASECHK.TRANS64.TRYWAIT P0, [R5+URZ+0x38820], R0 ;  /* 0x03882000050075a7 */ /* 0x001064000800017f */
[----:B-1----:R-:W-:Y:S05]  /*132e0*/  @!P0 NANOSLEEP.SYNCS 0x989680 ;  /* 0x009896800000895d */ /* 0x002fea0003900000 */
[----:B------:R-:W1:Y:S02]  /*132f0*/  @!P0 SYNCS.PHASECHK.TRANS64 P0, [R5+URZ+0x38820], R0 ;  /* 0x03882000050085a7 */ /* 0x000e64000800007f */
[----:B-1----:R-:W-:Y:S05]  /*13300*/  @!P0 BRA `(.L_x_79) ;  /* 0xfffffffc00f08947 */ /* 0x002fea000383ffff */
[----:B------:R-:W-:Y:S05]  /*13310*/  BRA `(.L_x_165) ;  /* 0xffffffd0006c7947 */ /* 0x000fea000383ffff */
.L_x_80:
[----:B------:R-:W1:Y:S01]  /*13320*/  S2R R2, SR_TID.X ;  /* 0x0000000000027919 */ /* 0x000e620000002100 */
[----:B------:R-:W-:Y:S01]  /*13330*/  BSSY B0, `(.L_x_166) ;  /* 0x000000a000007945 */ /* 0x000fe20003800000 */
[----:B------:R-:W-:Y:S01]  /*13340*/  IMAD.MOV.U32 R12, RZ, RZ, RZ ;  /* 0x000000ffff0c7224 */ /* 0x000fe200078e00ff */
[----:B------:R-:W-:Y:S01]  /*13350*/  MOV R15, 0xffffffff ;  /* 0xffffffff000f7802 */ /* 0x000fe20000000f00 */
[----:B------:R-:W-:Y:S01]  /*13360*/  IMAD.MOV.U32 R11, RZ, RZ, 0x1f ;  /* 0x0000001fff0b7424 */ /* 0x000fe200078e00ff */
[----:B-1----:R-:W-:-:S04]  /*13370*/  SHF.R.U32.HI R2, RZ, 0x5, R2 ;  /* 0x00000005ff027819 */ /* 0x002fc80000011602 */
[----:B------:R-:W-:-:S04]  /*13380*/  LOP3.LUT R2, R2, 0x3, RZ, 0xc0, !PT ;  /* 0x0000000302027812 */ /* 0x000fc800078ec0ff */
[----:B------:R-:W-:-:S07]  /*13390*/  MOV R13, R2 ;  /* 0x00000002000d7202 */ /* 0x000fce0000000f00 */
[----:B0-----:R-:W-:Y:S05]  /*133a0*/  WARPSYNC.COLLECTIVE R15, `(.L_x_167) ;  /* 0x000000000f087348 */ /* 0x001fea0003c00000 */
[----:B------:R1:W2:Y:S02]  /*133b0*/  SHFL.IDX P6, R14, R13, R12, R11 ;  /* 0x0000000c0d0e7389 */ /* 0x0002a400000c000b */
[----:B012---:R-:W-:Y:S01]  /*133c0*/  ENDCOLLECTIVE ;  /* 0x000000000000791b */ /* 0x007fe20003800000 */
.L_x_167:
[----:B------:R-:W-:Y:S05]  /*133d0*/  BSYNC B0 ;  /* 0x0000000000007941 */ /* 0x000fea0003800000 */
.L_x_166:
[----:B------:R-:W-:Y:S05]  /*133e0*/  BRA `(.L_x_168) ;  /* 0xffffffd000547947 */ /* 0x000fea000383ffff */
.L_x_83:
[----:B------:R-:W-:Y:S01]  /*133f0*/  BSSY B1, `(.L_x_169) ;  /* 0x0000006000017945 */ /* 0x000fe20003800000 */
[----:B------:R-:W-:-:S07]  /*13400*/  IMAD.MOV.U32 R15, RZ, RZ, -0x1 ;  /* 0xffffffffff0f7424 */ /* 0x000fce00078e00ff */
[----:B0-----:R-:W-:Y:S05]  /*13410*/  WARPSYNC.COLLECTIVE R15, `(.L_x_170) ;  /* 0x000000000f0c7348 */ /* 0x001fea0003c00000 */
[----:B------:R-:W-:Y:S02]  /*13420*/  ELECT P6, UR62, PT ;  /* 0x00000000003e782f */ /* 0x000fe400038c0000 */
[----:B------:R-:W-:Y:S01]  /*13430*/  MOV R14, UR62 ;  /* 0x0000003e000e7c02 */ /* 0x000fe20008000f00 */
[----:B0-----:R-:W-:Y:S10]  /*13440*/  ENDCOLLECTIVE ;  /* 0x000000000000791b */ /* 0x001ff40003800000 */
.L_x_170:
[----:B------:R-:W-:Y:S05]  /*13450*/  BSYNC B1 ;  /* 0x0000000000017941 */ /* 0x000fea0003800000 */
.L_x_169:
[----:B------:R-:W-:Y:S05]  /*13460*/  BRA `(.L_x_171) ;  /* 0xffffffd0004c7947 */ /* 0x000fea000383ffff */
.L_x_85:
[----:B0-----:R0:W1:Y:S02]  /*13470*/  SYNCS.PHASECHK.TRANS64.TRYWAIT P1, [R3+URZ+0x38840], R2 ;  /* 0x03884002030075a7 */ /* 0x001064000802017f */
[----:B-1----:R-:W-:Y:S05]  /*13480*/  @!P1 NANOSLEEP.SYNCS 0x989680 ;  /* 0x009896800000995d */ /* 0x002fea0003900000 */
[----:B------:R-:W1:Y:S02]  /*13490*/  @!P1 SYNCS.PHASECHK.TRANS64 P1, [R3+URZ+0x38840], R2 ;  /* 0x03884002030095a7 */ /* 0x000e64000802007f */
[----:B-1----:R-:W-:Y:S05]  /*134a0*/  @!P1 BRA `(.L_x_85) ;  /* 0xfffffffc00f09947 */ /* 0x002fea000383ffff */
[----:B------:R-:W-:Y:S05]  /*134b0*/  BRA `(.L_x_172) ;  /* 0xffffffd000747947 */ /* 0x000fea000383ffff */
.L_x_87:
[----:B-1----:R1:W2:Y:S02]  /*134c0*/  SYNCS.PHASECHK.TRANS64.TRYWAIT P1, [R5+URZ+0x38840], R0 ;  /* 0x03884000050075a7 */ /* 0x0022a4000802017f */
[----:B--2---:R-:W-:Y:S05]  /*134d0*/  @!P1 NANOSLEEP.SYNCS 0x989680 ;  /* 0x009896800000995d */ /* 0x004fea0003900000 */
[----:B------:R-:W2:Y:S02]  /*134e0*/  @!P1 SYNCS.PHASECHK.TRANS64 P1, [R5+URZ+0x38840], R0 ;  /* 0x03884000050095a7 */ /* 0x000ea4000802007f */
[----:B--2---:R-:W-:Y:S05]  /*134f0*/  @!P1 BRA `(.L_x_87) ;  /* 0xfffffffc00f09947 */ /* 0x004fea000383ffff */
[----:B------:R-:W-:Y:S05]  /*13500*/  BRA `(.L_x_173) ;  /* 0xffffffd000807947 */ /* 0x000fea000383ffff */
.L_x_89:
[----:B--2---:R2:W3:Y:S02]  /*13510*/  SYNCS.PHASECHK.TRANS64.TRYWAIT P1, [R3+URZ+0x38860], R2 ;  /* 0x03886002030075a7 */ /* 0x0044e4000802017f */
[----:B---3--:R-:W-:Y:S05]  /*13520*/  @!P1 NANOSLEEP.SYNCS 0x989680 ;  /* 0x009896800000995d */ /* 0x008fea0003900000 */
[----:B------:R-:W3:Y:S02]  /*13530*/  @!P1 SYNCS.PHASECHK.TRANS64 P1, [R3+URZ+0x38860], R2 ;  /* 0x03886002030095a7 */ /* 0x000ee4000802007f */
[----:B---3--:R-:W-:Y:S05]  /*13540*/  @!P1 BRA `(.L_x_89) ;  /* 0xfffffffc00f09947 */ /* 0x008fea000383ffff */
[----:B------:R-:W-:Y:S05]  /*13550*/  BRA `(.L_x_174) ;  /* 0xffffffd0007c7947 */ /* 0x000fea000383ffff */
.L_x_175:
[----:B------:R-:W-:-:S00]  /*13560*/  BRA `(.L_x_175) ;  /* 0xfffffffc00fc7947 */ /* 0x000fc0000383ffff */
[----:B------:R-:W-:-:S00]  /*13570*/  NOP ;  /* 0x0000000000007918 */ /* 0x000fc00000000000 */
        /* <DEDUP_REMOVED lines=8> */
.L_x_3294:


//--------------------- .text._ZN7cutlass13device_kernelIN5flash11enable_sm90INS1_16FlashAttnFwdSm90INS1_25CollectiveMainloopFwdSm90ILi2EN4cute5tupleIJNS5_1CILi1EEES8_S8_EEENS6_IJNS7_ILi128EEENS7_ILi80EEENS7_ILi256EEEEEELi256ENS_6half_tEfNS_4arch4Sm90ELb0ELb0ELb1ELb1ELb1ELb0ELb0ELb1ELb1ELb1ELb0ELb0EEENS1_21CollectiveEpilogueFwdINS6_IJSA_SC_SB_EEES9_SE_SG_Li256ELb1ELb1ELb0ELb0EEENS1_36VarlenDynamicPersistentTileSchedulerILi128ELi80ELi256ELi128ELb0ELb1ELb1ELb0ELb1ELb1EEEEEEEEEvNT_6ParamsE --------------------------
	.section	.text._ZN7cutlass13device_kernelIN5flash11enable_sm90INS1_16FlashAttnFwdSm90INS1_25CollectiveMainloopFwdSm90ILi2EN4cute5tupleIJNS5_1CILi1EEES8_S8_EEENS6_IJNS7_ILi128EEENS7_ILi80EEENS7_ILi256EEEEEELi256ENS_6half_tEfNS_4arch4Sm90ELb0ELb0ELb1ELb1ELb1ELb0ELb0ELb1ELb1ELb1ELb0ELb0EEENS1_21CollectiveEpilogueFwdINS6_IJSA_SC_SB_EEES9_SE_SG_Li256ELb1ELb1ELb0ELb0EEENS1_36VarlenDynamicPersistentTileSchedulerILi128ELi80ELi256ELi128ELb0ELb1ELb1ELb0ELb1ELb1EEEEEEEEEvNT_6ParamsE,"ax",@progbits
	.align	128
.text._ZN7cutlass13device_kernelIN5flash11enable_sm90INS1_16FlashAttnFwdSm90INS1_25CollectiveMainloopFwdSm90ILi2EN4cute5tupleIJNS5_1CILi1EEES8_S8_EEENS6_IJNS7_ILi128EEENS7_ILi80EEENS7_ILi256EEEEEELi256ENS_6half_tEfNS_4arch4Sm90ELb0ELb0ELb1ELb1ELb1ELb0ELb0ELb1ELb1ELb1ELb0ELb0EEENS1_21CollectiveEpilogueFwdINS6_IJSA_SC_SB_EEES9_SE_SG_Li256ELb1ELb1ELb0ELb0EEENS1_36VarlenDynamicPersistentTileSchedulerILi128ELi80ELi256ELi128ELb0ELb1ELb1ELb0ELb1ELb1EEEEEEEEEvNT_6ParamsE:
        .type           _ZN7cutlass13device_kernelIN5flash11enable_sm90INS1_16FlashAttnFwdSm90INS1_25CollectiveMainloopFwdSm90ILi2EN4cute5tupleIJNS5_1CILi1EEES8_S8_EEENS6_IJNS7_ILi128EEENS7_ILi80EEENS7_ILi256EEEEEELi256ENS_6half_tEfNS_4arch4Sm90ELb0ELb0ELb1ELb1ELb1ELb0ELb0ELb1ELb1ELb1ELb0ELb0EEENS1_21CollectiveEpilogueFwdINS6_IJSA_SC_SB_EEES9_SE_SG_Li256ELb1ELb1ELb0ELb0EEENS1_36VarlenDynamicPersistentTileSchedulerILi128ELi80ELi256ELi128ELb0ELb1ELb1ELb0ELb1ELb1EEEEEEEEEvNT_6ParamsE,@function
        .size           _ZN7cutlass13device_kernelIN5flash11enable_sm90INS1_16FlashAttnFwdSm90INS1_25CollectiveMainloopFwdSm90ILi2EN4cute5tupleIJNS5_1CILi1EEES8_S8_EEENS6_IJNS7_ILi128EEENS7_ILi80EEENS7_ILi256EEEEEELi256ENS_6half_tEfNS_4arch4Sm90ELb0ELb0ELb1ELb1ELb1ELb0ELb0ELb1ELb1ELb1ELb0ELb0EEENS1_21CollectiveEpilogueFwdINS6_IJSA_SC_SB_EEES9_SE_SG_Li256ELb1ELb1ELb0ELb0EEENS1_36VarlenDynamicPersistentTileSchedulerILi128ELi80ELi256ELi128ELb0ELb1ELb1ELb0ELb1ELb1EEEEEEEEEvNT_6ParamsE,(.L_x_3295 - _ZN7cutlass13device_kernelIN5flash11enable_sm90INS1_16FlashAttnFwdSm90INS1_25CollectiveMainloopFwdSm90ILi2EN4cute5tupleIJNS5_1CILi1EEES8_S8_EEENS6_IJNS7_ILi128EEENS7_ILi80EEENS7_ILi256EEEEEELi256ENS_6half_tEfNS_4arch4Sm90ELb0ELb0ELb1ELb1ELb1ELb0ELb0ELb1ELb1ELb1ELb0ELb0EEENS1_21CollectiveEpilogueFwdINS6_IJSA_SC_SB_EEES9_SE_SG_Li256ELb1ELb1ELb0ELb0EEENS1_36VarlenDynamicPersistentTileSchedulerILi128ELi80ELi256ELi128ELb0ELb1ELb1ELb0ELb1ELb1EEEEEEEEEvNT_6ParamsE)
        .other          _ZN7cutlass13device_kernelIN5flash11enable_sm90INS1_16FlashAttnFwdSm90INS1_25CollectiveMainloopFwdSm90ILi2EN4cute5tupleIJNS5_1CILi1EEES8_S8_EEENS6_IJNS7_ILi128EEENS7_ILi80EEENS7_ILi256EEEEEELi256ENS_6half_tEfNS_4arch4Sm90ELb0ELb0ELb1ELb1ELb1ELb0ELb0ELb1ELb1ELb1ELb0ELb0EEENS1_21CollectiveEpilogueFwdINS6_IJSA_SC_SB_EEES9_SE_SG_Li256ELb1ELb1ELb0ELb0EEENS1_36VarlenDynamicPersistentTileSchedulerILi128ELi80ELi256ELi128ELb0ELb1ELb1ELb0ELb1ELb1EEEEEEEEEvNT_6ParamsE,@"STO_CUDA_ENTRY STV_DEFAULT"
_ZN7cutlass13device_kernelIN5flash11enable_sm90INS1_16FlashAttnFwdSm90INS1_25CollectiveMainloopFwdSm90ILi2EN4cute5tupleIJNS5_1CILi1EEES8_S8_EEENS6_IJNS7_ILi128EEENS7_ILi80EEENS7_ILi256EEEEEELi256ENS_6half_tEfNS_4arch4Sm90ELb0ELb0ELb1ELb1ELb1ELb0ELb0ELb1ELb1ELb1ELb0ELb0EEENS1_21CollectiveEpilogueFwdINS6_IJSA_SC_SB_EEES9_SE_SG_Li256ELb1ELb1ELb0ELb0EEENS1_36VarlenDynamicPersistentTileSchedulerILi128ELi80ELi256ELi128ELb0ELb1ELb1ELb0ELb1ELb1EEEEEEEEEvNT_6ParamsE:
        /* <DEDUP_REMOVED lines=45> */
.L_x_176:
        /* <DEDUP_REMOVED lines=22> */
.L_x_177:
        /* <DEDUP_REMOVED lines=18> */
.L_x_178:
        /* <DEDUP_REMOVED lines=22> */
.L_x_179:
        /* <DEDUP_REMOVED lines=23> */
.L_x_180:
        /* <DEDUP_REMOVED lines=10> */
.L_x_182:
[----:B------:R-:W-:-:S08]  /*08c0*/  NOP ;  /* 0x0000000000007918 */ /* 0x000fd00000000000 */
[----:B------:R-:W1:Y:S02]  /*08d0*/  USETMAXREG.TRY_ALLOC.CTAPOOL UP0, 0xe8 ;  /* 0x000000e8000079c8 */ /* 0x000e640008000600 */
[----:B-1----:R-:W-:-:S13]  /*08e0*/  PLOP3.LUT P0, PT, PT, PT, UP0, 0x80, 0x0 ;  /* 0x000000000000781c */ /* 0x002fda0003f0f008 */
[----:B------:R-:W-:Y:S05]  /*08f0*/  @!P0 BRA `(.L_x_182) ;  /* 0xfffffffc00f08947 */ /* 0x000fea000383ffff */
[----:B------:R-:W1:Y:S08]  /*0900*/  S2UR UR5, SR_CgaCtaId ;  /* 0x00000000000579c3 */ /* 0x000e700000008800 */
[----:B------:R-:W-:Y:S06]  /*0910*/  BAR.ARV 0x8, 0x180 ;  /* 0x0206000000007b1d */ /* 0x000fec0000002000 */
[----:B------:R-:W-:-:S02]  /*0920*/  UMOV UR4, 0x400 ;  /* 0x0000040000047882 */ /* 0x000fc40000000000 */
[----:B------:R-:W-:Y:S01]  /*0930*/  BAR.SYNC.DEFER_BLOCKING 0x5, 0x180 ;  /* 0x0146000000007b1d */ /* 0x000fe20000010000 */
[----:B-1----:R-:W-:-:S09]  /*0940*/  ULEA UR4, UR5, UR4, 0x18 ;  /* 0x0000000405047291 */ /* 0x002fd2000f8ec03f */
[----:B------:R-:W1:Y:S01]  /*0950*/  LDS.128 R12, [UR4+0x388d0] ;  /* 0x0388d004ff0c7984 */ /* 0x000e620008000c00 */
[----:B------:R-:W-:Y:S01]  /*0960*/  ULDC UR4, c[0x0][0xc3c] ;  /* 0x00030f0000047ab9 */ /* 0x000fe20000000800 */
[----:B------:R-:W-:Y:S06]  /*0970*/  BAR.ARV 0x4, 0x180 ;  /* 0x0106000000007b1d */ /* 0x000fec0000002000 */
[----:B-1----:R-:W-:-:S13]  /*0980*/  ISETP.GE.AND P0, PT, R15, UR4, PT ;  /* 0x000000040f007c0c */ /* 0x002fda000bf06270 */
[----:B------:R-:W-:Y:S05]  /*0990*/  @P0 EXIT ;  /* 0x000000000000094d */ /* 0x000fea0003800000 */
[----:B0-----:R-:W2:Y:S01]  /*09a0*/  LDL R2, [R1+0x24] ;  /* 0x0000240001027983 */ /* 0x001ea20000100800 */
[----:B------:R-:W-:Y:S01]  /*09b0*/  R2UR UR5, R13 ;  /* 0x000000000d0572ca */ /* 0x000fe200000e0000 */
[----:B------:R-:W-:Y:S01]  /*09c0*/  UMOV UR38, URZ ;  /* 0x0000003f00267c82 */ /* 0x000fe20008000000 */
[----:B------:R-:W-:Y:S01]  /*09d0*/  R2UR UR6, R14 ;  /* 0x000000000e0672ca */ /* 0x000fe200000e0000 */
[----:B------:R-:W0:Y:S01]  /*09e0*/  S2R R0, SR_TID.X ;  /* 0x0000000000007919 */ /* 0x000e220000002100 */
[----:B------:R-:W-:Y:S01]  /*09f0*/  R2UR UR7, R15 ;  /* 0x000000000f0772ca */ /* 0x000fe200000e0000 */
[----:B0-----:R-:W-:-:S05]  /*0a00*/  VIADD R11, R0, 0xffffff80 ;  /* 0xffffff80000b7836 */ /* 0x001fca0000000000 */
[----:B------:R-:W-:-:S04]  /*0a10*/  SHF.R.S32.HI R0, RZ, 0x1f, R11 ;  /* 0x0000001fff007819 */ /* 0x000fc8000001140b */
[CC--:B------:R-:W-:Y:S02]  /*0a20*/  LEA.HI R4, R0.reuse, R11.reuse, RZ, 0x5 ;  /* 0x0000000b00047211 */ /* 0x0c0fe400078f28ff */
[----:B------:R-:W-:-:S03]  /*0a30*/  LEA.HI R3, R0, R11, RZ, 0x4 ;  /* 0x0000000b00037211 */ /* 0x000fc600078f20ff */
[----:B------:R-:W-:Y:S01]  /*0a40*/  IMAD.SHL.U32 R5, R4, 0x20, RZ ;  /* 0x0000002004057824 */ /* 0x000fe200078e00ff */
[----:B------:R-:W-:Y:S02]  /*0a50*/  LOP3.LUT R4, R3, 0x3fffff0, RZ, 0xc0, !PT ;  /* 0x03fffff003047812 */ /* 0x000fe400078ec0ff */
[----:B------:R-:W-:Y:S02]  /*0a60*/  SHF.R.S32.HI R6, RZ, 0x4, R3 ;  /* 0x00000004ff067819 */ /* 0x000fe40000011403 */
[----:B------:R-:W-:Y:S02]  /*0a70*/  LOP3.LUT R5, R5, 0xfffffc00, RZ, 0xc0, !PT ;  /* 0xfffffc0005057812 */ /* 0x000fe400078ec0ff */
[----:B------:R-:W-:Y:S02]  /*0a80*/  IADD3 R4, R11, -R4, RZ ;  /* 0x800000040b047210 */ /* 0x000fe40007ffe0ff */
[----:B------:R-:W-:-:S03]  /*0a90*/  LEA.HI R3, R3, R6, RZ, 0x1 ;  /* 0x0000000603037211 */ /* 0x000fc600078f08ff */
[----:B------:R-:W-:Y:S01]  /*0aa0*/  IMAD R4, R4, 0x40, R5 ;  /* 0x0000004004047824 */ /* 0x000fe200078e0205 */
[----:B------:R-:W-:Y:S02]  /*0ab0*/  LEA.HI R5, R0, R11, RZ, 0x2 ;  /* 0x0000000b00057211 */ /* 0x000fe400078f10ff */
[----:B------:R-:W-:Y:S02]  /*0ac0*/  LOP3.LUT R3, R3, 0x1ffffffe, RZ, 0xc0, !PT ;  /* 0x1ffffffe03037812 */ /* 0x000fe400078ec0ff */
[----:B------:R-:W-:-:S03]  /*0ad0*/  LOP3.LUT R5, R5, 0xfffffffc, RZ, 0xc0, !PT ;  /* 0xfffffffc05057812 */ /* 0x000fc600078ec0ff */
[----:B------:R-:W-:Y:S01]  /*0ae0*/  IMAD.IADD R3, R6, 0x1, -R3 ;  /* 0x0000000106037824 */ /* 0x000fe200078e0a03 */
[----:B------:R-:W-:Y:S01]  /*0af0*/  IADD3 R5, R11, -R5, RZ ;  /* 0x800000050b057210 */ /* 0x000fe20007ffe0ff */
[----:B------:R-:W-:Y:S02]  /*0b00*/  IMAD.MOV.U32 R6, RZ, RZ, -0x2 ;  /* 0xfffffffeff067424 */ /* 0x000fe400078e00ff */
[----:B------:R-:W-:Y:S01]  /*0b10*/  IMAD R225, R3, 0x8, R4 ;  /* 0x0000000803e17824 */ /* 0x000fe200078e0204 */
[----:B------:R-:W-:-:S04]  /*0b20*/  LEA.HI R3, R5, R5, RZ, 0x1 ;  /* 0x0000000505037211 */ /* 0x000fc800078f08ff */
[----:B------:R-:W-:-:S05]  /*0b30*/  LOP3.LUT R4, R3, 0x1ffffffe, RZ, 0xc0, !PT ;  /* 0x1ffffffe03047812 */ /* 0x000fca00078ec0ff */
[----:B------:R-:W-:Y:S01]  /*0b40*/  IMAD.IADD R5, R5, 0x1, -R4 ;  /* 0x0000000105057824 */ /* 0x000fe200078e0a04 */
[----:B--2---:R-:W-:Y:S02]  /*0b50*/  R2UR UR4, R2 ;  /* 0x00000000020472ca */ /* 0x004fe400000e0000 */
[CC--:B------:R-:W-:Y:S02]  /*0b60*/  LEA.HI R2, R0.reuse, R11.reuse, RZ, 0x7 ;  /* 0x0000000b00027211 */ /* 0x0c0fe400078f38ff */
[----:B------:R-:W-:Y:S02]  /*0b70*/  LEA.HI R0, R0, R11, RZ, 0x3 ;  /* 0x0000000b00007211 */ /* 0x000fe400078f18ff */
[----:B------:R-:W-:Y:S02]  /*0b80*/  LOP3.LUT R220, R2, 0xffffff80, RZ, 0xc0, !PT ;  /* 0xffffff8002dc7812 */ /* 0x000fe400078ec0ff */
[----:B------:R-:W-:Y:S02]  /*0b90*/  SHF.R.S32.HI R221, RZ, 0x7, R2 ;  /* 0x00000007ffdd7819 */ /* 0x000fe40000011402 */
[----:B------:R-:W-:Y:S01]  /*0ba0*/  LOP3.LUT R213, R0, 0xfffffff8, RZ, 0xc0, !PT ;  /* 0xfffffff800d57812 */ /* 0x000fe200078ec0ff */
[C---:B------:R-:W-:Y:S01]  /*0bb0*/  IMAD.IADD R220, R11.reuse, 0x1, -R220 ;  /* 0x000000010bdc7824 */ /* 0x040fe200078e0adc */
[----:B------:R-:W-:Y:S01]  /*0bc0*/  LEA.HI R2, R2, R221, RZ, 0x1 ;  /* 0x000000dd02027211 */ /* 0x000fe200078f08ff */
[----:B------:R-:W-:Y:S01]  /*0bd0*/  ULOP3.LUT UR8, UR4, 0x1, URZ, 0xfc, !UPT ;  /* 0x0000000104087892 */ /* 0x000fe2000f8efc3f */
[----:B------:R-:W-:Y:S01]  /*0be0*/  SHF.R.S32.HI R217, RZ, 0x3, R0 ;  /* 0x00000003ffd97819 */ /* 0x000fe20000011400 */
[----:B------:R-:W-:Y:S01]  /*0bf0*/  IMAD.IADD R213, R11, 0x1, -R213 ;  /* 0x000000010bd57824 */ /* 0x000fe200078e0ad5 */
[----:B------:R-:W-:Y:S01]  /*0c00*/  SHF.R.S32.HI R7, RZ, 0x1f, R220 ;  /* 0x0000001fff077819 */ /* 0x000fe200000114dc */
[----:B------:R-:W-:Y:S01]  /*0c10*/  UMOV UR4, URZ ;  /* 0x0000003f00047c82 */ /* 0x000fe20008000000 */
[----:B------:R-:W-:Y:S01]  /*0c20*/  LOP3.LUT R2, R2, 0x3fffffe, RZ, 0xc0, !PT ;  /* 0x03fffffe02027812 */ /* 0x000fe200078ec0ff */
[----:B------:R-:W-:Y:S01]  /*0c30*/  IMAD.SHL.U32 R17, R213, 0x8, RZ ;  /* 0x00000008d5117824 */ /* 0x000fe200078e00ff */
[CC--:B------:R-:W-:Y:S01]  /*0c40*/  LEA.HI R8, R7.reuse, R220.reuse, RZ, 0x2 ;  /* 0x000000dc07087211 */ /* 0x0c0fe200078f10ff */
[----:B------:R-:W-:Y:S01]  /*0c50*/  IMAD.U32 R226, RZ, RZ, UR8 ;  /* 0x00000008ffe27e24 */ /* 0x000fe2000f8e00ff */
[----:B------:R-:W-:Y:S01]  /*0c60*/  LEA.HI R7, R7, R220, RZ, 0x5 ;  /* 0x000000dc07077211 */ /* 0x000fe200078f28ff */
[----:B------:R-:W-:Y:S01]  /*0c70*/  IMAD.IADD R2, R221, 0x1, -R2 ;  /* 0x00000001dd027824 */ /* 0x000fe200078e0a02 */
[--C-:B------:R-:W-:Y:S01]  /*0c80*/  SHF.R.S32.HI R9, RZ, 0x2, R8.reuse ;  /* 0x00000002ff097819 */ /* 0x100fe20000011408 */
[C---:B------:R-:W-:Y:S01]  /*0c90*/  VIADD R23, R17.reuse, 0x40 ;  /* 0x0000004011177836 */ /* 0x040fe20000000000 */
[----:B------:R-:W-:Y:S01]  /*0ca0*/  SHF.R.S32.HI R10, RZ, 0x1f, R8 ;  /* 0x0000001fff0a7819 */ /* 0x000fe20000011408 */
[C---:B------:R-:W-:Y:S01]  /*0cb0*/  VIADD R22, R17.reuse, 0x80 ;  /* 0x0000008011167836 */ /* 0x040fe20000000000 */
[----:B------:R-:W-:Y:S01]  /*0cc0*/  SHF.R.S32.HI R7, RZ, 0x5, R7 ;  /* 0x00000005ff077819 */ /* 0x000fe20000011407 */
[----:B------:R-:W-:Y:S01]  /*0cd0*/  IMAD.U32 R219, RZ, RZ, UR4 ;  /* 0x00000004ffdb7e24 */ /* 0x000fe2000f8e00ff */
[----:B------:R-:W-:Y:S01]  /*0ce0*/  LEA.HI R10, R10, R9, RZ, 0x3 ;  /* 0x000000090a0a7211 */ /* 0x000fe200078f18ff */
[----:B------:R-:W-:Y:S01]  /*0cf0*/  IMAD.U32 R16, RZ, RZ, UR4 ;  /* 0x00000004ff107e24 */ /* 0x000fe2000f8e00ff */
[----:B------:R-:W-:-:S02]  /*0d00*/  IADD3 R212, R17, 0xc0, RZ ;  /* 0x000000c011d47810 */ /* 0x000fc40007ffe0ff */
[----:B------:R-:W-:Y:S02]  /*0d10*/  LOP3.LUT R10, R10, 0xfffffff8, RZ, 0xc0, !PT ;  /* 0xfffffff80a0a7812 */ /* 0x000fe400078ec0ff */
[----:B------:R-:W-:Y:S02]  /*0d20*/  SHF.R.S32.HI R3, RZ, 0x1f, R17 ;  /* 0x0000001fff037819 */ /* 0x000fe40000011411 */
[----:B------:R-:W-:Y:S01]  /*0d30*/  SHF.R.S32.HI R0, RZ, 0x1f, R22 ;  /* 0x0000001fff007819 */ /* 0x000fe20000011416 */
[----:B------:R-:W-:Y:S01]  /*0d40*/  IMAD.IADD R10, R9, 0x1, -R10 ;  /* 0x00000001090a7824 */ /* 0x000fe200078e0a0a */
[----:B------:R-:W-:Y:S02]  /*0d50*/  LOP3.LUT R9, R8, 0x7ffffffc, RZ, 0xc0, !PT ;  /* 0x7ffffffc08097812 */ /* 0x000fe400078ec0ff */
[----:B------:R-:W-:Y:S01]  /*0d60*/  SHF.R.S32.HI R227, RZ, 0x1f, R212 ;  /* 0x0000001fffe37819 */ /* 0x000fe200000114d4 */
[----:B------:R-:W-:Y:S02]  /*0d70*/  IMAD R7, R7, 0x10, R10 ;  /* 0x0000001007077824 */ /* 0x000fe400078e020a */
[----:B------:R-:W-:-:S03]  /*0d80*/  IMAD.IADD R9, R220, 0x1, -R9 ;  /* 0x00000001dc097824 */ /* 0x000fc600078e0a09 */
[----:B------:R-:W-:Y:S01]  /*0d90*/  LEA R222, R2, R7, 0x6 ;  /* 0x0000000702de7211 */ /* 0x000fe200078e30ff */
[----:B------:R-:W-:Y:S01]  /*0da0*/  IMAD R223, R9, R6, 0x50 ;  /* 0x0000005009df7424 */ /* 0x000fe200078e0206 */
[----:B------:R-:W-:-:S03]  /*0db0*/  SHF.R.S32.HI R2, RZ, 0x1f, R23 ;  /* 0x0000001fff027819 */ /* 0x000fc60000011417 */
[----:B------:R-:W-:-:S07]  /*0dc0*/  IMAD R224, R5, 0x8, R222 ;  /* 0x0000000805e07824 */ /* 0x000fce00078e02de */
.L_x_228:
[----:B------:R-:W-:Y:S01]  /*0dd0*/  ULDC.64 UR8, c[0x0][0xc88] ;  /* 0x0003220000087ab9 */ /* 0x000fe20000000a00 */
[----:B------:R-:W-:Y:S01]  /*0de0*/  ULDC.64 UR10, c[0x0][0xa20] ;  /* 0x00028800000a7ab9 */ /* 0x000fe20000000a00 */
[----:B------:R-:W-:-:S06]  /*0df0*/  UIMAD.WIDE UR8, UR7, 0x4, UR8 ;  /* 0x00000004070878a5 */ /* 0x000fcc000f8e0208 */
[----:B01----:R-:W-:Y:S02]  /*0e00*/  IMAD.U32 R2, RZ, RZ, UR8 ;  /* 0x00000008ff027e24 */ /* 0x003fe4000f8e00ff */
[----:B------:R-:W-:Y:S01]  /*0e10*/  IMAD.U32 R3, RZ, RZ, UR9 ;  /* 0x00000009ff037e24 */ /* 0x000fe2000f8e00ff */
[----:B------:R-:W-:-:S04]  /*0e20*/  ULDC.64 UR8, c[0x0][0xa28] ;  /* 0x00028a0000087ab9 */ /* 0x000fc80000000a00 */
[----:B--2---:R-:W2:Y:S01]  /*0e30*/  LDG.E R2, desc[UR36][R2.64] ;  /* 0x0000002402027981 */ /* 0x004ea2000c1e1900 */
[----:B------:R-:W-:Y:S02]  /*0e40*/  UISETP.NE.U32.AND UP0, UPT, UR8, URZ, UPT ;  /* 0x0000003f0800728c */ /* 0x000fe4000bf05070 */
[----:B------:R-:W-:Y:S02]  /*0e50*/  UISETP.NE.U32.AND UP1, UPT, UR10, URZ, UPT ;  /* 0x0000003f0a00728c */ /* 0x000fe4000bf25070 */
[----:B------:R-:W-:Y:S02]  /*0e60*/  UISETP.NE.AND.EX UP0, UPT, UR9, URZ, UPT, UP0 ;  /* 0x0000003f0900728c */ /* 0x000fe4000bf05300 */
[----:B------:R-:W-:-:S04]  /*0e70*/  UISETP.NE.AND.EX UP1, UPT, UR11, URZ, UPT, UP1 ;  /* 0x0000003f0b00728c */ /* 0x000fc8000bf25310 */
[----:B------:R-:W-:Y:S02]  /*0e80*/  PLOP3.LUT P0, PT, PT, PT, UP0, 0x80, 0x0 ;  /* 0x000000000000781c */ /* 0x000fe40003f0f008 */
[----:B------:R-:W-:Y:S02]  /*0e90*/  PLOP3.LUT P1, PT, PT, PT, UP1, 0x80, 0x0 ;  /* 0x000000000000781c */ /* 0x000fe40003f2f018 */
[----:B--2---:R-:W-:-:S13]  /*0ea0*/  R2UR UR4, R2 ;  /* 0x00000000020472ca */ /* 0x004fda00000e0000 */
[----:B------:R-:W-:Y:S02]  /*0eb0*/  USHF.R.S32.HI UR12, URZ, 0x1f, UR4 ;  /* 0x0000001f3f0c7899 */ /* 0x000fe40008011404 */
[----:B------:R-:W-:Y:S01]  /*0ec0*/  IMAD.U32 R215, RZ, RZ, UR4 ;  /* 0x00000004ffd77e24 */ /* 0x000fe2000f8e00ff */
[----:B------:R-:W-:Y:S02]  /*0ed0*/  @UP0 ULEA UR8, UP2, UR4, UR8, 0x2 ;  /* 0x0000000804080291 */ /* 0x000fe4000f84103f */
[----:B------:R-:W-:Y:S02]  /*0ee0*/  @UP1 ULEA UR10, UP3, UR4, UR10, 0x2 ;  /* 0x0000000a040a1291 */ /* 0x000fe4000f86103f */
[----:B------:R-:W-:Y:S01]  /*0ef0*/  @UP0 ULEA.HI.X UR9, UR4, UR9, UR12, 0x2, UP2 ;  /* 0x0000000904090291 */ /* 0x000fe200090f140c */
[----:B------:R-:W-:Y:S01]  /*0f00*/  IMAD.U32 R216, RZ, RZ, UR5 ;  /* 0x00000005ffd87e24 */ /* 0x000fe2000f8e00ff */
[----:B------:R-:W-:Y:S01]  /*0f10*/  @UP1 ULEA.HI.X UR11, UR4, UR11, UR12, 0x2, UP3 ;  /* 0x0000000b040b1291 */ /* 0x000fe200098f140c */
[----:B------:R-:W-:Y:S01]  /*0f20*/  IMAD.U32 R2, RZ, RZ, UR8 ;  /* 0x00000008ff027e24 */ /* 0x000fe2000f8e00ff */
[----:B------:R-:W-:Y:S01]  /*0f30*/  ULDC UR5, c[0x0][0x2f0] ;  /* 0x0000bc0000057ab9 */ /* 0x000fe20000000800 */
[----:B----4-:R-:W-:Y:S01]  /*0f40*/  IMAD.U32 R4, RZ, RZ, UR10 ;  /* 0x0000000aff047e24 */ /* 0x010fe2000f8e00ff */
[----:B------:R-:W-:Y:S01]  /*0f50*/  ULDC UR4, c[0x0][0x424] ;  /* 0x0001090000047ab9 */ /* 0x000fe20000000800 */
[----:B------:R-:W-:Y:S01]  /*0f60*/  IMAD.U32 R3, RZ, RZ, UR9 ;  /* 0x00000009ff037e24 */ /* 0x000fe2000f8e00ff */
[----:B------:R-:W-:Y:S01]  /*0f70*/  ULDC.64 UR8, c[0x0][0x418] ;  /* 0x0001060000087ab9 */ /* 0x000fe20000000a00 */
[----:B------:R-:W-:Y:S01]  /*0f80*/  IMAD.U32 R5, RZ, RZ, UR11 ;  /* 0x0000000bff057e24 */ /* 0x000fe2000f8e00ff */
[----:B------:R-:W-:Y:S01]  /*0f90*/  UMOV UR39, URZ ;  /* 0x0000003f00277c82 */ /* 0x000fe20008000000 */
[----:B------:R-:W-:Y:S01]  /*0fa0*/  MOV R218, UR12 ;  /* 0x0000000c00da7c02 */ /* 0x000fe20008000f00 */
[----:B------:R-:W2:Y:S04]  /*0fb0*/  @P0 LDG.E R2, desc[UR36][R2.64] ;  /* 0x0000002402020981 */ /* 0x000ea8000c1e1900 */
[----:B---3--:R-:W3:Y:S01]  /*0fc0*/  @P1 LDG.E R4, desc[UR36][R4.64] ;  /* 0x0000002404041981 */ /* 0x008ee2000c1e1900 */
[----:B------:R-:W-:Y:S01]  /*0fd0*/  UISETP.NE.U32.AND UP0, UPT, UR8, URZ, UPT ;  /* 0x0000003f0800728c */ /* 0x000fe2000bf05070 */
[----:B------:R-:W-:-:S02]  /*0fe0*/  MOV R0, RZ ;  /* 0x000000ff00007202 */ /* 0x000fc40000000f00 */
[----:B------:R-:W-:Y:S02]  /*0ff0*/  CS2R R150, SRZ ;  /* 0x0000000000967805 */ /* 0x000fe4000001ff00 */
[----:B------:R-:W-:Y:S01]  /*1000*/  CS2R R148, SRZ ;  /* 0x0000000000947805 */ /* 0x000fe2000001ff00 */
[----:B------:R-:W-:Y:S01]  /*1010*/  UISETP.NE.AND.EX UP0, UPT, UR9, URZ, UPT, UP0 ;  /* 0x0000003f0900728c */ /* 0x000fe2000bf05300 */
[----:B------:R-:W-:Y:S02]  /*1020*/  CS2R R146, SRZ ;  /* 0x0000000000927805 */ /* 0x000fe4000001ff00 */
[----:B------:R-:W-:Y:S02]  /*1030*/  CS2R R144, SRZ ;  /* 0x0000000000907805 */ /* 0x000fe4000001ff00 */
[----:B------:R-:W-:Y:S01]  /*1040*/  CS2R R142, SRZ ;  /* 0x00000000008e7805 */ /* 0x000fe2000001ff00 */
[----:B------:R-:W-:Y:S01]  /*1050*/  USEL UR4, UR4, 0x1, UP0 ;  /* 0x0000000104047887 */ /* 0x000fe20008000000 */
[----:B------:R-:W-:-:S02]  /*1060*/  CS2R R140, SRZ ;  /* 0x00000000008c7805 */ /* 0x000fc4000001ff00 */
[----:B------:R-:W-:Y:S02]  /*1070*/  CS2R R138, SRZ ;  /* 0x00000000008a7805 */ /* 0x000fe4000001ff00 */
[----:B------:R-:W-:Y:S01]  /*1080*/  CS2R R136, SRZ ;  /* 0x0000000000887805 */ /* 0x000fe2000001ff00 */
[----:B------:R-:W-:Y:S01]  /*1090*/  UIMAD UR4, UR4, UR5, URZ ;  /* 0x00000005040472a4 */ /* 0x000fe2000f8e023f */
        /* <DEDUP_REMOVED lines=19> */
[----:B------:R-:W-:Y:S01]  /*11d0*/  CS2R R96, SRZ ;  /* 0x0000000000607805 */ /* 0x000fe2000001ff00 */
[----:B------:R-:W-:Y:S01]  /*11e0*/  IMAD.MOV.U32 R166, RZ, RZ, RZ ;  /* 0x000000ffffa67224 */ /* 0x000fe200078e00ff */
        /* <DEDUP_REMOVED lines=25> */
[----:B------:R-:W-:Y:S01]  /*1380*/  CS2R R44, SRZ ;  /* 0x00000000002c7805 */ /* 0x000fe2000001ff00 */
[----:B------:R-:W-:-:S02]  /*1390*/  IMAD.MOV.U32 R41, RZ, RZ, RZ ;  /* 0x000000ffff297224 */ /* 0x000fc400078e00ff */
[----:B------:R-:W-:Y:S01]  /*13a0*/  IMAD.U32 R214, RZ, RZ, UR6 ;  /* 0x00000006ffd67e24 */ /* 0x000fe2000f8e00ff */
[----:B--2---:R-:W-:Y:S02]  /*13b0*/  @P0 R2UR UR39, R2 ;  /* 0x00000000022702ca */ /* 0x004fe400000e0000 */
[----:B------:R-:W-:Y:S02]  /*13c0*/  CS2R R2, SRZ ;  /* 0x0000000000027805 */ /* 0x000fe4000001ff00 */
[----:B------:R-:W-:Y:S02]  /*13d0*/  PLOP3.LUT P0, PT, PT, PT, PT, 0x80, 0x0 ;  /* 0x000000000000781c */ /* 0x000fe40003f0f070 */
[----:B---3--:R-:W-:Y:S01]  /*13e0*/  @P1 R2UR UR4, R4 ;  /* 0x00000000040412ca */ /* 0x008fe200000e0000 */
[----:B------:R-:W-:-:S14]  /*13f0*/  @P1 BRA `(.L_x_183) ;  /* 0x0000000000381947 */ /* 0x000fdc0003800000 */
[----:B------:R-:W-:Y:S02]  /*1400*/  ULDC.64 UR6, c[0x0][0xa08] ;  /* 0x0002820000067ab9 */ /* 0x000fe40000000a00 */
[----:B------:R-:W-:-:S04]  /*1410*/  ISETP.NE.U32.AND P1, PT, RZ, UR6, PT ;  /* 0x00000006ff007c0c */ /* 0x000fc8000bf25070 */
[----:B------:R-:W-:-:S13]  /*1420*/  ISETP.NE.AND.EX P1, PT, RZ, UR7, PT, P1 ;  /* 0x00000007ff007c0c */ /* 0x000fda000bf25310 */
[----:B------:R-:W-:Y:S05]  /*1430*/  @!P1 BRA `(.L_x_183) ;  /* 0x0000000000289947 */ /* 0x000fea0003800000 */
[----:B------:R-:W-:Y:S01]  /*1440*/  R2UR UR6, R215 ;  /* 0x00000000d70672ca */ /* 0x000fe200000e0000 */
[----:B------:R-:W-:-:S12]  /*1450*/  ULDC.64 UR4, c[0x0][0xa08] ;  /* 0x0002820000047ab9 */ /* 0x000fd80000000a00 */
[----:B------:R-:W-:-:S06]  /*1460*/  UIMAD.WIDE UR4, UR6, 0x4, UR4 ;  /* 0x00000004060478a5 */ /* 0x000fcc000f8e0204 */
[----:B------:R-:W-:Y:S02]  /*1470*/  IMAD.U32 R4, RZ, RZ, UR4 ;  /* 0x00000004ff047e24 */ /* 0x000fe4000f8e00ff */
[----:B------:R-:W-:-:S05]  /*1480*/  IMAD.U32 R5, RZ, RZ, UR5 ;  /* 0x00000005ff057e24 */ /* 0x000fca000f8e00ff */
[----:B------:R-:W2:Y:S04]  /*1490*/  LDG.E R7, desc[UR36][R4.64] ;  /* 0x0000002404077981 */ /* 0x000ea8000c1e1900 */
[----:B------:R-:W3:Y:S01]  /*14a0*/  LDG.E R6, desc[UR36][R4.64+0x4] ;  /* 0x0000042404067981 */ /* 0x000ee2000c1e1900 */
[----:B--2---:R-:W-:Y:S02]  /*14b0*/  R2UR UR4, R7 ;  /* 0x00000000070472ca */ /* 0x004fe400000e0000 */
[----:B---3--:R-:W-:-:S13]  /*14c0*/  R2UR UR5, R6 ;  /* 0x00000000060572ca */ /* 0x008fda00000e0000 */
[----:B------:R-:W-:-:S12]  /*14d0*/  UIADD3 UR4, -UR4, UR5, URZ ;  /* 0x0000000504047290 */ /* 0x000fd8000fffe13f */
.L_x_183:
[----:B------:R-:W-:Y:S01]  /*14e0*/  UIADD3 UR39, -UR39, UR4, URZ ;  /* 0x0000000427277290 */ /* 0x000fe2000fffe13f */
[----:B------:R-:W-:Y:S02]  /*14f0*/  MOV R40, RZ ;  /* 0x000000ff00287202 */ /* 0x000fe40000000f00 */
[----:B------:R-:W-:Y:S02]  /*1500*/  CS2R R162, SRZ ;  /* 0x0000000000a27805 */ /* 0x000fe4000001ff00 */
[----:B------:R-:W-:Y:S01]  /*1510*/  CS2R R34, SRZ ;  /* 0x0000000000227805 */ /* 0x000fe2000001ff00 */
[----:B------:R-:W-:Y:S01]  /*1520*/  UISETP.GE.AND UP0, UPT, UR39, 0x1, UPT ;  /* 0x000000012700788c */ /* 0x000fe2000bf06270 */
[----:B------:R-:W-:Y:S01]  /*1530*/  CS2R R36, SRZ ;  /* 0x0000000000247805 */ /* 0x000fe2000001ff00 */
[----:B------:R-:W-:Y:S01]  /*1540*/  UIADD3 UR4, UR39, 0x4f, URZ ;  /* 0x0000004f27047890 */ /* 0x000fe2000fffe03f */
[----:B------:R-:W-:Y:S02]  /*1550*/  CS2R R32, SRZ ;  /* 0x0000000000207805 */ /* 0x000fe4000001ff00 */
[----:B------:R-:W-:-:S02]  /*1560*/  CS2R R164, SRZ ;  /* 0x0000000000a47805 */ /* 0x000fc4000001ff00 */
[----:B------:R-:W-:Y:S02]  /*1570*/  CS2R R26, SRZ ;  /* 0x00000000001a7805 */ /* 0x000fe4000001ff00 */
[----:B------:R-:W-:Y:S01]  /*1580*/  PLOP3.LUT P1, PT, PT, PT, UP0, 0x80, 0x0 ;  /* 0x000000000000781c */ /* 0x000fe20003f2f008 */
[----:B------:R-:W-:Y:S01]  /*1590*/  UIMAD.WIDE UR4, UR4, 0x66666667, URZ ;  /* 0x66666667040478a5 */ /* 0x000fe2000f8e023f */
[----:B------:R-:W-:Y:S02]  /*15a0*/  CS2R R28, SRZ ;  /* 0x00000000001c7805 */ /* 0x000fe4000001ff00 */
[----:B------:R-:W-:Y:S01]  /*15b0*/  CS2R R24, SRZ ;  /* 0x0000000000187805 */ /* 0x000fe2000001ff00 */
[----:B------:R-:W-:-:S04]  /*15c0*/  USHF.R.U32.HI UR60, URZ, 0x1f, UR5 ;  /* 0x0000001f3f3c7899 */ /* 0x000fc80008011605 */
[----:B------:R-:W-:-:S04]  /*15d0*/  ULEA.HI.SX32 UR60, UR5, UR60, 0x1b ;  /* 0x0000003c053c7291 */ /* 0x000fc8000f8fda3f */
[----:B------:R-:W-:Y:S08]  /*15e0*/  @!P1 BRA `(.L_x_184) ;  /* 0x0000009c00f09947 */ /* 0x000ff00003800000 */
[----:B------:R-:W0:Y:S01]  /*15f0*/  SHFL.IDX PT, R0, R221, RZ, 0x1f ;  /* 0x00001fffdd007589 */ /* 0x000e2200000e0000 */
[----:B------:R-:W1:Y:S01]  /*1600*/  S2UR UR61, SR_CgaCtaId ;  /* 0x00000000003d79c3 */ /* 0x000e620000008800 */
[----:B------:R-:W-:Y:S01]  /*1610*/  UMOV UR40, 0x400 ;  /* 0x0000040000287882 */ /* 0x000fe20000000000 */
[----:B0-----:R-:W-:Y:S01]  /*1620*/  R2UR UR4, R0 ;  /* 0x00000000000472ca */ /* 0x001fe200000e0000 */
[----:B-1----:R-:W-:-:S04]  /*1630*/  ULEA UR40, UR61, UR40, 0x18 ;  /* 0x000000283d287291 */ /* 0x002fc8000f8ec03f */
[----:B------:R-:W-:-:S04]  /*1640*/  UIADD3 UR6, UR40, 0x14400, URZ ;  /* 0x0001440028067890 */ /* 0x000fc8000fffe03f */
[----:B------:R-:W-:-:S04]  /*1650*/  ULOP3.LUT UP0, URZ, UR6, 0x9f, URZ, 0xc0, !UPT ;  /* 0x0000009f063f7892 */ /* 0x000fc8000f80c03f */
[----:B------:R-:W-:Y:S02]  /*1660*/  ULEA.HI UR5, UR4, UR4, URZ, 0x1 ;  /* 0x0000000404057291 */ /* 0x000fe4000f8f083f */
[----:B------:R-:W-:Y:S02]  /*1670*/  PLOP3.LUT P0, PT, PT, PT, UP0, 0x80, 0x0 ;  /* 0x000000000000781c */ /* 0x000fe40003f0f008 */
[----:B------:R-:W-:-:S04]  /*1680*/  ULOP3.LUT UR5, UR5, 0x1e, URZ, 0xc0, !UPT ;  /* 0x0000001e05057892 */ /* 0x000fc8000f8ec03f */
[----:B------:R-:W-:-:S04]  /*1690*/  UIADD3 UR5, UR4, -UR5, URZ ;  /* 0x8000000504057290 */ /* 0x000fc8000fffe03f */
[----:B------:R-:W-:-:S04]  /*16a0*/  ULEA UR5, UR5, UR6, 0xd ;  /* 0x0000000605057291 */ /* 0x000fc8000f8e683f */
[----:B------:R-:W-:-:S04]  /*16b0*/  USHF.R.U32.HI UR5, URZ, 0x4, UR5 ;  /* 0x000000043f057899 */ /* 0x000fc80008011605 */
[----:B------:R-:W-:Y:S01]  /*16c0*/  ULOP3.LUT UR41, UR5, 0x3fff, URZ, 0xc0, !UPT ;  /* 0x00003fff05297892 */ /* 0x000fe2000f8ec03f */
[----:B------:R-:W-:Y:S11]  /*16d0*/  @!P0 BRA `(.L_x_185) ;  /* 0x0000000000408947 */ /* 0x000ff60003800000 */
[----:B------:R-:W-:Y:S01]  /*16e0*/  MOV R0, 0x0 ;  /* 0x0000000000007802 */ /* 0x000fe20000000f00 */
[----:B------:R-:W-:Y:S01]  /*16f0*/  ULDC.64 UR4, c[0x4][0xa8] ;  /* 0x01002a0000047ab9 */ /* 0x000fe20000000a00 */
[----:B------:R-:W-:Y:S01]  /*1700*/  ULDC.64 UR6, c[0x4][0x28] ;  /* 0x01000a0000067ab9 */ /* 0x000fe20000000a00 */
[----:B------:R-:W-:Y:S01]  /*1710*/  IMAD.U32 R4, RZ, RZ, UR4 ;  /* 0x00000004ff047e24 */ /* 0x000fe2000f8e00ff */
[----:B------:R0:W1:Y:S01]  /*1720*/  LDC.64 R2, c[0x4][R0] ;  /* 0x0100000000027b82 */ /* 0x0000620000000a00 */
[----:B------:R-:W-:Y:S01]  /*1730*/  IMAD.U32 R5, RZ, RZ, UR5 ;  /* 0x00000005ff057e24 */ /* 0x000fe2000f8e00ff */
        /* <DEDUP_REMOVED lines=10> */
.L_x_185:
[----:B------:R-:W-:Y:S02]  /*17e0*/  R2UR UR6, R219 ;  /* 0x00000000db0672ca */ /* 0x000fe400000e0000 */
[----:B------:R-:W-:-:S11]  /*17f0*/  R2UR UR5, R226 ;  /* 0x00000000e20572ca */ /* 0x000fd600000e0000 */
[----:B------:R-:W-:Y:S02]  /*1800*/  ULEA.HI UR4, UR6, UR6, URZ, 0x1 ;  /* 0x0000000606047291 */ /* 0x000fe4000f8f083f */
[----:B------:R-:W-:Y:S02]  /*1810*/  IMAD.U32 R2, RZ, RZ, UR5 ;  /* 0x00000005ff027e24 */ /* 0x000fe4000f8e00ff */
[----:B------:R-:W-:-:S03]  /*1820*/  ULOP3.LUT UR4, UR4, 0xfffffffe, URZ, 0xc0, !UPT ;  /* 0xfffffffe04047892 */ /* 0x000fc6000f8ec03f */
[----:B------:R-:W-:Y:S01]  /*1830*/  ISETP.NE.AND P0, PT, R2, 0x3, PT ;  /* 0x000000030200780c */ /* 0x000fe20003f05270 */
[----:B------:R-:W-:-:S06]  /*1840*/  UIADD3 UR4, UR6, -UR4, URZ ;  /* 0x8000000406047290 */ /* 0x000fcc000fffe03f */
[----:B------:R-:W-:-:S05]  /*1850*/  IMAD.U32 R0, RZ, RZ, UR4 ;  /* 0x00000004ff007e24 */ /* 0x000fca000f8e00ff */
[----:B------:R-:W-:-:S04]  /*1860*/  SHF.L.U32 R0, R0, 0x1f, RZ ;  /* 0x0000001f00007819 */ /* 0x000fc800000006ff */
[----:B------:R-:W0:Y:S02]  /*1870*/  SYNCS.PHASECHK.TRANS64.TRYWAIT P1, [UR40+0x38800], R0 ;  /* 0x03880000ff0075a7 */ /* 0x000e240008020168 */
[----:B0-----:R-:W-:Y:S05]  /*1880*/  @!P1 BRA `(.L_x_186) ;  /* 0x0000012000949947 */ /* 0x001fea0003800000 */
.L_x_317:
[----:B------:R-:W-:Y:S05]  /*1890*/  @!P0 BRA `(.L_x_187) ;  /* 0x0000000000048947 */ /* 0x000fea0003800000 */
[----:B------:R-:W-:Y:S01]  /*18a0*/  BPT.TRAP 0x1 ;  /* 0x000000040000795c */ /* 0x000fe20000300000 */
.L_x_187:
[----:B------:R-:W-:Y:S02]  /*18b0*/  R2UR UR4, R16 ;  /* 0x00000000100472ca */ /* 0x000fe400000e0000 */
[----:B0-----:R-:W-:-:S04]  /*18c0*/  MOV R0, UR38 ;  /* 0x0000002600007c02 */ /* 0x001fc80008000f00 */
[----:B------:R-:W-:-:S07]  /*18d0*/  LEA R0, R0, UR40, 0x3 ;  /* 0x0000002800007c11 */ /* 0x000fce000f8e18ff */
[----:B------:R-:W-:-:S05]  /*18e0*/  IMAD.U32 R3, RZ, RZ, UR4 ;  /* 0x00000004ff037e24 */ /* 0x000fca000f8e00ff */
[----:B------:R-:W-:-:S04]  /*18f0*/  SHF.L.U32 R3, R3, 0x1f, RZ ;  /* 0x0000001f03037819 */ /* 0x000fc800000006ff */
[----:B------:R0:W1:Y:S01]  /*1900*/  SYNCS.PHASECHK.TRANS64.TRYWAIT P1, [R0+URZ+0x38830], R3 ;  /* 0x03883003000075a7 */ /* 0x000062000802017f */
[----:B------:R-:W-:Y:S05]  /*1910*/  @!P0 BRA `(.L_x_188) ;  /* 0x0000000000048947 */ /* 0x000fea0003800000 */
[----:B------:R-:W-:Y:S01]  /*1920*/  BPT.TRAP 0x1 ;  /* 0x000000040000795c */ /* 0x000fe20000300000 */
.L_x_188:
[----:B------:R-:W-:Y:S01]  /*1930*/  IMAD.MOV.U32 R151, RZ, RZ, RZ ;  /* 0x000000ffff977224 */ /* 0x000fe200078e00ff */
[----:B-1----:R-:W-:Y:S06]  /*1940*/  @P1 BRA `(.L_x_189) ;  /* 0x0000000000081947 */ /* 0x002fec0003800000 */
[----:B------:R-:W1:Y:S02]  /*1950*/  SYNCS.PHASECHK.TRANS64.TRYWAIT P1, [R0+URZ+0x38830], R3 ;  /* 0x03883003000075a7 */ /* 0x000e64000802017f */
[----:B-1----:R-:W-:Y:S05]  /*1960*/  @!P1 BRA `(.L_x_190) ;  /* 0x0000012000749947 */ /* 0x002fea0003800000 */
.L_x_189:
        /* <DEDUP_REMOVED lines=499> */
[----:B------:R-:W-:Y:S01]  /*38a0*/  MOV R6, UR12 ;  /* 0x0000000c00067c02 */ /* 0x000fe20008000f00 */
        /* <DEDUP_REMOVED lines=79> */
.L_x_191:
[----:B------:R-:W-:Y:S01]  /*3da0*/  ULDC UR4, c[0x0][0x9d8] ;  /* 0x0002760000047ab9 */ /* 0x000fe20000000800 */
[----:B------:R-:W-:Y:S02]  /*3db0*/  VIADD R2, R223, UR39 ;  /* 0x00000027df027c36 */ /* 0x000fe40008000000 */
        /* <DEDUP_REMOVED lines=141> */
[----:B------:R-:W-:Y:S01]  /*4690*/  MOV R66, R151 ;  /* 0x0000009700427202 */ /* 0x000fe20000000f00 */
[----:B------:R-:W2:Y:S01]  /*46a0*/  MUFU.TANH R54, R54 ;  /* 0x0000003600367308 */ /* 0x000ea20000002400 */
[----:B0-----:R-:W-:Y:S01]  /*46b0*/  FSEL R51, R51, -INF , P3 ;  /* 0xff80000033337808 */ /* 0x001fe20001800000 */
[--C-:B------:R-:W-:Y:S01]  /*46c0*/  IMAD.MOV.U32 R118, RZ, RZ, R151.reuse ;  /* 0x000000ffff767224 */ /* 0x100fe200078e0097 */
[----:B------:R-:W-:Y:S01]  /*46d0*/  ISETP.GT.AND P3, PT, R2, 0x29, PT ;  /* 0x000000290200780c */ /* 0x000fe20003f64270 */
[----:B------:R-:W-:-:S02]  /*46e0*/  IMAD.MOV.U32 R117, RZ, RZ, R151 ;  /* 0x000000ffff757224 */ /* 0x000fc400078e0097 */
[--C-:B------:R-:W-:Y:S02]  /*46f0*/  IMAD.MOV.U32 R116, RZ, RZ, R151.reuse ;  /* 0x000000ffff747224 */ /* 0x100fe400078e0097 */
        /* <DEDUP_REMOVED lines=86> */
[----:B------:R-:W-:-:S03]  /*4c60*/  IMAD.MOV.U32 R64, RZ, RZ, R151 ;  /* 0x000000ffff407224 */ /* 0x000fc600078e0097 */
        /* <DEDUP_REMOVED lines=64> */
[----:B0-----:R-:W-:Y:S01]  /*5070*/  FADD.FTZ R21, R56, R57 ;  /* 0x0000003938157221 */ /* 0x001fe20000010000 */
[----:B------:R-:W-:-:S02]  /*5080*/  FMNMX.FTZ R3, R35, R2, !PT ;  /* 0x0000000223037209 */ /* 0x000fc40007810000 */
[----:B------:R-:W-:Y:S01]  /*5090*/  F2FP.F16.F32.PACK_AB R208, R57, R56 ;  /* 0x0000003839d0723e */ /* 0x000fe200000000ff */
[--C-:B------:R-:W-:Y:S01]  /*50a0*/  IMAD.MOV.U32 R57, RZ, RZ, R151.reuse ;  /* 0x000000ffff397224 */ /* 0x100fe200078e0097 */
[----:B------:R-:W-:Y:S01]  /*50b0*/  FMNMX.FTZ R2, R38, R3, !PT ;  /* 0x0000000326027209 */ /* 0x000fe20007810000 */
[----:B------:R-:W-:Y:S01]  /*50c0*/  MUFU.EX2 R48, R48 ;  /* 0x0000003000307308 */ /* 0x000fe20000000800 */
[----:B------:R-:W-:Y:S02]  /*50d0*/  IMAD.MOV.U32 R56, RZ, RZ, R151 ;  /* 0x000000ffff387224 */ /* 0x000fe400078e0097 */
        /* <DEDUP_REMOVED lines=33> */
[--C-:B------:R-:W-:Y:S01]  /*52f0*/  FFMA.FTZ R50, R50, UR5, -R2.reuse ;  /* 0x0000000532327c23 */ /* 0x100fe20008010802 */
[----:B-1----:R-:W-:Y:S01]  /*5300*/  FADD.FTZ R18, R60, R21 ;  /* 0x000000153c127221 */ /* 0x002fe20000010000 */
[--C-:B------:R-:W-:Y:S01]  /*5310*/  FFMA.FTZ R51, R51, UR5, -R2.reuse ;  /* 0x0000000533337c23 */ /* 0x100fe20008010802 */
[----:B------:R-:W-:Y:S01]  /*5320*/  MUFU.EX2 R58, R58 ;  /* 0x0000003a003a7308 */ /* 0x000fe20000000800 */
[----:B------:R-:W-:Y:S01]  /*5330*/  FFMA.FTZ R54, R54, UR5, -R2 ;  /* 0x0000000536367c23 */ /* 0x000fe20008010802 */
[----:B------:R-:W-:Y:S01]  /*5340*/  FADD.FTZ R21, R61, R18 ;  /* 0x000000123d157221 */ /* 0x000fe20000010000 */
[--C-:B------:R-:W-:Y:S01]  /*5350*/  FFMA.FTZ R55, R55, UR5, -R2.reuse ;  /* 0x0000000537377c23 */ /* 0x100fe20008010802 */
[--C-:B------:R-:W-:Y:S01]  /*5360*/  FFMA.FTZ R42, R42, UR5, -R2.reuse ;  /* 0x000000052a2a7c23 */ /* 0x100fe20008010802 */
[--C-:B------:R-:W-:Y:S01]  /*5370*/  FFMA.FTZ R43, R43, UR5, -R2.reuse ;  /* 0x000000052b2b7c23 */ /* 0x100fe20008010802 */
[----:B------:R-:W-:Y:S01]  /*5380*/  FADD.FTZ R18, R48, R21 ;  /* 0x0000001530127221 */ /* 0x000fe20000010000 */
[--C-:B------:R-:W-:Y:S01]  /*5390*/  FFMA.FTZ R46, R46, UR5, -R2.reuse ;  /* 0x000000052e2e7c23 */ /* 0x100fe20008010802 */
[----:B------:R-:W1:Y:S01]  /*53a0*/  MUFU.EX2 R59, R59 ;  /* 0x0000003b003b7308 */ /* 0x000e620000000800 */
[----:B------:R-:W-:Y:S01]  /*53b0*/  FFMA.FTZ R47, R47, UR5, -R2 ;  /* 0x000000052f2f7c23 */ /* 0x000fe20008010802 */
[----:B------:R-:W-:Y:S01]  /*53c0*/  FADD.FTZ R29, R49, R18 ;  /* 0x00000012311d7221 */ /* 0x000fe20000010000 */
[--C-:B------:R-:W-:Y:S01]  /*53d0*/  FFMA.FTZ R34, R34, UR5, -R2.reuse ;  /* 0x0000000522227c23 */ /* 0x100fe20008010802 */
[--C-:B------:R-:W-:Y:S01]  /*53e0*/  FFMA.FTZ R35, R35, UR5, -R2.reuse ;  /* 0x0000000523237c23 */ /* 0x100fe20008010802 */
[--C-:B------:R-:W-:Y:S01]  /*53f0*/  FFMA.FTZ R38, R38, UR5, -R2.reuse ;  /* 0x0000000526267c23 */ /* 0x100fe20008010802 */
[----:B------:R-:W-:Y:S01]  /*5400*/  FADD.FTZ R20, R52, R29 ;  /* 0x0000001d34147221 */ /* 0x000fe20000010000 */
[--C-:B------:R-:W-:Y:S01]  /*5410*/  FFMA.FTZ R39, R39, UR5, -R2.reuse ;  /* 0x0000000527277c23 */ /* 0x100fe20008010802 */
[----:B------:R-:W2:Y:S01]  /*5420*/  MUFU.EX2 R62, R62 ;  /* 0x0000003e003e7308 */ /* 0x000ea20000000800 */
[----:B------:R-:W-:Y:S01]  /*5430*/  FFMA.FTZ R26, R26, UR5, -R2 ;  /* 0x000000051a1a7c23 */ /* 0x000fe20008010802 */
[----:B------:R-:W-:Y:S01]  /*5440*/  FADD.FTZ R29, R53, R20 ;  /* 0x00000014351d7221 */ /* 0x000fe20000010000 */
[--C-:B------:R-:W-:Y:S01]  /*5450*/  FFMA.FTZ R27, R27, UR5, -R2.reuse ;  /* 0x000000051b1b7c23 */ /* 0x100fe20008010802 */
[--C-:B------:R-:W-:Y:S01]  /*5460*/  FFMA.FTZ R30, R30, UR5, -R2.reuse ;  /* 0x000000051e1e7c23 */ /* 0x100fe20008010802 */
[----:B------:R-:W-:Y:S01]  /*5470*/  FFMA.FTZ R2, R31, UR5, -R2 ;  /* 0x000000051f027c23 */ /* 0x000fe20008010802 */
[----:B------:R-:W-:Y:S01]  /*5480*/  FADD.FTZ R20, R40, R29 ;  /* 0x0000001d28147221 */ /* 0x000fe20000010000 */
[----:B0-----:R-:W-:Y:S01]  /*5490*/  F2FP.F16.F32.PACK_AB R196, R33, R32 ;  /* 0x0000002021c4723e */ /* 0x001fe200000000ff */
[----:B------:R-:W0:Y:S01]  /*54a0*/  MUFU.EX2 R63, R63 ;  /* 0x0000003f003f7308 */ /* 0x000e220000000800 */
[----:B-1----:R-:W-:Y:S01]  /*54b0*/  FADD.FTZ R21, R58, R59 ;  /* 0x0000003b3a157221 */ /* 0x002fe20000010000 */
[----:B------:R-:W-:Y:S01]  /*54c0*/  FADD.FTZ R29, R41, R20 ;  /* 0x00000014291d7221 */ /* 0x000fe20000010000 */
[----:B------:R-:W-:Y:S01]  /*54d0*/  F2FP.F16.F32.PACK_AB R209, R59, R58 ;  /* 0x0000003a3bd1723e */ /* 0x000fe200000000ff */
[----:B------:R-:W-:Y:S01]  /*54e0*/  IMAD.MOV.U32 R61, RZ, RZ, R151 ;  /* 0x000000ffff3d7224 */ /* 0x000fe200078e0097 */
[-C--:B------:R-:W-:Y:S01]  /*54f0*/  MOV R60, R151.reuse ;  /* 0x00000097003c7202 */ /* 0x080fe20000000f00 */
[----:B------:R-:W-:Y:S01]  /*5500*/  FADD.FTZ R0, R44, R29 ;  /* 0x0000001d2c007221 */ /* 0x000fe20000010000 */
[----:B------:R-:W-:Y:S01]  /*5510*/  IMAD.MOV.U32 R59, RZ, RZ, R151 ;  /* 0x000000ffff3b7224 */ /* 0x000fe200078e0097 */
[----:B------:R-:W1:Y:S01]  /*5520*/  MUFU.EX2 R50, R50 ;  /* 0x0000003200327308 */ /* 0x000e620000000800 */
[----:B--2---:R-:W-:Y:S01]  /*5530*/  FADD.FTZ R18, R62, R21 ;  /* 0x000000153e127221 */ /* 0x004fe20000010000 */
[----:B------:R-:W-:Y:S01]  /*5540*/  FADD.FTZ R29, R45, R0 ;  /* 0x000000002d1d7221 */ /* 0x000fe20000010000 */
[--C-:B------:R-:W-:Y:S01]  /*5550*/  IMAD.MOV.U32 R58, RZ, RZ, R151.reuse ;  /* 0x000000ffff3a7224 */ /* 0x100fe200078e0097 */
[----:B------:R-:W-:Y:S01]  /*5560*/  MOV R48, R151 ;  /* 0x0000009700307202 */ /* 0x000fe20000000f00 */
[----:B------:R-:W-:-:S02]  /*5570*/  IMAD.MOV.U32 R53, RZ, RZ, R151 ;  /* 0x000000ffff357224 */ /* 0x000fc400078e0097 */
[--C-:B------:R-:W-:Y:S01]  /*5580*/  IMAD.MOV.U32 R52, RZ, RZ, R151.reuse ;  /* 0x000000ffff347224 */ /* 0x100fe200078e0097 */
[----:B------:R-:W2:Y:S01]  /*5590*/  MUFU.EX2 R51, R51 ;  /* 0x0000003300337308 */ /* 0x000ea20000000800 */
[C---:B0-----:R-:W-:Y:S01]  /*55a0*/  FADD.FTZ R21, R63.reuse, R18 ;  /* 0x000000123f157221 */ /* 0x041fe20000010000 */
[----:B------:R-:W-:Y:S01]  /*55b0*/  F2FP.F16.F32.PACK_AB R211, R63, R62 ;  /* 0x0000003e3fd3723e */ /* 0x000fe200000000ff */
[--C-:B------:R-:W-:Y:S02]  /*55c0*/  IMAD.MOV.U32 R63, RZ, RZ, R151.reuse ;  /* 0x000000ffff3f7224 */ /* 0x100fe400078e0097 */
        /* <DEDUP_REMOVED lines=10> */
[--C-:B------:R-:W-:Y:S02]  /*5670*/  IMAD.MOV.U32 R51, RZ, RZ, R151.reuse ;  /* 0x000000ffff337224 */ /* 0x100fe400078e0097 */
[--C-:B------:R-:W-:Y:S02]  /*5680*/  IMAD.MOV.U32 R50, RZ, RZ, R151.reuse ;  /* 0x000000ffff327224 */ /* 0x100fe400078e0097 */
[----:B------:R-:W-:Y:S01]  /*5690*/  IMAD.MOV.U32 R40, RZ, RZ, R151 ;  /* 0x000000ffff287224 */ /* 0x000fe200078e0097 */
[----:B------:R-:W2:Y:S01]  /*56a0*/  MUFU.EX2 R42, R42 ;  /* 0x0000002a002a7308 */ /* 0x000ea20000000800 */
[----:B0-----:R-:W-:Y:S01]  /*56b0*/  FADD.FTZ R18, R54, R21 ;  /* 0x0000001536127221 */ /* 0x001fe20000010000 */
[----:B------:R-:W-:-:S06]  /*56c0*/  IMAD.MOV.U32 R31, RZ, RZ, R151 ;  /* 0x000000ffff1f7224 */ /* 0x000fcc00078e0097 */
        /* <DEDUP_REMOVED lines=22> */
[--C-:B------:R-:W-:Y:S02]  /*5830*/  IMAD.MOV.U32 R47, RZ, RZ, R151.reuse ;  /* 0x000000ffff2f7224 */ /* 0x100fe400078e0097 */
[----:B------:R-:W-:-:S03]  /*5840*/  IMAD.MOV.U32 R46, RZ, RZ, R151 ;  /* 0x000000ffff2e7224 */ /* 0x000fc600078e0097 */
[----:B------:R-:W2:Y:S01]  /*5850*/  MUFU.EX2 R35, R35 ;  /* 0x0000002300237308 */ /* 0x000ea20000000800 */
[----:B0-----:R-:W-:-:S07]  /*5860*/  FADD.FTZ R0, R34, R21 ;  /* 0x0000001522007221 */ /* 0x001fce0000010000 */
[----:B------:R-:W0:Y:S01]  /*5870*/  MUFU.EX2 R24, R24 ;  /* 0x0000001800187308 */ /* 0x000e220000000800 */
[C---:B-1----:R-:W-:Y:S01]  /*5880*/  FADD.FTZ R29, R37.reuse, R18 ;  /* 0x00000012251d7221 */ /* 0x042fe20000010000 */
[----:B------:R-:W-:Y:S01]  /*5890*/  F2FP.F16.F32.PACK_AB R198, R37, R36 ;  /* 0x0000002425c6723e */ /* 0x000fe200000000ff */
[----:B------:R-:W-:Y:S01]  /*58a0*/  IMAD.MOV.U32 R37, RZ, RZ, R151 ;  /* 0x000000ffff257224 */ /* 0x000fe200078e0097 */
[----:B------:R-:W-:-:S04]  /*58b0*/  MOV R36, R151 ;  /* 0x0000009700247202 */ /* 0x000fc80000000f00 */
        /* <DEDUP_REMOVED lines=20> */
[----:B-1----:R-:W-:Y:S01]  /*5a00*/  FADD.FTZ R18, R28, R29 ;  /* 0x0000001d1c127221 */ /* 0x002fe20000010000 */
[C---:B------:R-:W-:Y:S01]  /*5a10*/  F2FP.F16.F32.PACK_AB R194, R5.reuse, R28 ;  /* 0x0000001c05c2723e */ /* 0x040fe200000000ff */
[--C-:B------:R-:W-:Y:S02]  /*5a20*/  IMAD.MOV.U32 R29, RZ, RZ, R151.reuse ;  /* 0x000000ffff1d7224 */ /* 0x100fe400078e0097 */
[----:B------:R-:W-:Y:S01]  /*5a30*/  FADD.FTZ R18, R5, R18 ;  /* 0x0000001205127221 */ /* 0x000fe20000010000 */
[----:B------:R-:W-:Y:S02]  /*5a40*/  IMAD.MOV.U32 R28, RZ, RZ, R151 ;  /* 0x000000ffff1c7224 */ /* 0x000fe400078e0097 */
[----:B------:R-:W1:Y:S01]  /*5a50*/  MUFU.EX2 R30, R30 ;  /* 0x0000001e001e7308 */ /* 0x000e620000000800 */
[----:B--2---:R-:W-:-:S07]  /*5a60*/  FADD.FTZ R0, R26, R21 ;  /* 0x000000151a007221 */ /* 0x004fce0000010000 */
[----:B------:R2:W3:Y:S01]  /*5a70*/  MUFU.EX2 R195, R2 ;  /* 0x0000000200c37308 */ /* 0x0004e20000000800 */
[C---:B0-----:R-:W-:Y:S01]  /*5a80*/  FADD.FTZ R5, R27.reuse, R0 ;  /* 0x000000001b057221 */ /* 0x041fe20000010000 */
[----:B------:R-:W-:Y:S01]  /*5a90*/  F2FP.F16.F32.PACK_AB R193, R27, R26 ;  /* 0x0000001a1bc1723e */ /* 0x000fe200000000ff */
[--C-:B------:R-:W-:Y:S02]  /*5aa0*/  IMAD.MOV.U32 R27, RZ, RZ, R151.reuse ;  /* 0x000000ffff1b7224 */ /* 0x100fe400078e0097 */
[----:B------:R-:W-:Y:S02]  /*5ab0*/  IMAD.MOV.U32 R26, RZ, RZ, R151 ;  /* 0x000000ffff1a7224 */ /* 0x000fe400078e0097 */
        /* <DEDUP_REMOVED lines=9> */
[----:B------:R-:W-:Y:S01]  /*5b50*/  CS2R R150, SRZ ;  /* 0x0000000000967805 */ /* 0x000fe2000001ff00 */
[----:B------:R-:W-:Y:S01]  /*5b60*/  IMAD.MOV.U32 R21, RZ, RZ, R4 ;  /* 0x000000ffff157224 */ /* 0x000fe200078e0004 */
[----:B------:R-:W-:Y:S01]  /*5b70*/  CS2R R146, SRZ ;  /* 0x0000000000927805 */ /* 0x000fe2000001ff00 */
[----:B------:R-:W-:Y:S01]  /*5b80*/  IMAD.MOV.U32 R2, RZ, RZ, 0x3f800000 ;  /* 0x3f800000ff027424 */ /* 0x000fe200078e00ff */
        /* <DEDUP_REMOVED lines=65> */
[----:B------:R-:W-:Y:S01]  /*5fa0*/  UMOV UR60, UR38 ;  /* 0x00000026003c7c82 */ /* 0x000fe20008000000 */
[----:B------:R-:W-:-:S05]  /*5fb0*/  ULDC UR39, c[0x0][0x9d8] ;  /* 0x0002760000277ab9 */ /* 0x000fca0000000800 */
.L_x_203:
[----:B------:R-:W-:Y:S01]  /*5fc0*/  R2UR UR5, R229 ;  /* 0x00000000e50572ca */ /* 0x000fe200000e0000 */
[----:B------:R-:W-:-:S04]  /*5fd0*/  UISETP.NE.AND UP0, UPT, UR60, 0x1, UPT ;  /* 0x000000013c00788c */ /* 0x000fc8000bf05270 */
[----:B------:R-:W-:-:S08]  /*5fe0*/  USEL UR4, URZ, 0x1, UP0 ;  /* 0x000000013f047887 */ /* 0x000fd00008000000 */
[----:B------:R-:W-:-:S06]  /*5ff0*/  ULOP3.LUT UR4, UR5, UR4, URZ, 0x3c, !UPT ;  /* 0x0000000405047292 */ /* 0x000fcc000f8e3c3f */
[----:B------:R-:W-:Y:S01]  /*6000*/  MOV R16, UR4 ;  /* 0x0000000400107c02 */ /* 0x000fe20008000f00 */
[----:B------:R-:W-:Y:S06]  /*6010*/  @!P0 BRA `(.L_x_193) ;  /* 0x0000000000048947 */ /* 0x000fec0003800000 */
[----:B------:R-:W-:Y:S01]  /*6020*/  BPT.TRAP 0x1 ;  /* 0x000000040000795c */ /* 0x000fe20000300000 */
.L_x_193:
        /* <DEDUP_REMOVED lines=14> */
.L_x_194:
[----:B-1----:R-:W-:Y:S05]  /*6110*/  @P1 BRA `(.L_x_195) ;  /* 0x0000000000081947 */ /* 0x002fea0003800000 */
[----:B------:R-:W1:Y:S02]  /*6120*/  SYNCS.PHASECHK.TRANS64.TRYWAIT P1, [UR61+0x38830], R4 ;  /* 0x03883004ff0075a7 */ /* 0x000e64000802017d */
[----:B-1----:R-:W-:Y:S05]  /*6130*/  @!P1 BRA `(.L_x_196) ;  /* 0x000000d800949947 */ /* 0x002fea0003800000 */
.L_x_195:
        /* <DEDUP_REMOVED lines=655> */
.L_x_197:
        /* <DEDUP_REMOVED lines=8> */
.L_x_198:
[----:B--2---:R-:W-:Y:S05]  /*8ab0*/  @P1 BRA `(.L_x_199) ;  /* 0x0000000000081947 */ /* 0x004fea0003800000 */
[----:B------:R-:W2:Y:S02]  /*8ac0*/  SYNCS.PHASECHK.TRANS64.TRYWAIT P1, [UR4+0x38850], R0 ;  /* 0x03885000ff0075a7 */ /* 0x000ea40008020144 */
[----:B--2---:R-:W-:Y:S05]  /*8ad0*/  @!P1 BRA `(.L_x_200) ;  /* 0x000000b000449947 */ /* 0x004fea0003800000 */
.L_x_199:
        /* <DEDUP_REMOVED lines=37> */
.L_x_201:
        /* <DEDUP_REMOVED lines=45> */
[----:B------:R-:W-:Y:S01]  /*9000*/  FMUL.FTZ R158, R158, UR39 ;  /* 0x000000279e9e7c20 */ /* 0x000fe20008410000 */
[----:B------:R-:W3:Y:S01]  /*9010*/  MUFU.TANH R190, R190 ;  /* 0x000000be00be7308 */ /* 0x000ee20000002400 */
[----:B-1----:R-:W-:Y:S01]  /*9020*/  FMNMX.FTZ R193, R187, R2, !PT ;  /* 0x00000002bbc17209 */ /* 0x002fe20007810000 */
[----:B------:R-:W-:Y:S01]  /*9030*/  FMUL.FTZ R157, R157, UR39 ;  /* 0x000000279d9d7c20 */ /* 0x000fe20008410000 */
[----:B------:R-:W-:Y:S01]  /*9040*/  FMUL.FTZ R159, R159, UR39 ;  /* 0x000000279f9f7c20 */ /* 0x000fe20008410000 */
[----:B------:R-:W-:Y:S01]  /*9050*/  ULDC UR5, c[0x0][0x988] ;  /* 0x0002620000057ab9 */ /* 0x000fe20000000800 */
[----:B------:R-:W1:Y:S01]  /*9060*/  S2UR UR6, SR_CgaCtaId ;  /* 0x00000000000679c3 */ /* 0x000e620000008800 */
[----:B------:R-:W-:-:S02]  /*9070*/  UIADD3 UR61, UR61, 0x38840, URZ ;  /* 0x000388403d3d7890 */ /* 0x000fc4000fffe03f */
        /* <DEDUP_REMOVED lines=83> */
[----:B------:R-:W-:Y:S02]  /*95b0*/  MUFU.EX2 R0, R21 ;  /* 0x0000001500007308 */ /* 0x000fe40000000800 */
[----:B------:R-:W-:Y:S01]  /*95c0*/  FMUL.FTZ R2, R20, UR5 ;  /* 0x0000000514027c20 */ /* 0x000fe20008410000 */
[----:B------:R-:W-:-:S04]  /*95d0*/  FMUL.FTZ R20, R4, UR5 ;  /* 0x0000000504147c20 */ /* 0x000fc80008410000 */
[--C-:B------:R-:W-:Y:S01]  /*95e0*/  FFMA.FTZ R192, R152, UR5, -R20.reuse ;  /* 0x0000000598c07c23 */ /* 0x100fe20008010814 */
[----:B------:R-:W-:Y:S01]  /*95f0*/  FMUL.FTZ R152, R3, UR5 ;  /* 0x0000000503987c20 */ /* 0x000fe20008410000 */
[--C-:B------:R-:W-:Y:S01]  /*9600*/  FFMA.FTZ R208, R184, UR5, -R20.reuse ;  /* 0x00000005b8d07c23 */ /* 0x100fe20008010814 */
[--C-:B------:R-:W-:Y:S01]  /*9610*/  FFMA.FTZ R204, R176, UR5, -R20.reuse ;  /* 0x00000005b0cc7c23 */ /* 0x100fe20008010814 */
[----:B------:R-:W-:Y:S01]  /*9620*/  FFMA.FTZ R185, R185, UR5, -R20 ;  /* 0x00000005b9b97c23 */ /* 0x000fe20008010814 */
[----:B------:R-:W-:Y:S01]  /*9630*/  FFMA.FTZ R209, R186, UR5, -R152 ;  /* 0x00000005bad17c23 */ /* 0x000fe20008010898 */
[----:B------:R-:W-:Y:S01]  /*9640*/  FFMA.FTZ R176, R181, UR5, -R20 ;  /* 0x00000005b5b07c23 */ /* 0x000fe20008010814 */
[----:B------:R-:W-:Y:S01]  /*9650*/  FFMA.FTZ R181, R187, UR5, -R152 ;  /* 0x00000005bbb57c23 */ /* 0x000fe20008010898 */
[----:B------:R-:W0:Y:S01]  /*9660*/  MUFU.EX2 R208, R208 ;  /* 0x000000d000d07308 */ /* 0x000e220000000800 */
[----:B------:R-:W-:Y:S01]  /*9670*/  FFMA.FTZ R210, R188, UR5, -R20 ;  /* 0x00000005bcd27c23 */ /* 0x000fe20008010814 */
[----:B------:R-:W-:Y:S01]  /*9680*/  FFMA.FTZ R211, R190, UR5, -R152 ;  /* 0x00000005bed37c23 */ /* 0x000fe20008010898 */
[--C-:B------:R-:W-:Y:S01]  /*9690*/  FFMA.FTZ R184, R189, UR5, -R20.reuse ;  /* 0x00000005bdb87c23 */ /* 0x100fe20008010814 */
[----:B------:R-:W-:Y:S01]  /*96a0*/  FFMA.FTZ R206, R180, UR5, -R20 ;  /* 0x00000005b4ce7c23 */ /* 0x000fe20008010814 */
[--C-:B------:R-:W-:Y:S01]  /*96b0*/  FFMA.FTZ R180, R191, UR5, -R152.reuse ;  /* 0x00000005bfb47c23 */ /* 0x100fe20008010898 */
[----:B------:R-:W-:Y:S01]  /*96c0*/  FFMA.FTZ R205, R178, UR5, -R152 ;  /* 0x00000005b2cd7c23 */ /* 0x000fe20008010898 */
[--C-:B------:R-:W-:Y:S01]  /*96d0*/  FFMA.FTZ R200, R168, UR5, -R20.reuse ;  /* 0x00000005a8c87c23 */ /* 0x100fe20008010814 */
[----:B------:R-:W-:Y:S01]  /*96e0*/  MUFU.EX2 R2, R2 ;  /* 0x0000000200027308 */ /* 0x000fe20000000800 */
[--C-:B------:R-:W-:Y:S01]  /*96f0*/  FFMA.FTZ R177, R177, UR5, -R20.reuse ;  /* 0x00000005b1b17c23 */ /* 0x100fe20008010814 */
[----:B------:R-:W-:Y:S01]  /*9700*/  FFMA.FTZ R168, R173, UR5, -R20 ;  /* 0x00000005ada87c23 */ /* 0x000fe20008010814 */
[----:B------:R-:W-:Y:S01]  /*9710*/  FFMA.FTZ R173, R179, UR5, -R152 ;  /* 0x00000005b3ad7c23 */ /* 0x000fe20008010898 */
[----:B------:R-:W-:Y:S01]  /*9720*/  FFMA.FTZ R194, R156, UR5, -R20 ;  /* 0x000000059cc27c23 */ /* 0x000fe20008010814 */
[----:B------:R-:W-:Y:S01]  /*9730*/  FFMA.FTZ R207, R182, UR5, -R152 ;  /* 0x00000005b6cf7c23 */ /* 0x000fe20008010898 */
[----:B------:R-:W-:Y:S01]  /*9740*/  FFMA.FTZ R202, R172, UR5, -R20 ;  /* 0x00000005acca7c23 */ /* 0x000fe20008010814 */
[----:B------:R-:W-:Y:S01]  /*9750*/  FFMA.FTZ R172, R183, UR5, -R152 ;  /* 0x00000005b7ac7c23 */ /* 0x000fe20008010898 */
[----:B------:R-:W1:Y:S01]  /*9760*/  MUFU.EX2 R209, R209 ;  /* 0x000000d100d17308 */ /* 0x000e620000000800 */
[----:B0-----:R-:W-:Y:S01]  /*9770*/  FFMA.FTZ R18, R0, R18, R208 ;  /* 0x0000001200127223 */ /* 0x001fe200000100d0 */
[----:B------:R-:W-:Y:S01]  /*9780*/  FFMA.FTZ R21, R153, UR5, -R20 ;  /* 0x0000000599157c23 */ /* 0x000fe20008010814 */
[----:B------:R-:W-:Y:S01]  /*9790*/  FFMA.FTZ R201, R170, UR5, -R152 ;  /* 0x00000005aac97c23 */ /* 0x000fe20008010898 */
[--C-:B------:R-:W-:Y:S01]  /*97a0*/  FFMA.FTZ R196, R160, UR5, -R20.reuse ;  /* 0x00000005a0c47c23 */ /* 0x100fe20008010814 */
[--C-:B------:R-:W-:Y:S01]  /*97b0*/  FFMA.FTZ R169, R169, UR5, -R20.reuse ;  /* 0x00000005a9a97c23 */ /* 0x100fe20008010814 */
[----:B------:R-:W-:Y:S01]  /*97c0*/  FFMA.FTZ R160, R165, UR5, -R20 ;  /* 0x00000005a5a07c23 */ /* 0x000fe20008010814 */
[--C-:B------:R-:W-:Y:S01]  /*97d0*/  FFMA.FTZ R165, R171, UR5, -R152.reuse ;  /* 0x00000005aba57c23 */ /* 0x100fe20008010898 */
        /* <DEDUP_REMOVED lines=8> */
[----:B------:R-:W2:Y:S01]  /*9860*/  MUFU.EX2 R181, R181 ;  /* 0x000000b500b57308 */ /* 0x000ea20000000800 */
[----:B-1----:R-:W-:Y:S01]  /*9870*/  FFMA.FTZ R156, R2, R5, R209 ;  /* 0x00000005029c7223 */ /* 0x002fe200000100d1 */
[--C-:B------:R-:W-:Y:S01]  /*9880*/  FFMA.FTZ R193, R154, UR5, -R152.reuse ;  /* 0x000000059ac17c23 */ /* 0x100fe20008010898 */
[--C-:B------:R-:W-:Y:S01]  /*9890*/  FFMA.FTZ R199, R166, UR5, -R152.reuse ;  /* 0x00000005a6c77c23 */ /* 0x100fe20008010898 */
[----:B------:R-:W-:-:S04]  /*98a0*/  FFMA.FTZ R195, R158, UR5, -R152 ;  /* 0x000000059ec37c23 */ /* 0x000fc80008010898 */
[----:B------:R-:W1:Y:S01]  /*98b0*/  MUFU.EX2 R210, R210 ;  /* 0x000000d200d27308 */ /* 0x000e620000000800 */
[----:B0-----:R-:W-:-:S07]  /*98c0*/  FADD.FTZ R5, R185, R18 ;  /* 0x00000012b9057221 */ /* 0x001fce0000010000 */
[----:B------:R-:W0:Y:S01]  /*98d0*/  MUFU.EX2 R211, R211 ;  /* 0x000000d300d37308 */ /* 0x000e220000000800 */
[----:B--2---:R-:W-:-:S07]  /*98e0*/  FADD.FTZ R156, R181, R156 ;  /* 0x0000009cb59c7221 */ /* 0x004fce0000010000 */
[----:B------:R-:W2:Y:S01]  /*98f0*/  MUFU.EX2 R184, R184 ;  /* 0x000000b800b87308 */ /* 0x000ea20000000800 */
[----:B-1----:R-:W-:-:S07]  /*9900*/  FADD.FTZ R5, R210, R5 ;  /* 0x00000005d2057221 */ /* 0x002fce0000010000 */
        /* <DEDUP_REMOVED lines=11> */
[----:B-1----:R-:W-:Y:S01]  /*99c0*/  FADD.FTZ R5, R177, R156 ;  /* 0x0000009cb1057221 */ /* 0x002fe20000010000 */
[----:B------:R-:W-:-:S06]  /*99d0*/  FFMA.FTZ R156, R167, UR5, -R152 ;  /* 0x00000005a79c7c23 */ /* 0x000fcc0008010898 */
        /* <DEDUP_REMOVED lines=9> */
[----:B--2---:R-:W-:Y:S01]  /*9a70*/  FADD.FTZ R18, R172, R153 ;  /* 0x00000099ac127221 */ /* 0x004fe20000010000 */
[--C-:B------:R-:W-:Y:S01]  /*9a80*/  FFMA.FTZ R153, R155, UR5, -R152.reuse ;  /* 0x000000059b997c23 */ /* 0x100fe20008010898 */
[----:B------:R-:W-:-:S05]  /*9a90*/  FFMA.FTZ R152, R159, UR5, -R152 ;  /* 0x000000059f987c23 */ /* 0x000fca0008010898 */
        /* <DEDUP_REMOVED lines=44> */
[----:B0-----:R-:W-:-:S03]  /*9d60*/  FADD.FTZ R18, R20, R5 ;  /* 0x0000000514127221 */ /* 0x001fc60000010000 */
[----:B--2---:R-:W-:Y:S01]  /*9d70*/  FADD.FTZ R5, R152, R155 ;  /* 0x0000009b98057221 */ /* 0x004fe20000010000 */
[----:B------:R-:W-:Y:S06]  /*9d80*/  @!P0 BRA `(.L_x_202) ;  /* 0x0000000000048947 */ /* 0x000fec0003800000 */
[----:B------:R-:W-:Y:S01]  /*9d90*/  BPT.TRAP 0x1 ;  /* 0x000000040000795c */ /* 0x000fe20000300000 */
.L_x_202:
[----:B------:R-:W0:Y:S01]  /*9da0*/  S2UR UR7, SR_CgaCtaId ;  /* 0x00000000000779c3 */ /* 0x000e220000008800 */
[----:B------:R-:W-:Y:S01]  /*9db0*/  UIADD3 UR4, UR4, 0x38860, URZ ;  /* 0x0003886004047890 */ /* 0x000fe2000fffe03f */
[----:B------:R-:W-:Y:S01]  /*9dc0*/  R2UR UR6, R228 ;  /* 0x00000000e40672ca */ /* 0x000fe200000e0000 */
[----:B------:R-:W-:Y:S01]  /*9dd0*/  UMOV UR60, UR38 ;  /* 0x00000026003c7c82 */ /* 0x000fe20008000000 */
[----:B------:R-:W-:Y:S01]  /*9de0*/  F2FP.F16.F32.PACK_AB R192, R21, R192 ;  /* 0x000000c015c0723e */ /* 0x000fe200000000ff */
[----:B------:R-:W-:Y:S01]  /*9df0*/  IMAD.MOV.U32 R21, RZ, RZ, R4 ;  /* 0x000000ffff157224 */ /* 0x000fe200078e0004 */
        /* <DEDUP_REMOVED lines=24> */
[----:B------:R-:W-:Y:S02]  /*9f80*/  F2FP.F16.F32.PACK_AB R193, R153, R193 ;  /* 0x000000c199c1723e */ /* 0x000fe400000000ff */
[----:B------:R-:W-:-:S02]  /*9f90*/  MOV R229, UR6 ;  /* 0x0000000600e57c02 */ /* 0x000fc40008000f00 */
[----:B------:R-:W-:Y:S01]  /*9fa0*/  F2FP.F16.F32.PACK_AB R195, R152, R195 ;  /* 0x000000c398c3723e */ /* 0x000fe200000000ff */
[----:B------:R-:W-:Y:S06]  /*9fb0*/  @P1 BRA `(.L_x_203) ;  /* 0xffffffc000001947 */ /* 0x000fec000383ffff */
.L_x_192:
        /* <DEDUP_REMOVED lines=131> */
.L_x_204:
[----:B------:R-:W0:Y:S01]  /*a7f0*/  S2UR UR8, SR_CgaCtaId ;  /* 0x00000000000879c3 */ /* 0x000e220000008800 */
[----:B------:R-:W-:Y:S01]  /*a800*/  R2UR UR6, R16 ;  /* 0x00000000100672ca */ /* 0x000fe200000e0000 */
[----:B------:R-:W-:-:S12]  /*a810*/  UMOV UR4, 0x400 ;  /* 0x0000040000047882 */ /* 0x000fd80000000000 */
[----:B------:R-:W-:-:S05]  /*a820*/  IMAD.U32 R0, RZ, RZ, UR6 ;  /* 0x00000006ff007e24 */ /* 0x000fca000f8e00ff */
[----:B------:R-:W-:Y:S01]  /*a830*/  SHF.L.U32 R0, R0, 0x1f, RZ ;  /* 0x0000001f00007819 */ /* 0x000fe200000006ff */
[----:B0-----:R-:W-:-:S04]  /*a840*/  ULEA UR4, UR8, UR4, 0x18 ;  /* 0x0000000408047291 */ /* 0x001fc8000f8ec03f */
[----:B------:R-:W-:-:S09]  /*a850*/  ULEA UR7, UR38, UR4, 0x3 ;  /* 0x0000000426077291 */ /* 0x000fd2000f8e183f */
[----:B------:R0:W1:Y:S01]  /*a860*/  SYNCS.PHASECHK.TRANS64.TRYWAIT P1, [UR7+0x38850], R0 ;  /* 0x03885000ff0075a7 */ /* 0x0000620008020147 */
[----:B------:R-:W-:Y:S05]  /*a870*/  @!P0 BRA `(.L_x_205) ;  /* 0x0000000000048947 */ /* 0x000fea0003800000 */
[----:B------:R-:W-:Y:S01]  /*a880*/  BPT.TRAP 0x1 ;  /* 0x000000040000795c */ /* 0x000fe20000300000 */
.L_x_205:
[----:B-1----:R-:W-:Y:S05]  /*a890*/  @P1 BRA `(.L_x_206) ;  /* 0x0000000000081947 */ /* 0x002fea0003800000 */
[----:B------:R-:W1:Y:S02]  /*a8a0*/  SYNCS.PHASECHK.TRANS64.TRYWAIT P1, [UR7+0x38850], R0 ;  /* 0x03885000ff0075a7 */ /* 0x000e640008020147 */
[----:B-1----:R-:W-:Y:S05]  /*a8b0*/  @!P1 BRA `(.L_x_207) ;  /* 0x0000009000e49947 */ /* 0x002fea0003800000 */
.L_x_206:
[----:B------:R-:W-:Y:S01]  /*a8c0*/  UIADD3 UR4, UR4, 0x400, URZ ;  /* 0x0000040004047890 */ /* 0x000fe2000fffe03f */
[----:B------:R-:W-:Y:S01]  /*a8d0*/  WARPGROUP.ARRIVE ;  /* 0x00000000000079c5 */ /* 0x000fe20000000000 */
[----:B------:R-:W-:Y:S01]  /*a8e0*/  UMOV UR11, 0x40000040 ;  /* 0x40000040000b7882 */ /* 0x000fe20000000000 */
[----:B-1----:R-:W1:Y:S01]  /*a8f0*/  SHFL.BFLY PT, R7, R18, 0x2, 0x1f ;  /* 0x0c401f0012077f89 */ /* 0x002e6200000e0000 */
[----:B------:R-:W-:Y:S01]  /*a900*/  USHF.R.U32.HI UR4, URZ, 0x4, UR4 ;  /* 0x000000043f047899 */ /* 0x000fe20008011604 */
[----:B------:R-:W-:Y:S01]  /*a910*/  IMAD.MOV.U32 R6, RZ, RZ, RZ ;  /* 0x000000ffff067224 */ /* 0x000fe200078e00ff */
[----:B------:R-:W-:Y:S01]  /*a920*/  MOV R13, UR5 ;  /* 0x00000005000d7c02 */ /* 0x000fe20008000f00 */
[----:B0-----:R-:W0:Y:S01]  /*a930*/  SHFL.BFLY PT, R0, R5, 0x2, 0x1f ;  /* 0x0c401f0005007f89 */ /* 0x001e2200000e0000 */
[----:B------:R-:W-:-:S04]  /*a940*/  ULOP3.LUT UR4, UR4, 0x3fff, URZ, 0xc0, !UPT ;  /* 0x00003fff04047892 */ /* 0x000fc8000f8ec03f */
[----:B------:R-:W-:-:S04]  /*a950*/  ULOP3.LUT UR4, UR4, 0x2800000, URZ, 0xfc, !UPT ;  /* 0x0280000004047892 */ /* 0x000fc8000f8efc3f */
[----:B------:R-:W-:-:S04]  /*a960*/  UIMAD UR4, UR38, 0xa00, UR4 ;  /* 0x00000a00260478a4 */ /* 0x000fc8000f8e0204 */
[----:B------:R-:W-:-:S03]  /*a970*/  UIADD3 UR6, UR4, 0x80, URZ ;  /* 0x0000008004067890 */ /* 0x000fc6000fffe03f */
[----:B------:R-:W-:Y:S02]  /*a980*/  UMOV UR10, UR4 ;  /* 0x00000004000a7c82 */ /* 0x000fe40008000000 */
[----:B------:R-:W-:Y:S01]  /*a990*/  HGMMA.64x256x16.F32 R24, R208, gdesc[UR8].tnspB, R24, gsb0 ;  /* 0x43e00008d0187df0 */ /* 0x000fe20008000818 */
[----:B------:R-:W-:Y:S01]  /*a9a0*/  UMOV UR11, 0x40000040 ;  /* 0x40000040000b7882 */ /* 0x000fe20000000000 */
[----:B------:R-:W-:Y:S01]  /*a9b0*/  UMOV UR10, UR6 ;  /* 0x00000006000a7c82 */ /* 0x000fe20008000000 */
[----:B------:R-:W-:Y:S01]  /*a9c0*/  UIADD3 UR6, UR4, 0x100, URZ ;  /* 0x0000010004067890 */ /* 0x000fe2000fffe03f */
[----:B-1----:R-:W-:Y:S01]  /*a9d0*/  FADD.FTZ R7, R7, R18 ;  /* 0x0000001207077221 */ /* 0x002fe20000010000 */
[----:B0-----:R-:W-:Y:S01]  /*a9e0*/  FADD.FTZ R2, R0, R5 ;  /* 0x0000000500027221 */ /* 0x001fe20000010000 */
[----:B------:R-:W-:-:S03]  /*a9f0*/  IMAD.MOV.U32 R5, RZ, RZ, RZ ;  /* 0x000000ffff057224 */ /* 0x000fc600078e00ff */
[----:B------:R-:W0:Y:S04]  /*aa00*/  SHFL.BFLY PT, R0, R7, 0x1, 0x1f ;  /* 0x0c201f0007007f89 */ /* 0x000e2800000e0000 */
        /* <DEDUP_REMOVED lines=42> */
[----:B0-23--:R-:W-:Y:S05]  /*acb0*/  @!P0 BRA `(.L_x_208) ;  /* 0x0000000000048947 */ /* 0x00dfea0003800000 */
[----:B------:R-:W-:Y:S01]  /*acc0*/  BPT.TRAP 0x1 ;  /* 0x000000040000795c */ /* 0x000fe20000300000 */
.L_x_208:
[----:B------:R-:W-:Y:S01]  /*acd0*/  UIADD3 UR4, UR7, 0x38860, URZ ;  /* 0x0003886007047890 */ /* 0x000fe2000fffe03f */
[----:B------:R-:W-:Y:S01]  /*ace0*/  R2UR UR6, R219 ;  /* 0x00000000db0672ca */ /* 0x000fe200000e0000 */
[----:B------:R-:W-:Y:S01]  /*acf0*/  UIADD3 UR38, UR38, 0x1, URZ ;  /* 0x0000000126267890 */ /* 0x000fe2000fffe03f */
[----:B------:R-:W-:Y:S01]  /*ad00*/  R2UR UR5, R16 ;  /* 0x00000000100572ca */ /* 0x000fe200000e0000 */
[----:B------:R-:W-:Y:S01]  /*ad10*/  UPRMT UR4, UR8, 0x654, UR4 ;  /* 0x0000065408047896 */ /* 0x000fe20008000004 */
[-C--:B------:R-:W-:Y:S01]  /*ad20*/  FMUL.FTZ R3, R83, R5.reuse ;  /* 0x0000000553037220 */ /* 0x080fe20000410000 */
[----:B------:R-:W-:Y:S01]  /*ad30*/  UISETP.NE.AND UP0, UPT, UR38, 0x2, UPT ;  /* 0x000000022600788c */ /* 0x000fe2000bf05270 */
[-C--:B------:R-:W-:Y:S01]  /*ad40*/  FMUL.FTZ R165, R27, R5.reuse ;  /* 0x000000051ba57220 */ /* 0x080fe20000410000 */
[-C--:B------:R-:W-:Y:S01]  /*ad50*/  FMUL.FTZ R163, R35, R5.reuse ;  /* 0x0000000523a37220 */ /* 0x080fe20000410000 */
[-C--:B------:R-:W-:Y:S01]  /*ad60*/  FMUL.FTZ R161, R43, R5.reuse ;  /* 0x000000052ba17220 */ /* 0x080fe20000410000 */
[-C--:B------:R-:W-:Y:S01]  /*ad70*/  FMUL.FTZ R159, R51, R5.reuse ;  /* 0x00000005339f7220 */ /* 0x080fe20000410000 */
[-C--:B------:R-:W-:Y:S01]  /*ad80*/  FMUL.FTZ R157, R59, R5.reuse ;  /* 0x000000053b9d7220 */ /* 0x080fe20000410000 */
[-C--:B------:R-:W-:Y:S01]  /*ad90*/  FMUL.FTZ R155, R67, R5.reuse ;  /* 0x00000005439b7220 */ /* 0x080fe20000410000 */
[----:B------:R-:W-:Y:S01]  /*ada0*/  SYNCS.ARRIVE.TRANS64.RED.A1T0 RZ, [UR4], RZ ;  /* 0x000000ffffff79a7 */ /* 0x000fe20008100404 */
[----:B------:R-:W-:Y:S01]  /*adb0*/  USEL UR4, URZ, 0x1, UP0 ;  /* 0x000000013f047887 */ /* 0x000fe20008000000 */
[-C--:B------:R-:W-:Y:S01]  /*adc0*/  FMUL.FTZ R153, R75, R5.reuse ;  /* 0x000000054b997220 */ /* 0x080fe20000410000 */
[----:B------:R-:W-:Y:S01]  /*add0*/  UIADD3 UR6, UR6, 0x1, URZ ;  /* 0x0000000106067890 */ /* 0x000fe2000fffe03f */
[-C--:B------:R-:W-:Y:S01]  /*ade0*/  FMUL.FTZ R83, R87, R5.reuse ;  /* 0x0000000557537220 */ /* 0x080fe20000410000 */
[----:B------:R-:W-:Y:S01]  /*adf0*/  ULOP3.LUT UR5, UR5, UR4, URZ, 0x3c, !UPT ;  /* 0x0000000405057292 */ /* 0x000fe2000f8e3c3f */
        /* <DEDUP_REMOVED lines=114> */
[----:B------:R-:W-:Y:S01]  /*b520*/  IMAD.U32 R219, RZ, RZ, UR6 ;  /* 0x00000006ffdb7e24 */ /* 0x000fe2000f8e00ff */
[----:B------:R-:W-:Y:S01]  /*b530*/  PLOP3.LUT P0, PT, PT, PT, PT, 0x8, 0x0 ;  /* 0x000000000000781c */ /* 0x000fe20003f0e170 */
[-C--:B------:R-:W-:Y:S01]  /*b540*/  FMUL.FTZ R143, R143, R5.reuse ;  /* 0x000000058f8f7220 */ /* 0x080fe20000410000 */
[-C--:B------:R-:W-:Y:S01]  /*b550*/  FMUL.FTZ R146, R146, R5.reuse ;  /* 0x0000000592927220 */ /* 0x080fe20000410000 */
[----:B------:R-:W-:Y:S01]  /*b560*/  FMUL.FTZ R147, R147, R5 ;  /* 0x0000000593937220 */ /* 0x000fe20000410000 */
[----:B------:R-:W-:-:S02]  /*b570*/  IMAD.U32 R16, RZ, RZ, UR5 ;  /* 0x00000005ff107e24 */ /* 0x000fc4000f8e00ff */
[-C--:B------:R-:W-:Y:S01]  /*b580*/  FMUL.FTZ R150, R150, R5.reuse ;  /* 0x0000000596967220 */ /* 0x080fe20000410000 */
[----:B------:R-:W-:Y:S01]  /*b590*/  FMUL.FTZ R151, R151, R5 ;  /* 0x0000000597977220 */ /* 0x000fe20000410000 */
[----:B------:R-:W-:-:S12]  /*b5a0*/  USEL UR38, UR38, URZ, UP0 ;  /* 0x0000003f26267287 */ /* 0x000fd80008000000 */
.L_x_184:
[----:B------:R-:W0:Y:S08]  /*b5b0*/  S2UR UR4, SR_CgaCtaId ;  /* 0x00000000000479c3 */ /* 0x000e300000008800 */
[----:B------:R-:W-:Y:S06]  /*b5c0*/  BAR.SYNC.DEFER_BLOCKING 0x5, 0x180 ;  /* 0x0146000000007b1d */ /* 0x000fec0000010000 */
[----:B------:R-:W-:Y:S01]  /*b5d0*/  UMOV UR10, 0x400 ;  /* 0x00000400000a7882 */ /* 0x000fe20000000000 */
[----:B------:R-:W-:Y:S01]  /*b5e0*/  BSSY B0, `(.L_x_209) ;  /* 0x00002f3000007945 */ /* 0x000fe20003800000 */
[----:B0-----:R-:W-:-:S09]  /*b5f0*/  ULEA UR10, UR4, UR10, 0x18 ;  /* 0x0000000a040a7291 */ /* 0x001fd2000f8ec03f */
[----:B------:R-:W0:Y:S02]  /*b600*/  LDS.128 R4, [UR10+0x388d0] ;  /* 0x0388d00aff047984 */ /* 0x000e240008000c00 */
[----:B0-----:R-:W-:Y:S02]  /*b610*/  R2UR UR5, R5 ;  /* 0x00000000050572ca */ /* 0x001fe400000e0000 */
[----:B------:R-:W-:Y:S02]  /*b620*/  R2UR UR6, R6 ;  /* 0x00000000060672ca */ /* 0x000fe400000e0000 */
[----:B------:R-:W-:Y:S01]  /*b630*/  R2UR UR7, R7 ;  /* 0x00000000070772ca */ /* 0x000fe200000e0000 */
[----:B------:R-:W-:Y:S06]  /*b640*/  BAR.ARV 0x4, 0x180 ;  /* 0x0106000000007b1d */ /* 0x000fec0000002000 */
[----:B------:R-:W-:Y:S08]  /*b650*/  @P0 BRA `(.L_x_210) ;  /* 0x0000002000100947 */ /* 0x000ff00003800000 */
[----:B------:R-:W0:Y:S01]  /*b660*/  S2UR UR4, SR_SWINHI ;  /* 0x00000000000479c3 */ /* 0x000e220000002f00 */
[----:B------:R-:W-:-:S07]  /*b670*/  IMAD.MOV.U32 R94, RZ, RZ, 0x2 ;  /* 0x00000002ff5e7424 */ /* 0x000fce00078e00ff */
[----:B------:R-:W-:Y:S01]  /*b680*/  BAR.SYNC.DEFER_BLOCKING 0x1, 0x100 ;  /* 0x0044000000007b1d */ /* 0x000fe20000010000 */
[----:B------:R-:W-:Y:S02]  /*b690*/  F2FP.F16.F32.PACK_AB R24, R25, R24 ;  /* 0x000000181918723e */ /* 0x000fe400000000ff */
[----:B------:R-:W-:Y:S02]  /*b6a0*/  F2FP.F16.F32.PACK_AB R25, R165, R26 ;  /* 0x0000001aa519723e */ /* 0x000fe400000000ff */
[----:B------:R-:W-:Y:S02]  /*b6b0*/  F2FP.F16.F32.PACK_AB R32, R33, R32 ;  /* 0x000000202120723e */ /* 0x000fe400000000ff */
[----:B------:R-:W-:Y:S02]  /*b6c0*/  F2FP.F16.F32.PACK_AB R26, R29, R28 ;  /* 0x0000001c1d1a723e */ /* 0x000fe400000000ff */
[----:B------:R-:W-:Y:S02]  /*b6d0*/  F2FP.F16.F32.PACK_AB R27, R164, R27 ;  /* 0x0000001ba41b723e */ /* 0x000fe400000000ff */
[----:B------:R-:W-:-:S02]  /*b6e0*/  F2FP.F16.F32.PACK_AB R33, R163, R34 ;  /* 0x00000022a321723e */ /* 0x000fc400000000ff */
[----:B------:R-:W-:Y:S02]  /*b6f0*/  F2FP.F16.F32.PACK_AB R40, R41, R40 ;  /* 0x000000282928723e */ /* 0x000fe400000000ff */
[----:B------:R-:W-:Y:S02]  /*b700*/  F2FP.F16.F32.PACK_AB R34, R37, R36 ;  /* 0x000000242522723e */ /* 0x000fe400000000ff */
[----:B------:R-:W-:Y:S02]  /*b710*/  F2FP.F16.F32.PACK_AB R35, R162, R35 ;  /* 0x00000023a223723e */ /* 0x000fe400000000ff */
[----:B------:R-:W-:Y:S02]  /*b720*/  F2FP.F16.F32.PACK_AB R41, R161, R42 ;  /* 0x0000002aa129723e */ /* 0x000fe400000000ff */
[----:B------:R-:W-:Y:S01]  /*b730*/  F2FP.F16.F32.PACK_AB R48, R49, R48 ;  /* 0x000000303130723e */ /* 0x000fe200000000ff */
[----:B------:R-:W-:Y:S01]  /*b740*/  UMOV UR8, UR10 ;  /* 0x0000000a00087c82 */ /* 0x000fe20008000000 */
[----:B0-----:R-:W-:Y:S01]  /*b750*/  UMOV UR9, UR4 ;  /* 0x0000000400097c82 */ /* 0x001fe20008000000 */
[----:B------:R-:W-:Y:S01]  /*b760*/  F2FP.F16.F32.PACK_AB R42, R45, R44 ;  /* 0x0000002c2d2a723e */ /* 0x000fe200000000ff */
[----:B------:R-:W-:Y:S01]  /*b770*/  IMAD.WIDE R94, R225, R94, UR8 ;  /* 0x00000008e15e7e25 */ /* 0x000fe2000f8e025e */
[----:B------:R-:W-:-:S02]  /*b780*/  F2FP.F16.F32.PACK_AB R43, R160, R43 ;  /* 0x0000002ba02b723e */ /* 0x000fc400000000ff */
[----:B------:R-:W-:Y:S02]  /*b790*/  F2FP.F16.F32.PACK_AB R49, R159, R50 ;  /* 0x000000329f31723e */ /* 0x000fe400000000ff */
[C---:B------:R-:W-:Y:S02]  /*b7a0*/  IADD3 R169, P1, R94.reuse, 0x20, RZ ;  /* 0x000000205ea97810 */ /* 0x040fe40007f3e0ff */
[C---:B------:R-:W-:Y:S02]  /*b7b0*/  IADD3 R171, P0, R94.reuse, 0x40, RZ ;  /* 0x000000405eab7810 */ /* 0x040fe40007f1e0ff */
[C---:B------:R-:W-:Y:S02]  /*b7c0*/  IADD3 R173, P4, R94.reuse, 0x60, RZ ;  /* 0x000000605ead7810 */ /* 0x040fe40007f9e0ff */
[C---:B------:R-:W-:Y:S01]  /*b7d0*/  IADD3 R175, P3, R94.reuse, 0x4000, RZ ;  /* 0x000040005eaf7810 */ /* 0x040fe20007f7e0ff */
[--C-:B------:R-:W-:Y:S01]  /*b7e0*/  IMAD.X R9, RZ, RZ, R95.reuse, P0 ;  /* 0x000000ffff097224 */ /* 0x100fe200000e065f */
[----:B------:R-:W-:Y:S01]  /*b7f0*/  LOP3.LUT R5, R94, 0x380, RZ, 0xc0, !PT ;  /* 0x000003805e057812 */ /* 0x000fe200078ec0ff */
[--C-:B------:R-:W-:Y:S01]  /*b800*/  IMAD.X R11, RZ, RZ, R95.reuse, P4 ;  /* 0x000000ffff0b7224 */ /* 0x100fe200020e065f */
[----:B------:R-:W-:Y:S01]  /*b810*/  IADD3.X R7, RZ, R95, RZ, P1, !PT ;  /* 0x0000005fff077210 */ /* 0x000fe20000ffe4ff */
[----:B------:R-:W-:Y:S01]  /*b820*/  IMAD.X R13, RZ, RZ, R95, P3 ;  /* 0x000000ffff0d7224 */ /* 0x000fe200018e065f */
[----:B------:R-:W-:-:S02]  /*b830*/  LOP3.LUT R6, R169, 0x380, RZ, 0xc0, !PT ;  /* 0x00000380a9067812 */ /* 0x000fc400078ec0ff */
[C---:B------:R-:W-:Y:S02]  /*b840*/  IADD3 R177, P6, R94.reuse, 0x4020, RZ ;  /* 0x000040205eb17810 */ /* 0x040fe40007fde0ff */
[C---:B------:R-:W-:Y:S02]  /*b850*/  IADD3 R179, P5, R94.reuse, 0x4040, RZ ;  /* 0x000040405eb37810 */ /* 0x040fe40007fbe0ff */
[C---:B------:R-:W-:Y:S01]  /*b860*/  IADD3 R183, P1, R94.reuse, 0x8000, RZ ;  /* 0x000080005eb77810 */ /* 0x040fe20007f3e0ff */
[--C-:B------:R-:W-:Y:S01]  /*b870*/  IMAD.X R15, RZ, RZ, R95.reuse, P6 ;  /* 0x000000ffff0f7224 */ /* 0x100fe200030e065f */
[----:B------:R-:W-:Y:S01]  /*b880*/  LOP3.LUT R8, R171, 0x380, RZ, 0xc0, !PT ;  /* 0x00000380ab087812 */ /* 0x000fe200078ec0ff */
[--C-:B------:R-:W-:Y:S01]  /*b890*/  IMAD.X R19, RZ, RZ, R95.reuse, P5 ;  /* 0x000000ffff137224 */ /* 0x100fe200028e065f */
[----:B------:R-:W-:Y:S01]  /*b8a0*/  IADD3 R181, P2, R94, 0x4060, RZ ;  /* 0x000040605eb57810 */ /* 0x000fe20007f5e0ff */
[----:B------:R-:W-:Y:S01]  /*b8b0*/  IMAD.X R31, RZ, RZ, R95, P1 ;  /* 0x000000ffff1f7224 */ /* 0x000fe200008e065f */
[----:B------:R-:W-:-:S02]  /*b8c0*/  LOP3.LUT R10, R173, 0x380, RZ, 0xc0, !PT ;  /* 0x00000380ad0a7812 */ /* 0x000fc400078ec0ff */
[----:B------:R-:W-:Y:S02]  /*b8d0*/  LOP3.LUT R12, R175, 0x380, RZ, 0xc0, !PT ;  /* 0x00000380af0c7812 */ /* 0x000fe400078ec0ff */
[----:B------:R-:W-:Y:S02]  /*b8e0*/  SHF.R.U64 R5, R5, 0x3, RZ ;  /* 0x0000000305057819 */ /* 0x000fe400000012ff */
[----:B------:R-:W-:Y:S02]  /*b8f0*/  SHF.R.U64 R6, R6, 0x3, RZ ;  /* 0x0000000306067819 */ /* 0x000fe400000012ff */
[----:B------:R-:W-:Y:S02]  /*b900*/  IADD3 R38, P0, R94, 0x8020, RZ ;  /* 0x000080205e267810 */ /* 0x000fe40007f1e0ff */
[----:B------:R-:W-:Y:S02]  /*b910*/  SHF.R.U64 R8, R8, 0x3, RZ ;  /* 0x0000000308087819 */ /* 0x000fe400000012ff */
[----:B------:R-:W-:Y:S01]  /*b920*/  LOP3.LUT R14, R177, 0x380, RZ, 0xc0, !PT ;  /* 0x00000380b10e7812 */ /* 0x000fe200078ec0ff */
[----:B------:R-:W-:Y:S01]  /*b930*/  IMAD.X R39, RZ, RZ, R95, P0 ;  /* 0x000000ffff277224 */ /* 0x000fe200000e065f */
[----:B------:R-:W-:-:S02]  /*b940*/  IADD3 R46, P4, R94, 0x8040, RZ ;  /* 0x000080405e2e7810 */ /* 0x000fc40007f9e0ff */
[----:B------:R-:W-:Y:S02]  /*b950*/  IADD3.X R21, RZ, R95, RZ, P2, !PT ;  /* 0x0000005fff157210 */ /* 0x000fe400017fe4ff */
[----:B------:R-:W-:Y:S01]  /*b960*/  SHF.R.U64 R10, R10, 0x3, RZ ;  /* 0x000000030a0a7819 */ /* 0x000fe200000012ff */
[--C-:B------:R-:W-:Y:S01]  /*b970*/  IMAD.X R47, RZ, RZ, R95.reuse, P4 ;  /* 0x000000ffff2f7224 */ /* 0x100fe200020e065f */
[----:B------:R-:W-:Y:S02]  /*b980*/  LOP3.LUT R18, R179, 0x380, RZ, 0xc0, !PT ;  /* 0x00000380b3127812 */ /* 0x000fe400078ec0ff */
[C---:B------:R-:W-:Y:S02]  /*b990*/  IADD3 R54, P3, R94.reuse, 0x8060, RZ ;  /* 0x000080605e367810 */ /* 0x040fe40007f7e0ff */
[C---:B------:R-:W-:Y:S02]  /*b9a0*/  IADD3 R62, P6, R94.reuse, 0xc000, RZ ;  /* 0x0000c0005e3e7810 */ /* 0x040fe40007fde0ff */
[C---:B------:R-:W-:Y:S01]  /*b9b0*/  IADD3 R4, P5, R94.reuse, 0xc020, RZ ;  /* 0x0000c0205e047810 */ /* 0x040fe20007fbe0ff */
[--C-:B------:R-:W-:Y:S01]  /*b9c0*/  IMAD.X R55, RZ, RZ, R95.reuse, P3 ;  /* 0x000000ffff377224 */ /* 0x100fe200018e065f */
[C---:B------:R-:W-:Y:S01]  /*b9d0*/  IADD3 R78, P2, R94.reuse, 0xc040, RZ ;  /* 0x0000c0405e4e7810 */ /* 0x040fe20007f5e0ff */
[----:B------:R-:W-:Y:S01]  /*b9e0*/  IMAD.X R63, RZ, RZ, R95, P6 ;  /* 0x000000ffff3f7224 */ /* 0x000fe200030e065f */
[----:B------:R-:W-:-:S02]  /*b9f0*/  IADD3 R167, P1, R94, 0xc060, RZ ;  /* 0x0000c0605ea77810 */ /* 0x000fc40007f3e0ff */
[----:B------:R-:W-:Y:S01]  /*ba00*/  SHF.R.U64 R12, R12, 0x3, RZ ;  /* 0x000000030c0c7819 */ /* 0x000fe200000012ff */
[--C-:B------:R-:W-:Y:S01]  /*ba10*/  IMAD.X R79, RZ, RZ, R95.reuse, P2 ;  /* 0x000000ffff4f7224 */ /* 0x100fe200010e065f */
[----:B------:R-:W-:Y:S02]  /*ba20*/  LOP3.LUT R20, R181, 0x380, RZ, 0xc0, !PT ;  /* 0x00000380b5147812 */ /* 0x000fe400078ec0ff */
[----:B------:R-:W-:Y:S01]  /*ba30*/  LOP3.LUT R94, R5, R94, RZ, 0x3c, !PT ;  /* 0x0000005e055e7212 */ /* 0x000fe200078e3cff */
[----:B------:R-:W-:Y:S01]  /*ba40*/  IMAD.X R5, RZ, RZ, R95, P1 ;  /* 0x000000ffff057224 */ /* 0x000fe200008e065f */
[----:B------:R-:W-:Y:S02]  /*ba50*/  LOP3.LUT R6, R6, R169, RZ, 0x3c, !PT ;  /* 0x000000a906067212 */ /* 0x000fe400078e3cff */
[----:B------:R-:W-:Y:S02]  /*ba60*/  LOP3.LUT R30, R183, 0x380, RZ, 0xc0, !PT ;  /* 0x00000380b71e7812 */ /* 0x000fe400078ec0ff */
[----:B------:R-:W-:-:S02]  /*ba70*/  LOP3.LUT R8, R8, R171, RZ, 0x3c, !PT ;  /* 0x000000ab08087212 */ /* 0x000fc400078e3cff */
[----:B------:R-:W-:Y:S02]  /*ba80*/  SHF.R.U64 R14, R14, 0x3, RZ ;  /* 0x000000030e0e7819 */ /* 0x000fe400000012ff */
[----:B------:R-:W-:Y:S02]  /*ba90*/  LOP3.LUT R169, R38, 0x380, RZ, 0xc0, !PT ;  /* 0x0000038026a97812 */ /* 0x000fe400078ec0ff */
[----:B------:R-:W-:Y:S02]  /*baa0*/  LOP3.LUT R10, R10, R173, RZ, 0x3c, !PT ;  /* 0x000000ad0a0a7212 */ /* 0x000fe400078e3cff */
[----:B------:R-:W-:Y:S02]  /*bab0*/  SHF.R.U64 R18, R18, 0x3, RZ ;  /* 0x0000000312127819 */ /* 0x000fe400000012ff */
[----:B------:R-:W-:Y:S02]  /*bac0*/  LOP3.LUT R171, R46, 0x380, RZ, 0xc0, !PT ;  /* 0x000003802eab7812 */ /* 0x000fe400078ec0ff */
[----:B------:R-:W-:-:S02]  /*bad0*/  LOP3.LUT R12, R12, R175, RZ, 0x3c, !PT ;  /* 0x000000af0c0c7212 */ /* 0x000fc400078e3cff */
[----:B------:R-:W-:Y:S02]  /*bae0*/  SHF.R.U64 R20, R20, 0x3, RZ ;  /* 0x0000000314147819 */ /* 0x000fe400000012ff */
[----:B------:R-:W-:Y:S02]  /*baf0*/  LOP3.LUT R173, R54, 0x380, RZ, 0xc0, !PT ;  /* 0x0000038036ad7812 */ /* 0x000fe400078ec0ff */
[----:B------:R-:W-:Y:S02]  /*bb00*/  SHF.R.U64 R30, R30, 0x3, RZ ;  /* 0x000000031e1e7819 */ /* 0x000fe400000012ff */
[----:B------:R-:W-:Y:S02]  /*bb10*/  LOP3.LUT R175, R62, 0x380, RZ, 0xc0, !PT ;  /* 0x000003803eaf7812 */ /* 0x000fe400078ec0ff */
[----:B------:R-:W-:Y:S02]  /*bb20*/  MOV R94, R94 ;  /* 0x0000005e005e7202 */ /* 0x000fe40000000f00 */
[----:B------:R-:W-:-:S02]  /*bb30*/  IADD3.X R71, RZ, R95, RZ, P5, !PT ;  /* 0x0000005fff477210 */ /* 0x000fc40002ffe4ff */
[----:B------:R-:W-:Y:S01]  /*bb40*/  LOP3.LUT R14, R14, R177, RZ, 0x3c, !PT ;  /* 0x000000b10e0e7212 */ /* 0x000fe200078e3cff */
[----:B------:R-:W-:Y:S01]  /*bb50*/  STSM.16.M88.4 [R94], R24 ;  /* 0x000000185e007844 */ /* 0x000fe20000000200 */
[----:B------:R-:W-:Y:S02]  /*bb60*/  SHF.R.U64 R169, R169, 0x3, RZ ;  /* 0x00000003a9a97819 */ /* 0x000fe400000012ff */
[----:B------:R-:W-:Y:S02]  /*bb70*/  LOP3.LUT R70, R4, 0x380, RZ, 0xc0, !PT ;  /* 0x0000038004467812 */ /* 0x000fe400078ec0ff */
[----:B------:R-:W-:Y:S02]  /*bb80*/  MOV R7, R6 ;  /* 0x0000000600077202 */ /* 0x000fe40000000f00 */
[----:B------:R-:W-:Y:S02]  /*bb90*/  LOP3.LUT R18, R18, R179, RZ, 0x3c, !PT ;  /* 0x000000b312127212 */ /* 0x000fe400078e3cff */
[----:B------:R-:W-:Y:S01]  /*bba0*/  SHF.R.U64 R171, R171, 0x3, RZ ;  /* 0x00000003abab7819 */ /* 0x000fe200000012ff */
[----:B------:R0:W-:Y:S01]  /*bbb0*/  STSM.16.M88.4 [R7], R32 ;  /* 0x0000002007007844 */ /* 0x0001e20000000200 */
[----:B------:R-:W-:-:S02]  /*bbc0*/  LOP3.LUT R95, R78, 0x380, RZ, 0xc0, !PT ;  /* 0x000003804e5f7812 */ /* 0x000fc400078ec0ff */
[----:B------:R-:W-:Y:S02]  /*bbd0*/  MOV R8, R8 ;  /* 0x0000000800087202 */ /* 0x000fe40000000f00 */
[----:B------:R-:W-:Y:S02]  /*bbe0*/  F2FP.F16.F32.PACK_AB R56, R57, R56 ;  /* 0x000000383938723e */ /* 0x000fe400000000ff */
[----:B------:R-:W-:Y:S01]  /*bbf0*/  LOP3.LUT R20, R20, R181, RZ, 0x3c, !PT ;  /* 0x000000b514147212 */ /* 0x000fe200078e3cff */
[----:B------:R-:W-:Y:S01]  /*bc00*/  STSM.16.M88.4 [R8], R40 ;  /* 0x0000002808007844 */ /* 0x000fe20000000200 */
[----:B------:R-:W-:Y:S02]  /*bc10*/  SHF.R.U64 R173, R173, 0x3, RZ ;  /* 0x00000003adad7819 */ /* 0x000fe400000012ff */
[----:B------:R-:W-:Y:S02]  /*bc20*/  LOP3.LUT R165, R167, 0x380, RZ, 0xc0, !PT ;  /* 0x00000380a7a57812 */ /* 0x000fe400078ec0ff */
[----:B------:R-:W-:-:S02]  /*bc30*/  MOV R10, R10 ;  /* 0x0000000a000a7202 */ /* 0x000fc40000000f00 */
[----:B------:R-:W-:Y:S02]  /*bc40*/  F2FP.F16.F32.PACK_AB R50, R53, R52 ;  /* 0x000000343532723e */ /* 0x000fe400000000ff */
[----:B------:R-:W-:Y:S02]  /*bc50*/  F2FP.F16.F32.PACK_AB R51, R158, R51 ;  /* 0x000000339e33723e */ /* 0x000fe400000000ff */
[----:B------:R-:W-:Y:S02]  /*bc60*/  F2FP.F16.F32.PACK_AB R57, R157, R58 ;  /* 0x0000003a9d39723e */ /* 0x000fe400000000ff */
[----:B------:R-:W-:Y:S01]  /*bc70*/  F2FP.F16.F32.PACK_AB R64, R65, R64 ;  /* 0x000000404140723e */ /* 0x000fe200000000ff */
[----:B------:R1:W-:Y:S01]  /*bc80*/  STSM.16.M88.4 [R10], R48 ;  /* 0x000000300a007844 */ /* 0x0003e20000000200 */
[----:B------:R-:W-:Y:S02]  /*bc90*/  LOP3.LUT R30, R30, R183, RZ, 0x3c, !PT ;  /* 0x000000b71e1e7212 */ /* 0x000fe400078e3cff */
[----:B------:R-:W-:-:S02]  /*bca0*/  SHF.R.U64 R175, R175, 0x3, RZ ;  /* 0x00000003afaf7819 */ /* 0x000fc400000012ff */
[----:B------:R-:W-:Y:S02]  /*bcb0*/  MOV R12, R12 ;  /* 0x0000000c000c7202 */ /* 0x000fe40000000f00 */
[----:B------:R-:W-:Y:S02]  /*bcc0*/  F2FP.F16.F32.PACK_AB R58, R61, R60 ;  /* 0x0000003c3d3a723e */ /* 0x000fe400000000ff */
[----:B------:R-:W-:Y:S02]  /*bcd0*/  F2FP.F16.F32.PACK_AB R59, R156, R59 ;  /* 0x0000003b9c3b723e */ /* 0x000fe400000000ff */
[----:B------:R-:W-:Y:S02]  /*bce0*/  F2FP.F16.F32.PACK_AB R65, R155, R66 ;  /* 0x000000429b41723e */ /* 0x000fe400000000ff */
[----:B------:R-:W-:Y:S01]  /*bcf0*/  F2FP.F16.F32.PACK_AB R72, R73, R72 ;  /* 0x000000484948723e */ /* 0x000fe200000000ff */
[----:B------:R2:W-:Y:S01]  /*bd00*/  STSM.16.M88.4 [R12], R56 ;  /* 0x000000380c007844 */ /* 0x0005e20000000200 */
[----:B------:R-:W-:-:S02]  /*bd10*/  LOP3.LUT R38, R169, R38, RZ, 0x3c, !PT ;  /* 0x00000026a9267212 */ /* 0x000fc400078e3cff */
[----:B------:R-:W-:Y:S02]  /*bd20*/  SHF.R.U64 R29, R70, 0x3, RZ ;  /* 0x00000003461d7819 */ /* 0x000fe400000012ff */
[----:B------:R-:W-:Y:S02]  /*bd30*/  MOV R14, R14 ;  /* 0x0000000e000e7202 */ /* 0x000fe40000000f00 */
[----:B------:R-:W-:Y:S02]  /*bd40*/  F2FP.F16.F32.PACK_AB R66, R69, R68 ;  /* 0x000000444542723e */ /* 0x000fe400000000ff */
[----:B------:R-:W-:Y:S02]  /*bd50*/  F2FP.F16.F32.PACK_AB R67, R154, R67 ;  /* 0x000000439a43723e */ /* 0x000fe400000000ff */
[----:B------:R-:W-:Y:S02]  /*bd60*/  F2FP.F16.F32.PACK_AB R73, R153, R74 ;  /* 0x0000004a9949723e */ /* 0x000fe400000000ff */
[----:B------:R-:W-:Y:S01]  /*bd70*/  F2FP.F16.F32.PACK_AB R80, R81, R80 ;  /* 0x000000505150723e */ /* 0x000fe200000000ff */
[----:B------:R2:W-:Y:S01]  /*bd80*/  STSM.16.M88.4 [R14], R64 ;  /* 0x000000400e007844 */ /* 0x0005e20000000200 */
[----:B------:R-:W-:-:S02]  /*bd90*/  R2UR UR12, R218 ;  /* 0x00000000da0c72ca */ /* 0x000fc400000e0000 */
[----:B------:R-:W-:Y:S02]  /*bda0*/  R2UR UR11, R215 ;  /* 0x00000000d70b72ca */ /* 0x000fe400000e0000 */
[----:B------:R-:W-:Y:S02]  /*bdb0*/  LOP3.LUT R46, R171, R46, RZ, 0x3c, !PT ;  /* 0x0000002eab2e7212 */ /* 0x000fe400078e3cff */
[----:B------:R-:W-:Y:S02]  /*bdc0*/  SHF.R.U64 R95, R95, 0x3, RZ ;  /* 0x000000035f5f7819 */ /* 0x000fe400000012ff */
[----:B------:R-:W-:Y:S02]  /*bdd0*/  MOV R18, R18 ;  /* 0x0000001200127202 */ /* 0x000fe40000000f00 */
[----:B------:R-:W-:Y:S02]  /*bde0*/  F2FP.F16.F32.PACK_AB R74, R77, R76 ;  /* 0x0000004c4d4a723e */ /* 0x000fe400000000ff */
[----:B------:R-:W-:Y:S01]  /*bdf0*/  F2FP.F16.F32.PACK_AB R75, R152, R75 ;  /* 0x0000004b984b723e */ /* 0x000fe200000000ff */
[----:B------:R-:W3:Y:S01]  /*be00*/  LDC R76, c[0x0][0xbe8] ;  /* 0x0002fa00ff4c7b82 */ /* 0x000ee20000000800 */
[----:B------:R-:W-:Y:S01]  /*be10*/  F2FP.F16.F32.PACK_AB R81, R3, R82 ;  /* 0x000000520351723e */ /* 0x000fe200000000ff */
[----:B------:R-:W-:Y:S01]  /*be20*/  USHF.L.U64.HI UR15, UR11, 0x2, UR12 ;  /* 0x000000020b0f7899 */ /* 0x000fe2000801020c */
[----:B------:R-:W-:Y:S01]  /*be30*/  LOP3.LUT R54, R173, R54, RZ, 0x3c, !PT ;  /* 0x00000036ad367212 */ /* 0x000fe200078e3cff */
[----:B------:R2:W-:Y:S01]  /*be40*/  STSM.16.M88.4 [R18], R72 ;  /* 0x0000004812007844 */ /* 0x0005e20000000200 */
[----:B------:R-:W-:Y:S01]  /*be50*/  SHF.R.U64 R28, R165, 0x3, RZ ;  /* 0x00000003a51c7819 */ /* 0x000fe200000012ff */
[----:B------:R-:W-:Y:S01]  /*be60*/  ULDC.64 UR12, c[0x0][0xc00] ;  /* 0x00030000000c7ab9 */ /* 0x000fe20000000a00 */
[----:B------:R-:W-:Y:S01]  /*be70*/  MOV R20, R20 ;  /* 0x0000001400147202 */ /* 0x000fe20000000f00 */
[----:B------:R-:W-:Y:S01]  /*be80*/  UISETP.NE.U32.AND UP0, UPT, UR12, URZ, UPT ;  /* 0x0000003f0c00728c */ /* 0x000fe2000bf05070 */
[----:B------:R-:W-:Y:S01]  /*be90*/  F2FP.F16.F32.PACK_AB R82, R85, R84 ;  /* 0x000000545552723e */ /* 0x000fe200000000ff */
[----:B------:R-:W-:Y:S01]  /*bea0*/  USHF.L.U32 UR14, UR11, 0x2, URZ ;  /* 0x000000020b0e7899 */ /* 0x000fe2000800063f */
[----:B------:R-:W-:Y:S01]  /*beb0*/  F2FP.F16.F32.PACK_AB R83, R83, R86 ;  /* 0x000000565353723e */ /* 0x000fe200000000ff */
[----:B------:R-:W-:Y:S01]  /*bec0*/  UISETP.NE.AND.EX UP0, UPT, UR13, URZ, UPT, UP0 ;  /* 0x0000003f0d00728c */ /* 0x000fe2000bf05300 */
[----:B------:R-:W-:Y:S01]  /*bed0*/  F2FP.F16.F32.PACK_AB R96, R97, R96 ;  /* 0x000000606160723e */ /* 0x000fe200000000ff */
[----:B------:R-:W-:Y:S01]  /*bee0*/  UIADD3 UR4, UP1, UR14, UR12, URZ ;  /* 0x0000000c0e047290 */ /* 0x000fe2000ff3e03f */
[----:B------:R-:W-:Y:S01]  /*bef0*/  LOP3.LUT R62, R175, R62, RZ, 0x3c, !PT ;  /* 0x0000003eaf3e7212 */ /* 0x000fe200078e3cff */
[----:B------:R2:W-:Y:S01]  /*bf00*/  STSM.16.M88.4 [R20], R80 ;  /* 0x0000005014007844 */ /* 0x0005e20000000200 */
[----:B------:R-:W-:Y:S01]  /*bf10*/  MOV R30, R30 ;  /* 0x0000001e001e7202 */ /* 0x000fe20000000f00 */
[----:B------:R-:W-:Y:S01]  /*bf20*/  UIADD3.X UR11, UR15, UR13, URZ, UP1, !UPT ;  /* 0x0000000d0f0b7290 */ /* 0x000fe20008ffe43f */
[----:B------:R-:W-:-:S02]  /*bf30*/  F2FP.F16.F32.PACK_AB R84, R89, R88 ;  /* 0x000000585954723e */ /* 0x000fc400000000ff */
[----:B------:R-:W-:Y:S01]  /*bf40*/  F2FP.F16.F32.PACK_AB R85, R91, R90 ;  /* 0x0000005a5b55723e */ /* 0x000fe200000000ff */
[----:B------:R-:W-:Y:S01]  /*bf50*/  ULDC.64 UR12, c[0x0][0xc08] ;  /* 0x00030200000c7ab9 */ /* 0x000fe20000000a00 */
[----:B------:R-:W-:Y:S02]  /*bf60*/  F2FP.F16.F32.PACK_AB R86, R93, R92 ;  /* 0x0000005c5d56723e */ /* 0x000fe400000000ff */
[----:B------:R-:W-:Y:S02]  /*bf70*/  F2FP.F16.F32.PACK_AB R87, R166, R87 ;  /* 0x00000057a657723e */ /* 0x000fe400000000ff */
[----:B------:R-:W-:Y:S02]  /*bf80*/  F2FP.F16.F32.PACK_AB R97, R99, R98 ;  /* 0x000000626361723e */ /* 0x000fe400000000ff */
[----:B------:R-:W-:Y:S01]  /*bf90*/  F2FP.F16.F32.PACK_AB R104, R105, R104 ;  /* 0x000000686968723e */ /* 0x000fe200000000ff */
[----:B------:R2:W-:Y:S01]  /*bfa0*/  STSM.16.M88.4 [R30], R84 ;  /* 0x000000541e007844 */ /* 0x0005e20000000200 */
[----:B------:R-:W-:-:S02]  /*bfb0*/  LOP3.LUT R70, R29, R4, RZ, 0x3c, !PT ;  /* 0x000000041d467212 */ /* 0x000fc400078e3cff */
[----:B------:R-:W-:Y:S02]  /*bfc0*/  MOV R38, R38 ;  /* 0x0000002600267202 */ /* 0x000fe40000000f00 */
        /* <DEDUP_REMOVED lines=19> */
[----:B------:R-:W-:-:S02]  /*c100*/  MOV R62, R62 ;  /* 0x0000003e003e7202 */ /* 0x000fc40000000f00 */
[----:B------:R-:W-:Y:S02]  /*c110*/  F2FP.F16.F32.PACK_AB R122, R125, R124 ;  /* 0x0000007c7d7a723e */ /* 0x000fe400000000ff */
[----:B------:R-:W-:Y:S02]  /*c120*/  F2FP.F16.F32.PACK_AB R123, R127, R126 ;  /* 0x0000007e7f7b723e */ /* 0x000fe400000000ff */
[----:B------:R-:W-:Y:S02]  /*c130*/  F2FP.F16.F32.PACK_AB R129, R131, R130 ;  /* 0x000000828381723e */ /* 0x000fe400000000ff */
[----:B------:R-:W-:Y:S01]  /*c140*/  F2FP.F16.F32.PACK_AB R136, R137, R136 ;  /* 0x000000888988723e */ /* 0x000fe200000000ff */
[----:B------:R2:W-:Y:S01]  /*c150*/  STSM.16.M88.4 [R62], R120 ;  /* 0x000000783e007844 */ /* 0x0005e20000000200 */
[----:B------:R-:W-:Y:S02]  /*c160*/  MOV R70, R70 ;  /* 0x0000004600467202 */ /* 0x000fe40000000f00 */
[----:B------:R-:W-:-:S02]  /*c170*/  F2FP.F16.F32.PACK_AB R130, R133, R132 ;  /* 0x000000848582723e */ /* 0x000fc400000000ff */
[----:B------:R-:W-:Y:S02]  /*c180*/  F2FP.F16.F32.PACK_AB R131, R135, R134 ;  /* 0x000000868783723e */ /* 0x000fe400000000ff */
[----:B------:R-:W-:Y:S02]  /*c190*/  F2FP.F16.F32.PACK_AB R137, R139, R138 ;  /* 0x0000008a8b89723e */ /* 0x000fe400000000ff */
[----:B------:R-:W-:Y:S01]  /*c1a0*/  F2FP.F16.F32.PACK_AB R144, R145, R144 ;  /* 0x000000909190723e */ /* 0x000fe200000000ff */
[----:B------:R2:W-:Y:S01]  /*c1b0*/  STSM.16.M88.4 [R70], R128 ;  /* 0x0000008046007844 */ /* 0x0005e20000000200 */
[----:B------:R-:W-:Y:S02]  /*c1c0*/  MOV R78, R78 ;  /* 0x0000004e004e7202 */ /* 0x000fe40000000f00 */
[----:B------:R-:W-:Y:S02]  /*c1d0*/  F2FP.F16.F32.PACK_AB R138, R141, R140 ;  /* 0x0000008c8d8a723e */ /* 0x000fe400000000ff */
[----:B------:R-:W-:-:S02]  /*c1e0*/  F2FP.F16.F32.PACK_AB R139, R143, R142 ;  /* 0x0000008e8f8b723e */ /* 0x000fc400000000ff */
[----:B------:R-:W-:Y:S02]  /*c1f0*/  F2FP.F16.F32.PACK_AB R145, R147, R146 ;  /* 0x000000929391723e */ /* 0x000fe400000000ff */
[----:B------:R-:W-:Y:S01]  /*c200*/  MOV R6, R4 ;  /* 0x0000000400067202 */ /* 0x000fe20000000f00 */
[----:B------:R2:W-:Y:S01]  /*c210*/  STSM.16.M88.4 [R78], R136 ;  /* 0x000000884e007844 */ /* 0x0005e20000000200 */
[----:B------:R-:W-:Y:S01]  /*c220*/  F2FP.F16.F32.PACK_AB R146, R149, R148 ;  /* 0x000000949592723e */ /* 0x000fe200000000ff */
[----:B------:R-:W-:Y:S01]  /*c230*/  IMAD.U32 R4, RZ, RZ, UR4 ;  /* 0x00000004ff047e24 */ /* 0x000fe2000f8e00ff */
[----:B------:R-:W-:Y:S01]  /*c240*/  F2FP.F16.F32.PACK_AB R147, R151, R150 ;  /* 0x000000969793723e */ /* 0x000fe200000000ff */
[----:B------:R-:W-:Y:S01]  /*c250*/  IMAD.U32 R5, RZ, RZ, UR11 ;  /* 0x0000000bff057e24 */ /* 0x000fe2000f8e00ff */
[----:B------:R-:W-:-:S03]  /*c260*/  PLOP3.LUT P0, PT, PT, PT, UP0, 0x80, 0x0 ;  /* 0x000000000000781c */ /* 0x000fc60003f0f008 */
[----:B------:R2:W-:Y:S01]  /*c270*/  STSM.16.M88.4 [R6], R144 ;  /* 0x0000009006007844 */ /* 0x0005e20000000200 */
[----:B------:R-:W-:Y:S09]  /*c280*/  BAR.SYNC.DEFER_BLOCKING 0x1, 0x100 ;  /* 0x0044000000007b1d */ /* 0x000ff20000010000 */
[----:B------:R-:W4:Y:S01]  /*c290*/  @P0 LDG.E R3, desc[UR36][R4.64] ;  /* 0x0000002404030981 */ /* 0x000f22000c1e1900 */
[----:B------:R-:W-:Y:S01]  /*c2a0*/  UISETP.NE.U32.AND UP1, UPT, UR12, URZ, UPT ;  /* 0x0000003f0c00728c */ /* 0x000fe2000bf25070 */
[----:B---3--:R-:W-:Y:S01]  /*c2b0*/  ISETP.NE.AND P1, PT, R76, 0x1, PT ;  /* 0x000000014c00780c */ /* 0x008fe20003f25270 */
[----:B------:R-:W-:Y:S01]  /*c2c0*/  ULDC UR11, c[0x0][0xa88] ;  /* 0x0002a200000b7ab9 */ /* 0x000fe20000000800 */
[----:B------:R-:W-:Y:S01]  /*c2d0*/  UMOV UR4, URZ ;  /* 0x0000003f00047c82 */ /* 0x000fe20008000000 */
[----:B------:R-:W-:-:S06]  /*c2e0*/  UISETP.NE.AND.EX UP1, UPT, UR13, URZ, UPT, UP1 ;  /* 0x0000003f0d00728c */ /* 0x000fcc000bf25310 */
[----:B------:R-:W-:-:S04]  /*c2f0*/  PLOP3.LUT P2, PT, PT, PT, UP1, 0x80, 0x0 ;  /* 0x000000000000781c */ /* 0x000fc80003f4f018 */
[----:B0-----:R-:W0:Y:S01]  /*c300*/  @P1 LDC R7, c[0x0][0xbec] ;  /* 0x0002fb00ff071b82 */ /* 0x001e220000000800 */
[----:B------:R-:W-:-:S04]  /*c310*/  @UP1 UIADD3 UR12, UP2, UR14, UR12, URZ ;  /* 0x0000000c0e0c1290 */ /* 0x000fc8000ff5e03f */
[----:B------:R-:W-:Y:S02]  /*c320*/  @UP1 UIADD3.X UR13, UR15, UR13, URZ, UP2, !UPT ;  /* 0x0000000d0f0d1290 */ /* 0x000fe400097fe43f */
[----:B-1----:R-:W-:Y:S01]  /*c330*/  MOV R10, UR12 ;  /* 0x0000000c000a7c02 */ /* 0x002fe20008000f00 */
[----:B------:R-:W1:Y:S03]  /*c340*/  @P1 LDC R9, c[0x0][0xbf0] ;  /* 0x0002fc00ff091b82 */ /* 0x000e660000000800 */
[----:B------:R-:W-:Y:S01]  /*c350*/  IMAD.U32 R11, RZ, RZ, UR13 ;  /* 0x0000000dff0b7e24 */ /* 0x000fe2000f8e00ff */
[----:B----4-:R-:W-:Y:S01]  /*c360*/  @P0 R2UR UR4, R3 ;  /* 0x00000000030402ca */ /* 0x010fe200000e0000 */
[----:B------:R-:W-:-:S06]  /*c370*/  IMAD.U32 R3, RZ, RZ, UR11 ;  /* 0x0000000bff037e24 */ /* 0x000fcc000f8e00ff */
[----:B------:R2:W5:Y:S01]  /*c380*/  @P2 LDG.E R3, desc[UR36][R10.64] ;  /* 0x000000240a032981 */ /* 0x000562000c1e1900 */
[----:B01----:R-:W-:Y:S07]  /*c390*/  @P2 BRA `(.L_x_211) ;  /* 0x0000000000102947 */ /* 0x003fee0003800000 */
[----:B------:R-:W-:Y:S05]  /*c3a0*/  @!P0 BRA `(.L_x_211) ;  /* 0x00000000000c8947 */ /* 0x000fea0003800000 */
[----:B--2---:R-:W2:Y:S04]  /*c3b0*/  LDG.E R6, desc[UR36][R4.64] ;  /* 0x0000002404067981 */ /* 0x004ea8000c1e1900 */
[----:B-----5:R-:W2:Y:S02]  /*c3c0*/  LDG.E R3, desc[UR36][R4.64+0x4] ;  /* 0x0000042404037981 */ /* 0x020ea4000c1e1900 */
[----:B--2---:R-:W-:-:S07]  /*c3d0*/  IMAD.IADD R3, R3, 0x1, -R6 ;  /* 0x0000000103037824 */ /* 0x004fce00078e0a06 */
.L_x_211:
[----:B------:R-:W-:Y:S01]  /*c3e0*/  R2UR UR22, R214 ;  /* 0x00000000d61672ca */ /* 0x000fe200000e0000 */
[----:B------:R-:W-:Y:S01]  /*c3f0*/  ULDC.64 UR16, c[0x0][0xb90] ;  /* 0x0002e40000107ab9 */ /* 0x000fe20000000a00 */
[----:B------:R-:W-:Y:S01]  /*c400*/  R2UR UR21, R216 ;  /* 0x00000000d81572ca */ /* 0x000fe200000e0000 */
[----:B------:R-:W-:Y:S01]  /*c410*/  USHF.R.S32.HI UR13, URZ, 0x1f, UR4 ;  /* 0x0000001f3f0d7899 */ /* 0x000fe20008011404 */
[----:B------:R-:W-:Y:S01]  /*c420*/  R2UR UR20, R218 ;  /* 0x00000000da1472ca */ /* 0x000fe200000e0000 */
[----:B------:R-:W-:Y:S01]  /*c430*/  UMOV UR12, UR4 ;  /* 0x00000004000c7c82 */ /* 0x000fe20008000000 */
[----:B------:R-:W-:Y:S01]  /*c440*/  R2UR UR19, R215 ;  /* 0x00000000d71372ca */ /* 0x000fe200000e0000 */
[----:B-----5:R-:W-:-:S06]  /*c450*/  IMAD R79, R3, R76, RZ ;  /* 0x0000004c034f7224 */ /* 0x020fcc00078e02ff */
[----:B------:R-:W-:Y:S02]  /*c460*/  USHF.R.S32.HI UR18, URZ, 0x1f, UR22 ;  /* 0x0000001f3f127899 */ /* 0x000fe40008011416 */
[----:B------:R-:W-:Y:S01]  /*c470*/  IMAD.U32 R5, RZ, RZ, UR21 ;  /* 0x00000015ff057e24 */ /* 0x000fe2000f8e00ff */
[----:B------:R-:W-:Y:S02]  /*c480*/  UIMAD.WIDE.U32 UR14, UR22, UR16, UR12 ;  /* 0x00000010160e72a5 */ /* 0x000fe4000f8e000c */
[----:B------:R-:W-:Y:S01]  /*c490*/  UIMAD UR11, UR18, UR16, URZ ;  /* 0x00000010120b72a4 */ /* 0x000fe2000f8e023f */
[----:B------:R-:W-:Y:S01]  /*c4a0*/  IMAD R8, R5, 0x80, R224 ;  /* 0x0000008005087824 */ /* 0x000fe200078e02e0 */
[----:B------:R-:W-:Y:S01]  /*c4b0*/  USEL UR20, UR20, URZ, !UP0 ;  /* 0x0000003f14147287 */ /* 0x000fe2000c000000 */
[----:B------:R-:W-:Y:S01]  /*c4c0*/  IMAD.MOV.U32 R5, RZ, RZ, 0x2 ;  /* 0x00000002ff057424 */ /* 0x000fe200078e00ff */
[----:B------:R-:W-:Y:S01]  /*c4d0*/  UIMAD UR11, UR22, UR17, UR11 ;  /* 0x00000011160b72a4 */ /* 0x000fe2000f8e020b */
[----:B------:R-:W-:Y:S01]  /*c4e0*/  @P1 IMAD.HI.U32 R4, R8, R7, RZ ;  /* 0x0000000708041227 */ /* 0x000fe200078e00ff */
[----:B------:R-:W-:Y:S01]  /*c4f0*/  USEL UR19, UR19, URZ, !UP0 ;  /* 0x0000003f13137287 */ /* 0x000fe2000c000000 */
[----:B------:R-:W-:-:S02]  /*c500*/  ULDC.64 UR16, c[0x0][0xb98] ;  /* 0x0002e60000107ab9 */ /* 0x000fc40000000a00 */
[----:B--2---:R-:W-:Y:S01]  /*c510*/  IMAD.MOV.U32 R6, RZ, RZ, R8 ;  /* 0x000000ffff067224 */ /* 0x004fe200078e0008 */
[----:B------:R-:W-:Y:S01]  /*c520*/  UIADD3 UR15, UR15, UR11, URZ ;  /* 0x0000000b0f0f7290 */ /* 0x000fe2000fffe03f */
[----:B------:R-:W-:Y:S01]  /*c530*/  @P1 SHF.R.U32.HI R6, RZ, R9, R4 ;  /* 0x00000009ff061219 */ /* 0x000fe20000011604 */
[----:B------:R-:W-:Y:S01]  /*c540*/  UIMAD UR11, UR20, UR16, URZ ;  /* 0x00000010140b72a4 */ /* 0x000fe2000f8e023f */
[----:B------:R-:W-:Y:S01]  /*c550*/  LEA R4, R217, R17, 0x6 ;  /* 0x00000011d9047211 */ /* 0x000fe200078e30ff */
[----:B------:R-:W-:Y:S01]  /*c560*/  UIMAD.WIDE.U32 UR14, UR19, UR16, UR14 ;  /* 0x00000010130e72a5 */ /* 0x000fe2000f8e000e */
[--C-:B------:R-:W-:Y:S01]  /*c570*/  SHF.R.S32.HI R7, RZ, 0x1f, R6.reuse ;  /* 0x0000001fff077819 */ /* 0x100fe20000011406 */
[----:B------:R-:W-:Y:S01]  /*c580*/  UIMAD UR11, UR19, UR17, UR11 ;  /* 0x00000011130b72a4 */ /* 0x000fe2000f8e020b */
[----:B------:R-:W-:Y:S02]  /*c590*/  IMAD.MOV R9, RZ, RZ, -R6 ;  /* 0x000000ffff097224 */ /* 0x000fe400078e0a06 */
[----:B------:R-:W-:Y:S01]  /*c5a0*/  IMAD.WIDE R4, R4, R5, UR8 ;  /* 0x0000000804047e25 */ /* 0x000fe2000f8e0205 */
[----:B------:R-:W-:Y:S01]  /*c5b0*/  IADD3 R6, P0, R6, UR14, RZ ;  /* 0x0000000e06067c10 */ /* 0x000fe2000ff1e0ff */
[----:B------:R-:W-:-:S02]  /*c5c0*/  ULDC.64 UR8, c[0x0][0xb88] ;  /* 0x0002e20000087ab9 */ /* 0x000fc40000000a00 */
[----:B------:R-:W-:Y:S01]  /*c5d0*/  IMAD R9, R76, R9, R8 ;  /* 0x000000094c097224 */ /* 0x000fe200078e0208 */
[C---:B------:R-:W-:Y:S01]  /*c5e0*/  IADD3 R11, P5, R4.reuse, 0x1000, RZ ;  /* 0x00001000040b7810 */ /* 0x040fe20007fbe0ff */
[----:B------:R-:W-:Y:S01]  /*c5f0*/  IMAD.U32 R8, RZ, RZ, UR11 ;  /* 0x0000000bff087e24 */ /* 0x000fe2000f8e00ff */
[C---:B------:R-:W-:Y:S02]  /*c600*/  IADD3 R29, P3, R4.reuse, 0x4000, RZ ;  /* 0x00004000041d7810 */ /* 0x040fe40007f7e0ff */
[----:B------:R-:W-:Y:S02]  /*c610*/  LOP3.LUT R10, R11, 0x380, RZ, 0xc0, !PT ;  /* 0x000003800b0a7812 */ /* 0x000fe400078ec0ff */
[----:B------:R-:W-:Y:S01]  /*c620*/  IADD3.X R7, R7, UR15, R8, P0, !PT ;  /* 0x0000000f07077c10 */ /* 0x000fe200087fe408 */
[----:B------:R-:W-:Y:S01]  /*c630*/  ULDC.64 UR14, c[0x0][0xaa0] ;  /* 0x0002a800000e7ab9 */ /* 0x000fe20000000a00 */
[----:B------:R-:W-:Y:S02]  /*c640*/  SHF.R.S32.HI R8, RZ, 0x1f, R9 ;  /* 0x0000001fff087819 */ /* 0x000fe40000011409 */
[----:B------:R-:W-:Y:S01]  /*c650*/  IADD3 R25, P0, R4, 0x3000, RZ ;  /* 0x0000300004197810 */ /* 0x000fe20007f1e0ff */
[----:B------:R-:W-:Y:S01]  /*c660*/  IMAD.WIDE.U32 R6, R9, UR8, R6 ;  /* 0x0000000809067c25 */ /* 0x000fe2000f8e0006 */
[----:B------:R-:W-:-:S02]  /*c670*/  SHF.R.U64 R10, R10, 0x3, RZ ;  /* 0x000000030a0a7819 */ /* 0x000fc400000012ff */
[----:B------:R-:W-:Y:S01]  /*c680*/  LOP3.LUT R24, R25, 0x380, RZ, 0xc0, !PT ;  /* 0x0000038019187812 */ /* 0x000fe200078ec0ff */
[----:B------:R-:W-:Y:S01]  /*c690*/  IMAD R14, R8, UR8, RZ ;  /* 0x00000008080e7c24 */ /* 0x000fe2000f8e02ff */
[----:B------:R-:W-:Y:S02]  /*c6a0*/  IADD3 R33, P2, R4, 0x5000, RZ ;  /* 0x0000500004217810 */ /* 0x000fe40007f5e0ff */
[----:B------:R-:W-:Y:S02]  /*c6b0*/  LOP3.LUT R28, R29, 0x380, RZ, 0xc0, !PT ;  /* 0x000003801d1c7812 */ /* 0x000fe400078ec0ff */
[----:B------:R-:W-:Y:S01]  /*c6c0*/  LOP3.LUT R8, R10, R11, RZ, 0x3c, !PT ;  /* 0x0000000b0a087212 */ /* 0x000fe200078e3cff */
[----:B------:R-:W-:Y:S01]  /*c6d0*/  IMAD R11, R9, UR9, R14 ;  /* 0x00000009090b7c24 */ /* 0x000fe2000f8e020e */
[----:B------:R-:W-:Y:S01]  /*c6e0*/  SHF.R.U64 R24, R24, 0x3, RZ ;  /* 0x0000000318187819 */ /* 0x000fe200000012ff */
[----:B------:R-:W-:Y:S01]  /*c6f0*/  ULDC.64 UR8, c[0x0][0xb50] ;  /* 0x0002d40000087ab9 */ /* 0x000fe20000000a00 */
[----:B------:R-:W-:Y:S01]  /*c700*/  LOP3.LUT R32, R33, 0x380, RZ, 0xc0, !PT ;  /* 0x0000038021207812 */ /* 0x000fe200078ec0ff */
[----:B------:R-:W-:Y:S01]  /*c710*/  IMAD.IADD R7, R7, 0x1, R11 ;  /* 0x0000000107077824 */ /* 0x000fe200078e020b */
[----:B------:R-:W-:Y:S01]  /*c720*/  SHF.R.U64 R28, R28, 0x3, RZ ;  /* 0x000000031c1c7819 */ /* 0x000fe200000012ff */
[----:B------:R-:W-:Y:S01]  /*c730*/  IMAD.X R9, RZ, RZ, R5, P5 ;  /* 0x000000ffff097224 */ /* 0x000fe200028e0605 */
[----:B------:R-:W-:-:S02]  /*c740*/  LEA R11, P6, R6, UR8, 0x2 ;  /* 0x00000008060b7c11 */ /* 0x000fc4000f8c10ff */
[----:B------:R-:W-:Y:S01]  /*c750*/  LOP3.LUT R24, R24, R25, RZ, 0x3c, !PT ;  /* 0x0000001918187212 */ /* 0x000fe200078e3cff */
[--C-:B------:R-:W-:Y:S01]  /*c760*/  IMAD.X R25, RZ, RZ, R5.reuse, P0 ;  /* 0x000000ffff197224 */ /* 0x100fe200000e0605 */
[----:B------:R-:W-:Y:S01]  /*c770*/  SHF.R.U64 R32, R32, 0x3, RZ ;  /* 0x0000000320207819 */ /* 0x000fe200000012ff */
[----:B------:R-:W-:Y:S01]  /*c780*/  SHFL.IDX PT, R18, R11, RZ, 0x1c1f ;  /* 0x001c1fff0b127589 */ /* 0x000fe200000e0000 */
[----:B------:R-:W-:Y:S01]  /*c790*/  LOP3.LUT R28, R28, R29, RZ, 0x3c, !PT ;  /* 0x0000001d1c1c7212 */ /* 0x000fe200078e3cff */
[----:B------:R-:W-:Y:S01]  /*c7a0*/  IMAD.X R29, RZ, RZ, R5, P3 ;  /* 0x000000ffff1d7224 */ /* 0x000fe200018e0605 */
[C---:B------:R-:W-:Y:S01]  /*c7b0*/  IADD3 R57, P0, R4.reuse, 0x9000, RZ ;  /* 0x0000900004397810 */ /* 0x040fe20007f1e0ff */
[----:B------:R-:W-:Y:S01]  /*c7c0*/  SHFL.IDX PT, R20, R11, 0x1, 0x1c1f ;  /* 0x003c1f000b147f89 */ /* 0x000fe200000e0000 */
[----:B------:R-:W-:Y:S02]  /*c7d0*/  IADD3 R45, P3, R4, 0xa000, RZ ;  /* 0x0000a000042d7810 */ /* 0x000fe40007f7e0ff */
[----:B------:R-:W-:Y:S01]  /*c7e0*/  LEA.HI.X R14, R6, UR9, R7, 0x2, P6 ;  /* 0x00000009060e7c11 */ /* 0x000fe2000b0f1407 */
[----:B------:R-:W-:Y:S01]  /*c7f0*/  IMAD.U32 R7, RZ, RZ, UR21 ;  /* 0x00000015ff077e24 */ /* 0x000fe2000f8e00ff */
[----:B------:R-:W-:Y:S01]  /*c800*/  LOP3.LUT R32, R32, R33, RZ, 0x3c, !PT ;  /* 0x0000002120207212 */ /* 0x000fe200078e3cff */
[----:B------:R-:W-:Y:S01]  /*c810*/  IMAD.X R33, RZ, RZ, R5, P2 ;  /* 0x000000ffff217224 */ /* 0x000fe200010e0605 */
[----:B------:R-:W-:Y:S01]  /*c820*/  LOP3.LUT R56, R57, 0x380, RZ, 0xc0, !PT ;  /* 0x0000038039387812 */ /* 0x000fe200078ec0ff */
[----:B------:R-:W0:Y:S01]  /*c830*/  SHFL.IDX PT, R19, R14, RZ, 0x1c1f ;  /* 0x001c1fff0e137589 */ /* 0x000e2200000e0000 */
[----:B------:R-:W-:Y:S01]  /*c840*/  IADD3 R49, P2, R4, 0xb000, RZ ;  /* 0x0000b00004317810 */ /* 0x000fe20007f5e0ff */
[----:B------:R-:W-:Y:S01]  /*c850*/  IMAD R26, R7, 0x80, R222 ;  /* 0x00000080071a7824 */ /* 0x000fe200078e02de */
[----:B------:R-:W-:Y:S01]  /*c860*/  LOP3.LUT R44, R45, 0x380, RZ, 0xc0, !PT ;  /* 0x000003802d2c7812 */ /* 0x000fe200078ec0ff */
[----:B------:R-:W1:Y:S01]  /*c870*/  SHFL.IDX PT, R21, R14, 0x1, 0x1c1f ;  /* 0x003c1f000e157f89 */ /* 0x000e6200000e0000 */
[----:B------:R-:W-:Y:S01]  /*c880*/  SHF.R.U64 R56, R56, 0x3, RZ ;  /* 0x0000000338387819 */ /* 0x000fe200000012ff */
[----:B------:R-:W-:Y:S01]  /*c890*/  VIADD R6, R26, 0x8 ;  /* 0x000000081a067836 */ /* 0x000fe20000000000 */
[----:B------:R-:W-:-:S02]  /*c8a0*/  LOP3.LUT R48, R49, 0x380, RZ, 0xc0, !PT ;  /* 0x0000038031307812 */ /* 0x000fc400078ec0ff */
[----:B------:R-:W-:Y:S02]  /*c8b0*/  SHF.R.U64 R44, R44, 0x3, RZ ;  /* 0x000000032c2c7819 */ /* 0x000fe400000012ff */
[----:B------:R-:W-:Y:S01]  /*c8c0*/  LOP3.LUT R56, R56, R57, RZ, 0x3c, !PT ;  /* 0x0000003938387212 */ /* 0x000fe200078e3cff */
[--C-:B------:R-:W-:Y:S01]  /*c8d0*/  IMAD.X R57, RZ, RZ, R5.reuse, P0 ;  /* 0x000000ffff397224 */ /* 0x100fe200000e0605 */
[----:B------:R-:W-:Y:S02]  /*c8e0*/  SHF.R.U64 R48, R48, 0x3, RZ ;  /* 0x0000000330307819 */ /* 0x000fe400000012ff */
[----:B------:R-:W-:Y:S01]  /*c8f0*/  LOP3.LUT R44, R44, R45, RZ, 0x3c, !PT ;  /* 0x0000002d2c2c7212 */ /* 0x000fe200078e3cff */
[----:B------:R-:W-:Y:S01]  /*c900*/  IMAD.X R45, RZ, RZ, R5, P3 ;  /* 0x000000ffff2d7224 */ /* 0x000fe200018e0605 */
[----:B------:R-:W-:Y:S02]  /*c910*/  LOP3.LUT P0, RZ, R220, 0x3, RZ, 0xc0, !PT ;  /* 0x00000003dcff7812 */ /* 0x000fe4000780c0ff */
[----:B------:R-:W-:-:S02]  /*c920*/  IADD3 R10, P3, R4, 0xf000, RZ ;  /* 0x0000f000040a7810 */ /* 0x000fc40007f7e0ff */
[----:B------:R-:W-:Y:S02]  /*c930*/  LOP3.LUT R48, R48, R49, RZ, 0x3c, !PT ;  /* 0x0000003130307212 */ /* 0x000fe400078e3cff */
[----:B------:R-:W-:Y:S02]  /*c940*/  IADD3.X R49, RZ, R5, RZ, P2, !PT ;  /* 0x00000005ff317210 */ /* 0x000fe400017fe4ff */
[----:B------:R-:W-:Y:S01]  /*c950*/  IADD3 R13, P4, R4, 0x2000, RZ ;  /* 0x00002000040d7810 */ /* 0x000fe20007f9e0ff */
[----:B------:R-:W-:Y:S01]  /*c960*/  UIMAD UR11, UR13, UR14, URZ ;  /* 0x0000000e0d0b72a4 */ /* 0x000fe2000f8e023f */
[-C--:B------:R-:W-:Y:S02]  /*c970*/  ISETP.GE.OR P2, PT, R26, R79.reuse, P0 ;  /* 0x0000004f1a00720c */ /* 0x080fe40000746670 */
[----:B------:R-:W-:Y:S01]  /*c980*/  IADD3 R41, P5, R4, 0x7000, RZ ;  /* 0x0000700004297810 */ /* 0x000fe20007fbe0ff */
[----:B------:R-:W-:Y:S01]  /*c990*/  UIMAD.WIDE.U32 UR8, UR4, UR14, URZ ;  /* 0x0000000e040872a5 */ /* 0x000fe2000f8e003f */
[----:B------:R-:W-:Y:S01]  /*c9a0*/  LOP3.LUT R3, R10, 0x380, RZ, 0xc0, !PT ;  /* 0x000003800a037812 */ /* 0x000fe200078ec0ff */
[----:B------:R-:W-:Y:S01]  /*c9b0*/  ULDC.64 UR12, c[0x0][0xae8] ;  /* 0x0002ba00000c7ab9 */ /* 0x000fe20000000a00 */
[----:B------:R-:W-:Y:S01]  /*c9c0*/  ISETP.GE.OR P0, PT, R6, R79, P0 ;  /* 0x0000004f0600720c */ /* 0x000fe20000706670 */
[----:B------:R-:W-:Y:S01]  /*c9d0*/  IMAD.X R53, RZ, RZ, R5, P3 ;  /* 0x000000ffff357224 */ /* 0x000fe200018e0605 */
[----:B------:R-:W-:-:S02]  /*c9e0*/  SHF.R.U64 R3, R3, 0x3, RZ ;  /* 0x0000000303037819 */ /* 0x000fc400000012ff */
[----:B------:R-:W-:Y:S02]  /*c9f0*/  LOP3.LUT R12, R13, 0x380, RZ, 0xc0, !PT ;  /* 0x000003800d0c7812 */ /* 0x000fe400078ec0ff */
[----:B------:R-:W-:Y:S01]  /*ca00*/  LOP3.LUT R52, R3, R10, RZ, 0x3c, !PT ;  /* 0x0000000a03347212 */ /* 0x000fe200078e3cff */
[----:B0-----:R0:W-:Y:S01]  /*ca10*/  @!P2 ST.E desc[UR36][R18.64], R0 ;  /* 0x000000001200a985 */ /* 0x0011e2000c101924 */
[----:B------:R-:W2:Y:S01]  /*ca20*/  @P1 LDC R3, c[0x0][0xbec] ;  /* 0x0002fb00ff031b82 */ /* 0x000ea20000000800 */
[----:B------:R-:W-:Y:S02]  /*ca30*/  SHF.R.U64 R12, R12, 0x3, RZ ;  /* 0x000000030c0c7819 */ /* 0x000fe400000012ff */
[----:B------:R-:W-:Y:S02]  /*ca40*/  IADD3 R37, P6, R4, 0x6000, RZ ;  /* 0x0000600004257810 */ /* 0x000fe40007fde0ff */
[----:B-1----:R1:W-:Y:S01]  /*ca50*/  @!P0 ST.E desc[UR36][R20.64], R2 ;  /* 0x0000000214008985 */ /* 0x0023e2000c101924 */
[----:B------:R-:W-:-:S02]  /*ca60*/  LOP3.LUT R12, R12, R13, RZ, 0x3c, !PT ;  /* 0x0000000d0c0c7212 */ /* 0x000fc400078e3cff */
[----:B------:R-:W-:Y:S01]  /*ca70*/  IADD3.X R13, RZ, R5, RZ, P4, !PT ;  /* 0x00000005ff0d7210 */ /* 0x000fe200027fe4ff */
[----:B------:R-:W-:Y:S01]  /*ca80*/  UIMAD UR11, UR4, UR15, UR11 ;  /* 0x0000000f040b72a4 */ /* 0x000fe2000f8e020b */
[----:B------:R-:W-:Y:S02]  /*ca90*/  IADD3 R65, P4, R4, 0x8000, RZ ;  /* 0x0000800004417810 */ /* 0x000fe40007f9e0ff */
[----:B------:R-:W-:Y:S01]  /*caa0*/  LOP3.LUT R40, R41, 0x380, RZ, 0xc0, !PT ;  /* 0x0000038029287812 */ /* 0x000fe200078ec0ff */
[----:B0-----:R-:W-:Y:S01]  /*cab0*/  IMAD R0, R213, 0x20, R217 ;  /* 0x00000020d5007824 */ /* 0x001fe200078e02d9 */
[----:B------:R-:W-:Y:S01]  /*cac0*/  LOP3.LUT R36, R37, 0x380, RZ, 0xc0, !PT ;  /* 0x0000038025247812 */ /* 0x000fe200078ec0ff */
[----:B------:R-:W5:Y:S01]  /*cad0*/  LD.E.128 R8, desc[UR36][R8.64] ;  /* 0x0000002408087980 */ /* 0x000f62000c101d00 */
[----:B------:R-:W-:Y:S01]  /*cae0*/  LOP3.LUT R64, R65, 0x380, RZ, 0xc0, !PT ;  /* 0x0000038041407812 */ /* 0x000fe200078ec0ff */
[----:B-1----:R-:W0:Y:S01]  /*caf0*/  @P1 LDC R21, c[0x0][0xbf0] ;  /* 0x0002fc00ff151b82 */ /* 0x002e220000000800 */
[----:B------:R-:W-:Y:S01]  /*cb00*/  MOV R19, UR21 ;  /* 0x0000001500137c02 */ /* 0x000fe20008000f00 */
[----:B------:R-:W-:Y:S01]  /*cb10*/  UIADD3 UR9, UR9, UR11, URZ ;  /* 0x0000000b09097290 */ /* 0x000fe2000fffe03f */
[----:B------:R-:W-:Y:S01]  /*cb20*/  SHF.R.U64 R36, R36, 0x3, RZ ;  /* 0x0000000324247819 */ /* 0x000fe200000012ff */
[----:B------:R-:W-:Y:S01]  /*cb30*/  UIMAD UR4, UR18, UR12, URZ ;  /* 0x0000000c120472a4 */ /* 0x000fe2000f8e023f */
[----:B------:R-:W-:Y:S01]  /*cb40*/  SHF.R.U64 R40, R40, 0x3, RZ ;  /* 0x0000000328287819 */ /* 0x000fe200000012ff */
[----:B------:R-:W5:Y:S01]  /*cb50*/  LD.E.128 R12, desc[UR36][R12.64] ;  /* 0x000000240c0c7980 */ /* 0x000f62000c101d00 */
[----:B------:R-:W-:Y:S01]  /*cb60*/  SHF.R.U64 R64, R64, 0x3, RZ ;  /* 0x0000000340407819 */ /* 0x000fe200000012ff */
[----:B------:R-:W-:Y:S01]  /*cb70*/  IMAD R18, R19, 0x80, R0 ;  /* 0x0000008013127824 */ /* 0x000fe200078e0200 */
[----:B------:R-:W-:Y:S01]  /*cb80*/  LOP3.LUT R36, R36, R37, RZ, 0x3c, !PT ;  /* 0x0000002524247212 */ /* 0x000fe200078e3cff */
[--C-:B------:R-:W-:Y:S01]  /*cb90*/  IMAD.X R37, RZ, RZ, R5.reuse, P6 ;  /* 0x000000ffff257224 */ /* 0x100fe200030e0605 */
[----:B------:R-:W-:Y:S01]  /*cba0*/  LOP3.LUT R40, R40, R41, RZ, 0x3c, !PT ;  /* 0x0000002928287212 */ /* 0x000fe200078e3cff */
[----:B------:R-:W-:Y:S01]  /*cbb0*/  IMAD.X R41, RZ, RZ, R5, P5 ;  /* 0x000000ffff297224 */ /* 0x000fe200028e0605 */
[----:B------:R-:W-:Y:S01]  /*cbc0*/  LOP3.LUT R64, R64, R65, RZ, 0x3c, !PT ;  /* 0x0000004140407212 */ /* 0x000fe200078e3cff */
[----:B------:R-:W-:Y:S01]  /*cbd0*/  UIMAD UR4, UR22, UR13, UR4 ;  /* 0x0000000d160472a4 */ /* 0x000fe2000f8e0204 */
[----:B------:R-:W-:Y:S01]  /*cbe0*/  IADD3.X R65, RZ, R5, RZ, P4, !PT ;  /* 0x00000005ff417210 */ /* 0x000fe200027fe4ff */
[----:B------:R-:W-:Y:S01]  /*cbf0*/  UIMAD.WIDE.U32 UR8, UR22, UR12, UR8 ;  /* 0x0000000c160872a5 */ /* 0x000fe2000f8e0008 */
[----:B------:R-:W-:Y:S01]  /*cc00*/  IADD3 R73, P6, R4, 0xc000, RZ ;  /* 0x0000c00004497810 */ /* 0x000fe20007fde0ff */
[----:B--2---:R-:W-:Y:S01]  /*cc10*/  @P1 IMAD.HI.U32 R0, R18, R3, RZ ;  /* 0x0000000312001227 */ /* 0x004fe200078e00ff */
[C---:B------:R-:W-:Y:S01]  /*cc20*/  IADD3 R69, P5, R4.reuse, 0xd000, RZ ;  /* 0x0000d00004457810 */ /* 0x040fe20007fbe0ff */
[----:B------:R-:W-:Y:S01]  /*cc30*/  ULDC.64 UR12, c[0x0][0xaf0] ;  /* 0x0002bc00000c7ab9 */ /* 0x000fe20000000a00 */
[----:B------:R-:W-:Y:S01]  /*cc40*/  IADD3 R61, P4, R4, 0xe000, RZ ;  /* 0x0000e000043d7810 */ /* 0x000fe20007f9e0ff */
[----:B------:R-:W-:Y:S01]  /*cc50*/  UIADD3 UR9, UR9, UR4, URZ ;  /* 0x0000000409097290 */ /* 0x000fe2000fffe03f */
[----:B------:R-:W-:Y:S01]  /*cc60*/  LOP3.LUT R72, R73, 0x380, RZ, 0xc0, !PT ;  /* 0x0000038049487812 */ /* 0x000fe200078ec0ff */
[----:B------:R-:W-:Y:S01]  /*cc70*/  UIMAD UR4, UR20, UR12, URZ ;  /* 0x0000000c140472a4 */ /* 0x000fe2000f8e023f */
[----:B------:R-:W-:Y:S01]  /*cc80*/  LOP3.LUT R68, R69, 0x380, RZ, 0xc0, !PT ;  /* 0x0000038045447812 */ /* 0x000fe200078ec0ff */
[----:B------:R-:W-:Y:S01]  /*cc90*/  IMAD.MOV.U32 R19, RZ, RZ, R18 ;  /* 0x000000ffff137224 */ /* 0x000fe200078e0012 */
[----:B------:R-:W-:-:S02]  /*cca0*/  LOP3.LUT R60, R61, 0x380, RZ, 0xc0, !PT ;  /* 0x000003803d3c7812 */ /* 0x000fc400078ec0ff */
[----:B------:R-:W-:Y:S01]  /*ccb0*/  LOP3.LUT R7, R4, 0x380, RZ, 0xc0, !PT ;  /* 0x0000038004077812 */ /* 0x000fe200078ec0ff */
[----:B------:R-:W-:Y:S01]  /*ccc0*/  UIMAD.WIDE.U32 UR8, UR19, UR12, UR8 ;  /* 0x0000000c130872a5 */ /* 0x000fe2000f8e0008 */
[----:B0-----:R-:W-:Y:S01]  /*ccd0*/  @P1 SHF.R.U32.HI R19, RZ, R21, R0 ;  /* 0x00000015ff131219 */ /* 0x001fe20000011600 */
[----:B------:R-:W-:Y:S01]  /*cce0*/  UIMAD UR4, UR19, UR13, UR4 ;  /* 0x0000000d130472a4 */ /* 0x000fe2000f8e0204 */
[----:B------:R-:W-:Y:S01]  /*ccf0*/  SHF.R.U64 R72, R72, 0x3, RZ ;  /* 0x0000000348487819 */ /* 0x000fe200000012ff */
[----:B------:R-:W5:Y:S01]  /*cd00*/  LD.E.128 R24, desc[UR36][R24.64] ;  /* 0x0000002418187980 */ /* 0x000f62000c101d00 */
[----:B------:R-:W-:Y:S02]  /*cd10*/  SHF.R.U64 R68, R68, 0x3, RZ ;  /* 0x0000000344447819 */ /* 0x000fe400000012ff */
[----:B------:R-:W-:Y:S01]  /*cd20*/  SHF.R.U64 R60, R60, 0x3, RZ ;  /* 0x000000033c3c7819 */ /* 0x000fe200000012ff */
[----:B------:R-:W5:Y:S01]  /*cd30*/  LD.E.128 R28, desc[UR36][R28.64] ;  /* 0x000000241c1c7980 */ /* 0x000f62000c101d00 */
[----:B------:R-:W-:Y:S01]  /*cd40*/  SHF.R.U64 R7, R7, 0x3, RZ ;  /* 0x0000000307077819 */ /* 0x000fe200000012ff */
[----:B------:R-:W-:Y:S01]  /*cd50*/  UIADD3 UR4, UR9, UR4, URZ ;  /* 0x0000000409047290 */ /* 0x000fe2000fffe03f */
[----:B------:R-:W-:Y:S01]  /*cd60*/  SHF.R.S32.HI R0, RZ, 0x1f, R19 ;  /* 0x0000001fff007819 */ /* 0x000fe20000011413 */
[----:B------:R-:W5:Y:S01]  /*cd70*/  LD.E.128 R32, desc[UR36][R32.64] ;  /* 0x0000002420207980 */ /* 0x000f62000c101d00 */
[----:B------:R-:W-:Y:S01]  /*cd80*/  IADD3 R21, -R19, RZ, RZ ;  /* 0x000000ff13157210 */ /* 0x000fe20007ffe1ff */
[----:B------:R-:W-:Y:S01]  /*cd90*/  IMAD.U32 R2, RZ, RZ, UR8 ;  /* 0x00000008ff027e24 */ /* 0x000fe2000f8e00ff */
[----:B------:R-:W-:Y:S01]  /*cda0*/  LOP3.LUT R72, R72, R73, RZ, 0x3c, !PT ;  /* 0x0000004948487212 */ /* 0x000fe200078e3cff */
[--C-:B------:R-:W-:Y:S01]  /*cdb0*/  IMAD.X R73, RZ, RZ, R5.reuse, P6 ;  /* 0x000000ffff497224 */ /* 0x100fe200030e0605 */
[----:B------:R-:W-:Y:S01]  /*cdc0*/  LOP3.LUT R68, R68, R69, RZ, 0x3c, !PT ;  /* 0x0000004544447212 */ /* 0x000fe200078e3cff */
[--C-:B------:R-:W-:Y:S01]  /*cdd0*/  IMAD.X R69, RZ, RZ, R5.reuse, P5 ;  /* 0x000000ffff457224 */ /* 0x100fe200028e0605 */
[----:B------:R-:W-:Y:S01]  /*cde0*/  LOP3.LUT R60, R60, R61, RZ, 0x3c, !PT ;  /* 0x0000003d3c3c7212 */ /* 0x000fe200078e3cff */
[----:B------:R-:W-:Y:S01]  /*cdf0*/  IMAD.X R61, RZ, RZ, R5, P4 ;  /* 0x000000ffff3d7224 */ /* 0x000fe200020e0605 */
[----:B------:R-:W-:Y:S01]  /*ce00*/  LOP3.LUT R4, R7, R4, RZ, 0x3c, !PT ;  /* 0x0000000407047212 */ /* 0x000fe200078e3cff */
[----:B------:R-:W-:Y:S01]  /*ce10*/  IMAD.U32 R3, RZ, RZ, UR9 ;  /* 0x00000009ff037e24 */ /* 0x000fe2000f8e00ff */
[----:B------:R-:W-:Y:S01]  /*ce20*/  ULDC.64 UR8, c[0x0][0xae0] ;  /* 0x0002b80000087ab9 */ /* 0x000fe20000000a00 */
[----:B------:R-:W-:Y:S01]  /*ce30*/  IMAD R21, R76, R21, R18 ;  /* 0x000000154c157224 */ /* 0x000fe200078e0212 */
[----:B------:R-:W5:Y:S01]  /*ce40*/  LD.E.128 R36, desc[UR36][R36.64] ;  /* 0x0000002424247980 */ /* 0x000f62000c101d00 */
[----:B------:R-:W-:-:S02]  /*ce50*/  IMAD R0, R0, UR8, RZ ;  /* 0x0000000800007c24 */ /* 0x000fc4000f8e02ff */
[----:B------:R-:W-:Y:S01]  /*ce60*/  IMAD.U32 R3, RZ, RZ, UR4 ;  /* 0x00000004ff037e24 */ /* 0x000fe2000f8e00ff */
[----:B------:R-:W5:Y:S01]  /*ce70*/  LD.E.128 R4, desc[UR36][R4.64] ;  /* 0x0000002404047980 */ /* 0x000f62000c101d00 */
[C---:B------:R-:W-:Y:S01]  /*ce80*/  IMAD R77, R19.reuse, UR9, R0 ;  /* 0x00000009134d7c24 */ /* 0x040fe2000f8e0200 */
[----:B------:R-:W-:Y:S02]  /*ce90*/  SHF.R.S32.HI R0, RZ, 0x1f, R21 ;  /* 0x0000001fff007819 */ /* 0x000fe40000011415 */
[----:B------:R-:W5:Y:S01]  /*cea0*/  LD.E.128 R40, desc[UR36][R40.64] ;  /* 0x0000002428287980 */ /* 0x000f62000c101d00 */
[----:B------:R-:W-:Y:S01]  /*ceb0*/  IMAD.WIDE.U32 R2, R19, UR8, R2 ;  /* 0x0000000813027c25 */ /* 0x000fe2000f8e0002 */
[----:B------:R-:W-:Y:S02]  /*cec0*/  ULDC.64 UR8, c[0x0][0xad8] ;  /* 0x0002b60000087ab9 */ /* 0x000fe40000000a00 */
[----:B------:R-:W5:Y:S04]  /*ced0*/  LD.E.128 R64, desc[UR36][R64.64] ;  /* 0x0000002440407980 */ /* 0x000f68000c101d00 */
[----:B------:R-:W5:Y:S04]  /*cee0*/  LD.E.128 R56, desc[UR36][R56.64] ;  /* 0x0000002438387980 */ /* 0x000f68000c101d00 */
[----:B------:R-:W5:Y:S04]  /*cef0*/  LD.E.128 R44, desc[UR36][R44.64] ;  /* 0x000000242c2c7980 */ /* 0x000f68000c101d00 */
[----:B------:R-:W5:Y:S04]  /*cf00*/  LD.E.128 R48, desc[UR36][R48.64] ;  /* 0x0000002430307980 */ /* 0x000f68000c101d00 */
[----:B------:R-:W5:Y:S04]  /*cf10*/  LD.E.128 R72, desc[UR36][R72.64] ;  /* 0x0000002448487980 */ /* 0x000f68000c101d00 */
[----:B------:R-:W5:Y:S04]  /*cf20*/  LD.E.128 R68, desc[UR36][R68.64] ;  /* 0x0000002444447980 */ /* 0x000f68000c101d00 */
[----:B------:R-:W5:Y:S04]  /*cf30*/  LD.E.128 R60, desc[UR36][R60.64] ;  /* 0x000000243c3c7980 */ /* 0x000f68000c101d00 */
[----:B------:R-:W5:Y:S01]  /*cf40*/  LD.E.128 R52, desc[UR36][R52.64] ;  /* 0x0000002434347980 */ /* 0x000f62000c101d00 */
[----:B------:R-:W-:Y:S01]  /*cf50*/  IMAD.U32 R82, RZ, RZ, UR21 ;  /* 0x00000015ff527e24 */ /* 0x000fe2000f8e00ff */
[----:B------:R-:W-:Y:S01]  /*cf60*/  @!PT LDS RZ, [RZ] ;  /* 0x00000000fffff984 */ /* 0x000fe20000000800 */
[----:B------:R-:W-:Y:S01]  /*cf70*/  @!PT LDS RZ, [RZ] ;  /* 0x00000000fffff984 */ /* 0x000fe20000000800 */
[----:B------:R-:W-:Y:S01]  /*cf80*/  @!PT LDS RZ, [RZ] ;  /* 0x00000000fffff984 */ /* 0x000fe20000000800 */
[----:B------:R-:W-:Y:S01]  /*cf90*/  @!PT LDS RZ, [RZ] ;  /* 0x00000000fffff984 */ /* 0x000fe20000000800 */
[----:B------:R0:W-:Y:S06]  /*cfa0*/  MEMBAR.ALL.CTA ;  /* 0x0000000000007992 */ /* 0x0001ec0000008000 */
[----:B0-----:R-:W0:Y:S01]  /*cfb0*/  FENCE.VIEW.ASYNC.S ;  /* 0x00000000000073c6 */ /* 0x001e220000000000 */
[----:B------:R-:W-:-:S02]  /*cfc0*/  IMAD.IADD R3, R3, 0x1, R77 ;  /* 0x0000000103037824 */ /* 0x000fc400078e024d */
[----:B------:R-:W-:Y:S02]  /*cfd0*/  IMAD R18, R0, UR8, RZ ;  /* 0x0000000800127c24 */ /* 0x000fe4000f8e02ff */
[----:B------:R-:W-:Y:S01]  /*cfe0*/  IMAD R82, R82, 0x80, R217 ;  /* 0x0000008052527824 */ /* 0x000fe200078e02d9 */
[----:B------:R-:W-:Y:S01]  /*cff0*/  UIADD3 UR10, UR10, 0x38820, URZ ;  /* 0x000388200a0a7890 */ /* 0x000fe2000fffe03f */
[C---:B------:R-:W-:Y:S02]  /*d000*/  IMAD R19, R21.reuse, UR9, R18 ;  /* 0x0000000915137c24 */ /* 0x040fe4000f8e0212 */
[----:B------:R-:W-:Y:S01]  /*d010*/  IMAD.WIDE.U32 R2, R21, UR8, R2 ;  /* 0x0000000815027c25 */ /* 0x000fe2000f8e0002 */
[C---:B------:R-:W-:Y:S01]  /*d020*/  ISETP.GE.AND P2, PT, R82.reuse, R79, PT ;  /* 0x0000004f5200720c */ /* 0x040fe20003f46270 */
[----:B------:R-:W-:Y:S02]  /*d030*/  ULDC.64 UR8, c[0x0][0xa80] ;  /* 0x0002a00000087ab9 */ /* 0x000fe40000000a00 */
[----:B------:R-:W-:Y:S01]  /*d040*/  VIADD R0, R82, 0x20 ;  /* 0x0000002052007836 */ /* 0x000fe20000000000 */
[----:B------:R-:W-:Y:S01]  /*d050*/  IADD3 R3, R3, R19, RZ ;  /* 0x0000001303037210 */ /* 0x000fe20007ffe0ff */
[----:B------:R-:W-:Y:S01]  /*d060*/  UPRMT UR10, URZ, 0x654, UR10 ;  /* 0x000006543f0a7896 */ /* 0x000fe2000800000a */
[----:B------:R-:W-:-:S02]  /*d070*/  LEA R78, P3, R2, UR8, 0x1 ;  /* 0x00000008024e7c11 */ /* 0x000fc4000f8608ff */
[-C--:B------:R-:W-:Y:S01]  /*d080*/  ISETP.GE.AND P1, PT, R0, R79.reuse, PT ;  /* 0x0000004f0000720c */ /* 0x080fe20003f26270 */
[----:B------:R-:W-:Y:S01]  /*d090*/  VIADD R0, R82, 0x40 ;  /* 0x0000004052007836 */ /* 0x000fe20000000000 */
[----:B------:R-:W-:Y:S01]  /*d0a0*/  LEA.HI.X R80, R2, UR9, R3, 0x1, P3 ;  /* 0x0000000902507c11 */ /* 0x000fe200098f0c03 */
[----:B0-----:R0:W1:Y:S01]  /*d0b0*/  SHFL.IDX PT, R76, R78, RZ, 0x181f ;  /* 0x00181fff4e4c7589 */ /* 0x00106200000e0000 */
[----:B------:R-:W-:Y:S02]  /*d0c0*/  BSSY B1, `(.L_x_212) ;  /* 0x0000019000017945 */ /* 0x000fe40003800000 */
[----:B------:R-:W-:Y:S01]  /*d0d0*/  ISETP.GE.AND P0, PT, R0, R79, PT ;  /* 0x0000004f0000720c */ /* 0x000fe20003f06270 */
[----:B------:R-:W-:Y:S01]  /*d0e0*/  SYNCS.ARRIVE.TRANS64.RED.A1T0 RZ, [UR10], RZ ;  /* 0x000000ffffff79a7 */ /* 0x000fe2000810040a */
[----:B------:R0:W2:Y:S01]  /*d0f0*/  SHFL.IDX PT, R0, R80, RZ, 0x181f ;  /* 0x00181fff50007589 */ /* 0x0000a200000e0000 */
[----:B------:R-:W-:Y:S02]  /*d100*/  SHF.R.S32.HI R81, RZ, 0x1f, R22 ;  /* 0x0000001fff517819 */ /* 0x000fe40000011416 */
[----:B------:R-:W-:-:S02]  /*d110*/  SHF.R.S32.HI R83, RZ, 0x1f, R23 ;  /* 0x0000001fff537819 */ /* 0x000fc40000011417 */
[----:B------:R-:W-:Y:S01]  /*d120*/  SHF.R.S32.HI R84, RZ, 0x1f, R17 ;  /* 0x0000001fff547819 */ /* 0x000fe20000011411 */
[----:B------:R-:W-:Y:S06]  /*d130*/  @P2 BRA `(.L_x_213) ;  /* 0x0000000000442947 */ /* 0x000fec0003800000 */
[----:B------:R-:W-:Y:S02]  /*d140*/  ULDC UR4, c[0x0][0xac8] ;  /* 0x0002b20000047ab9 */ /* 0x000fe40000000800 */
[----:B------:R-:W-:Y:S02]  /*d150*/  ISETP.GE.AND P5, PT, R17, UR4, PT ;  /* 0x0000000411007c0c */ /* 0x000fe4000bfa6270 */
[----:B------:R-:W-:Y:S02]  /*d160*/  ISETP.GE.AND P4, PT, R23, UR4, PT ;  /* 0x0000000417007c0c */ /* 0x000fe4000bf86270 */
[----:B------:R-:W-:Y:S02]  /*d170*/  ISETP.GE.AND P3, PT, R22, UR4, PT ;  /* 0x0000000416007c0c */ /* 0x000fe4000bf66270 */
[----:B------:R-:W-:-:S07]  /*d180*/  ISETP.GE.AND P2, PT, R212, UR4, PT ;  /* 0x00000004d4007c0c */ /* 0x000fce000bf46270 */
[----:B-1----:R-:W-:-:S04]  /*d190*/  @!P5 LEA R2, P6, R17, R76, 0x1 ;  /* 0x0000004c1102d211 */ /* 0x002fc800078c08ff */
[----:B--2---:R-:W-:Y:S02]  /*d1a0*/  @!P5 LEA.HI.X R3, R17, R0, R84, 0x1, P6 ;  /* 0x000000001103d211 */ /* 0x004fe400030f0c54 */
[----:B------:R-:W-:-:S03]  /*d1b0*/  @!P4 LEA R18, P6, R23, R76, 0x1 ;  /* 0x0000004c1712c211 */ /* 0x000fc600078c08ff */
[----:B-----5:R3:W-:Y:S01]  /*d1c0*/  @!P5 ST.E.128 desc[UR36][R2.64], R4 ;  /* 0x000000040200d985 */ /* 0x0207e2000c101d24 */
[----:B------:R-:W-:Y:S02]  /*d1d0*/  @!P4 LEA.HI.X R19, R23, R0, R83, 0x1, P6 ;  /* 0x000000001713c211 */ /* 0x000fe400030f0c53 */
[----:B------:R-:W-:-:S03]  /*d1e0*/  @!P3 LEA R20, P6, R22, R76, 0x1 ;  /* 0x0000004c1614b211 */ /* 0x000fc600078c08ff */
[----:B------:R3:W-:Y:S01]  /*d1f0*/  @!P4 ST.E.128 desc[UR36][R18.64], R28 ;  /* 0x0000001c1200c985 */ /* 0x0007e2000c101d24 */
[----:B------:R-:W-:Y:S02]  /*d200*/  @!P3 LEA.HI.X R21, R22, R0, R81, 0x1, P6 ;  /* 0x000000001615b211 */ /* 0x000fe400030f0c51 */
[----:B------:R-:W-:-:S03]  /*d210*/  @!P2 LEA R76, P6, R212, R76, 0x1 ;  /* 0x0000004cd44ca211 */ /* 0x000fc600078c08ff */
[----:B------:R3:W-:Y:S01]  /*d220*/  @!P3 ST.E.128 desc[UR36][R20.64], R64 ;  /* 0x000000401400b985 */ /* 0x0007e2000c101d24 */
[----:B------:R-:W-:-:S05]  /*d230*/  @!P2 LEA.HI.X R77, R212, R0, R227, 0x1, P6 ;  /* 0x00000000d44da211 */ /* 0x000fca00030f0ce3 */
[----:B------:R3:W-:Y:S04]  /*d240*/  @!P2 ST.E.128 desc[UR36][R76.64], R72 ;  /* 0x000000484c00a985 */ /* 0x0007e8000c101d24 */
.L_x_213:
[----:B------:R-:W-:Y:S05]  /*d250*/  BSYNC B1 ;  /* 0x0000000000017941 */ /* 0x000fea0003800000 */
.L_x_212:
[----:B--2---:R2:W4:Y:S01]  /*d260*/  SHFL.IDX PT, R0, R80, 0x1, 0x181f ;  /* 0x00381f0050007f89 */ /* 0x00452200000e0000 */
[----:B------:R-:W-:Y:S03]  /*d270*/  BSSY B1, `(.L_x_214) ;  /* 0x0000014000017945 */ /* 0x000fe60003800000 */
[----:B---3--:R2:W3:Y:S01]  /*d280*/  SHFL.IDX PT, R18, R78, 0x1, 0x181f ;  /* 0x00381f004e127f89 */ /* 0x0084e200000e0000 */
[----:B------:R-:W-:Y:S05]  /*d290*/  @P1 BRA `(.L_x_215) ;  /* 0x0000000000441947 */ /* 0x000fea0003800000 */
[----:B------:R-:W-:Y:S02]  /*d2a0*/  ULDC UR4, c[0x0][0xac8] ;  /* 0x0002b20000047ab9 */ /* 0x000fe40000000800 */
[----:B------:R-:W-:Y:S02]  /*d2b0*/  ISETP.GE.AND P4, PT, R17, UR4, PT ;  /* 0x0000000411007c0c */ /* 0x000fe4000bf86270 */
[----:B------:R-:W-:Y:S02]  /*d2c0*/  ISETP.GE.AND P3, PT, R23, UR4, PT ;  /* 0x0000000417007c0c */ /* 0x000fe4000bf66270 */
[----:B------:R-:W-:Y:S02]  /*d2d0*/  ISETP.GE.AND P2, PT, R22, UR4, PT ;  /* 0x0000000416007c0c */ /* 0x000fe4000bf46270 */
[----:B------:R-:W-:-:S07]  /*d2e0*/  ISETP.GE.AND P1, PT, R212, UR4, PT ;  /* 0x00000004d4007c0c */ /* 0x000fce000bf26270 */
[-C--:B---3--:R-:W-:Y:S02]  /*d2f0*/  @!P4 LEA R2, P6, R17, R18.reuse, 0x1 ;  /* 0x000000121102c211 */ /* 0x088fe400078c08ff */
[----:B-----5:R-:W-:Y:S02]  /*d300*/  @!P3 LEA R4, P5, R23, R18, 0x1 ;  /* 0x000000121704b211 */ /* 0x020fe400078a08ff */
[----:B----4-:R-:W-:Y:S02]  /*d310*/  @!P4 LEA.HI.X R3, R17, R0, R84, 0x1, P6 ;  /* 0x000000001103c211 */ /* 0x010fe400030f0c54 */
[----:B------:R-:W-:Y:S02]  /*d320*/  @!P2 LEA R6, P6, R22, R18, 0x1 ;  /* 0x000000121606a211 */ /* 0x000fe400078c08ff */
[----:B------:R-:W-:Y:S01]  /*d330*/  @!P3 LEA.HI.X R5, R23, R0, R83, 0x1, P5 ;  /* 0x000000001705b211 */ /* 0x000fe200028f0c53 */
[----:B------:R3:W-:Y:S01]  /*d340*/  @!P4 ST.E.128 desc[UR36][R2.64], R8 ;  /* 0x000000080200c985 */ /* 0x0007e2000c101d24 */
[----:B------:R-:W-:-:S02]  /*d350*/  @!P1 LEA R18, P5, R212, R18, 0x1 ;  /* 0x00000012d4129211 */ /* 0x000fc400078a08ff */
[-C--:B------:R-:W-:Y:S01]  /*d360*/  @!P2 LEA.HI.X R7, R22, R0.reuse, R81, 0x1, P6 ;  /* 0x000000001607a211 */ /* 0x080fe200030f0c51 */
[----:B------:R3:W-:Y:S01]  /*d370*/  @!P3 ST.E.128 desc[UR36][R4.64], R32 ;  /* 0x000000200400b985 */ /* 0x0007e2000c101d24 */
[----:B------:R-:W-:-:S03]  /*d380*/  @!P1 LEA.HI.X R19, R212, R0, R227, 0x1, P5 ;  /* 0x00000000d4139211 */ /* 0x000fc600028f0ce3 */
[----:B------:R3:W-:Y:S04]  /*d390*/  @!P2 ST.E.128 desc[UR36][R6.64], R56 ;  /* 0x000000380600a985 */ /* 0x0007e8000c101d24 */
[----:B------:R3:W-:Y:S02]  /*d3a0*/  @!P1 ST.E.128 desc[UR36][R18.64], R68 ;  /* 0x0000004412009985 */ /* 0x0007e4000c101d24 */
.L_x_215:
[----:B------:R-:W-:Y:S05]  /*d3b0*/  BSYNC B1 ;  /* 0x0000000000017941 */ /* 0x000fea0003800000 */
.L_x_214:
[----:B----4-:R4:W0:Y:S01]  /*d3c0*/  SHFL.IDX PT, R0, R80, 0x2, 0x181f ;  /* 0x00581f0050007f89 */ /* 0x01082200000e0000 */
[----:B------:R-:W-:Y:S03]  /*d3d0*/  BSSY B1, `(.L_x_216) ;  /* 0x0000014000017945 */ /* 0x000fe60003800000 */
[----:B---3-5:R4:W3:Y:S01]  /*d3e0*/  SHFL.IDX PT, R8, R78, 0x2, 0x181f ;  /* 0x00581f004e087f89 */ /* 0x0288e200000e0000 */
[----:B------:R-:W-:Y:S05]  /*d3f0*/  @P0 BRA `(.L_x_217) ;  /* 0x0000000000440947 */ /* 0x000fea0003800000 */
[----:B------:R-:W-:Y:S02]  /*d400*/  ULDC UR4, c[0x0][0xac8] ;  /* 0x0002b20000047ab9 */ /* 0x000fe40000000800 */
[----:B------:R-:W-:Y:S02]  /*d410*/  ISETP.GE.AND P3, PT, R17, UR4, PT ;  /* 0x0000000411007c0c */ /* 0x000fe4000bf66270 */
[----:B------:R-:W-:Y:S02]  /*d420*/  ISETP.GE.AND P2, PT, R23, UR4, PT ;  /* 0x0000000417007c0c */ /* 0x000fe4000bf46270 */
[----:B------:R-:W-:Y:S02]  /*d430*/  ISETP.GE.AND P1, PT, R22, UR4, PT ;  /* 0x0000000416007c0c */ /* 0x000fe4000bf26270 */
[----:B------:R-:W-:-:S07]  /*d440*/  ISETP.GE.AND P0, PT, R212, UR4, PT ;  /* 0x00000004d4007c0c */ /* 0x000fce000bf06270 */
[-C--:B---3--:R-:W-:Y:S02]  /*d450*/  @!P3 LEA R2, P6, R17, R8.reuse, 0x1 ;  /* 0x000000081102b211 */ /* 0x088fe400078c08ff */
[-C--:B------:R-:W-:Y:S02]  /*d460*/  @!P2 LEA R4, P5, R23, R8.reuse, 0x1 ;  /* 0x000000081704a211 */ /* 0x080fe400078a08ff */
[----:B------:R-:W-:Y:S02]  /*d470*/  @!P1 LEA R6, P4, R22, R8, 0x1 ;  /* 0x0000000816069211 */ /* 0x000fe400078808ff */
[----:B0-----:R-:W-:Y:S02]  /*d480*/  @!P3 LEA.HI.X R3, R17, R0, R84, 0x1, P6 ;  /* 0x000000001103b211 */ /* 0x001fe400030f0c54 */
[----:B------:R-:W-:Y:S02]  /*d490*/  @!P0 LEA R8, P6, R212, R8, 0x1 ;  /* 0x00000008d4088211 */ /* 0x000fe400078c08ff */
[-C--:B------:R-:W-:Y:S01]  /*d4a0*/  @!P2 LEA.HI.X R5, R23, R0.reuse, R83, 0x1, P5 ;  /* 0x000000001705a211 */ /* 0x080fe200028f0c53 */
[----:B------:R0:W-:Y:S01]  /*d4b0*/  @!P3 ST.E.128 desc[UR36][R2.64], R12 ;  /* 0x0000000c0200b985 */ /* 0x0001e2000c101d24 */
[----:B------:R-:W-:-:S02]  /*d4c0*/  @!P1 LEA.HI.X R7, R22, R0, R81, 0x1, P4 ;  /* 0x0000000016079211 */ /* 0x000fc400020f0c51 */
[----:B------:R-:W-:Y:S01]  /*d4d0*/  @!P0 LEA.HI.X R9, R212, R0, R227, 0x1, P6 ;  /* 0x00000000d4098211 */ /* 0x000fe200030f0ce3 */
[----:B------:R0:W-:Y:S04]  /*d4e0*/  @!P2 ST.E.128 desc[UR36][R4.64], R36 ;  /* 0x000000240400a985 */ /* 0x0001e8000c101d24 */
[----:B------:R0:W-:Y:S04]  /*d4f0*/  @!P1 ST.E.128 desc[UR36][R6.64], R44 ;  /* 0x0000002c06009985 */ /* 0x0001e8000c101d24 */
[----:B------:R0:W-:Y:S02]  /*d500*/  @!P0 ST.E.128 desc[UR36][R8.64], R60 ;  /* 0x0000003c08008985 */ /* 0x0001e4000c101d24 */
.L_x_217:
[----:B------:R-:W-:Y:S05]  /*d510*/  BSYNC B1 ;  /* 0x0000000000017941 */ /* 0x000fea0003800000 */
.L_x_216:
[----:B0-----:R-:W-:Y:S01]  /*d520*/  VIADD R0, R82, 0x60 ;  /* 0x0000006052007836 */ /* 0x001fe20000000000 */
[----:B--2-4-:R-:W0:Y:S04]  /*d530*/  SHFL.IDX PT, R80, R80, 0x3, 0x181f ;  /* 0x00781f0050507f89 */ /* 0x014e2800000e0000 */
[----:B------:R-:W-:Y:S01]  /*d540*/  ISETP.GE.AND P0, PT, R0, R79, PT ;  /* 0x0000004f0000720c */ /* 0x000fe20003f06270 */
[----:B------:R-:W2:-:S12]  /*d550*/  SHFL.IDX PT, R78, R78, 0x3, 0x181f ;  /* 0x00781f004e4e7f89 */ /* 0x000e9800000e0000 */
[----:B------:R-:W-:Y:S05]  /*d560*/  @P0 BRA `(.L_x_218) ;  /* 0x0000000c00e80947 */ /* 0x000fea0003800000 */
[----:B------:R-:W-:Y:S02]  /*d570*/  ULDC UR4, c[0x0][0xac8] ;  /* 0x0002b20000047ab9 */ /* 0x000fe40000000800 */
[----:B------:R-:W-:Y:S02]  /*d580*/  ISETP.GE.AND P3, PT, R17, UR4, PT ;  /* 0x0000000411007c0c */ /* 0x000fe4000bf66270 */
[----:B------:R-:W-:Y:S02]  /*d590*/  ISETP.GE.AND P4, PT, R23, UR4, PT ;  /* 0x0000000417007c0c */ /* 0x000fe4000bf86270 */
[----:B------:R-:W-:-:S09]  /*d5a0*/  ISETP.GE.AND P5, PT, R22, UR4, PT ;  /* 0x0000000416007c0c */ /* 0x000fd2000bfa6270 */
[-C--:B--2---:R-:W-:Y:S02]  /*d5b0*/  @!P3 LEA R2, P0, R17, R78.reuse, 0x1 ;  /* 0x0000004e1102b211 */ /* 0x084fe400078008ff */
[-C--:B------:R-:W-:Y:S02]  /*d5c0*/  @!P4 LEA R4, P1, R23, R78.reuse, 0x1 ;  /* 0x0000004e1704c211 */ /* 0x080fe400078208ff */
[C---:B------:R-:W-:Y:S02]  /*d5d0*/  @!P5 LEA R6, P2, R22.reuse, R78, 0x1 ;  /* 0x0000004e1606d211 */ /* 0x040fe400078408ff */
[-C--:B0-----:R-:W-:Y:S02]  /*d5e0*/  @!P3 LEA.HI.X R3, R17, R80.reuse, R84, 0x1, P0 ;  /* 0x000000501103b211 */ /* 0x081fe400000f0c54 */
[-C--:B------:R-:W-:Y:S02]  /*d5f0*/  @!P4 LEA.HI.X R5, R23, R80.reuse, R83, 0x1, P1 ;  /* 0x000000501705c211 */ /* 0x080fe400008f0c53 */
[----:B------:R-:W-:Y:S01]  /*d600*/  @!P5 LEA.HI.X R7, R22, R80, R81, 0x1, P2 ;  /* 0x000000501607d211 */ /* 0x000fe200010f0c51 */
[----:B------:R0:W-:Y:S01]  /*d610*/  @!P3 ST.E.128 desc[UR36][R2.64], R24 ;  /* 0x000000180200b985 */ /* 0x0001e2000c101d24 */
[----:B------:R-:W-:-:S03]  /*d620*/  ISETP.GE.AND P0, PT, R212, UR4, PT ;  /* 0x00000004d4007c0c */ /* 0x000fc6000bf06270 */
[----:B------:R0:W-:Y:S04]  /*d630*/  @!P4 ST.E.128 desc[UR36][R4.64], R40 ;  /* 0x000000280400c985 */ /* 0x0001e8000c101d24 */
[----:B------:R0:W-:Y:S06]  /*d640*/  @!P5 ST.E.128 desc[UR36][R6.64], R48 ;  /* 0x000000300600d985 */ /* 0x0001ec000c101d24 */
[----:B------:R-:W-:Y:S05]  /*d650*/  @P0 BRA `(.L_x_218) ;  /* 0x0000000c00ac0947 */ /* 0x000fea0003800000 */
[----:B0-----:R-:W-:-:S04]  /*d660*/  LEA R2, P0, R212, R78, 0x1 ;  /* 0x0000004ed4027211 */ /* 0x001fc800078008ff */
[----:B------:R-:W-:-:S05]  /*d670*/  LEA.HI.X R3, R212, R80, R227, 0x1, P0 ;  /* 0x00000050d4037211 */ /* 0x000fca00000f0ce3 */
[----:B------:R0:W-:Y:S01]  /*d680*/  ST.E.128 desc[UR36][R2.64], R52 ;  /* 0x0000003402007985 */ /* 0x0001e2000c101d24 */
[----:B------:R-:W-:Y:S05]  /*d690*/  BRA `(.L_x_218) ;  /* 0x0000000c009c7947 */ /* 0x000fea0003800000 */
.L_x_210:
[----:B------:R-:W-:Y:S01]  /*d6a0*/  R2UR UR4, R215 ;  /* 0x00000000d70472ca */ /* 0x000fe200000e0000 */
[----:B------:R-:W-:Y:S01]  /*d6b0*/  ULDC.64 UR8, c[0x0][0xc00] ;  /* 0x0003000000087ab9 */ /* 0x000fe20000000a00 */
[----:B------:R-:W0:Y:S01]  /*d6c0*/  LDC R11, c[0x0][0xbe8] ;  /* 0x0002fa00ff0b7b82 */ /* 0x000e220000000800 */
[----:B------:R-:W-:Y:S01]  /*d6d0*/  UISETP.NE.U32.AND UP0, UPT, UR8, URZ, UPT ;  /* 0x0000003f0800728c */ /* 0x000fe2000bf05070 */
[----:B------:R-:W-:-:S03]  /*d6e0*/  R2UR UR10, R214 ;  /* 0x00000000d60a72ca */ /* 0x000fc600000e0000 */
[----:B------:R-:W-:-:S03]  /*d6f0*/  UISETP.NE.AND.EX UP0, UPT, UR9, URZ, UPT, UP0 ;  /* 0x0000003f0900728c */ /* 0x000fc6000bf05300 */
[----:B------:R-:W-:-:S03]  /*d700*/  ULDC.64 UR8, c[0x0][0xc00] ;  /* 0x0003000000087ab9 */ /* 0x000fc60000000a00 */
[----:B------:R-:W-:Y:S01]  /*d710*/  UIMAD.WIDE UR8, UR4, 0x4, UR8 ;  /* 0x00000004040878a5 */ /* 0x000fe2000f8e0208 */
[----:B------:R-:W-:-:S05]  /*d720*/  PLOP3.LUT P2, PT, PT, PT, UP0, 0x80, 0x0 ;  /* 0x000000000000781c */ /* 0x000fca0003f4f008 */
[----:B------:R-:W-:Y:S02]  /*d730*/  IMAD.U32 R2, RZ, RZ, UR8 ;  /* 0x00000008ff027e24 */ /* 0x000fe4000f8e00ff */
[----:B------:R-:W-:Y:S01]  /*d740*/  IMAD.U32 R3, RZ, RZ, UR9 ;  /* 0x00000009ff037e24 */ /* 0x000fe2000f8e00ff */
[----:B------:R-:W-:Y:S02]  /*d750*/  ULDC.64 UR8, c[0x0][0xc08] ;  /* 0x0003020000087ab9 */ /* 0x000fe40000000a00 */
[----:B------:R-:W-:-:S03]  /*d760*/  UISETP.NE.U32.AND UP1, UPT, UR8, URZ, UPT ;  /* 0x0000003f0800728c */ /* 0x000fc6000bf25070 */
[----:B------:R-:W2:Y:S01]  /*d770*/  @P2 LDG.E R6, desc[UR36][R2.64] ;  /* 0x0000002402062981 */ /* 0x000ea2000c1e1900 */
[----:B------:R-:W-:-:S06]  /*d780*/  UISETP.NE.AND.EX UP1, UPT, UR9, URZ, UPT, UP1 ;  /* 0x0000003f0900728c */ /* 0x000fcc000bf25310 */
[----:B------:R-:W-:-:S05]  /*d790*/  PLOP3.LUT P3, PT, PT, PT, UP1, 0x80, 0x0 ;  /* 0x000000000000781c */ /* 0x000fca0003f6f018 */
[----:B------:R-:W-:Y:S02]  /*d7a0*/  @UP1 ULDC.64 UR8, c[0x0][0xc08] ;  /* 0x0003020000081ab9 */ /* 0x000fe40000000a00 */
[----:B------:R-:W-:-:S03]  /*d7b0*/  @UP1 UIMAD.WIDE UR8, UR4, 0x4, UR8 ;  /* 0x00000004040818a5 */ /* 0x000fc6000f8e0208 */
[----:B------:R-:W-:Y:S02]  /*d7c0*/  ULDC UR4, c[0x0][0xa88] ;  /* 0x0002a20000047ab9 */ /* 0x000fe40000000800 */
[----:B------:R-:W-:Y:S01]  /*d7d0*/  IMAD.U32 R0, RZ, RZ, UR4 ;  /* 0x00000004ff007e24 */ /* 0x000fe2000f8e00ff */
[----:B------:R-:W-:Y:S01]  /*d7e0*/  MOV R5, UR9 ;  /* 0x0000000900057c02 */ /* 0x000fe20008000f00 */
[----:B------:R-:W-:-:S05]  /*d7f0*/  IMAD.U32 R4, RZ, RZ, UR8 ;  /* 0x00000008ff047e24 */ /* 0x000fca000f8e00ff */
[----:B------:R1:W5:Y:S01]  /*d800*/  @P3 LDG.E R0, desc[UR36][R4.64] ;  /* 0x0000002404003981 */ /* 0x000362000c1e1900 */
[----:B0-----:R-:W-:Y:S01]  /*d810*/  ISETP.NE.AND P0, PT, R11, 0x1, PT ;  /* 0x000000010b00780c */ /* 0x001fe20003f05270 */
[----:B------:R-:W-:Y:S01]  /*d820*/  UMOV UR4, URZ ;  /* 0x0000003f00047c82 */ /* 0x000fe20008000000 */
[----:B------:R-:W-:Y:S01]  /*d830*/  USHF.R.S32.HI UR12, URZ, 0x1f, UR10 ;  /* 0x0000001f3f0c7899 */ /* 0x000fe2000801140a */
[----:B------:R-:W0:Y:S10]  /*d840*/  S2R R7, SR_TID.X ;  /* 0x0000000000077919 */ /* 0x000e340000002100 */
[----:B------:R-:W3:Y:S01]  /*d850*/  @P0 LDC R9, c[0x0][0xbec] ;  /* 0x0002fb00ff090b82 */ /* 0x000ee20000000800 */
[----:B0-----:R-:W-:-:S05]  /*d860*/  VIADD R7, R7, 0xffffff80 ;  /* 0xffffff8007077836 */ /* 0x001fca0000000000 */
[----:B------:R-:W-:Y:S02]  /*d870*/  ISETP.GE.AND P1, PT, R7, 0x80, PT ;  /* 0x000000800700780c */ /* 0x000fe40003f26270 */
[----:B--2---:R-:W-:-:S13]  /*d880*/  @P2 R2UR UR4, R6 ;  /* 0x00000000060422ca */ /* 0x004fda00000e0000 */
[----:B------:R-:W-:Y:S01]  /*d890*/  USHF.R.S32.HI UR11, URZ, 0x1f, UR4 ;  /* 0x0000001f3f0b7899 */ /* 0x000fe20008011404 */
[----:B-1-3--:R-:W-:Y:S11]  /*d8a0*/  @P3 BRA `(.L_x_219) ;  /* 0x0000000000103947 */ /* 0x00aff60003800000 */
[----:B------:R-:W-:Y:S05]  /*d8b0*/  @!P2 BRA `(.L_x_219) ;  /* 0x00000000000ca947 */ /* 0x000fea0003800000 */
[----:B------:R-:W2:Y:S04]  /*d8c0*/  LDG.E R5, desc[UR36][R2.64] ;  /* 0x0000002402057981 */ /* 0x000ea8000c1e1900 */
[----:B-----5:R-:W2:Y:S02]  /*d8d0*/  LDG.E R0, desc[UR36][R2.64+0x4] ;  /* 0x0000042402007981 */ /* 0x020ea4000c1e1900 */
[----:B--2---:R-:W-:-:S07]  /*d8e0*/  IMAD.IADD R0, R0, 0x1, -R5 ;  /* 0x0000000100007824 */ /* 0x004fce00078e0a05 */
.L_x_219:
[----:B------:R-:W-:Y:S01]  /*d8f0*/  R2UR UR9, R215 ;  /* 0x00000000d70972ca */ /* 0x000fe200000e0000 */
[----:B------:R-:W-:Y:S01]  /*d900*/  BSSY B1, `(.L_x_220) ;  /* 0x0000031000017945 */ /* 0x000fe20003800000 */
[----:B------:R-:W-:-:S11]  /*d910*/  R2UR UR8, R218 ;  /* 0x00000000da0872ca */ /* 0x000fd600000e0000 */
[----:B------:R-:W-:Y:S02]  /*d920*/  USEL UR13, UR9, URZ, !UP0 ;  /* 0x0000003f090d7287 */ /* 0x000fe4000c000000 */
[----:B------:R-:W-:Y:S01]  /*d930*/  USEL UR14, UR8, URZ, !UP0 ;  /* 0x0000003f080e7287 */ /* 0x000fe2000c000000 */
[----:B------:R-:W-:Y:S11]  /*d940*/  @P1 BRA `(.L_x_221) ;  /* 0x0000000000b01947 */ /* 0x000ff60003800000 */
[----:B------:R-:W0:Y:S01]  /*d950*/  S2R R3, SR_TID.X ;  /* 0x0000000000037919 */ /* 0x000e220000002100 */
[----:B------:R-:W1:Y:S01]  /*d960*/  LDC R7, c[0x0][0xbe8] ;  /* 0x0002fa00ff077b82 */ /* 0x000e620000000800 */
[----:B------:R-:W-:-:S13]  /*d970*/  R2UR UR8, R216 ;  /* 0x00000000d80872ca */ /* 0x000fda00000e0000 */
[----:B------:R-:W-:-:S04]  /*d980*/  IMAD.U32 R2, RZ, RZ, UR8 ;  /* 0x00000008ff027e24 */ /* 0x000fc8000f8e00ff */
[----:B0-----:R-:W-:Y:S02]  /*d990*/  IMAD R2, R2, 0x80, R3 ;  /* 0x0000008002027824 */ /* 0x001fe400078e0203 */
[----:B-1---5:R-:W-:Y:S02]  /*d9a0*/  IMAD R3, R0, R7, RZ ;  /* 0x0000000700037224 */ /* 0x022fe400078e02ff */
[----:B------:R-:W-:-:S05]  /*d9b0*/  VIADD R4, R2, 0xffffff80 ;  /* 0xffffff8002047836 */ /* 0x000fca0000000000 */
[----:B------:R-:W-:-:S13]  /*d9c0*/  ISETP.GE.AND P1, PT, R4, R3, PT ;  /* 0x000000030400720c */ /* 0x000fda0003f26270 */
[----:B------:R-:W-:Y:S05]  /*d9d0*/  @P1 BRA `(.L_x_221) ;  /* 0x00000000008c1947 */ /* 0x000fea0003800000 */
[----:B------:R-:W-:Y:S01]  /*d9e0*/  ISETP.NE.AND P1, PT, R7, 0x1, PT ;  /* 0x000000010700780c */ /* 0x000fe20003f25270 */
[----:B------:R-:W-:Y:S01]  /*d9f0*/  ULDC.64 UR16, c[0x0][0xb90] ;  /* 0x0002e40000107ab9 */ /* 0x000fe20000000a00 */
[----:B------:R-:W-:Y:S01]  /*da00*/  R2UR UR15, R214 ;  /* 0x00000000d60f72ca */ /* 0x000fe200000e0000 */
[----:B------:R-:W-:Y:S01]  /*da10*/  UIMAD UR10, UR12, UR16, URZ ;  /* 0x000000100c0a72a4 */ /* 0x000fe2000f8e023f */
[----:B------:R-:W-:Y:S01]  /*da20*/  MOV R2, R4 ;  /* 0x0000000400027202 */ /* 0x000fe20000000f00 */
[----:B------:R-:W-:Y:S01]  /*da30*/  UMOV UR8, UR4 ;  /* 0x0000000400087c82 */ /* 0x000fe20008000000 */
[----:B------:R-:W-:-:S07]  /*da40*/  UMOV UR9, UR11 ;  /* 0x0000000b00097c82 */ /* 0x000fce0008000000 */
[----:B------:R-:W0:Y:S02]  /*da50*/  @P1 LDC R3, c[0x0][0xbec] ;  /* 0x0002fb00ff031b82 */ /* 0x000e240000000800 */
[----:B------:R-:W-:Y:S02]  /*da60*/  UIMAD.WIDE.U32 UR8, UR15, UR16, UR8 ;  /* 0x000000100f0872a5 */ /* 0x000fe4000f8e0008 */
[----:B------:R-:W-:-:S03]  /*da70*/  UIMAD UR10, UR15, UR17, UR10 ;  /* 0x000000110f0a72a4 */ /* 0x000fc6000f8e020a */
[----:B------:R-:W-:Y:S01]  /*da80*/  ULDC.64 UR16, c[0x0][0xb98] ;  /* 0x0002e60000107ab9 */ /* 0x000fe20000000a00 */
[----:B------:R-:W1:Y:S01]  /*da90*/  @P1 LDC R6, c[0x0][0xbf0] ;  /* 0x0002fc00ff061b82 */ /* 0x000e620000000800 */
[----:B------:R-:W-:Y:S02]  /*daa0*/  UIADD3 UR9, UR9, UR10, URZ ;  /* 0x0000000a09097290 */ /* 0x000fe4000fffe03f */
[----:B------:R-:W-:Y:S02]  /*dab0*/  UIMAD UR10, UR14, UR16, URZ ;  /* 0x000000100e0a72a4 */ /* 0x000fe4000f8e023f */
[----:B------:R-:W-:Y:S02]  /*dac0*/  UIMAD.WIDE.U32 UR8, UR13, UR16, UR8 ;  /* 0x000000100d0872a5 */ /* 0x000fe4000f8e0008 */
[----:B------:R-:W-:-:S03]  /*dad0*/  UIMAD UR10, UR13, UR17, UR10 ;  /* 0x000000110d0a72a4 */ /* 0x000fc6000f8e020a */
[----:B------:R-:W-:Y:S01]  /*dae0*/  ULDC.64 UR16, c[0x0][0xb88] ;  /* 0x0002e20000107ab9 */ /* 0x000fe20000000a00 */
[----:B0-----:R-:W-:-:S05]  /*daf0*/  @P1 IMAD.HI.U32 R3, R4, R3, RZ ;  /* 0x0000000304031227 */ /* 0x001fca00078e00ff */
[----:B-1----:R-:W-:Y:S01]  /*db00*/  @P1 SHF.R.U32.HI R2, RZ, R6, R3 ;  /* 0x00000006ff021219 */ /* 0x002fe20000011603 */
[----:B------:R-:W-:-:S03]  /*db10*/  IMAD.U32 R6, RZ, RZ, UR10 ;  /* 0x0000000aff067e24 */ /* 0x000fc6000f8e00ff */
[--C-:B------:R-:W-:Y:S01]  /*db20*/  SHF.R.S32.HI R3, RZ, 0x1f, R2.reuse ;  /* 0x0000001fff037819 */ /* 0x100fe20000011402 */
[----:B------:R-:W-:Y:S01]  /*db30*/  IMAD.MOV R5, RZ, RZ, -R2 ;  /* 0x000000ffff057224 */ /* 0x000fe200078e0a02 */
[----:B------:R-:W-:-:S03]  /*db40*/  IADD3 R2, P1, R2, UR8, RZ ;  /* 0x0000000802027c10 */ /* 0x000fc6000ff3e0ff */
[----:B------:R-:W-:Y:S01]  /*db50*/  IMAD R5, R7, R5, R4 ;  /* 0x0000000507057224 */ /* 0x000fe200078e0204 */
[----:B------:R-:W-:Y:S01]  /*db60*/  IADD3.X R3, R3, UR9, R6, P1, !PT ;  /* 0x0000000903037c10 */ /* 0x000fe20008ffe406 */
[----:B------:R-:W-:-:S03]  /*db70*/  ULDC.64 UR8, c[0x0][0xb50] ;  /* 0x0002d40000087ab9 */ /* 0x000fc60000000a00 */
[----:B------:R-:W-:Y:S01]  /*db80*/  SHF.R.S32.HI R4, RZ, 0x1f, R5 ;  /* 0x0000001fff047819 */ /* 0x000fe20000011405 */
[----:B------:R-:W-:-:S04]  /*db90*/  IMAD.WIDE.U32 R2, R5, UR16, R2 ;  /* 0x0000001005027c25 */ /* 0x000fc8000f8e0002 */
[----:B------:R-:W-:-:S04]  /*dba0*/  IMAD R4, R4, UR16, RZ ;  /* 0x0000001004047c24 */ /* 0x000fc8000f8e02ff */
[----:B------:R-:W-:Y:S01]  /*dbb0*/  IMAD R7, R5, UR17, R4 ;  /* 0x0000001105077c24 */ /* 0x000fe2000f8e0204 */
[----:B------:R-:W-:-:S03]  /*dbc0*/  LEA R4, P1, R2, UR8, 0x2 ;  /* 0x0000000802047c11 */ /* 0x000fc6000f8210ff */
[----:B------:R-:W-:-:S05]  /*dbd0*/  IMAD.IADD R3, R3, 0x1, R7 ;  /* 0x0000000103037824 */ /* 0x000fca00078e0207 */
[----:B------:R-:W-:Y:S01]  /*dbe0*/  LEA.HI.X R5, R2, UR9, R3, 0x2, P1 ;  /* 0x0000000902057c11 */ /* 0x000fe200088f1403 */
[----:B------:R-:W-:-:S05]  /*dbf0*/  IMAD.MOV.U32 R3, RZ, RZ, -0x800000 ;  /* 0xff800000ff037424 */ /* 0x000fca00078e00ff */
[----:B------:R0:W-:Y:S02]  /*dc00*/  STG.E desc[UR36][R4.64], R3 ;  /* 0x0000000304007986 */ /* 0x0001e4000c101924 */
.L_x_221:
[----:B------:R-:W-:Y:S05]  /*dc10*/  BSYNC B1 ;  /* 0x0000000000017941 */ /* 0x000fea0003800000 */
.L_x_220:
[----:B------:R-:W-:Y:S01]  /*dc20*/  R2UR UR15, R216 ;  /* 0x00000000d80f72ca */ /* 0x000fe200000e0000 */
[----:B0-----:R-:W0:Y:S01]  /*dc30*/  @P0 LDC R3, c[0x0][0xbf0] ;  /* 0x0002fc00ff030b82 */ /* 0x001e220000000800 */
[----:B------:R-:W-:Y:S01]  /*dc40*/  ULDC.64 UR16, c[0x0][0xaa0] ;  /* 0x0002a80000107ab9 */ /* 0x000fe20000000a00 */
[----:B------:R-:W-:Y:S01]  /*dc50*/  R2UR UR18, R214 ;  /* 0x00000000d61272ca */ /* 0x000fe200000e0000 */
[----:B------:R-:W-:Y:S01]  /*dc60*/  UIMAD UR10, UR11, UR16, URZ ;  /* 0x000000100b0a72a4 */ /* 0x000fe2000f8e023f */
[----:B------:R-:W-:Y:S01]  /*dc70*/  IMAD R2, R213, 0x20, R217 ;  /* 0x00000020d5027824 */ /* 0x000fe200078e02d9 */
[----:B------:R-:W-:Y:S01]  /*dc80*/  UIMAD.WIDE.U32 UR8, UR4, UR16, URZ ;  /* 0x00000010040872a5 */ /* 0x000fe2000f8e003f */
[----:B------:R-:W-:Y:S01]  /*dc90*/  BSSY B1, `(.L_x_222) ;  /* 0x0000045000017945 */ /* 0x000fe20003800000 */
[----:B------:R-:W-:Y:S01]  /*dca0*/  UIMAD UR10, UR4, UR17, UR10 ;  /* 0x00000011040a72a4 */ /* 0x000fe2000f8e020a */
[----:B------:R-:W-:Y:S02]  /*dcb0*/  SHF.R.S32.HI R18, RZ, 0x1f, R22 ;  /* 0x0000001fff127819 */ /* 0x000fe40000011416 */
[----:B------:R-:W-:Y:S01]  /*dcc0*/  ULDC.64 UR16, c[0x0][0xae8] ;  /* 0x0002ba0000107ab9 */ /* 0x000fe20000000a00 */
[----:B------:R-:W-:Y:S01]  /*dcd0*/  UIADD3 UR9, UR9, UR10, URZ ;  /* 0x0000000a09097290 */ /* 0x000fe2000fffe03f */
[----:B------:R-:W-:Y:S01]  /*dce0*/  MOV R5, UR15 ;  /* 0x0000000f00057c02 */ /* 0x000fe20008000f00 */
[----:B------:R-:W-:Y:S01]  /*dcf0*/  UIMAD UR4, UR12, UR16, URZ ;  /* 0x000000100c0472a4 */ /* 0x000fe2000f8e023f */
[----:B------:R-:W-:Y:S01]  /*dd00*/  IMAD.U32 R8, RZ, RZ, UR15 ;  /* 0x0000000fff087e24 */ /* 0x000fe2000f8e00ff */
[----:B------:R-:W-:Y:S01]  /*dd10*/  UIMAD.WIDE.U32 UR8, UR18, UR16, UR8 ;  /* 0x00000010120872a5 */ /* 0x000fe2000f8e0008 */
[----:B------:R-:W-:Y:S01]  /*dd20*/  SHF.R.S32.HI R19, RZ, 0x1f, R23 ;  /* 0x0000001fff137819 */ /* 0x000fe20000011417 */
[----:B------:R-:W-:Y:S01]  /*dd30*/  IMAD R6, R5, 0x80, R2 ;  /* 0x0000008005067824 */ /* 0x000fe200078e0202 */
[----:B------:R-:W-:Y:S01]  /*dd40*/  UIMAD UR4, UR18, UR17, UR4 ;  /* 0x00000011120472a4 */ /* 0x000fe2000f8e0204 */
[----:B------:R-:W-:Y:S01]  /*dd50*/  IMAD R8, R8, 0x80, R217 ;  /* 0x0000008008087824 */ /* 0x000fe200078e02d9 */
[----:B------:R-:W-:Y:S01]  /*dd60*/  ULDC.64 UR10, c[0x0][0xaf0] ;  /* 0x0002bc00000a7ab9 */ /* 0x000fe20000000a00 */
[----:B------:R-:W-:Y:S01]  /*dd70*/  @P0 IMAD.HI.U32 R2, R6, R9, RZ ;  /* 0x0000000906020227 */ /* 0x000fe200078e00ff */
[----:B------:R-:W-:Y:S01]  /*dd80*/  UIADD3 UR9, UR9, UR4, URZ ;  /* 0x0000000409097290 */ /* 0x000fe2000fffe03f */
[----:B------:R-:W-:Y:S01]  /*dd90*/  SHF.R.S32.HI R20, RZ, 0x1f, R17 ;  /* 0x0000001fff147819 */ /* 0x000fe20000011411 */
[----:B------:R-:W-:Y:S01]  /*dda0*/  UIMAD UR4, UR14, UR10, URZ ;  /* 0x0000000a0e0472a4 */ /* 0x000fe2000f8e023f */
[----:B------:R-:W-:Y:S01]  /*ddb0*/  IMAD.MOV.U32 R5, RZ, RZ, R6 ;  /* 0x000000ffff057224 */ /* 0x000fe200078e0006 */
[----:B0-----:R-:W-:Y:S01]  /*ddc0*/  @P0 SHF.R.U32.HI R5, RZ, R3, R2 ;  /* 0x00000003ff050219 */ /* 0x001fe20000011602 */
[----:B------:R-:W-:-:S02]  /*ddd0*/  UIMAD.WIDE.U32 UR8, UR13, UR10, UR8 ;  /* 0x0000000a0d0872a5 */ /* 0x000fc4000f8e0008 */
[----:B------:R-:W-:Y:S01]  /*dde0*/  UIMAD UR4, UR13, UR11, UR4 ;  /* 0x0000000b0d0472a4 */ /* 0x000fe2000f8e0204 */
[--C-:B------:R-:W-:Y:S01]  /*ddf0*/  SHF.R.S32.HI R2, RZ, 0x1f, R5.reuse ;  /* 0x0000001fff027819 */ /* 0x100fe20000011405 */
[----:B------:R-:W-:Y:S01]  /*de00*/  IMAD.MOV R7, RZ, RZ, -R5 ;  /* 0x000000ffff077224 */ /* 0x000fe200078e0a05 */
[----:B------:R-:W-:Y:S01]  /*de10*/  ULDC.64 UR10, c[0x0][0xae0] ;  /* 0x0002b800000a7ab9 */ /* 0x000fe20000000a00 */
[----:B------:R-:W-:Y:S02]  /*de20*/  UIADD3 UR4, UR9, UR4, URZ ;  /* 0x0000000409047290 */ /* 0x000fe4000fffe03f */
[----:B------:R-:W-:Y:S02]  /*de30*/  IMAD.U32 R3, RZ, RZ, UR9 ;  /* 0x00000009ff037e24 */ /* 0x000fe4000f8e00ff */
[----:B------:R-:W-:Y:S02]  /*de40*/  IMAD R4, R2, UR10, RZ ;  /* 0x0000000a02047c24 */ /* 0x000fe4000f8e02ff */
[----:B------:R-:W-:Y:S01]  /*de50*/  IMAD R7, R11, R7, R6 ;  /* 0x000000070b077224 */ /* 0x000fe200078e0206 */
[----:B------:R-:W-:Y:S01]  /*de60*/  MOV R3, UR4 ;  /* 0x0000000400037c02 */ /* 0x000fe20008000f00 */
[----:B------:R-:W-:Y:S01]  /*de70*/  IMAD.U32 R2, RZ, RZ, UR8 ;  /* 0x00000008ff027e24 */ /* 0x000fe2000f8e00ff */
[----:B------:R-:W-:Y:S01]  /*de80*/  ULDC.64 UR8, c[0x0][0xad8] ;  /* 0x0002b60000087ab9 */ /* 0x000fe20000000a00 */
[C---:B------:R-:W-:Y:S01]  /*de90*/  IMAD R9, R5.reuse, UR11, R4 ;  /* 0x0000000b05097c24 */ /* 0x040fe2000f8e0204 */
[----:B------:R-:W-:Y:S01]  /*dea0*/  SHF.R.S32.HI R4, RZ, 0x1f, R7 ;  /* 0x0000001fff047819 */ /* 0x000fe20000011407 */
[----:B------:R-:W-:-:S04]  /*deb0*/  IMAD.WIDE.U32 R2, R5, UR10, R2 ;  /* 0x0000000a05027c25 */ /* 0x000fc8000f8e0002 */
[----:B------:R-:W-:Y:S02]  /*dec0*/  IMAD.IADD R3, R3, 0x1, R9 ;  /* 0x0000000103037824 */ /* 0x000fe400078e0209 */
[----:B------:R-:W-:Y:S02]  /*ded0*/  IMAD R4, R4, UR8, RZ ;  /* 0x0000000804047c24 */ /* 0x000fe4000f8e02ff */
[----:B-----5:R-:W-:Y:S02]  /*dee0*/  IMAD R11, R0, R11, RZ ;  /* 0x0000000b000b7224 */ /* 0x020fe400078e02ff */
[C---:B------:R-:W-:Y:S02]  /*def0*/  IMAD R5, R7.reuse, UR9, R4 ;  /* 0x0000000907057c24 */ /* 0x040fe4000f8e0204 */
[----:B------:R-:W-:Y:S01]  /*df00*/  IMAD.WIDE.U32 R2, R7, UR8, R2 ;  /* 0x0000000807027c25 */ /* 0x000fe2000f8e0002 */
[----:B------:R-:W-:Y:S01]  /*df10*/  ISETP.GE.AND P2, PT, R8, R11, PT ;  /* 0x0000000b0800720c */ /* 0x000fe20003f46270 */
[----:B------:R-:W-:-:S02]  /*df20*/  ULDC.64 UR8, c[0x0][0xa80] ;  /* 0x0002a00000087ab9 */ /* 0x000fc40000000a00 */
[----:B------:R-:W-:Y:S01]  /*df30*/  VIADD R0, R8, 0x20 ;  /* 0x0000002008007836 */ /* 0x000fe20000000000 */
[----:B------:R-:W-:Y:S02]  /*df40*/  IADD3 R3, R3, R5, RZ ;  /* 0x0000000503037210 */ /* 0x000fe40007ffe0ff */
[----:B------:R-:W-:Y:S02]  /*df50*/  LEA R4, P3, R2, UR8, 0x1 ;  /* 0x0000000802047c11 */ /* 0x000fe4000f8608ff */
[-C--:B------:R-:W-:Y:S01]  /*df60*/  ISETP.GE.AND P1, PT, R0, R11.reuse, PT ;  /* 0x0000000b0000720c */ /* 0x080fe20003f26270 */
[----:B------:R-:W-:Y:S01]  /*df70*/  VIADD R0, R8, 0x40 ;  /* 0x0000004008007836 */ /* 0x000fe20000000000 */
[----:B------:R-:W-:Y:S02]  /*df80*/  LEA.HI.X R5, R2, UR9, R3, 0x1, P3 ;  /* 0x0000000902057c11 */ /* 0x000fe400098f0c03 */
[----:B------:R0:W1:Y:S02]  /*df90*/  SHFL.IDX PT, R2, R4, RZ, 0x181f ;  /* 0x00181fff04027589 */ /* 0x00006400000e0000 */
[----:B------:R-:W-:-:S02]  /*dfa0*/  ISETP.GE.AND P0, PT, R0, R11, PT ;  /* 0x0000000b0000720c */ /* 0x000fc40003f06270 */
[----:B------:R0:W2:Y:S01]  /*dfb0*/  SHFL.IDX PT, R0, R5, RZ, 0x181f ;  /* 0x00181fff05007589 */ /* 0x0000a200000e0000 */
[----:B------:R-:W-:Y:S10]  /*dfc0*/  @P2 BRA `(.L_x_223) ;  /* 0x0000000000442947 */ /* 0x000ff40003800000 */
        /* <DEDUP_REMOVED lines=8> */
[----:B------:R3:W-:Y:S01]  /*e050*/  @!P5 ST.E.128 desc[UR36][R6.64], RZ ;  /* 0x000000ff0600d985 */ /* 0x0007e2000c101d24 */
[----:B------:R-:W-:Y:S02]  /*e060*/  @!P4 LEA.HI.X R13, R23, R0, R19, 0x1, P6 ;  /* 0x00000000170dc211 */ /* 0x000fe400030f0c13 */
[----:B------:R-:W-:-:S03]  /*e070*/  @!P3 LEA R14, P6, R22, R2, 0x1 ;  /* 0x00000002160eb211 */ /* 0x000fc600078c08ff */
[----:B------:R3:W-:Y:S01]  /*e080*/  @!P4 ST.E.128 desc[UR36][R12.64], RZ ;  /* 0x000000ff0c00c985 */ /* 0x0007e2000c101d24 */
[----:B------:R-:W-:Y:S02]  /*e090*/  @!P3 LEA.HI.X R15, R22, R0, R18, 0x1, P6 ;  /* 0x00000000160fb211 */ /* 0x000fe400030f0c12 */
[----:B------:R-:W-:-:S03]  /*e0a0*/  @!P2 LEA R2, P6, R212, R2, 0x1 ;  /* 0x00000002d402a211 */ /* 0x000fc600078c08ff */
[----:B------:R3:W-:Y:S01]  /*e0b0*/  @!P3 ST.E.128 desc[UR36][R14.64], RZ ;  /* 0x000000ff0e00b985 */ /* 0x0007e2000c101d24 */
[----:B------:R-:W-:-:S05]  /*e0c0*/  @!P2 LEA.HI.X R3, R212, R0, R227, 0x1, P6 ;  /* 0x00000000d403a211 */ /* 0x000fca00030f0ce3 */
[----:B------:R3:W-:Y:S04]  /*e0d0*/  @!P2 ST.E.128 desc[UR36][R2.64], RZ ;  /* 0x000000ff0200a985 */ /* 0x0007e8000c101d24 */
.L_x_223:
[----:B------:R-:W-:Y:S05]  /*e0e0*/  BSYNC B1 ;  /* 0x0000000000017941 */ /* 0x000fea0003800000 */
.L_x_222:
[----:B--2---:R2:W4:Y:S01]  /*e0f0*/  SHFL.IDX PT, R0, R5, 0x1, 0x181f ;  /* 0x00381f0005007f89 */ /* 0x00452200000e0000 */
[----:B------:R-:W-:Y:S03]  /*e100*/  BSSY B1, `(.L_x_224) ;  /* 0x0000014000017945 */ /* 0x000fe60003800000 */
[----:B-1-3--:R2:W1:Y:S01]  /*e110*/  SHFL.IDX PT, R2, R4, 0x1, 0x181f ;  /* 0x00381f0004027f89 */ /* 0x00a46200000e0000 */
[----:B------:R-:W-:Y:S05]  /*e120*/  @P1 BRA `(.L_x_225) ;  /* 0x0000000000441947 */ /* 0x000fea0003800000 */
[----:B------:R-:W-:Y:S02]  /*e130*/  ULDC UR4, c[0x0][0xac8] ;  /* 0x0002b20000047ab9 */ /* 0x000fe40000000800 */
[----:B------:R-:W-:Y:S02]  /*e140*/  ISETP.GE.AND P4, PT, R17, UR4, PT ;  /* 0x0000000411007c0c */ /* 0x000fe4000bf86270 */
[----:B------:R-:W-:Y:S02]  /*e150*/  ISETP.GE.AND P3, PT, R23, UR4, PT ;  /* 0x0000000417007c0c */ /* 0x000fe4000bf66270 */
[----:B------:R-:W-:Y:S02]  /*e160*/  ISETP.GE.AND P2, PT, R22, UR4, PT ;  /* 0x0000000416007c0c */ /* 0x000fe4000bf46270 */
[----:B------:R-:W-:-:S07]  /*e170*/  ISETP.GE.AND P1, PT, R212, UR4, PT ;  /* 0x00000004d4007c0c */ /* 0x000fce000bf26270 */
[-C--:B-1----:R-:W-:Y:S02]  /*e180*/  @!P4 LEA R6, P6, R17, R2.reuse, 0x1 ;  /* 0x000000021106c211 */ /* 0x082fe400078c08ff */
[----:B------:R-:W-:Y:S02]  /*e190*/  @!P3 LEA R12, P5, R23, R2, 0x1 ;  /* 0x00000002170cb211 */ /* 0x000fe400078a08ff */
[----:B----4-:R-:W-:Y:S02]  /*e1a0*/  @!P4 LEA.HI.X R7, R17, R0, R20, 0x1, P6 ;  /* 0x000000001107c211 */ /* 0x010fe400030f0c14 */
[----:B------:R-:W-:Y:S02]  /*e1b0*/  @!P2 LEA R14, P6, R22, R2, 0x1 ;  /* 0x00000002160ea211 */ /* 0x000fe400078c08ff */
[----:B------:R-:W-:Y:S01]  /*e1c0*/  @!P3 LEA.HI.X R13, R23, R0, R19, 0x1, P5 ;  /* 0x00000000170db211 */ /* 0x000fe200028f0c13 */
[----:B------:R3:W-:Y:S01]  /*e1d0*/  @!P4 ST.E.128 desc[UR36][R6.64], RZ ;  /* 0x000000ff0600c985 */ /* 0x0007e2000c101d24 */
[----:B------:R-:W-:-:S02]  /*e1e0*/  @!P1 LEA R2, P5, R212, R2, 0x1 ;  /* 0x00000002d4029211 */ /* 0x000fc400078a08ff */
[-C--:B------:R-:W-:Y:S01]  /*e1f0*/  @!P2 LEA.HI.X R15, R22, R0.reuse, R18, 0x1, P6 ;  /* 0x00000000160fa211 */ /* 0x080fe200030f0c12 */
[----:B------:R3:W-:Y:S01]  /*e200*/  @!P3 ST.E.128 desc[UR36][R12.64], RZ ;  /* 0x000000ff0c00b985 */ /* 0x0007e2000c101d24 */
[----:B------:R-:W-:-:S03]  /*e210*/  @!P1 LEA.HI.X R3, R212, R0, R227, 0x1, P5 ;  /* 0x00000000d4039211 */ /* 0x000fc600028f0ce3 */
[----:B------:R3:W-:Y:S04]  /*e220*/  @!P2 ST.E.128 desc[UR36][R14.64], RZ ;  /* 0x000000ff0e00a985 */ /* 0x0007e8000c101d24 */
[----:B------:R3:W-:Y:S02]  /*e230*/  @!P1 ST.E.128 desc[UR36][R2.64], RZ ;  /* 0x000000ff02009985 */ /* 0x0007e4000c101d24 */
.L_x_225:
[----:B------:R-:W-:Y:S05]  /*e240*/  BSYNC B1 ;  /* 0x0000000000017941 */ /* 0x000fea0003800000 */
.L_x_224:
[----:B----4-:R4:W0:Y:S01]  /*e250*/  SHFL.IDX PT, R0, R5, 0x2, 0x181f ;  /* 0x00581f0005007f89 */ /* 0x01082200000e0000 */
        /* <DEDUP_REMOVED lines=9> */
[-C--:B------:R-:W-:Y:S02]  /*e2f0*/  @!P2 LEA R12, P5, R23, R2.reuse, 0x1 ;  /* 0x00000002170ca211 */ /* 0x080fe400078a08ff */
[----:B------:R-:W-:Y:S02]  /*e300*/  @!P1 LEA R14, P4, R22, R2, 0x1 ;  /* 0x00000002160e9211 */ /* 0x000fe400078808ff */
[----:B0-----:R-:W-:Y:S02]  /*e310*/  @!P3 LEA.HI.X R7, R17, R0, R20, 0x1, P6 ;  /* 0x000000001107b211 */ /* 0x001fe400030f0c14 */
[----:B------:R-:W-:Y:S02]  /*e320*/  @!P0 LEA R2, P6, R212, R2, 0x1 ;  /* 0x00000002d4028211 */ /* 0x000fe400078c08ff */
[-C--:B------:R-:W-:Y:S01]  /*e330*/  @!P2 LEA.HI.X R13, R23, R0.reuse, R19, 0x1, P5 ;  /* 0x00000000170da211 */ /* 0x080fe200028f0c13 */
[----:B------:R3:W-:Y:S01]  /*e340*/  @!P3 ST.E.128 desc[UR36][R6.64], RZ ;  /* 0x000000ff0600b985 */ /* 0x0007e2000c101d24 */
[----:B------:R-:W-:-:S02]  /*e350*/  @!P1 LEA.HI.X R15, R22, R0, R18, 0x1, P4 ;  /* 0x00000000160f9211 */ /* 0x000fc400020f0c12 */
[----:B------:R-:W-:Y:S01]  /*e360*/  @!P0 LEA.HI.X R3, R212, R0, R227, 0x1, P6 ;  /* 0x00000000d4038211 */ /* 0x000fe200030f0ce3 */
[----:B------:R3:W-:Y:S04]  /*e370*/  @!P2 ST.E.128 desc[UR36][R12.64], RZ ;  /* 0x000000ff0c00a985 */ /* 0x0007e8000c101d24 */
[----:B------:R3:W-:Y:S04]  /*e380*/  @!P1 ST.E.128 desc[UR36][R14.64], RZ ;  /* 0x000000ff0e009985 */ /* 0x0007e8000c101d24 */
[----:B------:R3:W-:Y:S02]  /*e390*/  @!P0 ST.E.128 desc[UR36][R2.64], RZ ;  /* 0x000000ff02008985 */ /* 0x0007e4000c101d24 */
.L_x_227:
[----:B------:R-:W-:Y:S05]  /*e3a0*/  BSYNC B1 ;  /* 0x0000000000017941 */ /* 0x000fea0003800000 */
.L_x_226:
[----:B0-----:R-:W-:Y:S01]  /*e3b0*/  VIADD R0, R8, 0x60 ;  /* 0x0000006008007836 */ /* 0x001fe20000000000 */
[----:B---3--:R0:W3:Y:S04]  /*e3c0*/  SHFL.IDX PT, R6, R5, 0x3, 0x181f ;  /* 0x00781f0005067f89 */ /* 0x0080e800000e0000 */
[----:B------:R-:W-:Y:S01]  /*e3d0*/  ISETP.GE.AND P0, PT, R0, R11, PT ;  /* 0x0000000b0000720c */ /* 0x000fe20003f06270 */
[----:B-1----:R0:W1:-:S12]  /*e3e0*/  SHFL.IDX PT, R2, R4, 0x3, 0x181f ;  /* 0x00781f0004027f89 */ /* 0x00205800000e0000 */
[----:B0-----:R-:W-:Y:S05]  /*e3f0*/  @P0 BRA `(.L_x_218) ;  /* 0x0000000000440947 */ /* 0x001fea0003800000 */
[----:B------:R-:W-:Y:S02]  /*e400*/  ULDC UR4, c[0x0][0xac8] ;  /* 0x0002b20000047ab9 */ /* 0x000fe40000000800 */
[----:B------:R-:W-:Y:S02]  /*e410*/  ISETP.GE.AND P3, PT, R17, UR4, PT ;  /* 0x0000000411007c0c */ /* 0x000fe4000bf66270 */
[----:B------:R-:W-:Y:S02]  /*e420*/  ISETP.GE.AND P2, PT, R23, UR4, PT ;  /* 0x0000000417007c0c */ /* 0x000fe4000bf46270 */
[----:B------:R-:W-:Y:S02]  /*e430*/  ISETP.GE.AND P1, PT, R22, UR4, PT ;  /* 0x0000000416007c0c */ /* 0x000fe4000bf26270 */
[----:B------:R-:W-:-:S07]  /*e440*/  ISETP.GE.AND P0, PT, R212, UR4, PT ;  /* 0x00000004d4007c0c */ /* 0x000fce000bf06270 */
[-C--:B-12-4-:R-:W-:Y:S02]  /*e450*/  @!P3 LEA R4, P6, R17, R2.reuse, 0x1 ;  /* 0x000000021104b211 */ /* 0x096fe400078c08ff */
[-C--:B------:R-:W-:Y:S02]  /*e460*/  @!P2 LEA R8, P5, R23, R2.reuse, 0x1 ;  /* 0x000000021708a211 */ /* 0x080fe400078a08ff */
[----:B------:R-:W-:Y:S02]  /*e470*/  @!P1 LEA R10, P4, R22, R2, 0x1 ;  /* 0x00000002160a9211 */ /* 0x000fe400078808ff */
[----:B---3--:R-:W-:Y:S02]  /*e480*/  @!P3 LEA.HI.X R5, R17, R6, R20, 0x1, P6 ;  /* 0x000000061105b211 */ /* 0x008fe400030f0c14 */
        /* <DEDUP_REMOVED lines=8> */
.L_x_218:
[----:B------:R-:W-:Y:S05]  /*e510*/  BSYNC B0 ;  /* 0x0000000000007941 */ /* 0x000fea0003800000 */
.L_x_209:
[----:B------:R-:W-:Y:S02]  /*e520*/  ULDC UR4, c[0x0][0xc3c] ;  /* 0x00030f0000047ab9 */ /* 0x000fe40000000800 */
[----:B------:R-:W-:-:S06]  /*e530*/  UISETP.GE.AND UP0, UPT, UR7, UR4, UPT ;  /* 0x000000040700728c */ /* 0x000fcc000bf06270 */
[----:B------:R-:W-:-:S13]  /*e540*/  PLOP3.LUT P0, PT, PT, PT, UP0, 0x80, 0x0 ;  /* 0x000000000000781c */ /* 0x000fda0003f0f008 */
[----:B------:R-:W-:Y:S05]  /*e550*/  @!P0 BRA `(.L_x_228) ;  /* 0xffffff28001c8947 */ /* 0x000fea000383ffff */
[----:B------:R-:W-:Y:S05]  /*e560*/  EXIT ;  /* 0x000000000000794d */ /* 0x000fea0003800000 */
.L_x_181:
[----:B------:R-:W-:-:S08]  /*e570*/  NOP ;  /* 0x0000000000007918 */ /* 0x000fd00000000000 */
[----:B0-----:R-:W0:-:S00]  /*e580*/  USETMAXREG.DEALLOC.CTAPOOL 0x28 ;  /* 0x00000028000079c8 */ /* 0x001e0000080e0500 */
[----:B0-----:R-:W-:Y:S02]  /*e590*/  LOP3.LUT R0, R0, 0x3, RZ, 0xc0, !PT ;  /* 0x0000000300007812 */ /* 0x001fe400078ec0ff */
[----:B------:R-:W-:-:S04]  /*e5a0*/  LOP3.LUT R23, R23, 0xfffffeff, RZ, 0xc0, !PT ;  /* 0xfffffeff17177812 */ /* 0x000fc800078ec0ff */
[----:B------:R-:W0:Y:S02]  /*e5b0*/  SHFL.IDX PT, R0, R0, RZ, 0x1f ;  /* 0x00001fff00007589 */ /* 0x000e2400000e0000 */
[----:B0-----:R-:W-:Y:S01]  /*e5c0*/  ISETP.NE.AND P0, PT, R0, RZ, PT ;  /* 0x000000ff0000720c */ /* 0x001fe20003f05270 */
[----:B------:R-:W-:-:S12]  /*e5d0*/  IMAD.MOV.U32 R0, RZ, RZ, RZ ;  /* 0x000000ffff007224 */ /* 0x000fd800078e00ff */
[----:B------:R-:W-:Y:S01]  /*e5e0*/  @P0 LOP3.LUT R23, R23, 0x100, RZ, 0xfc, !PT ;  /* 0x0000010017170812 */ /* 0x000fe200078efcff */
[----:B------:R-:W-:Y:S06]  /*e5f0*/  @!P0 BRA `(.L_x_229) ;  /* 0x00000000001c8947 */ /* 0x000fec0003800000 */
[----:B------:R-:W0:Y:S08]  /*e600*/  S2UR UR5, SR_CgaCtaId ;  /* 0x00000000000579c3 */ /* 0x000e300000008800 */
[----:B------:R-:W-:Y:S06]  /*e610*/  BAR.SYNC.DEFER_BLOCKING 0x5, 0x180 ;  /* 0x0146000000007b1d */ /* 0x000fec0000010000 */
[----:B------:R-:W-:-:S02]  /*e620*/  UMOV UR4, 0x400 ;  /* 0x0000040000047882 */ /* 0x000fc40000000000 */
[----:B0-----:R-:W-:-:S09]  /*e630*/  ULEA UR4, UR5, UR4, 0x18 ;  /* 0x0000000405047291 */ /* 0x001fd2000f8ec03f */
[----:B------:R-:W1:Y:S01]  /*e640*/  LDS.128 R16, [UR4+0x388d0] ;  /* 0x0388d004ff107984 */ /* 0x000e620008000c00 */
[----:B------:R-:W-:Y:S06]  /*e650*/  BAR.ARV 0x4, 0x180 ;  /* 0x0106000000007b1d */ /* 0x000fec0000002000 */
[----:B------:R-:W-:Y:S05]  /*e660*/  BRA `(.L_x_230) ;  /* 0x0000000800007947 */ /* 0x000fea0003800000 */
.L_x_229:
[----:B------:R-:W0:Y:S01]  /*e670*/  S2R R2, SR_TID.X ;  /* 0x0000000000027919 */ /* 0x000e220000002100 */
[----:B------:R-:W-:Y:S01]  /*e680*/  ULDC UR4, c[0x0][0xc3c] ;  /* 0x00030f0000047ab9 */ /* 0x000fe20000000800 */
[----:B------:R-:W1:Y:S01]  /*e690*/  S2UR UR6, SR_CTAID.X ;  /* 0x00000000000679c3 */ /* 0x000e620000002500 */
[----:B------:R-:W-:Y:S01]  /*e6a0*/  ULDC UR5, c[0x0][0xc38] ;  /* 0x00030e0000057ab9 */ /* 0x000fe20000000800 */
[----:B0-----:R-:W-:-:S04]  /*e6b0*/  LOP3.LUT R5, R2, 0x1f, RZ, 0xc0, !PT ;  /* 0x0000001f02057812 */ /* 0x001fc800078ec0ff */
[----:B------:R-:W-:-:S04]  /*e6c0*/  ISETP.NE.AND P0, PT, R5, 0x1f, PT ;  /* 0x0000001f0500780c */ /* 0x000fc80003f05270 */
[----:B------:R-:W-:-:S13]  /*e6d0*/  ISETP.GE.OR P1, PT, R5, UR4, !P0 ;  /* 0x0000000405007c0c */ /* 0x000fda000c726670 */
[----:B------:R-:W0:Y:S02]  /*e6e0*/  @!P1 LDC.64 R2, c[0x0][0xc80] ;  /* 0x00032000ff029b82 */ /* 0x000e240000000a00 */
[----:B0-----:R-:W-:-:S05]  /*e6f0*/  @!P1 IMAD.WIDE.U32 R2, R5, 0x4, R2 ;  /* 0x0000000405029825 */ /* 0x001fca00078e0002 */
[----:B------:R-:W2:Y:S01]  /*e700*/  @!P1 LDG.E R0, desc[UR36][R2.64] ;  /* 0x0000002402009981 */ /* 0x000ea2000c1e1900 */
[C---:B------:R-:W-:Y:S01]  /*e710*/  ISETP.NE.AND P1, PT, R5.reuse, RZ, PT ;  /* 0x000000ff0500720c */ /* 0x040fe20003f25270 */
[----:B------:R-:W-:Y:S01]  /*e720*/  UMOV UR4, URZ ;  /* 0x0000003f00047c82 */ /* 0x000fe20008000000 */
[C---:B------:R-:W-:Y:S01]  /*e730*/  ISETP.GE.U32.AND P2, PT, R5.reuse, 0x2, PT ;  /* 0x000000020500780c */ /* 0x040fe20003f46070 */
[----:B------:R-:W-:Y:S01]  /*e740*/  IMAD.MOV.U32 R16, RZ, RZ, RZ ;  /* 0x000000ffff107224 */ /* 0x000fe200078e00ff */
[C---:B------:R-:W-:Y:S02]  /*e750*/  ISETP.GE.U32.AND P3, PT, R5.reuse, 0x4, PT ;  /* 0x000000040500780c */ /* 0x040fe40003f66070 */
[C---:B------:R-:W-:Y:S02]  /*e760*/  ISETP.GE.U32.AND P4, PT, R5.reuse, 0x8, PT ;  /* 0x000000080500780c */ /* 0x040fe40003f86070 */
[----:B------:R-:W-:Y:S01]  /*e770*/  ISETP.GE.U32.AND P5, PT, R5, 0x10, PT ;  /* 0x000000100500780c */ /* 0x000fe20003fa6070 */
[----:B--2---:R-:W0:Y:S02]  /*e780*/  SHFL.UP PT, R4, R0, 0x1, RZ ;  /* 0x0420000000047989 */ /* 0x004e2400000e00ff */
[----:B0-----:R-:W-:-:S05]  /*e790*/  SEL R7, R4, RZ, P1 ;  /* 0x000000ff04077207 */ /* 0x001fca0000800000 */
[----:B------:R-:W-:-:S05]  /*e7a0*/  IMAD.IADD R7, R0, 0x1, R7 ;  /* 0x0000000100077824 */ /* 0x000fca00078e0207 */
[----:B------:R-:W0:Y:S02]  /*e7b0*/  SHFL.UP PT, R4, R7, 0x2, RZ ;  /* 0x0440000007047989 */ /* 0x000e2400000e00ff */
[----:B0-----:R-:W-:-:S05]  /*e7c0*/  SEL R4, R4, RZ, P2 ;  /* 0x000000ff04047207 */ /* 0x001fca0001000000 */
[----:B------:R-:W-:-:S05]  /*e7d0*/  IMAD.IADD R4, R7, 0x1, R4 ;  /* 0x0000000107047824 */ /* 0x000fca00078e0204 */
[----:B------:R-:W0:Y:S02]  /*e7e0*/  SHFL.UP PT, R6, R4, 0x4, RZ ;  /* 0x0480000004067989 */ /* 0x000e2400000e00ff */
[----:B0-----:R-:W-:-:S05]  /*e7f0*/  SEL R3, R6, RZ, P3 ;  /* 0x000000ff06037207 */ /* 0x001fca0001800000 */
[----:B------:R-:W-:-:S05]  /*e800*/  IMAD.IADD R3, R4, 0x1, R3 ;  /* 0x0000000104037824 */ /* 0x000fca00078e0203 */
[----:B------:R-:W0:Y:S02]  /*e810*/  SHFL.UP PT, R2, R3, 0x8, RZ ;  /* 0x0500000003027989 */ /* 0x000e2400000e00ff */
[----:B0-----:R-:W-:-:S04]  /*e820*/  SEL R2, R2, RZ, P4 ;  /* 0x000000ff02027207 */ /* 0x001fc80002000000 */
[----:B------:R-:W-:-:S05]  /*e830*/  IADD3 R2, R3, R2, RZ ;  /* 0x0000000203027210 */ /* 0x000fca0007ffe0ff */
[----:B------:R-:W0:Y:S02]  /*e840*/  SHFL.UP PT, R6, R2, 0x10, RZ ;  /* 0x0600000002067989 */ /* 0x000e2400000e00ff */
[----:B0-----:R-:W-:-:S05]  /*e850*/  SEL R7, R6, RZ, P5 ;  /* 0x000000ff06077207 */ /* 0x001fca0002800000 */
[----:B------:R-:W-:-:S05]  /*e860*/  IMAD.IADD R7, R2, 0x1, R7 ;  /* 0x0000000102077824 */ /* 0x000fca00078e0207 */
[----:B------:R-:W0:Y:S02]  /*e870*/  SHFL.IDX PT, R4, R7, 0x1f, 0x1f ;  /* 0x03e01f0007047f89 */ /* 0x000e2400000e0000 */
[----:B0-----:R-:W-:-:S04]  /*e880*/  IMAD R4, R4, UR5, RZ ;  /* 0x0000000504047c24 */ /* 0x001fc8000f8e02ff */
[----:B------:R-:W-:Y:S01]  /*e890*/  IMAD.MOV.U32 R3, RZ, RZ, R4 ;  /* 0x000000ffff037224 */ /* 0x000fe200078e0004 */
[----:B-1----:R-:W-:-:S13]  /*e8a0*/  ISETP.GT.AND P6, PT, R4, UR6, PT ;  /* 0x0000000604007c0c */ /* 0x002fda000bfc4270 */
[----:B------:R-:W-:Y:S05]  /*e8b0*/  @P6 BRA `(.L_x_231) ;  /* 0x0000000000946947 */ /* 0x000fea0003800000 */
[----:B------:R-:W-:Y:S01]  /*e8c0*/  IMAD.MOV.U32 R4, RZ, RZ, R3 ;  /* 0x000000ffff047224 */ /* 0x000fe200078e0003 */
[----:B------:R-:W-:Y:S01]  /*e8d0*/  UMOV UR4, URZ ;  /* 0x0000003f00047c82 */ /* 0x000fe20008000000 */
[----:B------:R-:W-:-:S05]  /*e8e0*/  ULDC UR5, c[0x0][0xc38] ;  /* 0x00030e0000057ab9 */ /* 0x000fca0000000800 */
.L_x_235:
[----:B------:R-:W0:Y:S01]  /*e8f0*/  LDC R2, c[0x0][0xc3c] ;  /* 0x00030f00ff027b82 */ /* 0x000e220000000800 */
[----:B------:R-:W-:-:S06]  /*e900*/  UIADD3 UR4, UR4, 0x1f, URZ ;  /* 0x0000001f04047890 */ /* 0x000fcc000fffe03f */
[----:B0-----:R-:W-:-:S13]  /*e910*/  ISETP.LE.AND P6, PT, R2, UR4, PT ;  /* 0x0000000402007c0c */ /* 0x001fda000bfc3270 */
[----:B------:R-:W-:Y:S05]  /*e920*/  @P6 BRA `(.L_x_232) ;  /* 0x0000000400246947 */ /* 0x000fea0003800000 */
[----:B------:R-:W-:Y:S01]  /*e930*/  VIADD R7, R5, UR4 ;  /* 0x0000000405077c36 */ /* 0x000fe20008000000 */
[----:B------:R-:W-:Y:S01]  /*e940*/  BSSY B0, `(.L_x_233) ;  /* 0x0000007000007945 */ /* 0x000fe20003800000 */
[----:B------:R-:W-:-:S03]  /*e950*/  MOV R0, RZ ;  /* 0x000000ff00007202 */ /* 0x000fc60000000f00 */
[----:B------:R-:W-:-:S13]  /*e960*/  ISETP.GE.OR P6, PT, R7, R2, !P0 ;  /* 0x000000020700720c */ /* 0x000fda00047c6670 */
[----:B------:R-:W-:Y:S05]  /*e970*/  @P6 BRA `(.L_x_234) ;  /* 0x00000000000c6947 */ /* 0x000fea0003800000 */
[----:B------:R-:W0:Y:S02]  /*e980*/  LDC.64 R2, c[0x0][0xc80] ;  /* 0x00032000ff027b82 */ /* 0x000e240000000a00 */
[----:B0-----:R-:W-:-:S05]  /*e990*/  IMAD.WIDE R2, R7, 0x4, R2 ;  /* 0x0000000407027825 */ /* 0x001fca00078e0202 */
[----:B------:R0:W5:Y:S02]  /*e9a0*/  LDG.E R0, desc[UR36][R2.64] ;  /* 0x0000002402007981 */ /* 0x000164000c1e1900 */
.L_x_234:
[----:B------:R-:W-:Y:S05]  /*e9b0*/  BSYNC B0 ;  /* 0x0000000000007941 */ /* 0x000fea0003800000 */
.L_x_233:
[----:B0----5:R-:W0:Y:S02]  /*e9c0*/  SHFL.UP PT, R2, R0, 0x1, RZ ;  /* 0x0420000000027989 */ /* 0x021e2400000e00ff */
        /* <DEDUP_REMOVED lines=14> */
[----:B------:R-:W0:Y:S02]  /*eab0*/  SHFL.IDX PT, R3, R9, 0x1f, 0x1f ;  /* 0x03e01f0009037f89 */ /* 0x000e2400000e0000 */
[----:B0-----:R-:W-:-:S05]  /*eac0*/  IMAD R3, R3, UR5, RZ ;  /* 0x0000000503037c24 */ /* 0x001fca000f8e02ff */
[----:B------:R-:W-:-:S04]  /*ead0*/  IADD3 R4, R3, R4, RZ ;  /* 0x0000000403047210 */ /* 0x000fc80007ffe0ff */
[----:B------:R-:W-:-:S13]  /*eae0*/  ISETP.GT.AND P6, PT, R4, UR6, PT ;  /* 0x0000000604007c0c */ /* 0x000fda000bfc4270 */
[----:B------:R-:W-:Y:S05]  /*eaf0*/  @!P6 BRA `(.L_x_235) ;  /* 0xfffffffc007ce947 */ /* 0x000fea000383ffff */
[----:B------:R-:W-:-:S07]  /*eb00*/  IMAD.MOV.U32 R7, RZ, RZ, R9 ;  /* 0x000000ffff077224 */ /* 0x000fce00078e0009 */
.L_x_231:
[----:B------:R-:W-:-:S04]  /*eb10*/  IMAD.IADD R8, R4, 0x1, -R3 ;  /* 0x0000000104087824 */ /* 0x000fc800078e0a03 */
[----:B------:R-:W-:-:S05]  /*eb20*/  IMAD R2, R7, UR5, R8 ;  /* 0x0000000507027c24 */ /* 0x000fca000f8e0208 */
[----:B------:R-:W-:-:S13]  /*eb30*/  ISETP.GT.AND P0, PT, R2, UR6, PT ;  /* 0x0000000602007c0c */ /* 0x000fda000bf04270 */
[----:B------:R-:W-:-:S04]  /*eb40*/  VOTE.ANY R4, PT, !P0 ;  /* 0x0000000000047806 */ /* 0x000fc800040e0100 */
[----:B------:R-:W0:Y:S01]  /*eb50*/  POPC R19, R4 ;  /* 0x0000000400137309 */ /* 0x000e220000000000 */
[----:B------:R-:W-:Y:S01]  /*eb60*/  ISETP.NE.AND P0, PT, R4, RZ, PT ;  /* 0x000000ff0400720c */ /* 0x000fe20003f05270 */
[----:B0-----:R-:W0:Y:S02]  /*eb70*/  SHFL.IDX PT, R10, R0, R19, 0x1f ;  /* 0x00001f13000a7589 */ /* 0x001e2400000e0000 */
[----:B0-----:R-:W-:-:S04]  /*eb80*/  IABS R9, R10 ;  /* 0x0000000a00097213 */ /* 0x001fc80000000000 */
[----:B------:R-:W0:Y:S08]  /*eb90*/  I2F.RP R6, R9 ;  /* 0x0000000900067306 */ /* 0x000e300000209400 */
[----:B0-----:R-:W0:Y:S02]  /*eba0*/  MUFU.RCP R6, R6 ;  /* 0x0000000600067308 */ /* 0x001e240000001000 */
[----:B0-----:R-:W-:-:S06]  /*ebb0*/  VIADD R2, R6, 0xffffffe ;  /* 0x0ffffffe06027836 */ /* 0x001fcc0000000000 */
[----:B------:R0:W1:Y:S01]  /*ebc0*/  F2I.FTZ.U32.TRUNC.NTZ R3, R2 ;  /* 0x0000000200037305 */ /* 0x000062000021f000 */
[----:B------:R-:W-:Y:S05]  /*ebd0*/  @!P0 BRA `(.L_x_236) ;  /* 0x0000000000088947 */ /* 0x000fea0003800000 */
[----:B------:R-:W-:-:S06]  /*ebe0*/  VIADD R16, R19, 0xffffffff ;  /* 0xffffffff13107836 */ /* 0x000fcc0000000000 */
[----:B------:R2:W3:Y:S02]  /*ebf0*/  SHFL.IDX PT, R16, R7, R16, 0x1f ;  /* 0x00001f1007107589 */ /* 0x0004e400000e0000 */
.L_x_236:
[----:B---3--:R-:W-:Y:S01]  /*ec00*/  IMAD R16, R16, UR5, R8 ;  /* 0x0000000510107c24 */ /* 0x008fe2000f8e0208 */
[----:B0-----:R-:W-:Y:S01]  /*ec10*/  IABS R2, R10 ;  /* 0x0000000a00027213 */ /* 0x001fe20000000000 */
[----:B-1----:R-:W-:Y:S02]  /*ec20*/  IMAD.MOV R0, RZ, RZ, -R3 ;  /* 0x000000ffff007224 */ /* 0x002fe400078e0a03 */
[----:B------:R-:W-:Y:S01]  /*ec30*/  VIADD R19, R19, UR4 ;  /* 0x0000000413137c36 */ /* 0x000fe20008000000 */
[----:B------:R-:W-:Y:S01]  /*ec40*/  IADD3 R11, -R16, UR6, RZ ;  /* 0x00000006100b7c10 */ /* 0x000fe2000fffe1ff */
[----:B--2---:R-:W-:Y:S01]  /*ec50*/  IMAD R7, R0, R9, RZ ;  /* 0x0000000900077224 */ /* 0x004fe200078e02ff */
[----:B------:R-:W-:Y:S01]  /*ec60*/  IADD3 R4, RZ, -R2, RZ ;  /* 0x80000002ff047210 */ /* 0x000fe20007ffe0ff */
[----:B------:R-:W-:Y:S01]  /*ec70*/  IMAD.MOV.U32 R2, RZ, RZ, RZ ;  /* 0x000000ffff027224 */ /* 0x000fe200078e00ff */
[----:B------:R-:W-:-:S03]  /*ec80*/  IABS R0, R11 ;  /* 0x0000000b00007213 */ /* 0x000fc60000000000 */
[----:B------:R-:W-:-:S04]  /*ec90*/  IMAD.HI.U32 R2, R3, R7, R2 ;  /* 0x0000000703027227 */ /* 0x000fc800078e0002 */
[----:B------:R-:W-:Y:S02]  /*eca0*/  IMAD.MOV.U32 R3, RZ, RZ, R0 ;  /* 0x000000ffff037224 */ /* 0x000fe400078e0000 */
[----:B------:R-:W-:Y:S02]  /*ecb0*/  IMAD.MOV.U32 R0, RZ, RZ, R4 ;  /* 0x000000ffff007224 */ /* 0x000fe400078e0004 */
[----:B------:R-:W-:-:S04]  /*ecc0*/  IMAD.HI.U32 R2, R2, R3, RZ ;  /* 0x0000000302027227 */ /* 0x000fc800078e00ff */
[----:B------:R-:W-:-:S05]  /*ecd0*/  IMAD R0, R2, R0, R3 ;  /* 0x0000000002007224 */ /* 0x000fca00078e0203 */
[----:B------:R-:W-:-:S13]  /*ece0*/  ISETP.GT.U32.AND P1, PT, R9, R0, PT ;  /* 0x000000000900720c */ /* 0x000fda0003f24070 */
[----:B------:R-:W-:Y:S02]  /*ecf0*/  @!P1 IMAD.IADD R0, R0, 0x1, -R9 ;  /* 0x0000000100009824 */ /* 0x000fe400078e0a09 */
[----:B------:R-:W-:Y:S01]  /*ed00*/  @!P1 VIADD R2, R2, 0x1 ;  /* 0x0000000102029836 */ /* 0x000fe20000000000 */
[----:B------:R-:W-:Y:S02]  /*ed10*/  ISETP.NE.AND P1, PT, R10, RZ, PT ;  /* 0x000000ff0a00720c */ /* 0x000fe40003f25270 */
[----:B------:R-:W-:Y:S02]  /*ed20*/  ISETP.GE.U32.AND P0, PT, R0, R9, PT ;  /* 0x000000090000720c */ /* 0x000fe40003f06070 */
[----:B------:R-:W-:-:S04]  /*ed30*/  LOP3.LUT R0, R11, R10, RZ, 0x3c, !PT ;  /* 0x0000000a0b007212 */ /* 0x000fc800078e3cff */
[----:B------:R-:W-:-:S07]  /*ed40*/  ISETP.GE.AND P2, PT, R0, RZ, PT ;  /* 0x000000ff0000720c */ /* 0x000fce0003f46270 */
[----:B------:R-:W-:-:S06]  /*ed50*/  @P0 IADD3 R2, R2, 0x1, RZ ;  /* 0x0000000102020810 */ /* 0x000fcc0007ffe0ff */
[----:B------:R-:W-:Y:S01]  /*ed60*/  @!P2 IMAD.MOV R2, RZ, RZ, -R2 ;  /* 0x000000ffff02a224 */ /* 0x000fe200078e0a02 */
[----:B------:R-:W-:-:S05]  /*ed70*/  @!P1 LOP3.LUT R2, RZ, R10, RZ, 0x33, !PT ;  /* 0x0000000aff029212 */ /* 0x000fca00078e33ff */
[--C-:B------:R-:W-:Y:S02]  /*ed80*/  IMAD.MOV R17, RZ, RZ, -R2.reuse ;  /* 0x000000ffff117224 */ /* 0x100fe400078e0a02 */
[----:B------:R-:W-:Y:S02]  /*ed90*/  IMAD.MOV.U32 R18, RZ, RZ, R2 ;  /* 0x000000ffff127224 */ /* 0x000fe400078e0002 */
[----:B------:R-:W-:Y:S01]  /*eda0*/  IMAD R17, R10, R17, R11 ;  /* 0x000000110a117224 */ /* 0x000fe200078e020b */
[----:B------:R-:W-:Y:S06]  /*edb0*/  BRA `(.L_x_237) ;  /* 0x0000000000147947 */ /* 0x000fec0003800000 */
.L_x_232:
[----:B------:R-:W-:Y:S01]  /*edc0*/  ULDC UR4, c[0x0][0xc3c] ;  /* 0x00030f0000047ab9 */ /* 0x000fe20000000800 */
[----:B------:R-:W-:Y:S01]  /*edd0*/  IMAD.MOV.U32 R17, RZ, RZ, RZ ;  /* 0x000000ffff117224 */ /* 0x000fe200078e00ff */
[----:B------:R-:W-:Y:S01]  /*ede0*/  MOV R16, UR6 ;  /* 0x0000000600107c02 */ /* 0x000fe20008000f00 */
[----:B------:R-:W-:Y:S02]  /*edf0*/  IMAD.MOV.U32 R18, RZ, RZ, RZ ;  /* 0x000000ffff127224 */ /* 0x000fe400078e00ff */
[----:B------:R-:W-:-:S07]  /*ee00*/  IMAD.U32 R19, RZ, RZ, UR4 ;  /* 0x00000004ff137e24 */ /* 0x000fce000f8e00ff */
.L_x_237:
[----:B------:R-:W-:-:S13]  /*ee10*/  ISETP.NE.AND P0, PT, R5, RZ, PT ;  /* 0x000000ff0500720c */ /* 0x000fda0003f05270 */
[----:B------:R-:W0:Y:S01]  /*ee20*/  @!P0 S2R R3, SR_CgaCtaId ;  /* 0x0000000000038919 */ /* 0x000e220000008800 */
[----:B------:R-:W-:-:S04]  /*ee30*/  @!P0 MOV R0, 0x400 ;  /* 0x0000040000008802 */ /* 0x000fc80000000f00 */
[----:B0-----:R-:W-:-:S05]  /*ee40*/  @!P0 LEA R0, R3, R0, 0x18 ;  /* 0x0000000003008211 */ /* 0x001fca00078ec0ff */
[----:B------:R0:W-:Y:S01]  /*ee50*/  @!P0 STS.128 [R0+0x388d0], R16 ;  /* 0x0388d01000008388 */ /* 0x0001e20000000c00 */
[----:B------:R-:W-:Y:S06]  /*ee60*/  BAR.ARV 0x5, 0x180 ;  /* 0x0146000000007b1d */ /* 0x000fec0000002000 */
.L_x_230:
[----:B------:R2:W-:Y:S01]  /*ee70*/  STL [R1+0x1c], RZ ;  /* 0x00001cff01007387 */ /* 0x0005e20000100800 */
[----:B------:R-:W-:Y:S01]  /*ee80*/  ULDC UR4, c[0x0][0xc3c] ;  /* 0x00030f0000047ab9 */ /* 0x000fe20000000800 */
[----:B------:R-:W-:Y:S01]  /*ee90*/  IMAD.MOV.U32 R28, RZ, RZ, 0x1 ;  /* 0x00000001ff1c7424 */ /* 0x000fe200078e00ff */
[----:B-1----:R-:W-:Y:S01]  /*eea0*/  ISETP.GE.AND P0, PT, R19, UR4, PT ;  /* 0x0000000413007c0c */ /* 0x002fe2000bf06270 */
[----:B------:R-:W-:-:S12]  /*eeb0*/  IMAD.MOV.U32 R27, RZ, RZ, RZ ;  /* 0x000000ffff1b7224 */ /* 0x000fd800078e00ff */
[----:B--2---:R-:W-:Y:S05]  /*eec0*/  @P0 BRA `(.L_x_238) ;  /* 0x0000004800140947 */ /* 0x004fea0003800000 */
[----:B0-----:R-:W2:Y:S01]  /*eed0*/  LDL R0, [R1+0x24] ;  /* 0x0000240001007983 */ /* 0x001ea20000100800 */
[----:B------:R-:W0:Y:S01]  /*eee0*/  S2UR UR5, SR_CgaCtaId ;  /* 0x00000000000579c3 */ /* 0x000e220000008800 */
[----:B------:R-:W-:Y:S01]  /*eef0*/  BSSY B8, `(.L_x_238) ;  /* 0x0000482000087945 */ /* 0x000fe20003800000 */
[----:B------:R-:W-:Y:S01]  /*ef00*/  IMAD.MOV.U32 R28, RZ, RZ, 0x1 ;  /* 0x00000001ff1c7424 */ /* 0x000fe200078e00ff */
[----:B------:R-:W1:Y:S01]  /*ef10*/  S2R R2, SR_TID.X ;  /* 0x0000000000027919 */ /* 0x000e620000002100 */
[----:B------:R-:W-:Y:S01]  /*ef20*/  IMAD.MOV.U32 R27, RZ, RZ, RZ ;  /* 0x000000ffff1b7224 */ /* 0x000fe200078e00ff */
[----:B------:R-:W-:Y:S01]  /*ef30*/  ULDC UR39, c[0x0][0xc] ;  /* 0x0000030000277ab9 */ /* 0x000fe20000000800 */
[----:B------:R3:W-:Y:S01]  /*ef40*/  STL [R1+0x1c], RZ ;  /* 0x00001cff01007387 */ /* 0x0007e20000100800 */
[C---:B-1----:R-:W-:Y:S01]  /*ef50*/  IMAD.SHL.U32 R33, R2.reuse, 0x8, RZ ;  /* 0x0000000802217824 */ /* 0x042fe200078e00ff */
[----:B------:R-:W-:-:S04]  /*ef60*/  LOP3.LUT R3, R2, 0x7f, RZ, 0xc0, !PT ;  /* 0x0000007f02037812 */ /* 0x000fc800078ec0ff */
[----:B------:R-:W-:Y:S02]  /*ef70*/  SHF.R.U32.HI R3, RZ, 0x3, R3 ;  /* 0x00000003ff037819 */ /* 0x000fe40000011603 */
[----:B--2---:R-:W-:Y:S02]  /*ef80*/  R2UR UR4, R0 ;  /* 0x00000000000472ca */ /* 0x004fe400000e0000 */
[----:B------:R-:W-:-:S04]  /*ef90*/  LOP3.LUT R0, R33, 0x1f8, RZ, 0xc0, !PT ;  /* 0x000001f821007812 */ /* 0x000fc800078ec0ff */
[----:B------:R-:W-:Y:S02]  /*efa0*/  LOP3.LUT R0, R0, 0x38, R2, 0x78, !PT ;  /* 0x0000003800007812 */ /* 0x000fe400078e7802 */
[----:B------:R-:W-:Y:S02]  /*efb0*/  SHF.L.U32 R2, R2, 0x4, RZ ;  /* 0x0000000402027819 */ /* 0x000fe400000006ff */
[----:B------:R-:W-:Y:S02]  /*efc0*/  LOP3.LUT R32, R0, 0x200, R33, 0xf8, !PT ;  /* 0x0000020000207812 */ /* 0x000fe400078ef821 */
[----:B------:R-:W-:Y:S01]  /*efd0*/  LOP3.LUT R33, R33, 0x38, RZ, 0xc0, !PT ;  /* 0x0000003821217812 */ /* 0x000fe200078ec0ff */
[----:B------:R-:W-:Y:S01]  /*efe0*/  ULOP3.LUT UR38, UR4, 0x2, URZ, 0xfc, !UPT ;  /* 0x0000000204267892 */ /* 0x000fe2000f8efc3f */
[----:B------:R-:W-:Y:S02]  /*eff0*/  LOP3.LUT R2, R3, 0x70, R2, 0xf8, !PT ;  /* 0x0000007003027812 */ /* 0x000fe400078ef802 */
[----:B------:R-:W-:Y:S01]  /*f000*/  UMOV UR4, 0x400 ;  /* 0x0000040000047882 */ /* 0x000fe20000000000 */
[C---:B------:R-:W-:Y:S01]  /*f010*/  LOP3.LUT R0, R33.reuse, 0x40, RZ, 0xfc, !PT ;  /* 0x0000004021007812 */ /* 0x040fe200078efcff */
[----:B0-----:R-:W-:Y:S01]  /*f020*/  ULEA UR4, UR5, UR4, 0x18 ;  /* 0x0000000405047291 */ /* 0x001fe2000f8ec03f */
[----:B------:R-:W-:-:S02]  /*f030*/  LOP3.LUT R37, R33, 0x80, RZ, 0xfc, !PT ;  /* 0x0000008021257812 */ /* 0x000fc400078efcff */
[----:B------:R-:W-:-:S03]  /*f040*/  LOP3.LUT R36, R33, 0xc0, RZ, 0xfc, !PT ;  /* 0x000000c021247812 */ /* 0x000fc600078efcff */
[----:B------:R-:W-:-:S04]  /*f050*/  IMAD.U32 R22, RZ, RZ, UR4 ;  /* 0x00000004ff167e24 */ /* 0x000fc8000f8e00ff */
[----:B---3--:R-:W-:-:S07]  /*f060*/  IMAD R34, R32, 0x2, R22 ;  /* 0x0000000220227824 */ /* 0x008fce00078e0216 */
.L_x_303:
[----:B0-----:R-:W0:Y:S02]  /*f070*/  LDC.64 R2, c[0x0][0xc88] ;  /* 0x00032200ff027b82 */ /* 0x001e240000000a00 */
[----:B0-----:R-:W-:-:S05]  /*f080*/  IMAD.WIDE R2, R19, 0x4, R2 ;  /* 0x0000000413027825 */ /* 0x001fca00078e0202 */
[----:B--2---:R-:W2:Y:S01]  /*f090*/  LDG.E R29, desc[UR36][R2.64] ;  /* 0x00000024021d7981 */ /* 0x004ea2000c1e1900 */
[----:B------:R-:W-:Y:S05]  /*f0a0*/  YIELD ;  /* 0x0000000000007946 */ /* 0x000fea0003800000 */
[----:B------:R-:W-:Y:S01]  /*f0b0*/  ULDC.64 UR4, c[0x0][0xa28] ;  /* 0x00028a0000047ab9 */ /* 0x000fe20000000a00 */
[----:B------:R-:W-:Y:S01]  /*f0c0*/  IMAD.MOV.U32 R30, RZ, RZ, RZ ;  /* 0x000000ffff1e7224 */ /* 0x000fe200078e00ff */
[----:B------:R-:W-:Y:S01]  /*f0d0*/  ISETP.NE.U32.AND P0, PT, RZ, UR4, PT ;  /* 0x00000004ff007c0c */ /* 0x000fe2000bf05070 */
[----:B------:R-:W-:-:S03]  /*f0e0*/  ULDC.64 UR6, c[0x0][0xa18] ;  /* 0x0002860000067ab9 */ /* 0x000fc60000000a00 */
[----:B------:R-:W-:Y:S01]  /*f0f0*/  ISETP.NE.AND.EX P0, PT, RZ, UR5, PT, P0 ;  /* 0x00000005ff007c0c */ /* 0x000fe2000bf05300 */
[----:B------:R-:W-:Y:S01]  /*f100*/  IMAD.MOV.U32 R35, RZ, RZ, RZ ;  /* 0x000000ffff237224 */ /* 0x000fe200078e00ff */
[----:B--2---:R-:W-:-:S11]  /*f110*/  SHF.R.S32.HI R0, RZ, 0x1f, R29 ;  /* 0x0000001fff007819 */ /* 0x004fd6000001141d */
[C---:B------:R-:W-:Y:S02]  /*f120*/  @P0 LEA R2, P1, R29.reuse, UR4, 0x2 ;  /* 0x000000041d020c11 */ /* 0x040fe4000f8210ff */
[C---:B------:R-:W-:Y:S01]  /*f130*/  SHF.L.U32 R24, R29.reuse, 0x2, RZ ;  /* 0x000000021d187819 */ /* 0x040fe200000006ff */
[----:B------:R0:W-:Y:S01]  /*f140*/  STL [R1+0xc], R0 ;  /* 0x00000c0001007387 */ /* 0x0001e20000100800 */
[----:B------:R-:W-:Y:S01]  /*f150*/  @P0 LEA.HI.X R3, R29, UR5, R0, 0x2, P1 ;  /* 0x000000051d030c11 */ /* 0x000fe200088f1400 */
[----:B------:R-:W-:-:S04]  /*f160*/  ULDC.64 UR4, c[0x0][0xa00] ;  /* 0x0002800000047ab9 */ /* 0x000fc80000000a00 */
[----:B-1----:R1:W2:Y:S01]  /*f170*/  @P0 LDG.E R30, desc[UR36][R2.64] ;  /* 0x00000024021e0981 */ /* 0x0022a2000c1e1900 */
[----:B------:R-:W-:Y:S02]  /*f180*/  ISETP.NE.U32.AND P0, PT, RZ, UR4, PT ;  /* 0x00000004ff007c0c */ /* 0x000fe4000bf05070 */
[----:B------:R-:W-:Y:S02]  /*f190*/  SHF.L.U64.HI R25, R29, 0x2, R0 ;  /* 0x000000021d197819 */ /* 0x000fe40000010200 */
[----:B------:R-:W-:Y:S02]  /*f1a0*/  ISETP.NE.AND.EX P2, PT, RZ, UR5, PT, P0 ;  /* 0x00000005ff007c0c */ /* 0x000fe4000bf45300 */
[----:B------:R-:W-:Y:S02]  /*f1b0*/  ISETP.NE.U32.AND P0, PT, RZ, UR6, PT ;  /* 0x00000006ff007c0c */ /* 0x000fe4000bf05070 */
[----:B------:R-:W-:Y:S02]  /*f1c0*/  LOP3.LUT R23, R23, 0xffffff7f, RZ, 0xc0, !PT ;  /* 0xffffff7f17177812 */ /* 0x000fe400078ec0ff */
[----:B------:R-:W-:-:S02]  /*f1d0*/  ISETP.NE.AND.EX P0, PT, RZ, UR7, PT, P0 ;  /* 0x00000007ff007c0c */ /* 0x000fc4000bf05300 */
[----:B-1----:R-:W-:-:S04]  /*f1e0*/  IADD3 R2, P1, R24, UR4, RZ ;  /* 0x0000000418027c10 */ /* 0x002fc8000ff3e0ff */
[----:B------:R-:W-:Y:S01]  /*f1f0*/  IADD3.X R3, R25, UR5, RZ, P1, !PT ;  /* 0x0000000519037c10 */ /* 0x000fe20008ffe4ff */
[----:B------:R-:W-:Y:S01]  /*f200*/  ULDC.64 UR4, c[0x0][0x418] ;  /* 0x0001060000047ab9 */ /* 0x000fe20000000a00 */
[----:B------:R-:W-:-:S03]  /*f210*/  @P2 LOP3.LUT R23, R23, 0x80, RZ, 0xfc, !PT ;  /* 0x0000008017172812 */ /* 0x000fc600078efcff */
[----:B------:R1:W5:Y:S02]  /*f220*/  @P2 LDG.E R35, desc[UR36][R2.64] ;  /* 0x0000002402232981 */ /* 0x000364000c1e1900 */
[----:B------:R-:W-:-:S04]  /*f230*/  @P0 IADD3 R4, P1, R24, UR6, RZ ;  /* 0x0000000618040c10 */ /* 0x000fc8000ff3e0ff */
[----:B------:R-:W-:-:S05]  /*f240*/  @P0 IADD3.X R5, R25, UR7, RZ, P1, !PT ;  /* 0x0000000719050c10 */ /* 0x000fca0008ffe4ff */
[----:B------:R-:W3:Y:S01]  /*f250*/  @P0 LDG.E R4, desc[UR36][R4.64] ;  /* 0x0000002404040981 */ /* 0x000ee2000c1e1900 */
[----:B------:R-:W-:-:S03]  /*f260*/  UISETP.NE.U32.AND UP0, UPT, UR4, URZ, UPT ;  /* 0x0000003f0400728c */ /* 0x000fc6000bf05070 */
[----:B------:R-:W-:Y:S01]  /*f270*/  ULDC UR4, c[0x0][0x424] ;  /* 0x0001090000047ab9 */ /* 0x000fe20000000800 */
[----:B------:R-:W-:-:S03]  /*f280*/  UISETP.NE.AND.EX UP0, UPT, UR5, URZ, UPT, UP0 ;  /* 0x0000003f0500728c */ /* 0x000fc6000bf05300 */
[----:B------:R-:W-:Y:S01]  /*f290*/  ULDC UR5, c[0x0][0x2f0] ;  /* 0x0000bc0000057ab9 */ /* 0x000fe20000000800 */
[----:B------:R-:W-:-:S04]  /*f2a0*/  USEL UR4, UR4, 0x1, UP0 ;  /* 0x0000000104047887 */ /* 0x000fc80008000000 */
[----:B------:R-:W-:-:S06]  /*f2b0*/  UIMAD UR4, UR4, UR5, URZ ;  /* 0x00000005040472a4 */ /* 0x000fcc000f8e023f */
[----:B0-----:R-:W-:Y:S01]  /*f2c0*/  IMAD.U32 R0, RZ, RZ, UR4 ;  /* 0x00000004ff007e24 */ /* 0x001fe2000f8e00ff */
[----:B--2---:R1:W-:Y:S04]  /*f2d0*/  STL [R1+0x4], R30 ;  /* 0x0000041e01007387 */ /* 0x0043e80000100800 */
[----:B---3--:R1:W-:Y:S01]  /*f2e0*/  @P0 STL [R1+0x18], R4 ;  /* 0x0000180401000387 */ /* 0x0083e20000100800 */
[----:B------:R-:W-:Y:S05]  /*f2f0*/  @P0 BRA `(.L_x_239) ;  /* 0x0000000000200947 */ /* 0x000fea0003800000 */
[----:B------:R-:W-:Y:S02]  /*f300*/  ULDC UR4, c[0x0][0x288] ;  /* 0x0000a20000047ab9 */ /* 0x000fe40000000800 */
[----:B-1----:R-:W-:-:S05]  /*f310*/  IMAD.U32 R4, RZ, RZ, UR4 ;  /* 0x00000004ff047e24 */ /* 0x002fca000f8e00ff */
[----:B------:R0:W-:Y:S01]  /*f320*/  STL [R1+0x18], R4 ;  /* 0x0000180401007387 */ /* 0x0001e20000100800 */
[----:B------:R-:W-:Y:S05]  /*f330*/  @!P2 BRA `(.L_x_239) ;  /* 0x000000000010a947 */ /* 0x000fea0003800000 */
[----:B------:R-:W2:Y:S04]  /*f340*/  LDG.E R5, desc[UR36][R2.64] ;  /* 0x0000002402057981 */ /* 0x000ea8000c1e1900 */
[----:B0-----:R-:W2:Y:S02]  /*f350*/  LDG.E R4, desc[UR36][R2.64+0x4] ;  /* 0x0000042402047981 */ /* 0x001ea4000c1e1900 */
[----:B--2---:R-:W-:-:S05]  /*f360*/  IMAD.IADD R2, R4, 0x1, -R5 ;  /* 0x0000000104027824 */ /* 0x004fca00078e0a05 */
[----:B------:R2:W-:Y:S02]  /*f370*/  STL [R1+0x18], R2 ;  /* 0x0000180201007387 */ /* 0x0005e40000100800 */
.L_x_239:
[----:B------:R-:W-:Y:S01]  /*f380*/  ULDC.64 UR4, c[0x0][0xa20] ;  /* 0x0002880000047ab9 */ /* 0x000fe20000000a00 */
[----:B------:R-:W-:Y:S01]  /*f390*/  IMAD.MOV.U32 R31, RZ, RZ, R29 ;  /* 0x000000ffff1f7224 */ /* 0x000fe200078e001d */
[----:B------:R-:W-:-:S04]  /*f3a0*/  ISETP.NE.U32.AND P0, PT, RZ, UR4, PT ;  /* 0x00000004ff007c0c */ /* 0x000fc8000bf05070 */
[----:B------:R-:W-:-:S13]  /*f3b0*/  ISETP.NE.AND.EX P0, PT, RZ, UR5, PT, P0 ;  /* 0x00000005ff007c0c */ /* 0x000fda000bf05300 */
[----:B------:R-:W-:Y:S05]  /*f3c0*/  @!P0 BRA `(.L_x_240) ;  /* 0x0000000000108947 */ /* 0x000fea0003800000 */
[----:B-12---:R-:W-:-:S04]  /*f3d0*/  IADD3 R2, P0, R24, UR4, RZ ;  /* 0x0000000418027c10 */ /* 0x006fc8000ff1e0ff */
[----:B------:R-:W-:-:S05]  /*f3e0*/  IADD3.X R3, R25, UR5, RZ, P0, !PT ;  /* 0x0000000519037c10 */ /* 0x000fca00087fe4ff */
[----:B------:R3:W5:Y:S01]  /*f3f0*/  LDG.E R0, desc[UR36][R2.64] ;  /* 0x0000002402007981 */ /* 0x000762000c1e1900 */
[----:B------:R-:W-:Y:S05]  /*f400*/  BRA `(.L_x_241) ;  /* 0x0000000000247947 */ /* 0x000fea0003800000 */
.L_x_240:
[----:B------:R-:W-:Y:S02]  /*f410*/  ULDC.64 UR4, c[0x0][0xa08] ;  /* 0x0002820000047ab9 */ /* 0x000fe40000000a00 */
[----:B------:R-:W-:-:S04]  /*f420*/  ISETP.NE.U32.AND P0, PT, RZ, UR4, PT ;  /* 0x00000004ff007c0c */ /* 0x000fc8000bf05070 */
[----:B------:R-:W-:-:S13]  /*f430*/  ISETP.NE.AND.EX P0, PT, RZ, UR5, PT, P0 ;  /* 0x00000005ff007c0c */ /* 0x000fda000bf05300 */
[----:B------:R-:W-:Y:S05]  /*f440*/  @!P0 BRA `(.L_x_241) ;  /* 0x0000000000148947 */ /* 0x000fea0003800000 */
[----:B-12---:R-:W1:Y:S02]  /*f450*/  LDC.64 R2, c[0x0][0xa08] ;  /* 0x00028200ff027b82 */ /* 0x006e640000000a00 */
[----:B-1----:R-:W-:-:S05]  /*f460*/  IMAD.WIDE R2, R31, 0x4, R2 ;  /* 0x000000041f027825 */ /* 0x002fca00078e0202 */
[----:B------:R-:W2:Y:S04]  /*f470*/  LDG.E R0, desc[UR36][R2.64] ;  /* 0x0000002402007981 */ /* 0x000ea8000c1e1900 */
[----:B------:R-:W2:Y:S02]  /*f480*/  LDG.E R5, desc[UR36][R2.64+0x4] ;  /* 0x0000042402057981 */ /* 0x000ea4000c1e1900 */
[----:B--2---:R-:W-:-:S07]  /*f490*/  IADD3 R0, -R0, R5, RZ ;  /* 0x0000000500007210 */ /* 0x004fce0007ffe1ff */
.L_x_241:
[----:B-123-5:R-:W-:Y:S01]  /*f4a0*/  IMAD.IADD R2, R0, 0x1, -R30 ;  /* 0x0000000100027824 */ /* 0x02efe200078e0a1e */
[----:B------:R-:W-:Y:S03]  /*f4b0*/  BSSY B7, `(.L_x_242) ;  /* 0x0000387000077945 */ /* 0x000fe60003800000 */
[C---:B------:R-:W-:Y:S01]  /*f4c0*/  VIADD R0, R2.reuse, 0x4f ;  /* 0x0000004f02007836 */ /* 0x040fe20000000000 */
[----:B------:R1:W-:Y:S01]  /*f4d0*/  STL [R1], R2 ;  /* 0x0000000201007387 */ /* 0x0003e20000100800 */
[----:B------:R-:W-:Y:S02]  /*f4e0*/  ISETP.GT.AND P0, PT, R2, RZ, PT ;  /* 0x000000ff0200720c */ /* 0x000fe40003f04270 */
[----:B------:R-:W-:-:S05]  /*f4f0*/  IMAD.HI R0, R0, 0x66666667, RZ ;  /* 0x6666666700007827 */ /* 0x000fca00078e02ff */
[----:B------:R-:W-:-:S04]  /*f500*/  SHF.R.U32.HI R3, RZ, 0x1f, R0 ;  /* 0x0000001fff037819 */ /* 0x000fc80000011600 */
[----:B------:R-:W-:-:S05]  /*f510*/  LEA.HI.SX32 R0, R0, R3, 0x1b ;  /* 0x0000000300007211 */ /* 0x000fca00078fdaff */
[----:B------:R1:W-:Y:S01]  /*f520*/  STL [R1+0x20], R0 ;  /* 0x0000200001007387 */ /* 0x0003e20000100800 */
[----:B------:R-:W-:Y:S05]  /*f530*/  @P0 BRA `(.L_x_243) ;  /* 0x0000000000440947 */ /* 0x000fea0003800000 */
[----:B-1----:R-:W1:Y:S02]  /*f540*/  S2R R2, SR_TID.X ;  /* 0x0000000000027919 */ /* 0x002e640000002100 */
[----:B-1----:R-:W-:-:S04]  /*f550*/  LOP3.LUT R2, R2, 0x7f, RZ, 0xc0, !PT ;  /* 0x0000007f02027812 */ /* 0x002fc800078ec0ff */
[----:B------:R-:W-:-:S13]  /*f560*/  ISETP.NE.AND P0, PT, R2, RZ, PT ;  /* 0x000000ff0200720c */ /* 0x000fda0003f05270 */
[----:B------:R-:W-:Y:S05]  /*f570*/  @P0 BRA `(.L_x_244) ;  /* 0x0000003400e80947 */ /* 0x000fea0003800000 */
[----:B------:R-:W1:Y:S01]  /*f580*/  S2R R5, SR_LANEID ;  /* 0x0000000000057919 */ /* 0x000e620000000000 */
[----:B------:R-:W-:Y:S01]  /*f590*/  VOTEU.ANY UR4, UPT, PT ;  /* 0x0000000000047886 */ /* 0x000fe200038e0100 */
[----:B------:R-:W2:Y:S01]  /*f5a0*/  LDC.64 R2, c[0x0][0xc60] ;  /* 0x00031800ff027b82 */ /* 0x000ea20000000a00 */
[----:B------:R-:W1:Y:S02]  /*f5b0*/  FLO.U32 R0, UR4 ;  /* 0x0000000400007d00 */ /* 0x000e6400080e0000 */
[----:B-1----:R-:W-:-:S06]  /*f5c0*/  ISETP.EQ.U32.AND P0, PT, R0, R5, PT ;  /* 0x000000050000720c */ /* 0x002fcc0003f02070 */
[----:B------:R-:W2:Y:S07]  /*f5d0*/  POPC R5, UR4 ;  /* 0x0000000400057d09 */ /* 0x000eae0008000000 */
[----:B--2---:R-:W2:Y:S01]  /*f5e0*/  @P0 ATOMG.E.ADD.STRONG.GPU PT, R3, desc[UR36][R2.64], R5 ;  /* 0x00000005020309a8 */ /* 0x004ea200081ee1e4 */
[----:B0-----:R-:W0:Y:S02]  /*f5f0*/  S2R R4, SR_LTMASK ;  /* 0x0000000000047919 */ /* 0x001e240000003900 */
[----:B0-----:R-:W-:-:S04]  /*f600*/  LOP3.LUT R4, R4, UR4, RZ, 0xc0, !PT ;  /* 0x0000000404047c12 */ /* 0x001fc8000f8ec0ff */
[----:B------:R-:W0:Y:S01]  /*f610*/  POPC R7, R4 ;  /* 0x0000000400077309 */ /* 0x000e220000000000 */
[----:B--2---:R-:W0:Y:S02]  /*f620*/  SHFL.IDX PT, R0, R3, R0, 0x1f ;  /* 0x00001f0003007589 */ /* 0x004e2400000e0000 */
[----:B0-----:R-:W-:Y:S01]  /*f630*/  IADD3 R16, R0, UR39, R7 ;  /* 0x0000002700107c10 */ /* 0x001fe2000fffe007 */
[----:B------:R-:W-:Y:S06]  /*f640*/  BRA `(.L_x_244) ;  /* 0x0000003400b47947 */ /* 0x000fec0003800000 */
.L_x_243:
[----:B-1----:R-:W-:Y:S01]  /*f650*/  VIADD R0, R22, 0x24400 ;  /* 0x0002440016007836 */ /* 0x002fe20000000000 */
[----:B------:R-:W-:Y:S04]  /*f660*/  BSSY B6, `(.L_x_245) ;  /* 0x0000013000067945 */ /* 0x000fe80003800000 */
[----:B------:R-:W-:-:S13]  /*f670*/  LOP3.LUT P0, RZ, R0, 0x3ff, RZ, 0xc0, !PT ;  /* 0x000003ff00ff7812 */ /* 0x000fda000780c0ff */
[----:B------:R-:W-:Y:S05]  /*f680*/  @!P0 BRA `(.L_x_246) ;  /* 0x0000000000408947 */ /* 0x000fea0003800000 */
[----:B------:R-:W-:Y:S01]  /*f690*/  MOV R2, 0x0 ;  /* 0x0000000000027802 */ /* 0x000fe20000000f00 */
[----:B------:R-:W-:Y:S01]  /*f6a0*/  ULDC.64 UR6, c[0x4][0xa8] ;  /* 0x01002a0000067ab9 */ /* 0x000fe20000000a00 */
[----:B------:R-:W-:Y:S01]  /*f6b0*/  ULDC.64 UR8, c[0x4][0xb0] ;  /* 0x01002c0000087ab9 */ /* 0x000fe20000000a00 */
[----:B------:R-:W-:Y:S01]  /*f6c0*/  ULDC.64 UR4, c[0x4][0x8] ;  /* 0x0100020000047ab9 */ /* 0x000fe20000000a00 */
[----:B0-----:R-:W-:Y:S01]  /*f6d0*/  IMAD.U32 R4, RZ, RZ, UR6 ;  /* 0x00000006ff047e24 */ /* 0x001fe2000f8e00ff */
[----:B------:R-:W-:Y:S01]  /*f6e0*/  MOV R6, UR8 ;  /* 0x0000000800067c02 */ /* 0x000fe20008000f00 */
[----:B------:R-:W0:Y:S01]  /*f6f0*/  LDC.64 R2, c[0x4][R2] ;  /* 0x0100000002027b82 */ /* 0x000e220000000a00 */
[----:B------:R-:W-:Y:S01]  /*f700*/  IMAD.U32 R5, RZ, RZ, UR7 ;  /* 0x00000007ff057e24 */ /* 0x000fe2000f8e00ff */
[----:B------:R-:W-:Y:S01]  /*f710*/  MOV R13, RZ ;  /* 0x000000ff000d7202 */ /* 0x000fe20000000f00 */
[----:B------:R-:W-:Y:S02]  /*f720*/  IMAD.U32 R7, RZ, RZ, UR9 ;  /* 0x00000009ff077e24 */ /* 0x000fe4000f8e00ff */
[----:B------:R-:W-:-:S02]  /*f730*/  IMAD.U32 R10, RZ, RZ, UR4 ;  /* 0x00000004ff0a7e24 */ /* 0x000fc4000f8e00ff */
[----:B------:R-:W-:Y:S02]  /*f740*/  IMAD.U32 R11, RZ, RZ, UR5 ;  /* 0x00000005ff0b7e24 */ /* 0x000fe4000f8e00ff */
[----:B------:R-:W-:Y:S02]  /*f750*/  IMAD.MOV.U32 R8, RZ, RZ, 0x70 ;  /* 0x00000070ff087424 */ /* 0x000fe400078e00ff */
[----:B------:R-:W-:-:S07]  /*f760*/  IMAD.MOV.U32 R12, RZ, RZ, 0x1 ;  /* 0x00000001ff0c7424 */ /* 0x000fce00078e00ff */
[----:B------:R-:W-:-:S07]  /*f770*/  LEPC R20, `(.L_x_246) ;  /* 0x000000001014794e */ /* 0x000fce0000000000 */
[----:B0-----:R-:W-:Y:S05]  /*f780*/  CALL.ABS.NOINC R2 ;  /* 0x0000000002007343 */ /* 0x001fea0003c00000 */
.L_x_246:
[----:B------:R-:W-:Y:S05]  /*f790*/  BSYNC B6 ;  /* 0x0000000000067941 */ /* 0x000fea0003800000 */
.L_x_245:
[----:B------:R-:W-:Y:S01]  /*f7a0*/  VIADD R0, R22, 0x400 ;  /* 0x0000040016007836 */ /* 0x000fe20000000000 */
[----:B------:R-:W-:Y:S04]  /*f7b0*/  BSSY B6, `(.L_x_247) ;  /* 0x0000022000067945 */ /* 0x000fe80003800000 */
[----:B------:R-:W-:-:S13]  /*f7c0*/  LOP3.LUT P0, RZ, R0, 0x3ff, RZ, 0xc0, !PT ;  /* 0x000003ff00ff7812 */ /* 0x000fda000780c0ff */
[----:B------:R-:W-:Y:S05]  /*f7d0*/  @!P0 BRA `(.L_x_248) ;  /* 0x00000000007c8947 */ /* 0x000fea0003800000 */
[----:B------:R-:W-:Y:S01]  /*f7e0*/  MOV R26, 0x0 ;  /* 0x00000000001a7802 */ /* 0x000fe20000000f00 */
[----:B------:R-:W-:Y:S01]  /*f7f0*/  ULDC.64 UR6, c[0x4][0xa8] ;  /* 0x01002a0000067ab9 */ /* 0x000fe20000000a00 */
[----:B------:R-:W-:Y:S01]  /*f800*/  ULDC.64 UR8, c[0x4][0xb0] ;  /* 0x01002c0000087ab9 */ /* 0x000fe20000000a00 */
[----:B------:R-:W-:Y:S01]  /*f810*/  ULDC.64 UR4, c[0x4][0x10] ;  /* 0x0100040000047ab9 */ /* 0x000fe20000000a00 */
[----:B------:R1:W2:Y:S01]  /*f820*/  LDC.64 R2, c[0x4][R26] ;  /* 0x010000001a027b82 */ /* 0x0002a20000000a00 */
[----:B0-----:R-:W-:Y:S01]  /*f830*/  IMAD.U32 R4, RZ, RZ, UR6 ;  /* 0x00000006ff047e24 */ /* 0x001fe2000f8e00ff */
[----:B------:R-:W-:Y:S01]  /*f840*/  MOV R10, UR4 ;  /* 0x00000004000a7c02 */ /* 0x000fe20008000f00 */
[----:B------:R-:W-:Y:S02]  /*f850*/  IMAD.U32 R5, RZ, RZ, UR7 ;  /* 0x00000007ff057e24 */ /* 0x000fe4000f8e00ff */
[----:B------:R-:W-:Y:S02]  /*f860*/  IMAD.U32 R6, RZ, RZ, UR8 ;  /* 0x00000008ff067e24 */ /* 0x000fe4000f8e00ff */
[----:B------:R-:W-:-:S02]  /*f870*/  IMAD.U32 R7, RZ, RZ, UR9 ;  /* 0x00000009ff077e24 */ /* 0x000fc4000f8e00ff */
[----:B------:R-:W-:Y:S02]  /*f880*/  IMAD.U32 R11, RZ, RZ, UR5 ;  /* 0x00000005ff0b7e24 */ /* 0x000fe4000f8e00ff */
[----:B------:R-:W-:Y:S02]  /*f890*/  IMAD.MOV.U32 R8, RZ, RZ, 0x70 ;  /* 0x00000070ff087424 */ /* 0x000fe400078e00ff */
[----:B------:R-:W-:Y:S02]  /*f8a0*/  IMAD.MOV.U32 R12, RZ, RZ, 0x1 ;  /* 0x00000001ff0c7424 */ /* 0x000fe400078e00ff */
[----:B-1----:R-:W-:-:S07]  /*f8b0*/  IMAD.MOV.U32 R13, RZ, RZ, RZ ;  /* 0x000000ffff0d7224 */ /* 0x002fce00078e00ff */
[----:B------:R-:W-:-:S07]  /*f8c0*/  LEPC R20, `(.L_x_249) ;  /* 0x000000001014794e */ /* 0x000fce0000000000 */
[----:B--2---:R-:W-:Y:S05]  /*f8d0*/  CALL.ABS.NOINC R2 ;  /* 0x0000000002007343 */ /* 0x004fea0003c00000 */
.L_x_249:
[----:B------:R0:W1:Y:S01]  /*f8e0*/  LDC.64 R2, c[0x4][R26] ;  /* 0x010000001a027b82 */ /* 0x0000620000000a00 */
[----:B------:R-:W-:Y:S01]  /*f8f0*/  ULDC.64 UR6, c[0x4][0xa8] ;  /* 0x01002a0000067ab9 */ /* 0x000fe20000000a00 */
[----:B------:R-:W-:Y:S01]  /*f900*/  ULDC.64 UR8, c[0x4][0xb0] ;  /* 0x01002c0000087ab9 */ /* 0x000fe20000000a00 */
[----:B------:R-:W-:Y:S01]  /*f910*/  ULDC.64 UR4, c[0x4][0x18] ;  /* 0x0100060000047ab9 */ /* 0x000fe20000000a00 */
[----:B------:R-:W-:Y:S01]  /*f920*/  IMAD.U32 R4, RZ, RZ, UR6 ;  /* 0x00000006ff047e24 */ /* 0x000fe2000f8e00ff */
[----:B------:R-:W-:Y:S01]  /*f930*/  MOV R5, UR7 ;  /* 0x0000000700057c02 */ /* 0x000fe20008000f00 */
[----:B------:R-:W-:Y:S01]  /*f940*/  IMAD.U32 R6, RZ, RZ, UR8 ;  /* 0x00000008ff067e24 */ /* 0x000fe2000f8e00ff */
[----:B------:R-:W-:Y:S01]  /*f950*/  MOV R12, 0x1 ;  /* 0x00000001000c7802 */ /* 0x000fe20000000f00 */
[----:B------:R-:W-:Y:S02]  /*f960*/  IMAD.U32 R7, RZ, RZ, UR9 ;  /* 0x00000009ff077e24 */ /* 0x000fe4000f8e00ff */
[----:B------:R-:W-:-:S02]  /*f970*/  IMAD.U32 R10, RZ, RZ, UR4 ;  /* 0x00000004ff0a7e24 */ /* 0x000fc4000f8e00ff */
[----:B------:R-:W-:Y:S02]  /*f980*/  IMAD.U32 R11, RZ, RZ, UR5 ;  /* 0x00000005ff0b7e24 */ /* 0x000fe4000f8e00ff */
[----:B------:R-:W-:Y:S02]  /*f990*/  IMAD.MOV.U32 R8, RZ, RZ, 0x70 ;  /* 0x00000070ff087424 */ /* 0x000fe400078e00ff */
[----:B0-----:R-:W-:-:S07]  /*f9a0*/  IMAD.MOV.U32 R13, RZ, RZ, RZ ;  /* 0x000000ffff0d7224 */ /* 0x001fce00078e00ff */
[----:B------:R-:W-:-:S07]  /*f9b0*/  LEPC R20, `(.L_x_248) ;  /* 0x000000001014794e */ /* 0x000fce0000000000 */
[----:B-1----:R-:W-:Y:S05]  /*f9c0*/  CALL.ABS.NOINC R2 ;  /* 0x0000000002007343 */ /* 0x002fea0003c00000 */
.L_x_248:
[----:B------:R-:W-:Y:S05]  /*f9d0*/  BSYNC B6 ;  /* 0x0000000000067941 */ /* 0x000fea0003800000 */
.L_x_247:
[----:B------:R-:W2:Y:S01]  /*f9e0*/  LDL R26, [R1+0x20] ;  /* 0x00002000011a7983 */ /* 0x000ea20000100800 */
[----:B------:R-:W-:Y:S01]  /*f9f0*/  ULDC.64 UR4, c[0x0][0x9f8] ;  /* 0x00027e0000047ab9 */ /* 0x000fe20000000a00 */
[----:B------:R-:W1:Y:S02]  /*fa00*/  LDC R6, c[0x0][0x430] ;  /* 0x00010c00ff067b82 */ /* 0x000e640000000800 */
[----:B------:R-:W3:Y:S01]  /*fa10*/  LDL R2, [R1] ;  /* 0x0000000001027983 */ /* 0x000ee20000100800 */
[----:B------:R-:W-:Y:S01]  /*fa20*/  ISETP.NE.U32.AND P0, PT, RZ, UR4, PT ;  /* 0x00000004ff007c0c */ /* 0x000fe2000bf05070 */
[----:B------:R-:W4:Y:S03]  /*fa30*/  S2R R20, SR_TID.X ;  /* 0x0000000000147919 */ /* 0x000f260000002100 */
[----:B------:R-:W-:-:S13]  /*fa40*/  ISETP.NE.AND.EX P0, PT, RZ, UR5, PT, P0 ;  /* 0x00000005ff007c0c */ /* 0x000fda000bf05300 */
[----:B------:R-:W-:Y:S01]  /*fa50*/  @P0 IADD3 R24, P1, R24, UR4, RZ ;  /* 0x0000000418180c10 */ /* 0x000fe2000ff3e0ff */
[----:B------:R-:W0:Y:S01]  /*fa60*/  S2R R21, SR_TID.X ;  /* 0x0000000000157919 */ /* 0x000e220000002100 */
[----:B------:R-:W-:Y:S02]  /*fa70*/  ULDC UR4, c[0x0][0x2f4] ;  /* 0x0000bd0000047ab9 */ /* 0x000fe40000000800 */
[----:B------:R-:W-:-:S05]  /*fa80*/  @P0 IADD3.X R25, R25, UR5, RZ, P1, !PT ;  /* 0x0000000519190c10 */ /* 0x000fca0008ffe4ff */
[----:B------:R-:W3:Y:S01]  /*fa90*/  @P0 LDG.E R31, desc[UR36][R24.64] ;  /* 0x00000024181f0981 */ /* 0x000ee2000c1e1900 */
[----:B-1----:R-:W-:Y:S02]  /*faa0*/  ISETP.NE.AND P2, PT, R6, 0x1, PT ;  /* 0x000000010600780c */ /* 0x002fe40003f45270 */
[----:B----4-:R-:W-:-:S04]  /*fab0*/  LOP3.LUT R20, R20, 0x7f, RZ, 0xc0, !PT ;  /* 0x0000007f14147812 */ /* 0x010fc800078ec0ff */
[----:B------:R-:W-:-:S07]  /*fac0*/  SHF.R.U32.HI R0, RZ, 0x3, R20 ;  /* 0x00000003ff007819 */ /* 0x000fce0000011614 */
[----:B0-----:R-:W0:Y:S01]  /*fad0*/  @P2 LDC R4, c[0x0][0x434] ;  /* 0x00010d00ff042b82 */ /* 0x001e220000000800 */
[----:B------:R-:W-:-:S05]  /*fae0*/  IMAD.SHL.U32 R20, R21, 0x10, RZ ;  /* 0x0000001015147824 */ /* 0x000fca00078e00ff */
[----:B------:R-:W-:Y:S02]  /*faf0*/  LOP3.LUT R20, R0, 0x70, R20, 0xf8, !PT ;  /* 0x0000007000147812 */ /* 0x000fe400078ef814 */
[----:B------:R-:W1:Y:S01]  /*fb00*/  @P2 LDC R0, c[0x0][0x438] ;  /* 0x00010e00ff002b82 */ /* 0x000e620000000800 */
[----:B------:R-:W-:Y:S02]  /*fb10*/  LOP3.LUT R23, R23, 0xffffffbf, RZ, 0xc0, !PT ;  /* 0xffffffbf17177812 */ /* 0x000fe400078ec0ff */
[----:B------:R-:W-:Y:S02]  /*fb20*/  LOP3.LUT R8, R33, 0x40, RZ, 0xfc, !PT ;  /* 0x0000004021087812 */ /* 0x000fe400078efcff */
[----:B------:R-:W-:-:S04]  /*fb30*/  @P2 LOP3.LUT R23, R23, 0x40, RZ, 0xfc, !PT ;  /* 0x0000004017172812 */ /* 0x000fc800078efcff */
[----:B------:R-:W-:Y:S01]  /*fb40*/  LOP3.LUT R23, R23, 0xffffffef, RZ, 0xc0, !PT ;  /* 0xffffffef17177812 */ /* 0x000fe200078ec0ff */
[----:B------:R-:W-:Y:S01]  /*fb50*/  UMOV UR5, 0xffffffff ;  /* 0xffffffff00057882 */ /* 0x000fe20000000000 */
[----:B--2---:R-:W-:-:S04]  /*fb60*/  VIADD R26, R26, 0xffffffff ;  /* 0xffffffff1a1a7836 */ /* 0x004fc80000000000 */
[----:B------:R-:W-:-:S05]  /*fb70*/  IMAD R5, R26, 0x50, R20 ;  /* 0x000000501a057824 */ /* 0x000fca00078e0214 */
[----:B---3--:R-:W-:-:S04]  /*fb80*/  ISETP.GE.AND P0, PT, R5, R2, PT ;  /* 0x000000020500720c */ /* 0x008fc80003f06270 */
[----:B------:R-:W-:Y:S01]  /*fb90*/  ISETP.GT.U32.OR P0, PT, R20, 0x4f, P0 ;  /* 0x0000004f1400780c */ /* 0x000fe20000704470 */
[----:B------:R-:W-:-:S04]  /*fba0*/  IMAD.IADD R5, R5, 0x1, R30 ;  /* 0x0000000105057824 */ /* 0x000fc800078e021e */
[----:B0-----:R-:W-:-:S08]  /*fbb0*/  @P2 IMAD.HI.U32 R7, R5, R4, RZ ;  /* 0x0000000405072227 */ /* 0x001fd000078e00ff */
[----:B------:R-:W0:Y:S01]  /*fbc0*/  @!P0 LDC.64 R2, c[0x0][0x428] ;  /* 0x00010a00ff028b82 */ /* 0x000e220000000a00 */
[----:B------:R-:W-:Y:S01]  /*fbd0*/  IMAD.MOV.U32 R4, RZ, RZ, R5 ;  /* 0x000000ffff047224 */ /* 0x000fe200078e0005 */
[----:B-1----:R-:W-:-:S04]  /*fbe0*/  @P2 SHF.R.U32.HI R4, RZ, R0, R7 ;  /* 0x00000000ff042219 */ /* 0x002fc80000011607 */
[----:B------:R-:W-:-:S05]  /*fbf0*/  IADD3 R0, -R4, RZ, RZ ;  /* 0x000000ff04007210 */ /* 0x000fca0007ffe1ff */
[----:B------:R-:W-:Y:S01]  /*fc00*/  IMAD R0, R6, R0, R5 ;  /* 0x0000000006007224 */ /* 0x000fe200078e0205 */
[----:B------:R-:W-:Y:S02]  /*fc10*/  SHF.R.S32.HI R6, RZ, 0x1f, R31 ;  /* 0x0000001fff067819 */ /* 0x000fe4000001141f */
[----:B------:R-:W-:-:S03]  /*fc20*/  @!P0 SHF.R.S32.HI R5, RZ, 0x1f, R4 ;  /* 0x0000001fff058819 */ /* 0x000fc60000011404 */
[----:B------:R0:W-:Y:S02]  /*fc30*/  STL [R1+0x8], R6 ;  /* 0x0000080601007387 */ /* 0x0001e40000100800 */
[-C--:B0-----:R-:W-:Y:S02]  /*fc40*/  @!P0 IMAD R6, R6, R2.reuse, RZ ;  /* 0x0000000206068224 */ /* 0x081fe400078e02ff */
[----:B------:R-:W-:-:S04]  /*fc50*/  @!P0 IMAD.WIDE.U32 R4, R31, R2, R4 ;  /* 0x000000021f048225 */ /* 0x000fc800078e0004 */
[----:B------:R-:W-:Y:S02]  /*fc60*/  @!P0 IMAD R6, R31, R3, R6 ;  /* 0x000000031f068224 */ /* 0x000fe400078e0206 */
[----:B------:R-:W0:Y:S02]  /*fc70*/  @!P0 LDC.64 R2, c[0x0][0x418] ;  /* 0x00010600ff028b82 */ /* 0x000e240000000a00 */
[----:B------:R-:W-:Y:S01]  /*fc80*/  @!P0 IMAD.IADD R6, R5, 0x1, R6 ;  /* 0x0000000105068824 */ /* 0x000fe200078e0206 */
[----:B------:R-:W-:Y:S02]  /*fc90*/  ISETP.GE.AND P2, PT, R8, UR4, PT ;  /* 0x0000000408007c0c */ /* 0x000fe4000bf46270 */
[----:B0-----:R-:W-:-:S04]  /*fca0*/  @!P0 LEA R2, P1, R4, R2, 0x2 ;  /* 0x0000000204028211 */ /* 0x001fc800078210ff */
[----:B------:R-:W-:Y:S01]  /*fcb0*/  @!P0 LEA.HI.X R3, R4, R3, R6, 0x2, P1 ;  /* 0x0000000304038211 */ /* 0x000fe200008f1406 */
[----:B------:R-:W-:-:S06]  /*fcc0*/  IMAD.MOV.U32 R4, RZ, RZ, RZ ;  /* 0x000000ffff047224 */ /* 0x000fcc00078e00ff */
[----:B------:R0:W5:Y:S01]  /*fcd0*/  @!P0 LDG.E R4, desc[UR36][R2.64] ;  /* 0x0000002402048981 */ /* 0x000162000c1e1900 */
[----:B------:R-:W-:Y:S02]  /*fce0*/  ISETP.GE.AND P0, PT, R33, UR4, PT ;  /* 0x0000000421007c0c */ /* 0x000fe4000bf06270 */
[----:B------:R-:W-:-:S11]  /*fcf0*/  ISETP.GE.AND P1, PT, R37, UR4, PT ;  /* 0x0000000425007c0c */ /* 0x000fd6000bf26270 */
[----:B------:R-:W-:-:S04]  /*fd00*/  @P0 LOP3.LUT R23, R23, 0x10, RZ, 0xfc, !PT ;  /* 0x0000001017170812 */ /* 0x000fc800078efcff */
[----:B------:R-:W-:-:S04]  /*fd10*/  LOP3.LUT R23, R23, 0xfffffff7, RZ, 0xc0, !PT ;  /* 0xfffffff717177812 */ /* 0x000fc800078ec0ff */
[----:B------:R-:W-:Y:S02]  /*fd20*/  @P2 LOP3.LUT R23, R23, 0x8, RZ, 0xfc, !PT ;  /* 0x0000000817172812 */ /* 0x000fe400078efcff */
[----:B------:R-:W-:Y:S02]  /*fd30*/  ISETP.GE.AND P0, PT, R36, UR4, PT ;  /* 0x0000000424007c0c */ /* 0x000fe4000bf06270 */
[----:B------:R-:W-:-:S04]  /*fd40*/  LOP3.LUT R23, R23, 0xfffffffb, RZ, 0xc0, !PT ;  /* 0xfffffffb17177812 */ /* 0x000fc800078ec0ff */
[----:B------:R-:W-:-:S04]  /*fd50*/  @P1 LOP3.LUT R23, R23, 0x4, RZ, 0xfc, !PT ;  /* 0x0000000417171812 */ /* 0x000fc800078efcff */
[----:B------:R-:W-:Y:S01]  /*fd60*/  LOP3.LUT R23, R23, 0xfffffffd, RZ, 0xc0, !PT ;  /* 0xfffffffd17177812 */ /* 0x000fe200078ec0ff */
[----:B0-----:R-:W-:-:S03]  /*fd70*/  IMAD.U32 R2, RZ, RZ, UR38 ;  /* 0x00000026ff027e24 */ /* 0x001fc6000f8e00ff */
[----:B------:R-:W-:Y:S01]  /*fd80*/  @P0 LOP3.LUT R23, R23, 0x2, RZ, 0xfc, !PT ;  /* 0x0000000217170812 */ /* 0x000fe200078efcff */
[----:B------:R-:W-:Y:S06]  /*fd90*/  BRA.DIV UR5, `(.L_x_250) ;  /* 0x0000003e05c47947 */ /* 0x000fec000b800000 */
.L_x_320:
[----:B------:R-:W-:Y:S02]  /*fda0*/  ISETP.NE.AND P0, PT, R2, 0x3, PT ;  /* 0x000000030200780c */ /* 0x000fe40003f05270 */
[----:B------:R-:W-:Y:S02]  /*fdb0*/  ISETP.GT.U32.AND P1, PT, R20, 0x4f, PT ;  /* 0x0000004f1400780c */ /* 0x000fe40003f24070 */
[----:B------:R-:W-:Y:S02]  /*fdc0*/  LOP3.LUT R23, R23, 0xffffffdf, RZ, 0xc0, !PT ;  /* 0xffffffdf17177812 */ /* 0x000fe400078ec0ff */
[----:B------:R-:W-:-:S07]  /*fdd0*/  SHF.R.S32.HI R30, RZ, 0x1f, R18 ;  /* 0x0000001fff1e7819 */ /* 0x000fce0000011412 */
[----:B------:R-:W-:-:S04]  /*fde0*/  @P0 LOP3.LUT R23, R23, 0x20, RZ, 0xfc, !PT ;  /* 0x0000002017170812 */ /* 0x000fc800078efcff */
[----:B------:R-:W-:-:S04]  /*fdf0*/  LOP3.LUT R23, R23, 0xfffffffe, RZ, 0xc0, !PT ;  /* 0xfffffffe17177812 */ /* 0x000fc800078ec0ff */
[----:B------:R-:W-:Y:S01]  /*fe00*/  @P1 LOP3.LUT R23, R23, 0x1, RZ, 0xfc, !PT ;  /* 0x0000000117171812 */ /* 0x000fe200078efcff */
[----:B------:R-:W-:Y:S06]  /*fe10*/  @!P0 BRA `(.L_x_251) ;  /* 0x0000000000048947 */ /* 0x000fec0003800000 */
[----:B------:R-:W-:Y:S01]  /*fe20*/  BPT.TRAP 0x1 ;  /* 0x000000040000795c */ /* 0x000fe20000300000 */
.L_x_251:
        /* <DEDUP_REMOVED lines=12> */
[----:B------:R-:W-:-:S03]  /*fef0*/  ULDC.64 UR4, c[0x0][0x330] ;  /* 0x0000cc0000047ab9 */ /* 0x000fc60000000a00 */
[----:B------:R-:W-:Y:S02]  /*ff00*/  IMAD.IADD R3, R3, 0x1, R5 ;  /* 0x0000000103037824 */ /* 0x000fe400078e0205 */
[----:B------:R-:W-:Y:S02]  /*ff10*/  IMAD R5, R30, UR4, RZ ;  /* 0x000000041e057c24 */ /* 0x000fe4000f8e02ff */
[----:B------:R-:W-:-:S04]  /*ff20*/  IMAD.WIDE.U32 R2, R18, UR4, R2 ;  /* 0x0000000412027c25 */ /* 0x000fc8000f8e0002 */
[----:B------:R-:W-:Y:S01]  /*ff30*/  IMAD R5, R18, UR5, R5 ;  /* 0x0000000512057c24 */ /* 0x000fe2000f8e0205 */
[----:B------:R-:W-:Y:S02]  /*ff40*/  ULDC.64 UR4, c[0x0][0x318] ;  /* 0x0000c60000047ab9 */ /* 0x000fe40000000a00 */
[----:B------:R-:W-:Y:S02]  /*ff50*/  LEA R24, P0, R2, UR4, 0x1 ;  /* 0x0000000402187c11 */ /* 0x000fe4000f8008ff */
[----:B------:R-:W-:-:S04]  /*ff60*/  IADD3 R5, R3, R5, RZ ;  /* 0x0000000503057210 */ /* 0x000fc80007ffe0ff */
[----:B------:R-:W-:Y:S01]  /*ff70*/  LEA.HI.X R25, R2, UR5, R5, 0x1, P0 ;  /* 0x0000000502197c11 */ /* 0x000fe200080f0c05 */
[----:B------:R-:W-:Y:S01]  /*ff80*/  IMAD R5, R27, 0x8, R22 ;  /* 0x000000081b057824 */ /* 0x000fe200078e0216 */
[----:B------:R-:W-:-:S04]  /*ff90*/  SHF.L.U32 R2, R28, 0x1f, RZ ;  /* 0x0000001f1c027819 */ /* 0x000fc800000006ff */
[----:B------:R-:W0:Y:S02]  /*ffa0*/  SYNCS.PHASECHK.TRANS64.TRYWAIT P0, [R5+URZ+0x38840], R2 ;  /* 0x03884002050075a7 */ /* 0x000e24000800017f */
[----:B0-----:R-:W-:Y:S05]  /*ffb0*/  @!P0 BRA `(.L_x_253) ;  /* 0x0000003c006c8947 */ /* 0x001fea0003800000 */
.L_x_321:
[----:B------:R-:W-:Y:S05]  /*ffc0*/  BSYNC B0 ;  /* 0x0000000000007941 */ /* 0x000fea0003800000 */
.L_x_252:
[----:B------:R-:W2:Y:S01]  /*ffd0*/  LDL R9, [R1] ;  /* 0x0000000001097983 */ /* 0x000ea20000100800 */
[----:B------:R-:W-:Y:S02]  /*ffe0*/  ULDC.64 UR4, c[0x0][0x300] ;  /* 0x0000c00000047ab9 */ /* 0x000fe40000000a00 */
[----:B------:R-:W-:Y:S01]  /*fff0*/  IMAD R6, R6, UR4, RZ ;  /* 0x0000000406067c24 */ /* 0x000fe2000f8e02ff */
[----:B------:R-:W1:Y:S01]  /*10000*/  S2R R8, SR_TID.X ;  /* 0x0000000000087919 */ /* 0x000e620000002100 */
[----:B0-----:R-:W-:-:S04]  /*10010*/  IMAD.WIDE.U32 R2, R0, UR4, RZ ;  /* 0x0000000400027c25 */ /* 0x001fc8000f8e00ff */
[----:B------:R-:W-:Y:S01]  /*10020*/  IMAD R6, R0, UR5, R6 ;  /* 0x0000000500067c24 */ /* 0x000fe2000f8e0206 */
[----:B------:R-:W-:Y:S02]  /*10030*/  ULDC.64 UR4, c[0x0][0x310] ;  /* 0x0000c40000047ab9 */ /* 0x000fe40000000a00 */
[----:B------:R-:W-:Y:S02]  /*10040*/  IMAD R7, R7, UR4, RZ ;  /* 0x0000000407077c24 */ /* 0x000fe4000f8e02ff */
[----:B------:R-:W-:Y:S02]  /*10050*/  IMAD.IADD R3, R3, 0x1, R6 ;  /* 0x0000000103037824 */ /* 0x000fe400078e0206 */
[C---:B------:R-:W-:Y:S02]  /*10060*/  IMAD R7, R4.reuse, UR5, R7 ;  /* 0x0000000504077c24 */ /* 0x040fe4000f8e0207 */
[----:B------:R-:W-:Y:S01]  /*10070*/  IMAD.WIDE.U32 R2, R4, UR4, R2 ;  /* 0x0000000404027c25 */ /* 0x000fe2000f8e0002 */
[----:B------:R-:W-:-:S03]  /*10080*/  ULDC.64 UR4, c[0x0][0x308] ;  /* 0x0000c20000047ab9 */ /* 0x000fc60000000a00 */
[----:B------:R-:W-:Y:S02]  /*10090*/  IMAD.IADD R3, R3, 0x1, R7 ;  /* 0x0000000103037824 */ /* 0x000fe400078e0207 */
[----:B------:R-:W-:Y:S02]  /*100a0*/  IMAD R0, R30, UR4, RZ ;  /* 0x000000041e007c24 */ /* 0x000fe4000f8e02ff */
[----:B------:R-:W-:-:S04]  /*100b0*/  IMAD.WIDE.U32 R2, R18, UR4, R2 ;  /* 0x0000000412027c25 */ /* 0x000fc8000f8e0002 */
[----:B------:R-:W-:Y:S01]  /*100c0*/  IMAD R0, R18, UR5, R0 ;  /* 0x0000000512007c24 */ /* 0x000fe2000f8e0200 */
[----:B------:R-:W-:Y:S01]  /*100d0*/  ULDC.64 UR4, c[0x0][0x2e8] ;  /* 0x0000ba0000047ab9 */ /* 0x000fe20000000a00 */
[----:B------:R-:W-:Y:S02]  /*100e0*/  IMAD R7, R27, 0x5000, R32 ;  /* 0x000050001b077824 */ /* 0x000fe400078e0220 */
[----:B------:R-:W-:Y:S01]  /*100f0*/  IMAD.IADD R6, R3, 0x1, R0 ;  /* 0x0000000103067824 */ /* 0x000fe200078e0200 */
[----:B------:R-:W-:Y:S01]  /*10100*/  LEA R0, P0, R2, UR4, 0x1 ;  /* 0x0000000402007c11 */ /* 0x000fe2000f8008ff */
[----:B------:R-:W-:Y:S01]  /*10110*/  UMOV UR4, 0xffffffff ;  /* 0xffffffff00047882 */ /* 0x000fe20000000000 */
[----:B-1----:R-:W-:Y:S02]  /*10120*/  LOP3.LUT R8, R8, 0x7f, RZ, 0xc0, !PT ;  /* 0x0000007f08087812 */ /* 0x002fe400078ec0ff */
[----:B------:R-:W-:Y:S02]  /*10130*/  LEA.HI.X R6, R2, UR5, R6, 0x1, P0 ;  /* 0x0000000502067c11 */ /* 0x000fe400080f0c06 */
[----:B------:R-:W-:Y:S01]  /*10140*/  SHF.R.U32.HI R8, RZ, 0x3, R8 ;  /* 0x00000003ff087819 */ /* 0x000fe20000011608 */
[----:B--2---:R-:W-:-:S04]  /*10150*/  IMAD R4, R26, -0x50, R9 ;  /* 0xffffffb01a047824 */ /* 0x004fc800078e0209 */
[----:B------:R-:W-:-:S05]  /*10160*/  IMAD.IADD R4, R4, 0x1, -R8 ;  /* 0x0000000104047824 */ /* 0x000fca00078e0a08 */
[----:B------:R-:W-:Y:S01]  /*10170*/  ISETP.GE.AND P0, PT, R4, 0x1, PT ;  /* 0x000000010400780c */ /* 0x000fe20003f06270 */
[----:B------:R-:W-:-:S12]  /*10180*/  BRA.DIV UR4, `(.L_x_254) ;  /* 0x0000003e040c7947 */ /* 0x000fd8000b800000 */
[----:B------:R-:W0:Y:S01]  /*10190*/  SHFL.IDX PT, R3, R0, RZ, 0x181f ;  /* 0x00181fff00037589 */ /* 0x000e2200000e0000 */
[----:B------:R-:W-:Y:S01]  /*101a0*/  LOP3.LUT P5, RZ, R23, 0x10, RZ, 0xc0, !PT ;  /* 0x0000001017ff7812 */ /* 0x000fe200078ac0ff */
[----:B------:R-:W-:Y:S01]  /*101b0*/  @P0 IMAD R9, R7, 0x2, R22 ;  /* 0x0000000207090824 */ /* 0x000fe200078e0216 */
[C---:B------:R-:W-:Y:S01]  /*101c0*/  LOP3.LUT P4, RZ, R23.reuse, 0x8, RZ, 0xc0, !PT ;  /* 0x0000000817ff7812 */ /* 0x040fe2000788c0ff */
[----:B------:R-:W1:Y:S01]  /*101d0*/  SHFL.IDX PT, R2, R6, RZ, 0x181f ;  /* 0x00181fff06027589 */ /* 0x000e6200000e0000 */
[C---:B------:R-:W-:Y:S02]  /*101e0*/  LOP3.LUT P3, RZ, R23.reuse, 0x4, RZ, 0xc0, !PT ;  /* 0x0000000417ff7812 */ /* 0x040fe4000786c0ff */
[----:B------:R-:W-:Y:S01]  /*101f0*/  LOP3.LUT P2, RZ, R23, 0x2, RZ, 0xc0, !PT ;  /* 0x0000000217ff7812 */ /* 0x000fe2000784c0ff */
[----:B------:R-:W-:Y:S01]  /*10200*/  SHFL.IDX PT, R8, R6, 0x1, 0x181f ;  /* 0x00381f0006087f89 */ /* 0x000fe200000e0000 */
[----:B0-----:R-:W-:-:S04]  /*10210*/  @P0 LEA R3, P1, R33, R3, 0x1 ;  /* 0x0000000321030211 */ /* 0x001fc800078208ff */
[----:B-1----:R-:W-:-:S04]  /*10220*/  @P0 IADD3.X R2, RZ, R2, RZ, P1, !PT ;  /* 0x00000002ff020210 */ /* 0x002fc80000ffe4ff */
[----:B------:R-:W-:-:S04]  /*10230*/  @P0 LOP3.LUT R3, R3, R2, RZ, 0x3c, !PT ;  /* 0x0000000203030212 */ /* 0x000fc800078e3cff */
[----:B------:R-:W-:-:S04]  /*10240*/  @P0 LOP3.LUT R2, R3, R2, RZ, 0x3c, !PT ;  /* 0x0000000203020212 */ /* 0x000fc800078e3cff */
[----:B------:R-:W-:-:S05]  /*10250*/  @P0 LOP3.LUT R3, R3, R2, RZ, 0x3c, !PT ;  /* 0x0000000203030212 */ /* 0x000fca00078e3cff */
[----:B------:R-:W-:Y:S04]  /*10260*/  @P0 LDGSTS.E.BYPASS.LTC128B.128 [R9+0x24400], desc[UR36][R2.64], !P5 ;  /* 0x2440000002090fae */ /* 0x000fe8000e901d64 */
[----:B------:R-:W-:Y:S04]  /*10270*/  @P0 LDGSTS.E.BYPASS.LTC128B.128 [R9+0x26c00], desc[UR36][R2.64+0x80], !P4 ;  /* 0x26c0008002090fae */ /* 0x000fe8000e101d64 */
[----:B------:R-:W-:Y:S04]  /*10280*/  @P0 LDGSTS.E.BYPASS.LTC128B.128 [R9+0x29400], desc[UR36][R2.64+0x100], !P3 ;  /* 0x2940010002090fae */ /* 0x000fe8000d901d64 */
[----:B------:R0:W-:Y:S01]  /*10290*/  @P0 LDGSTS.E.BYPASS.LTC128B.128 [R9+0x2bc00], desc[UR36][R2.64+0x180], !P2 ;  /* 0x2bc0018002090fae */ /* 0x0001e2000d101d64 */
[----:B------:R-:W-:-:S03]  /*102a0*/  ISETP.GE.AND P0, PT, R4, 0x11, PT ;  /* 0x000000110400780c */ /* 0x000fc60003f06270 */
[----:B0-----:R-:W0:Y:S10]  /*102b0*/  SHFL.IDX PT, R2, R0, 0x1, 0x181f ;  /* 0x00381f0000027f89 */ /* 0x001e3400000e0000 */
[----:B------:R-:W-:Y:S01]  /*102c0*/  @P0 IMAD R21, R7, 0x2, R22 ;  /* 0x0000000207150824 */ /* 0x000fe200078e0216 */
[----:B0-----:R-:W-:-:S05]  /*102d0*/  @P0 LEA R2, P1, R33, R2, 0x1 ;  /* 0x0000000221020211 */ /* 0x001fca00078208ff */
[----:B------:R-:W-:Y:S02]  /*102e0*/  @P0 IMAD.X R3, RZ, RZ, R8, P1 ;  /* 0x000000ffff030224 */ /* 0x000fe400008e0608 */
[----:B------:R-:W-:Y:S04]  /*102f0*/  SHFL.IDX PT, R8, R6, 0x2, 0x181f ;  /* 0x00581f0006087f89 */ /* 0x000fe800000e0000 */
        /* <DEDUP_REMOVED lines=17> */
[----:B------:R-:W1:Y:S01]  /*10410*/  SHFL.IDX PT, R0, R0, 0x4, 0x181f ;  /* 0x00981f0000007f89 */ /* 0x000e6200000e0000 */
[----:B0-----:R-:W-:-:S04]  /*10420*/  @P0 LEA R2, P1, R33, R2, 0x1 ;  /* 0x0000000221020211 */ /* 0x001fc800078208ff */
[----:B------:R-:W-:Y:S02]  /*10430*/  @P0 IADD3.X R3, RZ, R8, RZ, P1, !PT ;  /* 0x00000008ff030210 */ /* 0x000fe40000ffe4ff */
[----:B------:R0:W2:Y:S04]  /*10440*/  SHFL.IDX PT, R8, R6, 0x4, 0x181f ;  /* 0x00981f0006087f89 */ /* 0x0000a800000e0000 */
[----:B------:R0:W-:Y:S04]  /*10450*/  @P0 LDGSTS.E.BYPASS.LTC128B.128 [R21+0x25c00], desc[UR36][R2.64], !P5 ;  /* 0x25c0000002150fae */ /* 0x0001e8000e901d64 */
[----:B------:R0:W-:Y:S04]  /*10460*/  @P0 LDGSTS.E.BYPASS.LTC128B.128 [R21+0x28400], desc[UR36][R2.64+0x80], !P4 ;  /* 0x2840008002150fae */ /* 0x0001e8000e101d64 */
[----:B------:R0:W-:Y:S04]  /*10470*/  @P0 LDGSTS.E.BYPASS.LTC128B.128 [R21+0x2ac00], desc[UR36][R2.64+0x100], !P3 ;  /* 0x2ac0010002150fae */ /* 0x0001e8000d901d64 */
[----:B-1----:R0:W-:Y:S02]  /*10480*/  @P0 LDGSTS.E.BYPASS.LTC128B.128 [R21+0x2d400], desc[UR36][R2.64+0x180], !P2 ;  /* 0x2d40018002150fae */ /* 0x0021e4000d101d64 */
.L_x_333:
[----:B------:R-:W-:Y:S01]  /*10490*/  ISETP.GE.AND P0, PT, R4, 0x41, PT ;  /* 0x000000410400780c */ /* 0x000fe20003f06270 */
[----:B------:R-:W-:-:S12]  /*104a0*/  BSSY B0, `(.L_x_255) ;  /* 0x0000010000007945 */ /* 0x000fd80003800000 */
[----:B------:R-:W-:Y:S05]  /*104b0*/  @!P0 BRA `(.L_x_256) ;  /* 0x0000000000388947 */ /* 0x000fea0003800000 */
[----:B------:R-:W-:Y:S01]  /*104c0*/  LOP3.LUT P4, RZ, R23, 0x10, RZ, 0xc0, !PT ;  /* 0x0000001017ff7812 */ /* 0x000fe2000788c0ff */
[----:B------:R-:W-:Y:S01]  /*104d0*/  IMAD R7, R7, 0x2, R22 ;  /* 0x0000000207077824 */ /* 0x000fe200078e0216 */
[C---:B------:R-:W-:Y:S02]  /*104e0*/  LOP3.LUT P3, RZ, R23.reuse, 0x8, RZ, 0xc0, !PT ;  /* 0x0000000817ff7812 */ /* 0x040fe4000786c0ff */
[C---:B------:R-:W-:Y:S02]  /*104f0*/  LOP3.LUT P2, RZ, R23.reuse, 0x4, RZ, 0xc0, !PT ;  /* 0x0000000417ff7812 */ /* 0x040fe4000784c0ff */
[----:B------:R-:W-:Y:S02]  /*10500*/  LOP3.LUT P1, RZ, R23, 0x2, RZ, 0xc0, !PT ;  /* 0x0000000217ff7812 */ /* 0x000fe4000782c0ff */
[----:B0-----:R-:W-:-:S05]  /*10510*/  LEA R2, P0, R33, R0, 0x1 ;  /* 0x0000000021027211 */ /* 0x001fca00078008ff */
        /* <DEDUP_REMOVED lines=8> */
.L_x_256:
[----:B------:R-:W-:Y:S05]  /*105a0*/  BSYNC B0 ;  /* 0x0000000000007941 */ /* 0x000fea0003800000 */
.L_x_255:
[----:B------:R-:W-:Y:S01]  /*105b0*/  NOP ;  /* 0x0000000000007918 */ /* 0x000fe20000000000 */
[----:B------:R-:W-:-:S13]  /*105c0*/  PLOP3.LUT P0, PT, PT, PT, PT, 0x80, 0x0 ;  /* 0x000000000000781c */ /* 0x000fda0003f0f070 */
.L_x_257:
        /* <DEDUP_REMOVED lines=10> */
.L_x_258:
[----:B------:R3:W5:Y:S01]  /*10670*/  LDL.LU R0, [R1+0xc] ;  /* 0x00000c0001007983 */ /* 0x0007620000300800 */
[----:B------:R-:W-:Y:S01]  /*10680*/  LOP3.LUT P0, RZ, R23, 0x80, RZ, 0xc0, !PT ;  /* 0x0000008017ff7812 */ /* 0x000fe2000780c0ff */
[----:B------:R3:W-:-:S12]  /*10690*/  SYNCS.ARRIVE.TRANS64.A1T0 RZ, [R5+URZ+0x38830], RZ ;  /* 0x038830ff05ff79a7 */ /* 0x0007d8000810003f */
[----:B------:R-:W-:Y:S05]  /*106a0*/  WARPSYNC.ALL ;  /* 0x0000000000007948 */ /* 0x000fea0003800000 */
[----:B------:R-:W-:Y:S01]  /*106b0*/  ULDC.64 UR4, c[0x0][0x298] ;  /* 0x0000a60000047ab9 */ /* 0x000fe20000000a00 */
[----:B01----:R-:W-:Y:S01]  /*106c0*/  VIADD R2, R22, 0x14400 ;  /* 0x0001440016027836 */ /* 0x003fe20000000000 */
[----:B------:R-:W-:Y:S01]  /*106d0*/  SEL R29, R29, RZ, !P0 ;  /* 0x000000ff1d1d7207 */ /* 0x000fe20004000000 */
[----:B------:R-:W-:Y:S01]  /*106e0*/  IMAD.WIDE.U32 R6, R35, UR4, RZ ;  /* 0x0000000423067c25 */ /* 0x000fe2000f8e00ff */
[----:B------:R-:W-:Y:S01]  /*106f0*/  BSSY B6, `(.L_x_259) ;  /* 0x000001b000067945 */ /* 0x000fe20003800000 */
[----:B------:R-:W-:Y:S01]  /*10700*/  BAR.SYNC.DEFER_BLOCKING 0x8, 0x180 ;  /* 0x0206000000007b1d */ /* 0x000fe20000010000 */
[----:B-----5:R-:W-:-:S02]  /*10710*/  SEL R0, R0, RZ, !P0 ;  /* 0x000000ff00007207 */ /* 0x020fc40004000000 */
[----:B------:R-:W-:-:S03]  /*10720*/  LOP3.LUT P0, RZ, R2, 0x3ff, RZ, 0xc0, !PT ;  /* 0x000003ff02ff7812 */ /* 0x000fc6000780c0ff */
[----:B------:R0:W-:Y:S04]  /*10730*/  STL [R1+0xc], R0 ;  /* 0x00000c0001007387 */ /* 0x0001e80000100800 */
[----:B------:R1:W-:Y:S01]  /*10740*/  STL.64 [R1+0x10], R6 ;  /* 0x0000100601007387 */ /* 0x0003e20000100a00 */
[----:B0-----:R-:W-:-:S05]  /*10750*/  SHF.R.S32.HI R0, RZ, 0x1f, R35 ;  /* 0x0000001fff007819 */ /* 0x001fca0000011423 */
[----:B------:R-:W-:-:S04]  /*10760*/  IMAD R0, R0, UR4, RZ ;  /* 0x0000000400007c24 */ /* 0x000fc8000f8e02ff */
[----:B------:R-:W-:-:S04]  /*10770*/  IMAD R0, R35, UR5, R0 ;  /* 0x0000000523007c24 */ /* 0x000fc8000f8e0200 */
[----:B------:R-:W-:Y:S01]  /*10780*/  IMAD.IADD R35, R7, 0x1, R0 ;  /* 0x0000000107237824 */ /* 0x000fe200078e0200 */
[----:B-1----:R-:W-:Y:S06]  /*10790*/  @!P0 BRA `(.L_x_260) ;  /* 0x0000000000408947 */ /* 0x002fec0003800000 */
[----:B------:R-:W-:Y:S01]  /*107a0*/  MOV R2, 0x0 ;  /* 0x0000000000027802 */ /* 0x000fe20000000f00 */
[----:B------:R-:W-:Y:S01]  /*107b0*/  ULDC.64 UR6, c[0x4][0xa8] ;  /* 0x01002a0000067ab9 */ /* 0x000fe20000000a00 */
[----:B------:R-:W-:Y:S01]  /*107c0*/  ULDC.64 UR8, c[0x4][0xb0] ;  /* 0x01002c0000087ab9 */ /* 0x000fe20000000a00 */
[----:B------:R-:W-:Y:S01]  /*107d0*/  ULDC.64 UR4, c[0x4][0x20] ;  /* 0x0100080000047ab9 */ /* 0x000fe20000000a00 */
[----:B------:R-:W-:Y:S01]  /*107e0*/  MOV R4, UR6 ;  /* 0x0000000600047c02 */ /* 0x000fe20008000f00 */
[----:B---3--:R-:W-:Y:S01]  /*107f0*/  IMAD.U32 R5, RZ, RZ, UR7 ;  /* 0x00000007ff057e24 */ /* 0x008fe2000f8e00ff */
[----:B------:R-:W0:Y:S01]  /*10800*/  LDC.64 R2, c[0x4][R2] ;  /* 0x0100000002027b82 */ /* 0x000e220000000a00 */
[----:B------:R-:W-:Y:S01]  /*10810*/  IMAD.U32 R6, RZ, RZ, UR8 ;  /* 0x00000008ff067e24 */ /* 0x000fe2000f8e00ff */
[----:B--2---:R-:W-:Y:S01]  /*10820*/  MOV R8, 0x70 ;  /* 0x0000007000087802 */ /* 0x004fe20000000f00 */
[----:B------:R-:W-:Y:S02]  /*10830*/  IMAD.U32 R7, RZ, RZ, UR9 ;  /* 0x00000009ff077e24 */ /* 0x000fe4000f8e00ff */
[----:B------:R-:W-:-:S02]  /*10840*/  IMAD.U32 R10, RZ, RZ, UR4 ;  /* 0x00000004ff0a7e24 */ /* 0x000fc4000f8e00ff */
[----:B------:R-:W-:Y:S02]  /*10850*/  IMAD.U32 R11, RZ, RZ, UR5 ;  /* 0x00000005ff0b7e24 */ /* 0x000fe4000f8e00ff */
[----:B------:R-:W-:Y:S02]  /*10860*/  IMAD.MOV.U32 R12, RZ, RZ, 0x1 ;  /* 0x00000001ff0c7424 */ /* 0x000fe400078e00ff */
[----:B------:R-:W-:-:S07]  /*10870*/  IMAD.MOV.U32 R13, RZ, RZ, RZ ;  /* 0x000000ffff0d7224 */ /* 0x000fce00078e00ff */
[----:B------:R-:W-:-:S07]  /*10880*/  LEPC R20, `(.L_x_260) ;  /* 0x000000001014794e */ /* 0x000fce0000000000 */
[----:B0-----:R-:W-:Y:S05]  /*10890*/  CALL.ABS.NOINC R2 ;  /* 0x0000000002007343 */ /* 0x001fea0003c00000 */
.L_x_260:
[----:B------:R-:W-:Y:S05]  /*108a0*/  BSYNC B6 ;  /* 0x0000000000067941 */ /* 0x000fea0003800000 */
.L_x_259:
[----:B------:R-:W4:Y:S01]  /*108b0*/  LDL.LU R20, [R1+0xc] ;  /* 0x00000c0001147983 */ /* 0x000f220000300800 */
[----:B------:R-:W0:Y:S01]  /*108c0*/  LDC R6, c[0x0][0x448] ;  /* 0x00011200ff067b82 */ /* 0x000e220000000800 */
[----:B------:R-:W-:Y:S02]  /*108d0*/  ULDC.64 UR4, c[0x0][0x2d8] ;  /* 0x0000b60000047ab9 */ /* 0x000fe40000000a00 */
[----:B------:R-:W2:Y:S01]  /*108e0*/  LDL.LU.64 R2, [R1+0x10] ;  /* 0x0000100001027983 */ /* 0x000ea20000300a00 */
[----:B------:R-:W-:-:S03]  /*108f0*/  IMAD R0, R30, UR4, RZ ;  /* 0x000000041e007c24 */ /* 0x000fc6000f8e02ff */
[----:B------:R1:W5:Y:S01]  /*10900*/  LDL R10, [R1+0x18] ;  /* 0x00001800010a7983 */ /* 0x0003620000100800 */
[----:B---3--:R-:W-:Y:S01]  /*10910*/  IMAD R5, R18, UR5, R0 ;  /* 0x0000000512057c24 */ /* 0x008fe2000f8e0200 */
[----:B0-----:R-:W-:-:S13]  /*10920*/  ISETP.NE.AND P0, PT, R6, 0x1, PT ;  /* 0x000000010600780c */ /* 0x001fda0003f05270 */
[----:B------:R-:W0:Y:S01]  /*10930*/  @P0 LDC R4, c[0x0][0x450] ;  /* 0x00011400ff040b82 */ /* 0x000e220000000800 */
[----:B------:R-:W-:Y:S01]  /*10940*/  LOP3.LUT R9, R33, 0x40, RZ, 0xfc, !PT ;  /* 0x0000004021097812 */ /* 0x000fe200078efcff */
[----:B----4-:R-:W-:Y:S02]  /*10950*/  IMAD.MOV.U32 R21, RZ, RZ, R20 ;  /* 0x000000ffff157224 */ /* 0x010fe400078e0014 */
[----:B------:R-:W3:Y:S01]  /*10960*/  S2R R20, SR_TID.X ;  /* 0x0000000000147919 */ /* 0x000ee20000002100 */
[----:B--2---:R-:W-:Y:S02]  /*10970*/  IMAD.MOV.U32 R3, RZ, RZ, R35 ;  /* 0x000000ffff037224 */ /* 0x004fe400078e0023 */
[----:B------:R-:W-:Y:S01]  /*10980*/  IMAD.WIDE.U32 R2, R18, UR4, R2 ;  /* 0x0000000412027c25 */ /* 0x000fe2000f8e0002 */
[----:B------:R-:W-:-:S03]  /*10990*/  ULDC.64 UR4, c[0x0][0x2e0] ;  /* 0x0000b80000047ab9 */ /* 0x000fc60000000a00 */
[----:B------:R-:W-:Y:S02]  /*109a0*/  IMAD.IADD R3, R3, 0x1, R5 ;  /* 0x0000000103037824 */ /* 0x000fe400078e0205 */
[----:B------:R-:W2:Y:S01]  /*109b0*/  @P0 LDC R5, c[0x0][0x44c] ;  /* 0x00011300ff050b82 */ /* 0x000ea20000000800 */
[----:B------:R-:W-:Y:S02]  /*109c0*/  IMAD R0, R21, UR4, RZ ;  /* 0x0000000415007c24 */ /* 0x000fe4000f8e02ff */
[----:B------:R-:W-:-:S04]  /*109d0*/  IMAD.WIDE.U32 R2, R29, UR4, R2 ;  /* 0x000000041d027c25 */ /* 0x000fc8000f8e0002 */
[----:B------:R-:W-:Y:S01]  /*109e0*/  IMAD R0, R29, UR5, R0 ;  /* 0x000000051d007c24 */ /* 0x000fe2000f8e0200 */
[----:B------:R-:W-:-:S04]  /*109f0*/  ULDC.64 UR4, c[0x0][0x2d0] ;  /* 0x0000b40000047ab9 */ /* 0x000fc80000000a00 */
[----:B------:R-:W-:Y:S01]  /*10a00*/  IADD3 R3, R3, R0, RZ ;  /* 0x0000000003037210 */ /* 0x000fe20007ffe0ff */
[----:B------:R-:W-:Y:S01]  /*10a10*/  IMAD.SHL.U32 R0, R17, 0x80, RZ ;  /* 0x0000008011007824 */ /* 0x000fe200078e00ff */
[C---:B---3--:R-:W-:Y:S01]  /*10a20*/  LOP3.LUT R21, R20.reuse, 0x7f, RZ, 0xc0, !PT ;  /* 0x0000007f14157812 */ /* 0x048fe200078ec0ff */
[----:B------:R-:W-:-:S03]  /*10a30*/  IMAD.SHL.U32 R20, R20, 0x10, RZ ;  /* 0x0000001014147824 */ /* 0x000fc600078e00ff */
[----:B------:R-:W-:-:S04]  /*10a40*/  SHF.R.U32.HI R21, RZ, 0x3, R21 ;  /* 0x00000003ff157819 */ /* 0x000fc80000011615 */
[----:B------:R-:W-:-:S04]  /*10a50*/  LOP3.LUT R20, R21, 0x70, R20, 0xf8, !PT ;  /* 0x0000007015147812 */ /* 0x000fc800078ef814 */
[----:B------:R-:W-:-:S05]  /*10a60*/  LOP3.LUT R7, R20, R0, RZ, 0xfc, !PT ;  /* 0x0000000014077212 */ /* 0x000fca00078efcff */
[----:B--2---:R-:W-:-:S04]  /*10a70*/  @P0 IMAD.HI.U32 R8, R7, R5, RZ ;  /* 0x0000000507080227 */ /* 0x004fc800078e00ff */
[----:B------:R-:W-:Y:S01]  /*10a80*/  IMAD.MOV.U32 R5, RZ, RZ, R7 ;  /* 0x000000ffff057224 */ /* 0x000fe200078e0007 */
[----:B0-----:R-:W-:Y:S01]  /*10a90*/  @P0 SHF.R.U32.HI R5, RZ, R4, R8 ;  /* 0x00000004ff050219 */ /* 0x001fe20000011608 */
[----:B------:R-:W0:Y:S04]  /*10aa0*/  S2R R20, SR_TID.X ;  /* 0x0000000000147919 */ /* 0x000e280000002100 */
[----:B------:R-:W-:-:S04]  /*10ab0*/  IMAD.MOV R4, RZ, RZ, -R5 ;  /* 0x000000ffff047224 */ /* 0x000fc800078e0a05 */
[----:B------:R-:W-:Y:S01]  /*10ac0*/  IMAD R4, R6, R4, R7 ;  /* 0x0000000406047224 */ /* 0x000fe200078e0207 */
[----:B------:R-:W-:Y:S01]  /*10ad0*/  SHF.R.S32.HI R7, RZ, 0x1f, R5 ;  /* 0x0000001fff077819 */ /* 0x000fe20000011405 */
[----:B------:R-:W-:-:S04]  /*10ae0*/  IMAD.WIDE.U32 R2, R5, UR4, R2 ;  /* 0x0000000405027c25 */ /* 0x000fc8000f8e0002 */
[----:B------:R-:W-:-:S04]  /*10af0*/  IMAD R7, R7, UR4, RZ ;  /* 0x0000000407077c24 */ /* 0x000fc8000f8e02ff */
[----:B------:R-:W-:Y:S01]  /*10b00*/  IMAD R7, R5, UR5, R7 ;  /* 0x0000000505077c24 */ /* 0x000fe2000f8e0207 */
[----:B------:R-:W-:Y:S01]  /*10b10*/  SHF.R.S32.HI R5, RZ, 0x1f, R4 ;  /* 0x0000001fff057819 */ /* 0x000fe20000011404 */
[----:B------:R-:W-:Y:S02]  /*10b20*/  ULDC.64 UR4, c[0x0][0x2c8] ;  /* 0x0000b20000047ab9 */ /* 0x000fe40000000a00 */
[----:B------:R-:W-:Y:S02]  /*10b30*/  IMAD.IADD R3, R3, 0x1, R7 ;  /* 0x0000000103037824 */ /* 0x000fe400078e0207 */
[----:B------:R-:W-:Y:S02]  /*10b40*/  IMAD R5, R5, UR4, RZ ;  /* 0x0000000405057c24 */ /* 0x000fe4000f8e02ff */
[----:B------:R-:W-:-:S04]  /*10b50*/  IMAD.WIDE.U32 R2, R4, UR4, R2 ;  /* 0x0000000404027c25 */ /* 0x000fc8000f8e0002 */
[----:B------:R-:W-:Y:S01]  /*10b60*/  IMAD R5, R4, UR5, R5 ;  /* 0x0000000504057c24 */ /* 0x000fe2000f8e0205 */
[----:B------:R-:W-:-:S04]  /*10b70*/  ULDC.64 UR4, c[0x0][0x280] ;  /* 0x0000a00000047ab9 */ /* 0x000fc80000000a00 */
[----:B------:R-:W-:Y:S02]  /*10b80*/  IADD3 R3, R3, R5, RZ ;  /* 0x0000000503037210 */ /* 0x000fe40007ffe0ff */
[----:B------:R-:W-:Y:S01]  /*10b90*/  LEA R5, P0, R2, UR4, 0x1 ;  /* 0x0000000402057c11 */ /* 0x000fe2000f8008ff */
[----:B------:R-:W-:Y:S01]  /*10ba0*/  ULDC UR4, c[0x0][0x2b8] ;  /* 0x0000ae0000047ab9 */ /* 0x000fe20000000800 */
[----:B0-----:R-:W-:Y:S02]  /*10bb0*/  LOP3.LUT R20, R20, 0x7f, RZ, 0xc0, !PT ;  /* 0x0000007f14147812 */ /* 0x001fe400078ec0ff */
[----:B------:R-:W-:Y:S01]  /*10bc0*/  LEA.HI.X R4, R2, UR5, R3, 0x1, P0 ;  /* 0x0000000502047c11 */ /* 0x000fe200080f0c03 */
[----:B------:R-:W-:Y:S01]  /*10bd0*/  UMOV UR5, 0xffffffff ;  /* 0xffffffff00057882 */ /* 0x000fe20000000000 */
[----:B------:R-:W-:Y:S02]  /*10be0*/  ISETP.GE.AND P4, PT, R33, UR4, PT ;  /* 0x0000000421007c0c */ /* 0x000fe4000bf86270 */
[----:B------:R-:W-:-:S02]  /*10bf0*/  ISETP.GE.AND P3, PT, R9, UR4, PT ;  /* 0x0000000409007c0c */ /* 0x000fc4000bf66270 */
[----:B------:R-:W-:Y:S02]  /*10c00*/  ISETP.GE.AND P2, PT, R37, UR4, PT ;  /* 0x0000000425007c0c */ /* 0x000fe4000bf46270 */
[----:B------:R-:W-:Y:S02]  /*10c10*/  ISETP.GE.AND P1, PT, R36, UR4, PT ;  /* 0x0000000424007c0c */ /* 0x000fe4000bf26270 */
[----:B------:R-:W-:Y:S01]  /*10c20*/  SHF.R.U32.HI R9, RZ, 0x3, R20 ;  /* 0x00000003ff097819 */ /* 0x000fe20000011614 */
[----:B-1----:R-:W-:Y:S10]  /*10c30*/  BRA.DIV UR5, `(.L_x_261) ;  /* 0x0000003a05247947 */ /* 0x002ff4000b800000 */
[----:B------:R-:W0:Y:S01]  /*10c40*/  SHFL.IDX PT, R14, R5, RZ, 0x181f ;  /* 0x00181fff050e7589 */ /* 0x000e2200000e0000 */
[----:B-----5:R-:W-:Y:S02]  /*10c50*/  IMAD R6, R10, R6, RZ ;  /* 0x000000060a067224 */ /* 0x020fe400078e02ff */
[----:B------:R-:W-:Y:S01]  /*10c60*/  IMAD.IADD R0, R9, 0x1, R0 ;  /* 0x0000000109007824 */ /* 0x000fe200078e0200 */
[----:B------:R-:W1:Y:S03]  /*10c70*/  SHFL.IDX PT, R2, R4, RZ, 0x181f ;  /* 0x00181fff04027589 */ /* 0x000e6600000e0000 */
[C---:B------:R-:W-:Y:S01]  /*10c80*/  VIADD R7, R0.reuse, 0x10 ;  /* 0x0000001000077836 */ /* 0x040fe20000000000 */
[----:B------:R-:W-:-:S13]  /*10c90*/  ISETP.GE.AND P0, PT, R0, R6, PT ;  /* 0x000000060000720c */ /* 0x000fda0003f06270 */
[----:B0-----:R-:W-:-:S05]  /*10ca0*/  @!P0 LEA R14, P5, R33, R14, 0x1 ;  /* 0x0000000e210e8211 */ /* 0x001fca00078a08ff */
[----:B-1----:R-:W-:Y:S02]  /*10cb0*/  @!P0 IMAD.X R3, RZ, RZ, R2, P5 ;  /* 0x000000ffff038224 */ /* 0x002fe400028e0602 */
[----:B------:R-:W-:Y:S02]  /*10cc0*/  @!P0 IMAD.MOV.U32 R2, RZ, RZ, R14 ;  /* 0x000000ffff028224 */ /* 0x000fe400078e000e */
[----:B------:R-:W0:Y:S04]  /*10cd0*/  SHFL.IDX PT, R14, R5, 0x1, 0x181f ;  /* 0x00381f00050e7f89 */ /* 0x000e2800000e0000 */
[----:B------:R-:W-:Y:S04]  /*10ce0*/  @!P0 LDGSTS.E.BYPASS.LTC128B.128 [R34+0x14400], desc[UR36][R2.64], !P4 ;  /* 0x1440000002228fae */ /* 0x000fe8000e101d64 */
[----:B------:R-:W-:Y:S04]  /*10cf0*/  @!P0 LDGSTS.E.BYPASS.LTC128B.128 [R34+0x18400], desc[UR36][R2.64+0x80], !P3 ;  /* 0x1840008002228fae */ /* 0x000fe8000d901d64 */
[----:B------:R-:W-:Y:S04]  /*10d00*/  @!P0 LDGSTS.E.BYPASS.LTC128B.128 [R34+0x1c400], desc[UR36][R2.64+0x100], !P2 ;  /* 0x1c40010002228fae */ /* 0x000fe8000d101d64 */
[----:B------:R1:W-:Y:S01]  /*10d10*/  @!P0 LDGSTS.E.BYPASS.LTC128B.128 [R34+0x20400], desc[UR36][R2.64+0x180], !P1 ;  /* 0x2040018002228fae */ /* 0x0003e2000c901d64 */
[----:B------:R-:W-:-:S03]  /*10d20*/  ISETP.GE.AND P0, PT, R7, R6, PT ;  /* 0x000000060700720c */ /* 0x000fc60003f06270 */
[----:B-1----:R-:W1:Y:S10]  /*10d30*/  SHFL.IDX PT, R2, R4, 0x1, 0x181f ;  /* 0x00381f0004027f89 */ /* 0x002e7400000e0000 */
[----:B0-----:R-:W-:-:S05]  /*10d40*/  @!P0 LEA R14, P5, R33, R14, 0x1 ;  /* 0x0000000e210e8211 */ /* 0x001fca00078a08ff */
[----:B-1----:R-:W-:Y:S01]  /*10d50*/  @!P0 IMAD.X R7, RZ, RZ, R2, P5 ;  /* 0x000000ffff078224 */ /* 0x002fe200028e0602 */
[----:B------:R-:W-:Y:S02]  /*10d60*/  @!P0 MOV R2, R14 ;  /* 0x0000000e00028202 */ /* 0x000fe40000000f00 */
[----:B------:R-:W0:Y:S01]  /*10d70*/  SHFL.IDX PT, R14, R5, 0x2, 0x181f ;  /* 0x00581f00050e7f89 */ /* 0x000e2200000e0000 */
[----:B------:R-:W-:Y:S02]  /*10d80*/  @!P0 IMAD.MOV.U32 R3, RZ, RZ, R7 ;  /* 0x000000ffff038224 */ /* 0x000fe400078e0007 */
[----:B------:R-:W-:-:S03]  /*10d90*/  VIADD R7, R0, 0x20 ;  /* 0x0000002000077836 */ /* 0x000fc60000000000 */
[----:B------:R-:W-:Y:S04]  /*10da0*/  @!P0 LDGSTS.E.BYPASS.LTC128B.128 [R34+0x14c00], desc[UR36][R2.64], !P4 ;  /* 0x14c0000002228fae */ /* 0x000fe8000e101d64 */
[----:B------:R-:W-:Y:S04]  /*10db0*/  @!P0 LDGSTS.E.BYPASS.LTC128B.128 [R34+0x18c00], desc[UR36][R2.64+0x80], !P3 ;  /* 0x18c0008002228fae */ /* 0x000fe8000d901d64 */
[----:B------:R-:W-:Y:S04]  /*10dc0*/  @!P0 LDGSTS.E.BYPASS.LTC128B.128 [R34+0x1cc00], desc[UR36][R2.64+0x100], !P2 ;  /* 0x1cc0010002228fae */ /* 0x000fe8000d101d64 */
[----:B------:R1:W-:Y:S01]  /*10dd0*/  @!P0 LDGSTS.E.BYPASS.LTC128B.128 [R34+0x20c00], desc[UR36][R2.64+0x180], !P1 ;  /* 0x20c0018002228fae */ /* 0x0003e2000c901d64 */
[----:B------:R-:W-:-:S03]  /*10de0*/  ISETP.GE.AND P0, PT, R7, R6, PT ;  /* 0x000000060700720c */ /* 0x000fc60003f06270 */
[----:B-1----:R-:W1:Y:S10]  /*10df0*/  SHFL.IDX PT, R2, R4, 0x2, 0x181f ;  /* 0x00581f0004027f89 */ /* 0x002e7400000e0000 */
[----:B0-----:R-:W-:-:S05]  /*10e00*/  @!P0 LEA R14, P5, R33, R14, 0x1 ;  /* 0x0000000e210e8211 */ /* 0x001fca00078a08ff */
[----:B-1----:R-:W-:Y:S02]  /*10e10*/  @!P0 IMAD.X R7, RZ, RZ, R2, P5 ;  /* 0x000000ffff078224 */ /* 0x002fe400028e0602 */
[----:B------:R-:W-:Y:S02]  /*10e20*/  @!P0 IMAD.MOV.U32 R2, RZ, RZ, R14 ;  /* 0x000000ffff028224 */ /* 0x000fe400078e000e */
[----:B------:R-:W-:Y:S01]  /*10e30*/  @!P0 IMAD.MOV.U32 R3, RZ, RZ, R7 ;  /* 0x000000ffff038224 */ /* 0x000fe200078e0007 */
[----:B------:R-:W0:Y:S01]  /*10e40*/  SHFL.IDX PT, R14, R5, 0x3, 0x181f ;  /* 0x00781f00050e7f89 */ /* 0x000e2200000e0000 */
[----:B------:R-:W-:-:S03]  /*10e50*/  IADD3 R7, R0, 0x30, RZ ;  /* 0x0000003000077810 */ /* 0x000fc60007ffe0ff */
        /* <DEDUP_REMOVED lines=46> */
[----:B------:R0:W1:Y:S04]  /*11140*/  SHFL.IDX PT, R14, R5, 0x7, 0x181f ;  /* 0x00f81f00050e7f89 */ /* 0x00006800000e0000 */
[----:B------:R0:W-:Y:S04]  /*11150*/  @!P0 LDGSTS.E.BYPASS.LTC128B.128 [R34+0x17400], desc[UR36][R2.64], !P4 ;  /* 0x1740000002228fae */ /* 0x0001e8000e101d64 */
[----:B------:R0:W-:Y:S04]  /*11160*/  @!P0 LDGSTS.E.BYPASS.LTC128B.128 [R34+0x1b400], desc[UR36][R2.64+0x80], !P3 ;  /* 0x1b40008002228fae */ /* 0x0001e8000d901d64 */
[----:B------:R0:W-:Y:S04]  /*11170*/  @!P0 LDGSTS.E.BYPASS.LTC128B.128 [R34+0x1f400], desc[UR36][R2.64+0x100], !P2 ;  /* 0x1f40010002228fae */ /* 0x0001e8000d101d64 */
[----:B------:R0:W-:Y:S04]  /*11180*/  @!P0 LDGSTS.E.BYPASS.LTC128B.128 [R34+0x23400], desc[UR36][R2.64+0x180], !P1 ;  /* 0x2340018002228fae */ /* 0x0001e8000c901d64 */
[----:B------:R0:W2:Y:S02]  /*11190*/  SHFL.IDX PT, R7, R4, 0x7, 0x181f ;  /* 0x00f81f0004077f89 */ /* 0x0000a400000e0000 */
.L_x_350:
[----:B0-----:R-:W-:Y:S01]  /*111a0*/  VIADD R3, R0, 0x70 ;  /* 0x0000007000037836 */ /* 0x001fe20000000000 */
[----:B------:R-:W-:Y:S04]  /*111b0*/  BSSY B0, `(.L_x_262) ;  /* 0x000000c000007945 */ /* 0x000fe80003800000 */
[----:B------:R-:W-:-:S13]  /*111c0*/  ISETP.GE.AND P0, PT, R3, R6, PT ;  /* 0x000000060300720c */ /* 0x000fda0003f06270 */
[----:B------:R-:W-:Y:S05]  /*111d0*/  @P0 BRA `(.L_x_263) ;  /* 0x0000000000240947 */ /* 0x000fea0003800000 */
[----:B-1----:R-:W-:-:S05]  /*111e0*/  LEA R2, P0, R33, R14, 0x1 ;  /* 0x0000000e21027211 */ /* 0x002fca00078008ff */
        /* <DEDUP_REMOVED lines=8> */
.L_x_263:
[----:B------:R-:W-:Y:S05]  /*11270*/  BSYNC B0 ;  /* 0x0000000000007941 */ /* 0x000fea0003800000 */
.L_x_262:
[----:B------:R-:W-:Y:S01]  /*11280*/  NOP ;  /* 0x0000000000007918 */ /* 0x000fe20000000000 */
[----:B------:R-:W-:-:S13]  /*11290*/  PLOP3.LUT P0, PT, PT, PT, PT, 0x80, 0x0 ;  /* 0x000000000000781c */ /* 0x000fda0003f0f070 */
.L_x_264:
[----:B------:R-:W-:Y:S02]  /*112a0*/  PLOP3.LUT P1, PT, P1, P0, PT, 0xa2, 0x0 ;  /* 0x000000000000781c */ /* 0x000fe40000f21472 */
[----:B------:R-:W-:-:S08]  /*112b0*/  @P0 R2UR P1, UR4, R22 ;  /* 0x00000000160402ca */ /* 0x000fd00000020000 */
[----:B------:R-:W-:-:S05]  /*112c0*/  @P0 PLOP3.LUT P0, PT, P1, PT, PT, 0x80, 0x0 ;  /* 0x000000000000081c */ /* 0x000fca0000f0f070 */
[----:B------:R-:W-:Y:S01]  /*112d0*/  @!P1 SYNCS.ARRIVE.TRANS64.RED.A0T1 RZ, [UR4+0x38800], RZ ;  /* 0x038800ffffff99a7 */ /* 0x000fe20008200404 */
[----:B------:R-:W-:Y:S07]  /*112e0*/  @!P1 ARRIVES.LDGSTSBAR.64.TRANSCNT [UR4+0x38800] ;  /* 0x03880000ff0099b0 */ /* 0x000fee0008000a84 */
[----:B------:R-:W-:Y:S05]  /*112f0*/  @P0 BRA.U.ANY `(.L_x_264) ;  /* 0xfffffffd00e80947 */ /* 0x000fea000393ffff */
[----:B0-----:R-:W3:Y:S02]  /*11300*/  LDL.LU R2, [R1+0x1c] ;  /* 0x00001c0001027983 */ /* 0x001ee40000300800 */
[----:B---3--:R-:W-:-:S04]  /*11310*/  IADD3 R2, R2, 0x1, RZ ;  /* 0x0000000102027810 */ /* 0x008fc80007ffe0ff */
[----:B------:R-:W-:Y:S01]  /*11320*/  LEA.HI R0, R2, R2, RZ, 0x1 ;  /* 0x0000000202007211 */ /* 0x000fe200078f08ff */
[----:B------:R0:W-:Y:S03]  /*11330*/  STL [R1+0x1c], R2 ;  /* 0x00001c0201007387 */ /* 0x0001e60000100800 */
[----:B------:R-:W-:-:S05]  /*11340*/  LOP3.LUT R0, R0, 0xfffffffe, RZ, 0xc0, !PT ;  /* 0xfffffffe00007812 */ /* 0x000fca00078ec0ff */
[----:B------:R-:W-:-:S05]  /*11350*/  IMAD.IADD R0, R2, 0x1, -R0 ;  /* 0x0000000102007824 */ /* 0x000fca00078e0a00 */
[----:B------:R-:W-:Y:S01]  /*11360*/  SHF.L.U32 R3, R0, 0x1f, RZ ;  /* 0x0000001f00037819 */ /* 0x000fe200000006ff */
[----:B------:R-:W-:Y:S01]  /*11370*/  NOP ;  /* 0x0000000000007918 */ /* 0x000fe20000000000 */
[----:B------:R0:W-:Y:S01]  /*11380*/  SYNCS.ARRIVE.TRANS64.A1T0 RZ, [R22+URZ+0x38800], RZ ;  /* 0x038800ff16ff79a7 */ /* 0x0001e2000810003f */
[----:B------:R-:W-:Y:S01]  /*11390*/  BSSY B0, `(.L_x_265) ;  /* 0x0000003000007945 */ /* 0x000fe20003800000 */
[----:B------:R-:W3:Y:S03]  /*113a0*/  SYNCS.PHASECHK.TRANS64.TRYWAIT P0, [R22+URZ+0x38820], R3 ;  /* 0x03882003160075a7 */ /* 0x000ee6000800017f */
[----:B0--3--:R-:W-:Y:S05]  /*113b0*/  @!P0 BRA `(.L_x_266) ;  /* 0x0000003800fc8947 */ /* 0x009fea0003800000 */
.L_x_351:
[----:B------:R-:W-:Y:S05]  /*113c0*/  BSYNC B0 ;  /* 0x0000000000007941 */ /* 0x000fea0003800000 */
.L_x_265:
[----:B------:R-:W3:Y:S01]  /*113d0*/  LDL R0, [R1] ;  /* 0x0000000001007983 */ /* 0x000ee20000100800 */
[----:B------:R-:W-:Y:S01]  /*113e0*/  BSSY B0, `(.L_x_267) ;  /* 0x0000116000007945 */ /* 0x000fe20003800000 */
[----:B---3--:R-:W-:-:S13]  /*113f0*/  ISETP.GE.AND P0, PT, R0, 0x51, PT ;  /* 0x000000510000780c */ /* 0x008fda0003f06270 */
[----:B------:R-:W-:Y:S05]  /*11400*/  @!P0 BRA `(.L_x_268) ;  /* 0x00000010004c8947 */ /* 0x000fea0003800000 */
[----:B------:R-:W3:Y:S01]  /*11410*/  LDL.LU R0, [R1+0x20] ;  /* 0x0000200001007983 */ /* 0x000ee20000300800 */
[C---:B------:R-:W-:Y:S01]  /*11420*/  LOP3.LUT R2, R33.reuse, 0x40, RZ, 0xfc, !PT ;  /* 0x0000004021027812 */ /* 0x040fe200078efcff */
[----:B------:R-:W-:Y:S01]  /*11430*/  ULDC UR4, c[0x0][0x2f4] ;  /* 0x0000bd0000047ab9 */ /* 0x000fe20000000800 */
[----:B------:R-:W-:Y:S01]  /*11440*/  IMAD.MOV.U32 R17, RZ, RZ, R28 ;  /* 0x000000ffff117224 */ /* 0x000fe200078e001c */
[----:B------:R-:W-:Y:S01]  /*11450*/  ISETP.GE.AND P4, PT, R33, UR4, PT ;  /* 0x0000000421007c0c */ /* 0x000fe2000bf86270 */
[----:B--2---:R-:W-:Y:S01]  /*11460*/  IMAD.MOV.U32 R7, RZ, RZ, R27 ;  /* 0x000000ffff077224 */ /* 0x004fe200078e001b */
[----:B------:R-:W-:Y:S01]  /*11470*/  ISETP.GE.AND P3, PT, R2, UR4, PT ;  /* 0x0000000402007c0c */ /* 0x000fe2000bf66270 */
[----:B------:R-:W-:Y:S01]  /*11480*/  IMAD.MOV.U32 R29, RZ, RZ, R26 ;  /* 0x000000ffff1d7224 */ /* 0x000fe200078e001a */
[----:B------:R-:W-:Y:S02]  /*11490*/  ISETP.GE.AND P2, PT, R37, UR4, PT ;  /* 0x0000000425007c0c */ /* 0x000fe4000bf46270 */
[----:B------:R-:W-:Y:S01]  /*114a0*/  ISETP.GE.AND P1, PT, R36, UR4, PT ;  /* 0x0000000424007c0c */ /* 0x000fe2000bf26270 */
[----:B---3--:R-:W-:-:S12]  /*114b0*/  VIADD R0, R0, 0xfffffffe ;  /* 0xfffffffe00007836 */ /* 0x008fd80000000000 */
.L_x_281:
[----:B------:R-:W2:Y:S04]  /*114c0*/  LDL R6, [R1+0x4] ;  /* 0x0000040001067983 */ /* 0x000ea80000100800 */
[----:B------:R-:W3:Y:S01]  /*114d0*/  LDL R8, [R1+0x8] ;  /* 0x0000080001087983 */ /* 0x000ee20000100800 */
[----:B------:R-:W4:Y:S01]  /*114e0*/  S2R R2, SR_TID.X ;  /* 0x0000000000027919 */ /* 0x000f220000002100 */
[----:B------:R-:W1:Y:S01]  /*114f0*/  S2R R4, SR_TID.X ;  /* 0x0000000000047919 */ /* 0x000e620000002100 */
[----:B----4-:R-:W-:-:S04]  /*11500*/  LOP3.LUT R2, R2, 0x7f, RZ, 0xc0, !PT ;  /* 0x0000007f02027812 */ /* 0x010fc800078ec0ff */
[----:B0-----:R-:W-:Y:S02]  /*11510*/  SHF.R.U32.HI R3, RZ, 0x3, R2 ;  /* 0x00000003ff037819 */ /* 0x001fe40000011602 */
[----:B------:R-:W0:Y:S01]  /*11520*/  LDC R2, c[0x0][0x430] ;  /* 0x00010c00ff027b82 */ /* 0x000e220000000800 */
[----:B-1----:R-:W-:-:S04]  /*11530*/  SHF.L.U32 R9, R4, 0x4, RZ ;  /* 0x0000000404097819 */ /* 0x002fc800000006ff */
[----:B------:R-:W-:-:S04]  /*11540*/  LOP3.LUT R9, R3, 0x70, R9, 0xf8, !PT ;  /* 0x0000007003097812 */ /* 0x000fc800078ef809 */
[----:B------:R-:W-:-:S13]  /*11550*/  ISETP.GT.U32.AND P6, PT, R9, 0x4f, PT ;  /* 0x0000004f0900780c */ /* 0x000fda0003fc4070 */
[----:B------:R-:W3:Y:S01]  /*11560*/  @!P6 LDC.64 R4, c[0x0][0x428] ;  /* 0x00010a00ff04eb82 */ /* 0x000ee20000000a00 */
[----:B0-----:R-:W-:-:S13]  /*11570*/  ISETP.NE.AND P0, PT, R2, 0x1, PT ;  /* 0x000000010200780c */ /* 0x001fda0003f05270 */
[----:B------:R-:W0:Y:S08]  /*11580*/  @P0 LDC R3, c[0x0][0x434] ;  /* 0x00010d00ff030b82 */ /* 0x000e300000000800 */
[----:B------:R-:W1:Y:S01]  /*11590*/  @P0 LDC R2, c[0x0][0x438] ;  /* 0x00010e00ff020b82 */ /* 0x000e620000000800 */
[----:B--2---:R-:W-:-:S04]  /*115a0*/  IMAD R6, R0, 0x50, R6 ;  /* 0x0000005000067824 */ /* 0x004fc800078e0206 */
[----:B------:R-:W-:-:S04]  /*115b0*/  IMAD.IADD R6, R9, 0x1, R6 ;  /* 0x0000000109067824 */ /* 0x000fc800078e0206 */
[----:B0-----:R-:W-:-:S04]  /*115c0*/  @P0 IMAD.HI.U32 R3, R6, R3, RZ ;  /* 0x0000000306030227 */ /* 0x001fc800078e00ff */
[----:B------:R-:W-:Y:S01]  /*115d0*/  IMAD.MOV.U32 R10, RZ, RZ, R6 ;  /* 0x000000ffff0a7224 */ /* 0x000fe200078e0006 */
[----:B-1----:R-:W-:Y:S01]  /*115e0*/  @P0 SHF.R.U32.HI R10, RZ, R2, R3 ;  /* 0x00000002ff0a0219 */ /* 0x002fe20000011603 */
[----:B---3--:R-:W-:Y:S02]  /*115f0*/  @!P6 IMAD R2, R8, R4, RZ ;  /* 0x000000040802e224 */ /* 0x008fe400078e02ff */
[----:B------:R-:W0:Y:S01]  /*11600*/  @!P6 LDC.64 R8, c[0x0][0x418] ;  /* 0x00010600ff08eb82 */ /* 0x000e220000000a00 */
[----:B------:R-:W-:Y:S01]  /*11610*/  @!P6 SHF.R.S32.HI R3, RZ, 0x1f, R10 ;  /* 0x0000001fff03e819 */ /* 0x000fe2000001140a */
[----:B------:R-:W-:Y:S02]  /*11620*/  @!P6 IMAD R5, R31, R5, R2 ;  /* 0x000000051f05e224 */ /* 0x000fe400078e0202 */
[----:B------:R-:W-:-:S04]  /*11630*/  @!P6 IMAD.MOV.U32 R2, RZ, RZ, R10 ;  /* 0x000000ffff02e224 */ /* 0x000fc800078e000a */
[----:B------:R-:W-:-:S04]  /*11640*/  @!P6 IMAD.WIDE.U32 R2, R31, R4, R2 ;  /* 0x000000041f02e225 */ /* 0x000fc800078e0002 */
[----:B------:R-:W-:Y:S01]  /*11650*/  @!P6 IMAD.IADD R5, R5, 0x1, R3 ;  /* 0x000000010505e824 */ /* 0x000fe200078e0203 */
[----:B------:R-:W-:Y:S02]  /*11660*/  MOV R4, RZ ;  /* 0x000000ff00047202 */ /* 0x000fe40000000f00 */
[----:B0-----:R-:W-:-:S04]  /*11670*/  @!P6 LEA R8, P0, R2, R8, 0x2 ;  /* 0x000000080208e211 */ /* 0x001fc800078010ff */
[----:B------:R-:W-:-:S05]  /*11680*/  @!P6 LEA.HI.X R9, R2, R9, R5, 0x2, P0 ;  /* 0x000000090209e211 */ /* 0x000fca00000f1405 */
[----:B------:R0:W5:Y:S01]  /*11690*/  @!P6 LDG.E R4, desc[UR36][R8.64] ;  /* 0x000000240804e981 */ /* 0x000162000c1e1900 */
[----:B------:R-:W-:Y:S01]  /*116a0*/  LOP3.LUT P5, RZ, R23, 0x20, RZ, 0xc0, !PT ;  /* 0x0000002017ff7812 */ /* 0x000fe200078ac0ff */
[----:B------:R-:W-:Y:S01]  /*116b0*/  VIADD R27, R7, 0x1 ;  /* 0x00000001071b7836 */ /* 0x000fe20000000000 */
[----:B------:R-:W-:Y:S05]  /*116c0*/  YIELD ;  /* 0x0000000000007946 */ /* 0x000fea0003800000 */
[----:B------:R-:W-:Y:S01]  /*116d0*/  ISETP.NE.AND P0, PT, R27, 0x2, PT ;  /* 0x000000021b00780c */ /* 0x000fe20003f05270 */
[----:B------:R-:W-:Y:S01]  /*116e0*/  IMAD.MOV R5, RZ, RZ, -R10 ;  /* 0x000000ffff057224 */ /* 0x000fe200078e0a0a */
[----:B------:R-:W-:-:S02]  /*116f0*/  ULDC UR4, c[0x0][0x430] ;  /* 0x00010c0000047ab9 */ /* 0x000fc40000000800 */
[----:B------:R-:W-:Y:S01]  /*11700*/  SEL R28, RZ, 0x1, P0 ;  /* 0x00000001ff1c7807 */ /* 0x000fe20000000000 */
[----:B------:R-:W-:Y:S01]  /*11710*/  IMAD R5, R5, UR4, R6 ;  /* 0x0000000405057c24 */ /* 0x000fe2000f8e0206 */
[----:B------:R-:W-:Y:S01]  /*11720*/  SEL R27, R27, RZ, P0 ;  /* 0x000000ff1b1b7207 */ /* 0x000fe20000000000 */
[----:B------:R-:W-:Y:S01]  /*11730*/  IMAD.MOV.U32 R26, RZ, RZ, R0 ;  /* 0x000000ffff1a7224 */ /* 0x000fe200078e0000 */
[----:B------:R-:W-:Y:S01]  /*11740*/  LOP3.LUT R28, R17, R28, RZ, 0x3c, !PT ;  /* 0x0000001c111c7212 */ /* 0x000fe200078e3cff */
[----:B0-----:R-:W-:Y:S06]  /*11750*/  @!P5 BRA `(.L_x_269) ;  /* 0x000000000004d947 */ /* 0x001fec0003800000 */
[----:B------:R-:W-:Y:S01]  /*11760*/  BPT.TRAP 0x1 ;  /* 0x000000040000795c */ /* 0x000fe20000300000 */
.L_x_269:
[----:B------:R-:W-:Y:S01]  /*11770*/  IMAD R6, R27, 0x8, R22 ;  /* 0x000000081b067824 */ /* 0x000fe200078e0216 */
[----:B------:R-:W-:Y:S01]  /*11780*/  SHF.L.U32 R3, R28, 0x1f, RZ ;  /* 0x0000001f1c037819 */ /* 0x000fe200000006ff */
[----:B------:R-:W-:Y:S03]  /*11790*/  BSSY B1, `(.L_x_270) ;  /* 0x0000003000017945 */ /* 0x000fe60003800000 */
[----:B------:R-:W0:Y:S02]  /*117a0*/  SYNCS.PHASECHK.TRANS64.TRYWAIT P0, [R6+URZ+0x38840], R3 ;  /* 0x03884003060075a7 */ /* 0x000e24000800017f */
[----:B0-----:R-:W-:Y:S05]  /*117b0*/  @!P0 BRA `(.L_x_271) ;  /* 0x0000003800108947 */ /* 0x001fea0003800000 */
.L_x_352:
[----:B------:R-:W-:Y:S05]  /*117c0*/  BSYNC B1 ;  /* 0x0000000000017941 */ /* 0x000fea0003800000 */
.L_x_270:
[----:B------:R-:W-:Y:S01]  /*117d0*/  SHF.R.S32.HI R20, RZ, 0x1f, R5 ;  /* 0x0000001fff147819 */ /* 0x000fe20000011405 */
[----:B------:R-:W-:Y:S01]  /*117e0*/  ULDC.64 UR4, c[0x0][0x300] ;  /* 0x0000c00000047ab9 */ /* 0x000fe20000000a00 */
[----:B-----5:R-:W-:Y:S01]  /*117f0*/  SHF.R.S32.HI R21, RZ, 0x1f, R4 ;  /* 0x0000001fff157819 */ /* 0x020fe20000011404 */
[----:B0-----:R-:W-:Y:S01]  /*11800*/  IMAD.WIDE.U32 R2, R5, UR4, RZ ;  /* 0x0000000405027c25 */ /* 0x001fe2000f8e00ff */
[----:B------:R-:W-:-:S03]  /*11810*/  LOP3.LUT P5, RZ, R23, 0x2, RZ, 0xc0, !PT ;  /* 0x0000000217ff7812 */ /* 0x000fc600078ac0ff */
[----:B------:R-:W-:Y:S02]  /*11820*/  IMAD R0, R20, UR4, RZ ;  /* 0x0000000414007c24 */ /* 0x000fe4000f8e02ff */
[----:B------:R-:W-:Y:S02]  /*11830*/  IMAD R9, R27, 0x5000, R32 ;  /* 0x000050001b097824 */ /* 0x000fe400078e0220 */
        /* <DEDUP_REMOVED lines=16> */
[----:B------:R-:W-:Y:S06]  /*11940*/  BRA.DIV UR4, `(.L_x_272) ;  /* 0x0000003604c07947 */ /* 0x000fec000b800000 */
[----:B------:R-:W0:Y:S01]  /*11950*/  SHFL.IDX PT, R2, R8, RZ, 0x181f ;  /* 0x00181fff08027589 */ /* 0x000e2200000e0000 */
[----:B------:R-:W-:Y:S01]  /*11960*/  LOP3.LUT R23, R23, 0xfffffbff, RZ, 0xc0, !PT ;  /* 0xfffffbff17177812 */ /* 0x000fe200078ec0ff */
[----:B------:R-:W-:Y:S02]  /*11970*/  IMAD.SHL.U32 R0, R33, 0x2, RZ ;  /* 0x0000000221007824 */ /* 0x000fe400078e00ff */
[----:B------:R-:W1:Y:S01]  /*11980*/  SHFL.IDX PT, R3, R10, RZ, 0x181f ;  /* 0x00181fff0a037589 */ /* 0x000e6200000e0000 */
[----:B------:R-:W-:Y:S01]  /*11990*/  @P2 LOP3.LUT R23, R23, 0x400, RZ, 0xfc, !PT ;  /* 0x0000040017172812 */ /* 0x000fe200078efcff */
[----:B------:R-:W-:Y:S02]  /*119a0*/  IMAD R9, R9, 0x2, R22 ;  /* 0x0000000209097824 */ /* 0x000fe400078e0216 */
[----:B------:R-:W-:Y:S01]  /*119b0*/  SHFL.IDX PT, R35, R10, 0x1, 0x181f ;  /* 0x00381f000a237f89 */ /* 0x000fe200000e0000 */
[C---:B------:R-:W-:Y:S02]  /*119c0*/  LOP3.LUT P2, RZ, R23.reuse, 0x10, RZ, 0xc0, !PT ;  /* 0x0000001017ff7812 */ /* 0x040fe4000784c0ff */
[----:B------:R-:W-:-:S04]  /*119d0*/  LOP3.LUT R23, R23, 0xfffffdff, RZ, 0xc0, !PT ;  /* 0xfffffdff17177812 */ /* 0x000fc800078ec0ff */
[----:B------:R-:W-:-:S04]  /*119e0*/  @P1 LOP3.LUT R23, R23, 0x200, RZ, 0xfc, !PT ;  /* 0x0000020017171812 */ /* 0x000fc800078efcff */
[C---:B------:R-:W-:Y:S02]  /*119f0*/  LOP3.LUT P1, RZ, R23.reuse, 0x8, RZ, 0xc0, !PT ;  /* 0x0000000817ff7812 */ /* 0x040fe4000782c0ff */
[----:B------:R-:W-:Y:S02]  /*11a00*/  LOP3.LUT P6, RZ, R23, 0x4, RZ, 0xc0, !PT ;  /* 0x0000000417ff7812 */ /* 0x000fe400078cc0ff */
[----:B0-----:R-:W-:-:S05]  /*11a10*/  IADD3 R2, P0, R2, R0, RZ ;  /* 0x0000000002027210 */ /* 0x001fca0007f1e0ff */
[----:B-1----:R-:W-:-:S05]  /*11a20*/  IMAD.X R3, RZ, RZ, R3, P0 ;  /* 0x000000ffff037224 */ /* 0x002fca00000e0603 */
[----:B------:R-:W-:Y:S04]  /*11a30*/  LDGSTS.E.BYPASS.LTC128B.128 [R9+0x24400], desc[UR36][R2.64], !P2 ;  /* 0x2440000002097fae */ /* 0x000fe8000d101d64 */
[----:B------:R-:W-:Y:S04]  /*11a40*/  LDGSTS.E.BYPASS.LTC128B.128 [R9+0x26c00], desc[UR36][R2.64+0x80], !P1 ;  /* 0x26c0008002097fae */ /* 0x000fe8000c901d64 */
[----:B------:R-:W-:Y:S04]  /*11a50*/  LDGSTS.E.BYPASS.LTC128B.128 [R9+0x29400], desc[UR36][R2.64+0x100], !P6 ;  /* 0x2940010002097fae */ /* 0x000fe8000f101d64 */
[----:B------:R0:W-:Y:S04]  /*11a60*/  LDGSTS.E.BYPASS.LTC128B.128 [R9+0x2bc00], desc[UR36][R2.64+0x180], !P5 ;  /* 0x2bc0018002097fae */ /* 0x0001e8000e901d64 */
[----:B0-----:R-:W0:Y:S02]  /*11a70*/  SHFL.IDX PT, R2, R8, 0x1, 0x181f ;  /* 0x00381f0008027f89 */ /* 0x001e2400000e0000 */
[----:B0-----:R-:W-:-:S05]  /*11a80*/  IADD3 R2, P0, R2, R0, RZ ;  /* 0x0000000002027210 */ /* 0x001fca0007f1e0ff */
[----:B------:R-:W-:Y:S02]  /*11a90*/  IMAD.X R3, RZ, RZ, R35, P0 ;  /* 0x000000ffff037224 */ /* 0x000fe400000e0623 */
[----:B------:R-:W-:Y:S04]  /*11aa0*/  SHFL.IDX PT, R35, R10, 0x2, 0x181f ;  /* 0x00581f000a237f89 */ /* 0x000fe800000e0000 */
        /* <DEDUP_REMOVED lines=13> */
[----:B0-----:R-:W-:-:S04]  /*11b80*/  IADD3 R2, P0, R2, R0, RZ ;  /* 0x0000000002027210 */ /* 0x001fc80007f1e0ff */
[----:B------:R-:W-:Y:S02]  /*11b90*/  IADD3.X R3, RZ, R35, RZ, P0, !PT ;  /* 0x00000023ff037210 */ /* 0x000fe400007fe4ff */
[----:B------:R0:W1:Y:S04]  /*11ba0*/  SHFL.IDX PT, R35, R10, 0x4, 0x181f ;  /* 0x00981f000a237f89 */ /* 0x00006800000e0000 */
[----:B------:R-:W-:Y:S01]  /*11bb0*/  LDGSTS.E.BYPASS.LTC128B.128 [R9+0x25c00], desc[UR36][R2.64], !P2 ;  /* 0x25c0000002097fae */ /* 0x000fe2000d101d64 */
[----:B------:R-:W-:-:S03]  /*11bc0*/  LOP3.LUT P2, RZ, R23, 0x400, RZ, 0xc0, !PT ;  /* 0x0000040017ff7812 */ /* 0x000fc6000784c0ff */
[----:B------:R-:W-:Y:S01]  /*11bd0*/  LDGSTS.E.BYPASS.LTC128B.128 [R9+0x28400], desc[UR36][R2.64+0x80], !P1 ;  /* 0x2840008002097fae */ /* 0x000fe2000c901d64 */
[----:B------:R-:W-:-:S03]  /*11be0*/  LOP3.LUT P1, RZ, R23, 0x200, RZ, 0xc0, !PT ;  /* 0x0000020017ff7812 */ /* 0x000fc6000782c0ff */
[----:B------:R-:W-:Y:S04]  /*11bf0*/  LDGSTS.E.BYPASS.LTC128B.128 [R9+0x2ac00], desc[UR36][R2.64+0x100], !P6 ;  /* 0x2ac0010002097fae */ /* 0x000fe8000f101d64 */
[----:B------:R2:W-:Y:S04]  /*11c00*/  LDGSTS.E.BYPASS.LTC128B.128 [R9+0x2d400], desc[UR36][R2.64+0x180], !P5 ;  /* 0x2d40018002097fae */ /* 0x0005e8000e901d64 */
[----:B-12---:R0:W2:Y:S02]  /*11c10*/  SHFL.IDX PT, R2, R8, 0x4, 0x181f ;  /* 0x00981f0008027f89 */ /* 0x0060a400000e0000 */
.L_x_364:
[----:B------:R-:W-:Y:S02]  /*11c20*/  LOP3.LUT R23, R23, 0xfffffdff, RZ, 0xc0, !PT ;  /* 0xfffffdff17177812 */ /* 0x000fe400078ec0ff */
[----:B--2---:R-:W-:Y:S02]  /*11c30*/  IADD3 R2, P0, R2, R0, RZ ;  /* 0x0000000002027210 */ /* 0x004fe40007f1e0ff */
[----:B------:R-:W-:-:S03]  /*11c40*/  @P1 LOP3.LUT R23, R23, 0x200, RZ, 0xfc, !PT ;  /* 0x0000020017171812 */ /* 0x000fc600078efcff */
[----:B------:R-:W-:Y:S01]  /*11c50*/  IMAD.X R3, RZ, RZ, R35, P0 ;  /* 0x000000ffff037224 */ /* 0x000fe200000e0623 */
[C---:B------:R-:W-:Y:S02]  /*11c60*/  LOP3.LUT P1, RZ, R23.reuse, 0x10, RZ, 0xc0, !PT ;  /* 0x0000001017ff7812 */ /* 0x040fe4000782c0ff */
[C---:B------:R-:W-:Y:S02]  /*11c70*/  LOP3.LUT P0, RZ, R23.reuse, 0x8, RZ, 0xc0, !PT ;  /* 0x0000000817ff7812 */ /* 0x040fe4000780c0ff */
[----:B------:R-:W-:-:S09]  /*11c80*/  LOP3.LUT P6, RZ, R23, 0x4, RZ, 0xc0, !PT ;  /* 0x0000000417ff7812 */ /* 0x000fd200078cc0ff */
[----:B------:R-:W-:Y:S01]  /*11c90*/  @!PT LDS RZ, [RZ] ;  /* 0x00000000fffff984 */ /* 0x000fe20000000800 */
[----:B------:R-:W-:Y:S01]  /*11ca0*/  @!PT LDS RZ, [RZ] ;  /* 0x00000000fffff984 */ /* 0x000fe20000000800 */
[----:B------:R-:W-:Y:S01]  /*11cb0*/  @!PT LDS RZ, [RZ] ;  /* 0x00000000fffff984 */ /* 0x000fe20000000800 */
[----:B------:R1:W-:Y:S01]  /*11cc0*/  LDGSTS.E.BYPASS.LTC128B.128 [R9+0x26400], desc[UR36][R2.64], !P1 ;  /* 0x2640000002097fae */ /* 0x0003e2000c901d64 */
[----:B------:R-:W-:-:S03]  /*11cd0*/  LOP3.LUT P1, RZ, R23, 0x200, RZ, 0xc0, !PT ;  /* 0x0000020017ff7812 */ /* 0x000fc6000782c0ff */
[----:B------:R1:W-:Y:S01]  /*11ce0*/  LDGSTS.E.BYPASS.LTC128B.128 [R9+0x28c00], desc[UR36][R2.64+0x80], !P0 ;  /* 0x28c0008002097fae */ /* 0x0003e2000c101d64 */
[----:B------:R-:W-:-:S03]  /*11cf0*/  PLOP3.LUT P0, PT, PT, PT, PT, 0x80, 0x0 ;  /* 0x000000000000781c */ /* 0x000fc60003f0f070 */
[----:B------:R1:W-:Y:S04]  /*11d00*/  LDGSTS.E.BYPASS.LTC128B.128 [R9+0x2b400], desc[UR36][R2.64+0x100], !P6 ;  /* 0x2b40010002097fae */ /* 0x0003e8000f101d64 */
[----:B------:R1:W-:Y:S01]  /*11d10*/  LDGSTS.E.BYPASS.LTC128B.128 [R9+0x2dc00], desc[UR36][R2.64+0x180], !P5 ;  /* 0x2dc0018002097fae */ /* 0x0003e2000e901d64 */
[----:B------:R-:W-:-:S05]  /*11d20*/  NOP ;  /* 0x0000000000007918 */ /* 0x000fca0000000000 */
.L_x_273:
        /* <DEDUP_REMOVED lines=10> */
.L_x_274:
[----:B------:R2:W-:Y:S01]  /*11dd0*/  SYNCS.ARRIVE.TRANS64.A1T0 RZ, [R6+URZ+0x38830], RZ ;  /* 0x038830ff06ff79a7 */ /* 0x0005e2000810003f */
[----:B------:R-:W-:Y:S05]  /*11de0*/  @!P6 BRA `(.L_x_275) ;  /* 0x000000000004e947 */ /* 0x000fea0003800000 */
[----:B------:R-:W-:Y:S01]  /*11df0*/  BPT.TRAP 0x1 ;  /* 0x000000040000795c */ /* 0x000fe20000300000 */
.L_x_275:
[----:B-1----:R-:W-:Y:S01]  /*11e00*/  SHF.L.U32 R2, R17, 0x1f, RZ ;  /* 0x0000001f11027819 */ /* 0x002fe200000006ff */
[----:B--2---:R-:W-:Y:S01]  /*11e10*/  IMAD R6, R7, 0x8, R22 ;  /* 0x0000000807067824 */ /* 0x004fe200078e0216 */
[----:B------:R-:W-:Y:S03]  /*11e20*/  BSSY B1, `(.L_x_276) ;  /* 0x0000003000017945 */ /* 0x000fe60003800000 */
[----:B------:R-:W1:Y:S02]  /*11e30*/  SYNCS.PHASECHK.TRANS64.TRYWAIT P0, [R6+URZ+0x38860], R2 ;  /* 0x03886002060075a7 */ /* 0x000e64000800017f */
[----:B-1----:R-:W-:Y:S05]  /*11e40*/  @!P0 BRA `(.L_x_277) ;  /* 0x0000003800448947 */ /* 0x002fea0003800000 */
.L_x_365:
[----:B------:R-:W-:Y:S05]  /*11e50*/  BSYNC B1 ;  /* 0x0000000000017941 */ /* 0x000fea0003800000 */
.L_x_276:
[----:B0-----:R-:W2:Y:S01]  /*11e60*/  LDL R8, [R1] ;  /* 0x0000000001087983 */ /* 0x001ea20000100800 */
[----:B------:R-:W0:Y:S01]  /*11e70*/  S2R R3, SR_TID.X ;  /* 0x0000000000037919 */ /* 0x000e220000002100 */
[----:B------:R-:W-:Y:S01]  /*11e80*/  UMOV UR4, 0xffffffff ;  /* 0xffffffff00047882 */ /* 0x000fe20000000000 */
[----:B------:R-:W-:Y:S01]  /*11e90*/  IMAD R7, R7, 0x5000, R32 ;  /* 0x0000500007077824 */ /* 0x000fe200078e0220 */
[----:B0-----:R-:W-:-:S04]  /*11ea0*/  LOP3.LUT R3, R3, 0x7f, RZ, 0xc0, !PT ;  /* 0x0000007f03037812 */ /* 0x001fc800078ec0ff */
[----:B------:R-:W-:Y:S01]  /*11eb0*/  SHF.R.U32.HI R3, RZ, 0x3, R3 ;  /* 0x00000003ff037819 */ /* 0x000fe20000011603 */
[----:B--2---:R-:W-:-:S04]  /*11ec0*/  IMAD R8, R29, -0x50, R8 ;  /* 0xffffffb01d087824 */ /* 0x004fc800078e0208 */
[----:B------:R-:W-:Y:S01]  /*11ed0*/  IMAD.IADD R8, R8, 0x1, -R3 ;  /* 0x0000000108087824 */ /* 0x000fe200078e0a03 */
[----:B------:R-:W-:Y:S06]  /*11ee0*/  BRA.DIV UR4, `(.L_x_278) ;  /* 0x0000003a04307947 */ /* 0x000fec000b800000 */
[----:B-1----:R-:W0:Y:S01]  /*11ef0*/  SHFL.IDX PT, R2, R24, RZ, 0x181f ;  /* 0x00181fff18027589 */ /* 0x002e2200000e0000 */
[----:B------:R-:W-:-:S03]  /*11f00*/  IMAD R7, R7, 0x2, R22 ;  /* 0x0000000207077824 */ /* 0x000fc600078e0216 */
[----:B------:R-:W1:Y:S04]  /*11f10*/  SHFL.IDX PT, R3, R25, RZ, 0x181f ;  /* 0x00181fff19037589 */ /* 0x000e6800000e0000 */
[----:B------:R-:W-:Y:S01]  /*11f20*/  SHFL.IDX PT, R14, R24, 0x4, 0x181f ;  /* 0x00981f00180e7f89 */ /* 0x000fe200000e0000 */
[----:B0-----:R-:W-:-:S05]  /*11f30*/  IADD3 R2, P0, R2, R0, RZ ;  /* 0x0000000002027210 */ /* 0x001fca0007f1e0ff */
        /* <DEDUP_REMOVED lines=9> */
[----:B0-----:R-:W0:Y:S04]  /*11fd0*/  SHFL.IDX PT, R2, R24, 0x1, 0x181f ;  /* 0x00381f0018027f89 */ /* 0x001e2800000e0000 */
[----:B------:R-:W1:Y:S01]  /*11fe0*/  SHFL.IDX PT, R3, R25, 0x1, 0x181f ;  /* 0x00381f0019037f89 */ /* 0x000e6200000e0000 */
[----:B0-----:R-:W-:-:S04]  /*11ff0*/  IADD3 R2, P0, R2, R0, RZ ;  /* 0x0000000002027210 */ /* 0x001fc80007f1e0ff */
        /* <DEDUP_REMOVED lines=22> */
[----:B------:R-:W1:Y:S04]  /*12160*/  SHFL.IDX PT, R3, R25, 0x3, 0x181f ;  /* 0x00781f0019037f89 */ /* 0x000e6800000e0000 */
[----:B------:R-:W2:Y:S01]  /*12170*/  SHFL.IDX PT, R25, R25, 0x4, 0x181f ;  /* 0x00981f0019197f89 */ /* 0x000ea200000e0000 */
[----:B0-----:R-:W-:-:S05]  /*12180*/  IADD3 R2, P0, R2, R0, RZ ;  /* 0x0000000002027210 */ /* 0x001fca0007f1e0ff */
[----:B-1----:R-:W-:Y:S01]  /*12190*/  IMAD.X R3, RZ, RZ, R3, P0 ;  /* 0x000000ffff037224 */ /* 0x002fe200000e0603 */
[----:B------:R-:W-:-:S13]  /*121a0*/  ISETP.LT.OR P0, PT, R8, 0x31, P4 ;  /* 0x000000310800780c */ /* 0x000fda0002701670 */
[----:B------:R1:W-:Y:S01]  /*121b0*/  LDGSTS.E.BYPASS.LTC128B.128 [R7+0x1c00], desc[UR36][R2.64], !P0 ;  /* 0x01c0000002077fae */ /* 0x0003e2000c101d64 */
[----:B------:R-:W-:-:S13]  /*121c0*/  ISETP.LT.OR P0, PT, R8, 0x31, P3 ;  /* 0x000000310800780c */ /* 0x000fda0001f01670 */
[----:B------:R1:W-:Y:S01]  /*121d0*/  LDGSTS.E.BYPASS.LTC128B.128 [R7+0x4400], desc[UR36][R2.64+0x80], !P0 ;  /* 0x0440008002077fae */ /* 0x0003e2000c101d64 */
[----:B------:R-:W-:-:S13]  /*121e0*/  ISETP.LT.OR P0, PT, R8, 0x31, P2 ;  /* 0x000000310800780c */ /* 0x000fda0001701670 */
[----:B------:R1:W-:Y:S01]  /*121f0*/  LDGSTS.E.BYPASS.LTC128B.128 [R7+0x6c00], desc[UR36][R2.64+0x100], !P0 ;  /* 0x06c0010002077fae */ /* 0x0003e2000c101d64 */
[----:B------:R-:W-:-:S13]  /*12200*/  ISETP.LT.OR P0, PT, R8, 0x31, P1 ;  /* 0x000000310800780c */ /* 0x000fda0000f01670 */
[----:B--2---:R1:W-:Y:S02]  /*12210*/  LDGSTS.E.BYPASS.LTC128B.128 [R7+0x9400], desc[UR36][R2.64+0x180], !P0 ;  /* 0x0940018002077fae */ /* 0x0043e4000c101d64 */
.L_x_377:
[----:B01----:R-:W-:Y:S01]  /*12220*/  IADD3 R2, P0, R14, R0, RZ ;  /* 0x000000000e027210 */ /* 0x003fe20007f1e0ff */
[----:B------:R-:W-:Y:S02]  /*12230*/  ULDC.64 UR4, c[0x0][0x328] ;  /* 0x0000ca0000047ab9 */ /* 0x000fe40000000a00 */
[----:B------:R-:W-:Y:S02]  /*12240*/  IMAD R20, R20, UR4, RZ ;  /* 0x0000000414147c24 */ /* 0x000fe4000f8e02ff */
[----:B------:R-:W-:Y:S01]  /*12250*/  IMAD.X R3, RZ, RZ, R25, P0 ;  /* 0x000000ffff037224 */ /* 0x000fe200000e0619 */
[----:B------:R-:W-:Y:S01]  /*12260*/  ISETP.LT.OR P0, PT, R8, 0x41, P4 ;  /* 0x000000410800780c */ /* 0x000fe20002701670 */
[----:B------:R-:W-:-:S12]  /*12270*/  IMAD R9, R5, UR5, R20 ;  /* 0x0000000505097c24 */ /* 0x000fd8000f8e0214 */
        /* <DEDUP_REMOVED lines=9> */
[----:B------:R0:W-:Y:S01]  /*12310*/  LDGSTS.E.BYPASS.LTC128B.128 [R7+0x9c00], desc[UR36][R2.64+0x180], !P0 ;  /* 0x09c0018002077fae */ /* 0x0001e2000c101d64 */
[----:B------:R-:W-:Y:S01]  /*12320*/  NOP ;  /* 0x0000000000007918 */ /* 0x000fe20000000000 */
        /* <DEDUP_REMOVED lines=13> */
[----:B------:R-:W-:-:S04]  /*12400*/  LEA R24, P0, R2, UR4, 0x1 ;  /* 0x0000000402187c11 */ /* 0x000fc8000f8008ff */
[----:B------:R-:W-:Y:S02]  /*12410*/  LEA.HI.X R25, R2, UR5, R3, 0x1, P0 ;  /* 0x0000000502197c11 */ /* 0x000fe400080f0c03 */
[----:B------:R-:W-:-:S13]  /*12420*/  PLOP3.LUT P0, PT, PT, PT, PT, 0x80, 0x0 ;  /* 0x000000000000781c */ /* 0x000fda0003f0f070 */
.L_x_279:
        /* <DEDUP_REMOVED lines=10> */
.L_x_280:
[C---:B------:R-:W-:Y:S01]  /*124d0*/  ISETP.GT.AND P0, PT, R26.reuse, RZ, PT ;  /* 0x000000ff1a00720c */ /* 0x040fe20003f04270 */
[----:B------:R3:W-:Y:S01]  /*124e0*/  SYNCS.ARRIVE.TRANS64.A1T0 RZ, [R6+URZ+0x38850], RZ ;  /* 0x038850ff06ff79a7 */ /* 0x0007e2000810003f */
[----:B------:R-:W-:Y:S02]  /*124f0*/  VIADD R0, R26, 0xffffffff ;  /* 0xffffffff1a007836 */ /* 0x000fe40000000000 */
[----:B------:R-:W-:Y:S02]  /*12500*/  IMAD.MOV.U32 R17, RZ, RZ, R28 ;  /* 0x000000ffff117224 */ /* 0x000fe400078e001c */
[----:B------:R-:W-:Y:S02]  /*12510*/  IMAD.MOV.U32 R7, RZ, RZ, R27 ;  /* 0x000000ffff077224 */ /* 0x000fe400078e001b */
[----:B------:R-:W-:-:S05]  /*12520*/  IMAD.MOV.U32 R29, RZ, RZ, R26 ;  /* 0x000000ffff1d7224 */ /* 0x000fca00078e001a */
[----:B---3--:R-:W-:Y:S05]  /*12530*/  @P0 BRA `(.L_x_281) ;  /* 0xffffffec00e00947 */ /* 0x008fea000383ffff */
.L_x_268:
[----:B------:R-:W-:Y:S05]  /*12540*/  BSYNC B0 ;  /* 0x0000000000007941 */ /* 0x000fea0003800000 */
.L_x_267:
[----:B------:R-:W3:Y:S01]  /*12550*/  S2R R2, SR_TID.X ;  /* 0x0000000000027919 */ /* 0x000ee20000002100 */
[----:B------:R-:W-:Y:S01]  /*12560*/  BSSY B0, `(.L_x_282) ;  /* 0x0000010000007945 */ /* 0x000fe20003800000 */
[----:B---3--:R-:W-:-:S04]  /*12570*/  LOP3.LUT R2, R2, 0x7f, RZ, 0xc0, !PT ;  /* 0x0000007f02027812 */ /* 0x008fc800078ec0ff */
[----:B------:R-:W-:-:S13]  /*12580*/  ISETP.NE.AND P0, PT, R2, RZ, PT ;  /* 0x000000ff0200720c */ /* 0x000fda0003f05270 */
[----:B------:R-:W-:Y:S05]  /*12590*/  @P0 BRA `(.L_x_283) ;  /* 0x0000000000300947 */ /* 0x000fea0003800000 */
[----:B------:R-:W3:Y:S01]  /*125a0*/  S2R R5, SR_LANEID ;  /* 0x0000000000057919 */ /* 0x000ee20000000000 */
[----:B------:R-:W-:Y:S01]  /*125b0*/  VOTEU.ANY UR4, UPT, PT ;  /* 0x0000000000047886 */ /* 0x000fe200038e0100 */
[----:B0-----:R-:W0:Y:S01]  /*125c0*/  LDC.64 R2, c[0x0][0xc60] ;  /* 0x00031800ff027b82 */ /* 0x001e220000000a00 */
[----:B------:R-:W3:Y:S02]  /*125d0*/  FLO.U32 R0, UR4 ;  /* 0x0000000400007d00 */ /* 0x000ee400080e0000 */
[----:B---3--:R-:W-:-:S06]  /*125e0*/  ISETP.EQ.U32.AND P0, PT, R0, R5, PT ;  /* 0x000000050000720c */ /* 0x008fcc0003f02070 */
[----:B------:R-:W0:Y:S07]  /*125f0*/  POPC R5, UR4 ;  /* 0x0000000400057d09 */ /* 0x000e2e0008000000 */
[----:B0-----:R-:W3:Y:S01]  /*12600*/  @P0 ATOMG.E.ADD.STRONG.GPU PT, R3, desc[UR36][R2.64], R5 ;  /* 0x00000005020309a8 */ /* 0x001ee200081ee1e4 */
[----:B------:R-:W0:Y:S02]  /*12610*/  S2R R4, SR_LTMASK ;  /* 0x0000000000047919 */ /* 0x000e240000003900 */
[----:B0-----:R-:W-:-:S04]  /*12620*/  LOP3.LUT R4, R4, UR4, RZ, 0xc0, !PT ;  /* 0x0000000404047c12 */ /* 0x001fc8000f8ec0ff */
[----:B--2---:R-:W0:Y:S01]  /*12630*/  POPC R7, R4 ;  /* 0x0000000400077309 */ /* 0x004e220000000000 */
[----:B---3--:R-:W0:Y:S02]  /*12640*/  SHFL.IDX PT, R0, R3, R0, 0x1f ;  /* 0x00001f0003007589 */ /* 0x008e2400000e0000 */
[----:B0-----:R-:W-:-:S07]  /*12650*/  IADD3 R16, R0, UR39, R7 ;  /* 0x0000002700107c10 */ /* 0x001fce000fffe007 */
.L_x_283:
[----:B------:R-:W-:Y:S05]  /*12660*/  BSYNC B0 ;  /* 0x0000000000007941 */ /* 0x000fea0003800000 */
.L_x_282:
[----:B------:R-:W-:-:S13]  /*12670*/  LOP3.LUT P0, RZ, R23, 0x20, RZ, 0xc0, !PT ;  /* 0x0000002017ff7812 */ /* 0x000fda000780c0ff */
[----:B------:R-:W-:Y:S05]  /*12680*/  @!P0 BRA `(.L_x_284) ;  /* 0x0000000000048947 */ /* 0x000fea0003800000 */
[----:B------:R-:W-:Y:S01]  /*12690*/  BPT.TRAP 0x1 ;  /* 0x000000040000795c */ /* 0x000fe20000300000 */
.L_x_284:
[----:B------:R-:W3:Y:S01]  /*126a0*/  LDL.LU R0, [R1] ;  /* 0x0000000001007983 */ /* 0x000ee20000300800 */
[----:B------:R-:W-:Y:S01]  /*126b0*/  IMAD R4, R27, 0x8, R22 ;  /* 0x000000081b047824 */ /* 0x000fe200078e0216 */
[----:B0-----:R-:W-:Y:S01]  /*126c0*/  SHF.L.U32 R3, R28, 0x1f, RZ ;  /* 0x0000001f1c037819 */ /* 0x001fe200000006ff */
[----:B------:R-:W-:Y:S03]  /*126d0*/  BSSY B0, `(.L_x_285) ;  /* 0x0000004000007945 */ /* 0x000fe60003800000 */
[----:B------:R-:W0:Y:S01]  /*126e0*/  SYNCS.PHASECHK.TRANS64.TRYWAIT P0, [R4+URZ+0x38860], R3 ;  /* 0x03886003040075a7 */ /* 0x000e22000800017f */
[----:B---3--:R-:W-:Y:S01]  /*126f0*/  IMAD R5, R26, -0x50, R0 ;  /* 0xffffffb01a057824 */ /* 0x008fe200078e0200 */
[----:B0-----:R-:W-:Y:S06]  /*12700*/  @!P0 BRA `(.L_x_286) ;  /* 0x0000003800008947 */ /* 0x001fec0003800000 */
.L_x_378:
[----:B------:R-:W-:Y:S05]  /*12710*/  BSYNC B0 ;  /* 0x0000000000007941 */ /* 0x000fea0003800000 */
.L_x_285:
[----:B------:R-:W3:Y:S01]  /*12720*/  S2R R0, SR_TID.X ;  /* 0x0000000000007919 */ /* 0x000ee20000002100 */
[----:B------:R-:W-:Y:S01]  /*12730*/  UMOV UR4, 0xffffffff ;  /* 0xffffffff00047882 */ /* 0x000fe20000000000 */
[----:B--2---:R-:W-:Y:S01]  /*12740*/  IMAD R7, R27, 0x5000, R32 ;  /* 0x000050001b077824 */ /* 0x004fe200078e0220 */
[----:B---3--:R-:W-:-:S04]  /*12750*/  LOP3.LUT R0, R0, 0x7f, RZ, 0xc0, !PT ;  /* 0x0000007f00007812 */ /* 0x008fc800078ec0ff */
[----:B------:R-:W-:-:S04]  /*12760*/  SHF.R.U32.HI R0, RZ, 0x3, R0 ;  /* 0x00000003ff007819 */ /* 0x000fc80000011600 */
[----:B------:R-:W-:Y:S01]  /*12770*/  IADD3 R5, -R0, R5, RZ ;  /* 0x0000000500057210 */ /* 0x000fe20007ffe1ff */
[----:B------:R-:W-:Y:S06]  /*12780*/  BRA.DIV UR4, `(.L_x_287) ;  /* 0x0000003604f47947 */ /* 0x000fec000b800000 */
[----:B-1----:R-:W1:Y:S01]  /*12790*/  SHFL.IDX PT, R14, R24, RZ, 0x181f ;  /* 0x00181fff180e7589 */ /* 0x002e6200000e0000 */
[----:B------:R-:W-:Y:S01]  /*127a0*/  ULDC UR4, c[0x0][0x2f4] ;  /* 0x0000bd0000047ab9 */ /* 0x000fe20000000800 */
[C---:B------:R-:W-:Y:S01]  /*127b0*/  IMAD.SHL.U32 R8, R33.reuse, 0x2, RZ ;  /* 0x0000000221087824 */ /* 0x040fe200078e00ff */
[C---:B------:R-:W-:Y:S01]  /*127c0*/  ISETP.GE.AND P3, PT, R33.reuse, UR4, PT ;  /* 0x0000000421007c0c */ /* 0x040fe2000bf66270 */
[----:B0-----:R-:W0:Y:S01]  /*127d0*/  SHFL.IDX PT, R3, R25, RZ, 0x181f ;  /* 0x00181fff19037589 */ /* 0x001e2200000e0000 */
[----:B------:R-:W-:Y:S01]  /*127e0*/  LOP3.LUT R6, R33, 0x40, RZ, 0xfc, !PT ;  /* 0x0000004021067812 */ /* 0x000fe200078efcff */
[----:B------:R-:W-:Y:S01]  /*127f0*/  IMAD R0, R7, 0x2, R22 ;  /* 0x0000000207007824 */ /* 0x000fe200078e0216 */
[----:B------:R-:W-:Y:S01]  /*12800*/  ISETP.LT.OR P4, PT, R5, 0x1, P3 ;  /* 0x000000010500780c */ /* 0x000fe20001f81670 */
[----:B------:R-:W-:Y:S01]  /*12810*/  SHFL.IDX PT, R7, R25, 0x1, 0x181f ;  /* 0x00381f0019077f89 */ /* 0x000fe200000e0000 */
[----:B------:R-:W-:Y:S02]  /*12820*/  ISETP.GE.AND P2, PT, R6, UR4, PT ;  /* 0x0000000406007c0c */ /* 0x000fe4000bf46270 */
[----:B------:R-:W-:Y:S01]  /*12830*/  ISETP.GE.AND P1, PT, R37, UR4, PT ;  /* 0x0000000425007c0c */ /* 0x000fe2000bf26270 */
[----:B------:R-:W-:Y:S01]  /*12840*/  SHFL.IDX PT, R9, R25, 0x2, 0x181f ;  /* 0x00581f0019097f89 */ /* 0x000fe200000e0000 */
[----:B-1----:R-:W-:-:S03]  /*12850*/  IADD3 R2, P0, R14, R8, RZ ;  /* 0x000000080e027210 */ /* 0x002fc60007f1e0ff */
[----:B------:R-:W1:Y:S02]  /*12860*/  SHFL.IDX PT, R14, R24, 0x1, 0x181f ;  /* 0x00381f00180e7f89 */ /* 0x000e6400000e0000 */
[----:B0-----:R-:W-:Y:S01]  /*12870*/  IMAD.X R3, RZ, RZ, R3, P0 ;  /* 0x000000ffff037224 */ /* 0x001fe200000e0603 */
[----:B------:R-:W-:-:S04]  /*12880*/  ISETP.LT.OR P0, PT, R5, 0x1, P2 ;  /* 0x000000010500780c */ /* 0x000fc80001701670 */
[----:B------:R-:W-:Y:S01]  /*12890*/  LDGSTS.E.BYPASS.LTC128B.128 [R0+0x400], desc[UR36][R2.64], !P4 ;  /* 0x0040000002007fae */ /* 0x000fe2000e101d64 */
[----:B------:R-:W-:-:S08]  /*128a0*/  ISETP.LT.OR P4, PT, R5, 0x1, P1 ;  /* 0x000000010500780c */ /* 0x000fd00000f81670 */
[----:B------:R-:W-:Y:S01]  /*128b0*/  LDGSTS.E.BYPASS.LTC128B.128 [R0+0x2c00], desc[UR36][R2.64+0x80], !P0 ;  /* 0x02c0008002007fae */ /* 0x000fe2000c101d64 */
[----:B------:R-:W-:-:S04]  /*128c0*/  ISETP.GE.AND P0, PT, R36, UR4, PT ;  /* 0x0000000424007c0c */ /* 0x000fc8000bf06270 */
[----:B------:R-:W-:Y:S01]  /*128d0*/  LDGSTS.E.BYPASS.LTC128B.128 [R0+0x5400], desc[UR36][R2.64+0x100], !P4 ;  /* 0x0540010002007fae */ /* 0x000fe2000e101d64 */
[----:B------:R-:W-:-:S13]  /*128e0*/  ISETP.LT.OR P4, PT, R5, 0x1, P0 ;  /* 0x000000010500780c */ /* 0x000fda0000781670 */
[----:B------:R0:W-:Y:S01]  /*128f0*/  LDGSTS.E.BYPASS.LTC128B.128 [R0+0x7c00], desc[UR36][R2.64+0x180], !P4 ;  /* 0x07c0018002007fae */ /* 0x0001e2000e101d64 */
[----:B-1----:R-:W-:-:S03]  /*12900*/  IADD3 R6, P4, R14, R8, RZ ;  /* 0x000000080e067210 */ /* 0x002fc60007f9e0ff */
[----:B------:R-:W0:Y:S02]  /*12910*/  SHFL.IDX PT, R14, R24, 0x2, 0x181f ;  /* 0x00581f00180e7f89 */ /* 0x000e2400000e0000 */
[----:B------:R-:W-:Y:S01]  /*12920*/  IMAD.X R7, RZ, RZ, R7, P4 ;  /* 0x000000ffff077224 */ /* 0x000fe200020e0607 */
[----:B------:R-:W-:-:S13]  /*12930*/  ISETP.LT.OR P4, PT, R5, 0x11, P3 ;  /* 0x000000110500780c */ /* 0x000fda0001f81670 */
[----:B------:R-:W-:Y:S01]  /*12940*/  LDGSTS.E.BYPASS.LTC128B.128 [R0+0xc00], desc[UR36][R6.64], !P4 ;  /* 0x00c0000006007fae */ /* 0x000fe2000e101d64 */
[----:B------:R-:W-:-:S13]  /*12950*/  ISETP.LT.OR P4, PT, R5, 0x11, P2 ;  /* 0x000000110500780c */ /* 0x000fda0001781670 */
[----:B------:R-:W-:Y:S01]  /*12960*/  LDGSTS.E.BYPASS.LTC128B.128 [R0+0x3400], desc[UR36][R6.64+0x80], !P4 ;  /* 0x0340008006007fae */ /* 0x000fe2000e101d64 */
[----:B------:R-:W-:-:S13]  /*12970*/  ISETP.LT.OR P4, PT, R5, 0x11, P1 ;  /* 0x000000110500780c */ /* 0x000fda0000f81670 */
[----:B------:R-:W-:Y:S01]  /*12980*/  LDGSTS.E.BYPASS.LTC128B.128 [R0+0x5c00], desc[UR36][R6.64+0x100], !P4 ;  /* 0x05c0010006007fae */ /* 0x000fe2000e101d64 */
[----:B------:R-:W-:-:S13]  /*12990*/  ISETP.LT.OR P4, PT, R5, 0x11, P0 ;  /* 0x000000110500780c */ /* 0x000fda0000781670 */
[----:B------:R-:W-:Y:S01]  /*129a0*/  LDGSTS.E.BYPASS.LTC128B.128 [R0+0x8400], desc[UR36][R6.64+0x180], !P4 ;  /* 0x0840018006007fae */ /* 0x000fe2000e101d64 */
[----:B0-----:R-:W-:-:S03]  /*129b0*/  IADD3 R2, P4, R14, R8, RZ ;  /* 0x000000080e027210 */ /* 0x001fc60007f9e0ff */
[----:B------:R-:W0:Y:S02]  /*129c0*/  SHFL.IDX PT, R14, R24, 0x3, 0x181f ;  /* 0x00781f00180e7f89 */ /* 0x000e2400000e0000 */
[----:B------:R-:W-:Y:S01]  /*129d0*/  IMAD.X R3, RZ, RZ, R9, P4 ;  /* 0x000000ffff037224 */ /* 0x000fe200020e0609 */
[C---:B------:R-:W-:Y:S01]  /*129e0*/  ISETP.LT.OR P4, PT, R5.reuse, 0x21, P3 ;  /* 0x000000210500780c */ /* 0x040fe20001f81670 */
[----:B------:R-:W1:Y:S04]  /*129f0*/  SHFL.IDX PT, R9, R25, 0x3, 0x181f ;  /* 0x00781f0019097f89 */ /* 0x000e6800000e0000 */
        /* <DEDUP_REMOVED lines=8> */
[----:B0-----:R-:W-:Y:S02]  /*12a80*/  IADD3 R2, P4, R14, R8, RZ ;  /* 0x000000080e027210 */ /* 0x001fe40007f9e0ff */
[----:B------:R3:W4:Y:S02]  /*12a90*/  SHFL.IDX PT, R14, R24, 0x4, 0x181f ;  /* 0x00981f00180e7f89 */ /* 0x00072400000e0000 */
        /* <DEDUP_REMOVED lines=9> */
.L_x_390:
[C---:B------:R-:W-:Y:S02]  /*12b30*/  ISETP.LT.OR P3, PT, R5.reuse, 0x41, P3 ;  /* 0x000000410500780c */ /* 0x040fe40001f61670 */
[C---:B------:R-:W-:Y:S02]  /*12b40*/  ISETP.LT.OR P2, PT, R5.reuse, 0x41, P2 ;  /* 0x000000410500780c */ /* 0x040fe40001741670 */
[C---:B------:R-:W-:Y:S02]  /*12b50*/  ISETP.LT.OR P1, PT, R5.reuse, 0x41, P1 ;  /* 0x000000410500780c */ /* 0x040fe40000f21670 */
[----:B0--3--:R-:W-:Y:S02]  /*12b60*/  IADD3 R2, P4, R14, R8, RZ ;  /* 0x000000080e027210 */ /* 0x009fe40007f9e0ff */
[----:B------:R-:W-:-:S03]  /*12b70*/  ISETP.LT.OR P0, PT, R5, 0x41, P0 ;  /* 0x000000410500780c */ /* 0x000fc60000701670 */
[----:B------:R-:W-:-:S05]  /*12b80*/  IMAD.X R3, RZ, RZ, R25, P4 ;  /* 0x000000ffff037224 */ /* 0x000fca00020e0619 */
[----:B------:R-:W-:Y:S01]  /*12b90*/  @!PT LDS RZ, [RZ] ;  /* 0x00000000fffff984 */ /* 0x000fe20000000800 */
[----:B------:R-:W-:Y:S01]  /*12ba0*/  @!PT LDS RZ, [RZ] ;  /* 0x00000000fffff984 */ /* 0x000fe20000000800 */
[----:B------:R-:W-:Y:S01]  /*12bb0*/  @!PT LDS RZ, [RZ] ;  /* 0x00000000fffff984 */ /* 0x000fe20000000800 */
[----:B------:R0:W-:Y:S04]  /*12bc0*/  LDGSTS.E.BYPASS.LTC128B.128 [R0+0x2400], desc[UR36][R2.64], !P3 ;  /* 0x0240000002007fae */ /* 0x0001e8000d901d64 */
[----:B------:R0:W-:Y:S04]  /*12bd0*/  LDGSTS.E.BYPASS.LTC128B.128 [R0+0x4c00], desc[UR36][R2.64+0x80], !P2 ;  /* 0x04c0008002007fae */ /* 0x0001e8000d101d64 */
[----:B------:R0:W-:Y:S04]  /*12be0*/  LDGSTS.E.BYPASS.LTC128B.128 [R0+0x7400], desc[UR36][R2.64+0x100], !P1 ;  /* 0x0740010002007fae */ /* 0x0001e8000c901d64 */
[----:B------:R0:W-:Y:S01]  /*12bf0*/  LDGSTS.E.BYPASS.LTC128B.128 [R0+0x9c00], desc[UR36][R2.64+0x180], !P0 ;  /* 0x09c0018002007fae */ /* 0x0001e2000c101d64 */
[----:B------:R-:W-:Y:S01]  /*12c00*/  PLOP3.LUT P0, PT, PT, PT, PT, 0x80, 0x0 ;  /* 0x000000000000781c */ /* 0x000fe20003f0f070 */
[----:B------:R-:W-:-:S12]  /*12c10*/  NOP ;  /* 0x0000000000007918 */ /* 0x000fd80000000000 */
.L_x_288:
        /* <DEDUP_REMOVED lines=10> */
.L_x_289:
[----:B------:R1:W-:Y:S01]  /*12cc0*/  SYNCS.ARRIVE.TRANS64.A1T0 RZ, [R4+URZ+0x38850], RZ ;  /* 0x038850ff04ff79a7 */ /* 0x0003e2000810003f */
[----:B------:R-:W-:-:S05]  /*12cd0*/  VIADD R27, R27, 0x1 ;  /* 0x000000011b1b7836 */ /* 0x000fca0000000000 */
[----:B------:R-:W-:-:S04]  /*12ce0*/  ISETP.NE.AND P0, PT, R27, 0x2, PT ;  /* 0x000000021b00780c */ /* 0x000fc80003f05270 */
[----:B0-----:R-:W-:Y:S02]  /*12cf0*/  SEL R3, RZ, 0x1, P0 ;  /* 0x00000001ff037807 */ /* 0x001fe40000000000 */
[----:B------:R-:W-:Y:S02]  /*12d00*/  SEL R27, R27, RZ, P0 ;  /* 0x000000ff1b1b7207 */ /* 0x000fe40000000000 */
[----:B-1----:R-:W-:-:S07]  /*12d10*/  LOP3.LUT R28, R28, R3, RZ, 0x3c, !PT ;  /* 0x000000031c1c7212 */ /* 0x002fce00078e3cff */
.L_x_244:
[----:B------:R-:W-:Y:S05]  /*12d20*/  BSYNC B7 ;  /* 0x0000000000077941 */ /* 0x000fea0003800000 */
.L_x_242:
[----:B------:R-:W-:-:S13]  /*12d30*/  LOP3.LUT P0, RZ, R23, 0x100, RZ, 0xc0, !PT ;  /* 0x0000010017ff7812 */ /* 0x000fda000780c0ff */
[----:B------:R-:W-:Y:S05]  /*12d40*/  @!P0 BRA `(.L_x_290) ;  /* 0x0000000000248947 */ /* 0x000fea0003800000 */
[----:B------:R-:W-:Y:S05]  /*12d50*/  WARPSYNC.ALL ;  /* 0x0000000000007948 */ /* 0x000fea0003800000 */
[----:B------:R-:W1:Y:S08]  /*12d60*/  S2UR UR5, SR_CgaCtaId ;  /* 0x00000000000579c3 */ /* 0x000e700000008800 */
[----:B------:R-:W-:Y:S06]  /*12d70*/  BAR.SYNC.DEFER_BLOCKING 0x5, 0x180 ;  /* 0x0146000000007b1d */ /* 0x000fec0000010000 */
[----:B------:R-:W-:-:S02]  /*12d80*/  UMOV UR4, 0x400 ;  /* 0x0000040000047882 */ /* 0x000fc40000000000 */
[----:B-1----:R-:W-:-:S06]  /*12d90*/  ULEA UR4, UR5, UR4, 0x18 ;  /* 0x0000000405047291 */ /* 0x002fcc000f8ec03f */
[----:B------:R-:W-:-:S05]  /*12da0*/  IMAD.U32 R22, RZ, RZ, UR4 ;  /* 0x00000004ff167e24 */ /* 0x000fca000f8e00ff */
[----:B------:R2:W3:Y:S01]  /*12db0*/  LDS.128 R16, [R22+0x388d0] ;  /* 0x0388d00016107984 */ /* 0x0004e20000000c00 */
[----:B------:R-:W-:Y:S06]  /*12dc0*/  BAR.ARV 0x4, 0x180 ;  /* 0x0106000000007b1d */ /* 0x000fec0000002000 */
[----:B------:R-:W-:Y:S05]  /*12dd0*/  BRA `(.L_x_291) ;  /* 0x0000000800407947 */ /* 0x000fea0003800000 */
.L_x_290:
[----:B------:R-:W1:Y:S01]  /*12de0*/  S2R R0, SR_TID.X ;  /* 0x0000000000007919 */ /* 0x000e620000002100 */
[----:B------:R-:W-:Y:S01]  /*12df0*/  UMOV UR4, 0xffffffff ;  /* 0xffffffff00047882 */ /* 0x000fe20000000000 */
[----:B-1----:R-:W-:-:S04]  /*12e00*/  LOP3.LUT R8, R0, 0x1f, RZ, 0xc0, !PT ;  /* 0x0000001f00087812 */ /* 0x002fc800078ec0ff */
[----:B------:R-:W-:Y:S01]  /*12e10*/  ISETP.NE.AND P0, PT, R8, 0x1f, PT ;  /* 0x0000001f0800780c */ /* 0x000fe20003f05270 */
[----:B------:R-:W-:-:S12]  /*12e20*/  BRA.DIV UR4, `(.L_x_292) ;  /* 0x0000003a04547947 */ /* 0x000fd8000b800000 */
[----:B------:R-:W-:Y:S01]  /*12e30*/  IMAD.IADD R5, R19, 0x1, R8 ;  /* 0x0000000113057824 */ /* 0x000fe200078e0208 */
[----:B------:R-:W-:-:S04]  /*12e40*/  ULDC UR4, c[0x0][0xc3c] ;  /* 0x00030f0000047ab9 */ /* 0x000fc80000000800 */
[----:B------:R-:W-:-:S13]  /*12e50*/  ISETP.GE.OR P1, PT, R5, UR4, !P0 ;  /* 0x0000000405007c0c */ /* 0x000fda000c726670 */
[----:B------:R-:W1:Y:S02]  /*12e60*/  @!P1 LDC.64 R2, c[0x0][0xc80] ;  /* 0x00032000ff029b82 */ /* 0x000e640000000a00 */
[----:B-1----:R-:W-:-:S06]  /*12e70*/  @!P1 IMAD.WIDE R2, R5, 0x4, R2 ;  /* 0x0000000405029825 */ /* 0x002fcc00078e0202 */
[----:B------:R-:W2:Y:S01]  /*12e80*/  @!P1 LDG.E R2, desc[UR36][R2.64] ;  /* 0x0000002402029981 */ /* 0x000ea2000c1e1900 */
[----:B0-----:R-:W-:Y:S01]  /*12e90*/  IMAD.MOV.U32 R4, RZ, RZ, RZ ;  /* 0x000000ffff047224 */ /* 0x001fe200078e00ff */
[C---:B------:R-:W-:Y:S02]  /*12ea0*/  ISETP.GE.U32.AND P2, PT, R8.reuse, 0x2, PT ;  /* 0x000000020800780c */ /* 0x040fe40003f46070 */
[C---:B------:R-:W-:Y:S01]  /*12eb0*/  ISETP.GE.U32.AND P3, PT, R8.reuse, 0x4, PT ;  /* 0x000000040800780c */ /* 0x040fe20003f66070 */
[----:B------:R-:W-:Y:S01]  /*12ec0*/  SHFL.IDX PT, R0, R16, 0x1, 0x1f ;  /* 0x00201f0010007f89 */ /* 0x000fe200000e0000 */
[C---:B------:R-:W-:Y:S02]  /*12ed0*/  ISETP.GE.U32.AND P4, PT, R8.reuse, 0x8, PT ;  /* 0x000000080800780c */ /* 0x040fe40003f86070 */
[----:B------:R-:W-:Y:S02]  /*12ee0*/  ISETP.GE.U32.AND P5, PT, R8, 0x10, PT ;  /* 0x000000100800780c */ /* 0x000fe40003fa6070 */
[----:B--2---:R-:W-:-:S02]  /*12ef0*/  @!P1 MOV R4, R2 ;  /* 0x0000000200049202 */ /* 0x004fc40000000f00 */
[----:B------:R-:W-:-:S03]  /*12f00*/  ISETP.NE.AND P1, PT, R8, RZ, PT ;  /* 0x000000ff0800720c */ /* 0x000fc60003f25270 */
[----:B------:R-:W0:Y:S02]  /*12f10*/  SHFL.UP PT, R14, R4, 0x1, RZ ;  /* 0x04200000040e7989 */ /* 0x000e2400000e00ff */
[----:B0-----:R-:W-:-:S05]  /*12f20*/  SEL R5, R14, RZ, P1 ;  /* 0x000000ff0e057207 */ /* 0x001fca0000800000 */
[----:B------:R-:W-:Y:S02]  /*12f30*/  IMAD.IADD R6, R4, 0x1, R5 ;  /* 0x0000000104067824 */ /* 0x000fe400078e0205 */
[----:B------:R-:W-:Y:S04]  /*12f40*/  SHFL.IDX PT, R5, R16, RZ, 0x1f ;  /* 0x00001fff10057589 */ /* 0x000fe800000e0000 */
        /* <DEDUP_REMOVED lines=12> */
[----:B------:R0:W1:Y:S02]  /*13010*/  SHFL.IDX PT, R14, R6, 0x1f, 0x1f ;  /* 0x03e01f00060e7f89 */ /* 0x00006400000e0000 */
.L_x_400:
[----:B------:R-:W-:Y:S02]  /*13020*/  ULDC UR4, c[0x0][0xc38] ;  /* 0x00030e0000047ab9 */ /* 0x000fe40000000800 */
[----:B------:R-:W-:-:S05]  /*13030*/  MOV R7, UR4 ;  /* 0x0000000400077c02 */ /* 0x000fca0008000f00 */
[----:B-1----:R-:W-:-:S04]  /*13040*/  IMAD R3, R14, R7, RZ ;  /* 0x000000070e037224 */ /* 0x002fc800078e02ff */
[----:B------:R-:W-:-:S05]  /*13050*/  IMAD.IADD R8, R0, 0x1, R3 ;  /* 0x0000000100087824 */ /* 0x000fca00078e0203 */
[----:B------:R-:W-:-:S13]  /*13060*/  ISETP.GT.AND P6, PT, R8, R5, PT ;  /* 0x000000050800720c */ /* 0x000fda0003fc4270 */
[----:B------:R-:W-:Y:S05]  /*13070*/  @P6 BRA `(.L_x_293) ;  /* 0x00000000009c6947 */ /* 0x000fea0003800000 */
.L_x_298:
[----:B------:R-:W1:Y:S01]  /*13080*/  LDC R0, c[0x0][0xc3c] ;  /* 0x00030f00ff007b82 */ /* 0x000e620000000800 */
[----:B------:R-:W-:-:S05]  /*13090*/  VIADD R19, R19, 0x1f ;  /* 0x0000001f13137836 */ /* 0x000fca0000000000 */
[----:B-1----:R-:W-:-:S13]  /*130a0*/  ISETP.GE.AND P6, PT, R19, R0, PT ;  /* 0x000000001300720c */ /* 0x002fda0003fc6270 */
[----:B------:R-:W-:Y:S05]  /*130b0*/  @P6 BRA `(.L_x_294) ;  /* 0x0000000400446947 */ /* 0x000fea0003800000 */
[----:B------:R-:W1:Y:S01]  /*130c0*/  S2R R2, SR_TID.X ;  /* 0x0000000000027919 */ /* 0x000e620000002100 */
[----:B------:R-:W-:Y:S01]  /*130d0*/  BSSY B0, `(.L_x_295) ;  /* 0x0000009000007945 */ /* 0x000fe20003800000 */
[----:B------:R-:W-:Y:S01]  /*130e0*/  IMAD.MOV.U32 R4, RZ, RZ, RZ ;  /* 0x000000ffff047224 */ /* 0x000fe200078e00ff */
[----:B-1----:R-:W-:-:S05]  /*130f0*/  LOP3.LUT R2, R2, 0x1f, RZ, 0xc0, !PT ;  /* 0x0000001f02027812 */ /* 0x002fca00078ec0ff */
[----:B------:R-:W-:-:S05]  /*13100*/  IMAD.IADD R7, R19, 0x1, R2 ;  /* 0x0000000113077824 */ /* 0x000fca00078e0202 */
[----:B------:R-:W-:-:S13]  /*13110*/  ISETP.GE.OR P6, PT, R7, R0, !P0 ;  /* 0x000000000700720c */ /* 0x000fda00047c6670 */
[----:B------:R-:W-:Y:S05]  /*13120*/  @P6 BRA `(.L_x_296) ;  /* 0x00000000000c6947 */ /* 0x000fea0003800000 */
[----:B------:R-:W1:Y:S02]  /*13130*/  LDC.64 R2, c[0x0][0xc80] ;  /* 0x00032000ff027b82 */ /* 0x000e640000000a00 */
[----:B-1----:R-:W-:-:S05]  /*13140*/  IMAD.WIDE R2, R7, 0x4, R2 ;  /* 0x0000000407027825 */ /* 0x002fca00078e0202 */
[----:B------:R1:W5:Y:S02]  /*13150*/  LDG.E R4, desc[UR36][R2.64] ;  /* 0x0000002402047981 */ /* 0x000364000c1e1900 */
.L_x_296:
[----:B------:R-:W-:Y:S05]  /*13160*/  BSYNC B0 ;  /* 0x0000000000007941 */ /* 0x000fea0003800000 */
.L_x_295:
[----:B------:R-:W-:-:S03]  /*13170*/  UMOV UR4, 0xffffffff ;  /* 0xffffffff00047882 */ /* 0x000fc60000000000 */
[----:B------:R-:W-:Y:S05]  /*13180*/  BRA.DIV UR4, `(.L_x_297) ;  /* 0x0000003a04a07947 */ /* 0x000fea000b800000 */
[----:B-----5:R-:W2:Y:S02]  /*13190*/  SHFL.UP PT, R14, R4, 0x1, RZ ;  /* 0x04200000040e7989 */ /* 0x020ea400000e00ff */
[----:B--2---:R-:W-:-:S05]  /*131a0*/  SEL R13, R14, RZ, P1 ;  /* 0x000000ff0e0d7207 */ /* 0x004fca0000800000 */
[----:B------:R-:W-:-:S05]  /*131b0*/  IMAD.IADD R13, R4, 0x1, R13 ;  /* 0x00000001040d7824 */ /* 0x000fca00078e020d */
[----:B------:R-:W2:Y:S02]  /*131c0*/  SHFL.UP PT, R14, R13, 0x2, RZ ;  /* 0x044000000d0e7989 */ /* 0x000ea400000e00ff */
[----:B--2---:R-:W-:-:S04]  /*131d0*/  SEL R0, R14, RZ, P2 ;  /* 0x000000ff0e007207 */ /* 0x004fc80001000000 */
[----:B------:R-:W-:-:S05]  /*131e0*/  IADD3 R0, R13, R0, RZ ;  /* 0x000000000d007210 */ /* 0x000fca0007ffe0ff */
[----:B------:R-:W1:Y:S02]  /*131f0*/  SHFL.UP PT, R14, R0, 0x4, RZ ;  /* 0x04800000000e7989 */ /* 0x000e6400000e00ff */
[----:B-1----:R-:W-:-:S05]  /*13200*/  SEL R3, R14, RZ, P3 ;  /* 0x000000ff0e037207 */ /* 0x002fca0001800000 */
[----:B------:R-:W-:-:S05]  /*13210*/  IMAD.IADD R2, R0, 0x1, R3 ;  /* 0x0000000100027824 */ /* 0x000fca00078e0203 */
[----:B------:R-:W1:Y:S02]  /*13220*/  SHFL.UP PT, R14, R2, 0x8, RZ ;  /* 0x05000000020e7989 */ /* 0x000e6400000e00ff */
[----:B-1----:R-:W-:-:S05]  /*13230*/  SEL R3, R14, RZ, P4 ;  /* 0x000000ff0e037207 */ /* 0x002fca0002000000 */
[----:B------:R-:W-:-:S05]  /*13240*/  IMAD.IADD R3, R2, 0x1, R3 ;  /* 0x0000000102037824 */ /* 0x000fca00078e0203 */
[----:B------:R-:W0:Y:S02]  /*13250*/  SHFL.UP PT, R14, R3, 0x10, RZ ;  /* 0x06000000030e7989 */ /* 0x000e2400000e00ff */
[----:B0-----:R-:W-:-:S05]  /*13260*/  SEL R6, R14, RZ, P5 ;  /* 0x000000ff0e067207 */ /* 0x001fca0002800000 */
[----:B------:R-:W-:-:S05]  /*13270*/  IMAD.IADD R6, R3, 0x1, R6 ;  /* 0x0000000103067824 */ /* 0x000fca00078e0206 */
[----:B------:R0:W1:Y:S02]  /*13280*/  SHFL.IDX PT, R14, R6, 0x1f, 0x1f ;  /* 0x03e01f00060e7f89 */ /* 0x00006400000e0000 */
.L_x_408:
[----:B------:R-:W-:Y:S02]  /*13290*/  ULDC UR4, c[0x0][0xc38] ;  /* 0x00030e0000047ab9 */ /* 0x000fe40000000800 */
[----:B------:R-:W-:-:S04]  /*132a0*/  IMAD.U32 R7, RZ, RZ, UR4 ;  /* 0x00000004ff077e24 */ /* 0x000fc8000f8e00ff */
[----:B-1----:R-:W-:-:S04]  /*132b0*/  IMAD R3, R14, R7, RZ ;  /* 0x000000070e037224 */ /* 0x002fc800078e02ff */
[----:B------:R-:W-:-:S05]  /*132c0*/  IMAD.IADD R8, R3, 0x1, R8 ;  /* 0x0000000103087824 */ /* 0x000fca00078e0208 */
[----:B------:R-:W-:-:S13]  /*132d0*/  ISETP.GT.AND P6, PT, R8, R5, PT ;  /* 0x000000050800720c */ /* 0x000fda0003fc4270 */
[----:B------:R-:W-:Y:S05]  /*132e0*/  @!P6 BRA `(.L_x_298) ;  /* 0xfffffffc0064e947 */ /* 0x000fea000383ffff */
.L_x_293:
[----:B------:R-:W-:Y:S01]  /*132f0*/  IADD3 R8, -R3, R8, RZ ;  /* 0x0000000803087210 */ /* 0x000fe20007ffe1ff */
[----:B------:R-:W-:-:S04]  /*13300*/  UMOV UR4, 0xffffffff ;  /* 0xffffffff00047882 */ /* 0x000fc80000000000 */
[----:B------:R-:W-:-:S05]  /*13310*/  IMAD R0, R6, R7, R8 ;  /* 0x0000000706007224 */ /* 0x000fca00078e0208 */
[----:B------:R-:W-:Y:S01]  /*13320*/  ISETP.GT.AND P6, PT, R0, R5, PT ;  /* 0x000000050000720c */ /* 0x000fe20003fc4270 */
[----:B------:R-:W-:-:S12]  /*13330*/  BRA.DIV UR4, `(.L_x_299) ;  /* 0x0000003a04f07947 */ /* 0x000fd8000b800000 */
[----:B------:R-:W-:-:S04]  /*13340*/  VOTE.ANY R2, PT, !P6 ;  /* 0x0000000000027806 */ /* 0x000fc800070e0100 */
[----:B------:R-:W1:Y:S02]  /*13350*/  POPC R0, R2 ;  /* 0x0000000200007309 */ /* 0x000e640000000000 */
[----:B-1----:R1:W2:Y:S02]  /*13360*/  SHFL.IDX PT, R4, R4, R0, 0x1f ;  /* 0x00001f0004047589 */ /* 0x0022a400000e0000 */
.L_x_412:
[----:B------:R-:W-:Y:S01]  /*13370*/  ISETP.NE.AND P0, PT, R2, RZ, PT ;  /* 0x000000ff0200720c */ /* 0x000fe20003f05270 */
[----:B------:R-:W-:-:S12]  /*13380*/  IMAD.MOV.U32 R14, RZ, RZ, RZ ;  /* 0x000000ffff0e7224 */ /* 0x000fd800078e00ff */
[----:B------:R-:W-:Y:S05]  /*13390*/  @!P0 BRA `(.L_x_300) ;  /* 0x0000000000108947 */ /* 0x000fea0003800000 */
[----:B------:R-:W-:Y:S01]  /*133a0*/  UMOV UR4, 0xffffffff ;  /* 0xffffffff00047882 */ /* 0x000fe20000000000 */
[----:B------:R-:W-:Y:S02]  /*133b0*/  VIADD R12, R0, 0xffffffff ;  /* 0xffffffff000c7836 */ /* 0x000fe40000000000 */
[----:B------:R-:W-:Y:S05]  /*133c0*/  BRA.DIV UR4, `(.L_x_301) ;  /* 0x0000003e04147947 */ /* 0x000fea000b800000 */
[----:B------:R3:W4:Y:S02]  /*133d0*/  SHFL.IDX PT, R14, R6, R12, 0x1f ;  /* 0x00001f0c060e7589 */ /* 0x00072400000e0000 */
.L_x_300:
[----:B0-23--:R-:W-:Y:S01]  /*133e0*/  IABS R6, R4 ;  /* 0x0000000400067213 */ /* 0x00dfe20000000000 */
[----:B----4-:R-:W-:Y:S02]  /*133f0*/  IMAD R16, R14, R7, R8 ;  /* 0x000000070e107224 */ /* 0x010fe400078e0208 */
[----:B------:R-:W-:Y:S01]  /*13400*/  IMAD.IADD R19, R0, 0x1, R19 ;  /* 0x0000000100137824 */ /* 0x000fe200078e0213 */
[----:B------:R-:W0:Y:S08]  /*13410*/  I2F.RP R9, R6 ;  /* 0x0000000600097306 */ /* 0x000e300000209400 */
[----:B0-----:R-:W0:Y:S02]  /*13420*/  MUFU.RCP R9, R9 ;  /* 0x0000000900097308 */ /* 0x001e240000001000 */
[----:B0-----:R-:W-:-:S06]  /*13430*/  VIADD R2, R9, 0xffffffe ;  /* 0x0ffffffe09027836 */ /* 0x001fcc0000000000 */
[----:B------:R0:W2:Y:S02]  /*13440*/  F2I.FTZ.U32.TRUNC.NTZ R3, R2 ;  /* 0x0000000200037305 */ /* 0x0000a4000021f000 */
[----:B0-----:R-:W-:Y:S02]  /*13450*/  IMAD.MOV.U32 R2, RZ, RZ, RZ ;  /* 0x000000ffff027224 */ /* 0x001fe400078e00ff */
[----:B--2---:R-:W-:-:S04]  /*13460*/  IMAD.MOV R7, RZ, RZ, -R3 ;  /* 0x000000ffff077224 */ /* 0x004fc800078e0a03 */
[----:B------:R-:W-:-:S04]  /*13470*/  IMAD R7, R7, R6, RZ ;  /* 0x0000000607077224 */ /* 0x000fc800078e02ff */
[----:B------:R-:W-:Y:S01]  /*13480*/  IMAD.HI.U32 R3, R3, R7, R2 ;  /* 0x0000000703037227 */ /* 0x000fe200078e0002 */
[----:B------:R-:W-:Y:S02]  /*13490*/  IADD3 R7, R5, -R16, RZ ;  /* 0x8000001005077210 */ /* 0x000fe40007ffe0ff */
[----:B------:R-:W-:Y:S02]  /*134a0*/  IABS R5, R4 ;  /* 0x0000000400057213 */ /* 0x000fe40000000000 */
[----:B------:R-:W-:-:S03]  /*134b0*/  IABS R2, R7 ;  /* 0x0000000700027213 */ /* 0x000fc60000000000 */
[----:B------:R-:W-:Y:S02]  /*134c0*/  IMAD.MOV R5, RZ, RZ, -R5 ;  /* 0x000000ffff057224 */ /* 0x000fe400078e0a05 */
[----:B------:R-:W-:-:S04]  /*134d0*/  IMAD.HI.U32 R3, R3, R2, RZ ;  /* 0x0000000203037227 */ /* 0x000fc800078e00ff */
[----:B------:R-:W-:Y:S01]  /*134e0*/  IMAD R5, R3, R5, R2 ;  /* 0x0000000503057224 */ /* 0x000fe200078e0202 */
[----:B------:R-:W-:-:S04]  /*134f0*/  LOP3.LUT R2, R7, R4, RZ, 0x3c, !PT ;  /* 0x0000000407027212 */ /* 0x000fc800078e3cff */
[----:B------:R-:W-:Y:S02]  /*13500*/  ISETP.GT.U32.AND P1, PT, R6, R5, PT ;  /* 0x000000050600720c */ /* 0x000fe40003f24070 */
[----:B------:R-:W-:-:S11]  /*13510*/  ISETP.GE.AND P2, PT, R2, RZ, PT ;  /* 0x000000ff0200720c */ /* 0x000fd60003f46270 */
[----:B------:R-:W-:Y:S02]  /*13520*/  @!P1 IMAD.IADD R5, R5, 0x1, -R6 ;  /* 0x0000000105059824 */ /* 0x000fe400078e0a06 */
[----:B------:R-:W-:Y:S01]  /*13530*/  @!P1 VIADD R3, R3, 0x1 ;  /* 0x0000000103039836 */ /* 0x000fe20000000000 */
[----:B------:R-:W-:Y:S02]  /*13540*/  ISETP.NE.AND P1, PT, R4, RZ, PT ;  /* 0x000000ff0400720c */ /* 0x000fe40003f25270 */
[----:B------:R-:W-:-:S13]  /*13550*/  ISETP.GE.U32.AND P0, PT, R5, R6, PT ;  /* 0x000000060500720c */ /* 0x000fda0003f06070 */
[----:B------:R-:W-:-:S04]  /*13560*/  @P0 VIADD R3, R3, 0x1 ;  /* 0x0000000103030836 */ /* 0x000fc80000000000 */
[----:B------:R-:W-:Y:S01]  /*13570*/  @!P2 IMAD.MOV R3, RZ, RZ, -R3 ;  /* 0x000000ffff03a224 */ /* 0x000fe200078e0a03 */
[----:B------:R-:W-:-:S04]  /*13580*/  @!P1 LOP3.LUT R3, RZ, R4, RZ, 0x33, !PT ;  /* 0x00000004ff039212 */ /* 0x000fc800078e33ff */
[----:B------:R-:W-:Y:S01]  /*13590*/  IADD3 R17, -R3, RZ, RZ ;  /* 0x000000ff03117210 */ /* 0x000fe20007ffe1ff */
[----:B------:R-:W-:-:S04]  /*135a0*/  IMAD.MOV.U32 R18, RZ, RZ, R3 ;  /* 0x000000ffff127224 */ /* 0x000fc800078e0003 */
[----:B------:R-:W-:Y:S01]  /*135b0*/  IMAD R17, R4, R17, R7 ;  /* 0x0000001104117224 */ /* 0x000fe200078e0207 */
[----:B------:R-:W-:Y:S06]  /*135c0*/  BRA `(.L_x_302) ;  /* 0x00000000001c7947 */ /* 0x000fec0003800000 */
.L_x_294:
[----:B------:R-:W-:Y:S01]  /*135d0*/  UMOV UR4, URZ ;  /* 0x0000003f00047c82 */ /* 0x000fe20008000000 */
[----:B------:R-:W-:Y:S01]  /*135e0*/  UMOV UR5, URZ ;  /* 0x0000003f00057c82 */ /* 0x000fe20008000000 */
[----:B------:R-:W-:Y:S01]  /*135f0*/  ULDC UR6, c[0x0][0xc3c] ;  /* 0x00030f0000067ab9 */ /* 0x000fe20000000800 */
[----:B------:R-:W-:Y:S01]  /*13600*/  IMAD.MOV.U32 R16, RZ, RZ, R5 ;  /* 0x000000ffff107224 */ /* 0x000fe200078e0005 */
[----:B------:R-:W-:Y:S01]  /*13610*/  MOV R19, UR6 ;  /* 0x0000000600137c02 */ /* 0x000fe20008000f00 */
[----:B------:R-:W-:Y:S02]  /*13620*/  IMAD.U32 R17, RZ, RZ, UR4 ;  /* 0x00000004ff117e24 */ /* 0x000fe4000f8e00ff */
[----:B------:R-:W-:-:S07]  /*13630*/  IMAD.U32 R18, RZ, RZ, UR5 ;  /* 0x00000005ff127e24 */ /* 0x000fce000f8e00ff */
.L_x_302:
[----:B-1----:R-:W1:Y:S01]  /*13640*/  S2R R0, SR_TID.X ;  /* 0x0000000000007919 */ /* 0x002e620000002100 */
[----:B------:R-:W-:Y:S05]  /*13650*/  WARPSYNC.ALL ;  /* 0x0000000000007948 */ /* 0x000fea0003800000 */
[----:B------:R-:W-:Y:S01]  /*13660*/  BAR.SYNC.DEFER_BLOCKING 0x4, 0x180 ;  /* 0x0106000000007b1d */ /* 0x000fe20000010000 */
[----:B-1----:R-:W-:-:S04]  /*13670*/  LOP3.LUT R0, R0, 0x1f, RZ, 0xc0, !PT ;  /* 0x0000001f00007812 */ /* 0x002fc800078ec0ff */
[----:B------:R-:W-:-:S13]  /*13680*/  ISETP.NE.AND P0, PT, R0, RZ, PT ;  /* 0x000000ff0000720c */ /* 0x000fda0003f05270 */
[----:B------:R-:W1:Y:S01]  /*13690*/  @!P0 S2R R3, SR_CgaCtaId ;  /* 0x0000000000038919 */ /* 0x000e620000008800 */
[----:B------:R-:W-:-:S04]  /*136a0*/  @!P0 MOV R0, 0x400 ;  /* 0x0000040000008802 */ /* 0x000fc80000000f00 */
[----:B-1----:R-:W-:-:S05]  /*136b0*/  @!P0 LEA R22, R3, R0, 0x18 ;  /* 0x0000000003168211 */ /* 0x002fca00078ec0ff */
[----:B------:R1:W-:Y:S01]  /*136c0*/  @!P0 STS.128 [R22+0x388d0], R16 ;  /* 0x0388d01016008388 */ /* 0x0003e20000000c00 */
[----:B------:R-:W-:Y:S06]  /*136d0*/  BAR.ARV 0x5, 0x180 ;  /* 0x0146000000007b1d */ /* 0x000fec0000002000 */
.L_x_291:
[----:B------:R-:W-:Y:S02]  /*136e0*/  ULDC UR4, c[0x0][0xc3c] ;  /* 0x00030f0000047ab9 */ /* 0x000fe40000000800 */
[----:B---3--:R-:W-:-:S13]  /*136f0*/  ISETP.GE.AND P0, PT, R19, UR4, PT ;  /* 0x0000000413007c0c */ /* 0x008fda000bf06270 */
[----:B------:R-:W-:Y:S05]  /*13700*/  @!P0 BRA `(.L_x_303) ;  /* 0xffffffb800588947 */ /* 0x000fea000383ffff */
[----:B------:R-:W-:Y:S05]  /*13710*/  BSYNC B8 ;  /* 0x0000000000087941 */ /* 0x000fea0003800000 */
.L_x_238:
[----:B0-----:R-:W3:Y:S01]  /*13720*/  LDL.LU R0, [R1+0x1c] ;  /* 0x00001c0001007983 */ /* 0x001ee20000300800 */
[----:B------:R-:W-:Y:S01]  /*13730*/  BSSY B0, `(.L_x_304) ;  /* 0x000000b000007945 */ /* 0x000fe20003800000 */
[----:B------:R-:W0:Y:S01]  /*13740*/  S2R R5, SR_CgaCtaId ;  /* 0x0000000000057919 */ /* 0x000e220000008800 */
[----:B---3--:R-:W-:-:S05]  /*13750*/  VIADD R0, R0, 0x1 ;  /* 0x0000000100007836 */ /* 0x008fca0000000000 */
[----:B------:R-:W-:-:S04]  /*13760*/  LEA.HI R2, R0, R0, RZ, 0x1 ;  /* 0x0000000000027211 */ /* 0x000fc800078f08ff */
[----:B------:R-:W-:Y:S02]  /*13770*/  LOP3.LUT R3, R2, 0xfffffffe, RZ, 0xc0, !PT ;  /* 0xfffffffe02037812 */ /* 0x000fe400078ec0ff */
[----:B------:R-:W-:-:S03]  /*13780*/  MOV R2, 0x400 ;  /* 0x0000040000027802 */ /* 0x000fc60000000f00 */
[----:B------:R-:W-:Y:S01]  /*13790*/  IMAD.IADD R0, R0, 0x1, -R3 ;  /* 0x0000000100007824 */ /* 0x000fe200078e0a03 */
[----:B0-----:R-:W-:-:S04]  /*137a0*/  LEA R4, R5, R2, 0x18 ;  /* 0x0000000205047211 */ /* 0x001fc800078ec0ff */
[----:B------:R-:W-:-:S04]  /*137b0*/  SHF.L.U32 R0, R0, 0x1f, RZ ;  /* 0x0000001f00007819 */ /* 0x000fc800000006ff */
[----:B------:R-:W0:Y:S02]  /*137c0*/  SYNCS.PHASECHK.TRANS64.TRYWAIT P0, [R4+URZ+0x38820], R0 ;  /* 0x03882000040075a7 */ /* 0x000e24000800017f */
[----:B0-----:R-:W-:Y:S05]  /*137d0*/  @!P0 BRA `(.L_x_305) ;  /* 0x0000003800348947 */ /* 0x001fea0003800000 */
.L_x_415:
[----:B------:R-:W-:Y:S05]  /*137e0*/  BSYNC B0 ;  /* 0x0000000000007941 */ /* 0x000fea0003800000 */
.L_x_304:
[----:B------:R-:W-:-:S03]  /*137f0*/  UMOV UR4, 0xffffffff ;  /* 0xffffffff00047882 */ /* 0x000fc60000000000 */
[----:B------:R-:W-:Y:S05]  /*13800*/  BRA.DIV UR4, `(.L_x_306) ;  /* 0x0000003a043c7947 */ /* 0x000fea000b800000 */
[----:B0-----:R-:W0:Y:S02]  /*13810*/  S2R R0, SR_TID.X ;  /* 0x0000000000007919 */ /* 0x001e240000002100 */
[----:B0-----:R-:W-:-:S04]  /*13820*/  SHF.R.U32.HI R0, RZ, 0x5, R0 ;  /* 0x00000005ff007819 */ /* 0x001fc80000011600 */
[----:B------:R-:W-:-:S05]  /*13830*/  LOP3.LUT R0, R0, 0x3, RZ, 0xc0, !PT ;  /* 0x0000000300007812 */ /* 0x000fca00078ec0ff */
[----:B------:R0:W3:Y:S02]  /*13840*/  SHFL.IDX PT, R14, R0, RZ, 0x1f ;  /* 0x00001fff000e7589 */ /* 0x0000e400000e0000 */
.L_x_418:
[----:B---3--:R-:W-:Y:S01]  /*13850*/  ISETP.NE.AND P0, PT, R14, RZ, PT ;  /* 0x000000ff0e00720c */ /* 0x008fe20003f05270 */
[----:B------:R-:W-:-:S12]  /*13860*/  BSSY B0, `(.L_x_307) ;  /* 0x0000026000007945 */ /* 0x000fd80003800000 */
[----:B------:R-:W-:Y:S05]  /*13870*/  @P0 BRA `(.L_x_308) ;  /* 0x0000000000900947 */ /* 0x000fea0003800000 */
[----:B------:R-:W-:-:S03]  /*13880*/  UMOV UR4, 0xffffffff ;  /* 0xffffffff00047882 */ /* 0x000fc60000000000 */
[----:B------:R-:W-:Y:S05]  /*13890*/  BRA.DIV UR4, `(.L_x_309) ;  /* 0x0000003a044c7947 */ /* 0x000fea000b800000 */
[----:B------:R-:W-:-:S13]  /*138a0*/  ELECT P6, URZ, PT ;  /* 0x00000000003f782f */ /* 0x000fda00038c0000 */
.L_x_421:
[----:B------:R-:W-:Y:S05]  /*138b0*/  @!P6 BRA `(.L_x_308) ;  /* 0x000000000080e947 */ /* 0x000fea0003800000 */
[----:B0-----:R-:W3:Y:S02]  /*138c0*/  LDL R0, [R1+0x24] ;  /* 0x0000240001007983 */ /* 0x001ee40000100800 */
[----:B---3--:R-:W-:-:S13]  /*138d0*/  R2UR UR4, R0 ;  /* 0x00000000000472ca */ /* 0x008fda00000e0000 */
[----:B------:R-:W-:-:S06]  /*138e0*/  ULOP3.LUT UR4, UR4, 0x2, URZ, 0xfc, !UPT ;  /* 0x0000000204047892 */ /* 0x000fcc000f8efc3f */
[----:B------:R-:W-:-:S05]  /*138f0*/  IMAD.U32 R0, RZ, RZ, UR4 ;  /* 0x00000004ff007e24 */ /* 0x000fca000f8e00ff */
[----:B------:R-:W-:-:S13]  /*13900*/  ISETP.NE.AND P0, PT, R0, 0x3, PT ;  /* 0x000000030000780c */ /* 0x000fda0003f05270 */
[----:B------:R-:W-:Y:S05]  /*13910*/  @!P0 BRA `(.L_x_310) ;  /* 0x0000000000048947 */ /* 0x000fea0003800000 */
[----:B------:R-:W-:Y:S01]  /*13920*/  BPT.TRAP 0x1 ;  /* 0x000000040000795c */ /* 0x000fe20000300000 */
.L_x_310:
[C---:B------:R-:W-:Y:S01]  /*13930*/  IMAD R5, R27.reuse, 0x8, R4 ;  /* 0x000000081b057824 */ /* 0x040fe200078e0204 */
[----:B------:R-:W-:Y:S01]  /*13940*/  SHF.L.U32 R0, R28, 0x1f, RZ ;  /* 0x0000001f1c007819 */ /* 0x000fe200000006ff */
[----:B------:R-:W-:-:S03]  /*13950*/  VIADD R27, R27, 0x1 ;  /* 0x000000011b1b7836 */ /* 0x000fc60000000000 */
[----:B------:R-:W0:Y:S02]  /*13960*/  SYNCS.PHASECHK.TRANS64.TRYWAIT P1, [R5+URZ+0x38840], R0 ;  /* 0x03884000050075a7 */ /* 0x000e24000802017f */
[----:B------:R-:W-:-:S04]  /*13970*/  ISETP.NE.AND P2, PT, R27, 0x2, PT ;  /* 0x000000021b00780c */ /* 0x000fc80003f45270 */
[----:B------:R-:W-:Y:S01]  /*13980*/  SEL R3, RZ, 0x1, P2 ;  /* 0x00000001ff037807 */ /* 0x000fe20001000000 */
[----:B0-----:R-:W-:Y:S08]  /*13990*/  @!P1 BRA `(.L_x_311) ;  /* 0x00000038002c9947 */ /* 0x001ff00003800000 */
.L_x_422:
[----:B------:R-:W-:Y:S02]  /*139a0*/  SEL R27, R27, RZ, P2 ;  /* 0x000000ff1b1b7207 */ /* 0x000fe40001000000 */
[----:B------:R-:W-:Y:S01]  /*139b0*/  LOP3.LUT R2, R28, R3, RZ, 0x3c, !PT ;  /* 0x000000031c027212 */ /* 0x000fe200078e3cff */
[----:B------:R-:W-:Y:S06]  /*139c0*/  @!P0 BRA `(.L_x_312) ;  /* 0x0000000000048947 */ /* 0x000fec0003800000 */
[----:B------:R-:W-:Y:S01]  /*139d0*/  BPT.TRAP 0x1 ;  /* 0x000000040000795c */ /* 0x000fe20000300000 */
.L_x_312:
[----:B------:R-:W-:Y:S02]  /*139e0*/  LEA R27, R27, R4, 0x3 ;  /* 0x000000041b1b7211 */ /* 0x000fe400078e18ff */
[----:B------:R-:W-:-:S04]  /*139f0*/  SHF.L.U32 R2, R2, 0x1f, RZ ;  /* 0x0000001f02027819 */ /* 0x000fc800000006ff */
[----:B------:R-:W3:Y:S02]  /*13a00*/  SYNCS.PHASECHK.TRANS64.TRYWAIT P1, [R27+URZ+0x38840], R2 ;  /* 0x038840021b0075a7 */ /* 0x000ee4000802017f */
[----:B---3--:R-:W-:Y:S05]  /*13a10*/  @!P1 BRA `(.L_x_313) ;  /* 0x0000003800209947 */ /* 0x008fea0003800000 */
.L_x_423:
[----:B------:R-:W-:Y:S05]  /*13a20*/  @!P0 BRA `(.L_x_314) ;  /* 0x0000000000048947 */ /* 0x000fea0003800000 */
[----:B------:R-:W-:Y:S01]  /*13a30*/  BPT.TRAP 0x1 ;  /* 0x000000040000795c */ /* 0x000fe20000300000 */
.L_x_314:
[----:B------:R-:W4:Y:S02]  /*13a40*/  SYNCS.PHASECHK.TRANS64.TRYWAIT P1, [R5+URZ+0x38860], R0 ;  /* 0x03886000050075a7 */ /* 0x000f24000802017f */
[----:B----4-:R-:W-:Y:S05]  /*13a50*/  @!P1 BRA `(.L_x_315) ;  /* 0x0000003800249947 */ /* 0x010fea0003800000 */
.L_x_424:
[----:B------:R-:W-:Y:S05]  /*13a60*/  @!P0 BRA `(.L_x_316) ;  /* 0x0000000000048947 */ /* 0x000fea0003800000 */
[----:B------:R-:W-:Y:S01]  /*13a70*/  BPT.TRAP 0x1 ;  /* 0x000000040000795c */ /* 0x000fe20000300000 */
.L_x_316:
[----:B------:R0:W0:Y:S02]  /*13a80*/  SYNCS.PHASECHK.TRANS64.TRYWAIT P0, [R27+URZ+0x38860], R2 ;  /* 0x038860021b0075a7 */ /* 0x000024000800017f */
[----:B0-----:R-:W-:Y:S05]  /*13a90*/  @!P0 NANOSLEEP.SYNCS 0x989680 ;  /* 0x009896800000895d */ /* 0x001fea0003900000 */
[----:B------:R-:W0:Y:S02]  /*13aa0*/  @!P0 SYNCS.PHASECHK.TRANS64 P0, [R27+URZ+0x38860], R2 ;  /* 0x038860021b0085a7 */ /* 0x000e24000800007f */
[----:B0-----:R-:W-:Y:S05]  /*13ab0*/  @!P0 BRA `(.L_x_316) ;  /* 0xfffffffc00f08947 */ /* 0x001fea000383ffff */
.L_x_308:
[----:B------:R-:W-:Y:S05]  /*13ac0*/  BSYNC B0 ;  /* 0x0000000000007941 */ /* 0x000fea0003800000 */
.L_x_307:
[----:B------:R-:W-:Y:S05]  /*13ad0*/  EXIT ;  /* 0x000000000000794d */ /* 0x000fea0003800000 */
.L_x_186:
[----:B0-----:R-:W-:-:S04]  /*13ae0*/  IMAD.U32 R3, RZ, RZ, UR40 ;  /* 0x00000028ff037e24 */ /* 0x001fc8000f8e00ff */
[----:B------:R0:W1:Y:S03]  /*13af0*/  SYNCS.PHASECHK.TRANS64.TRYWAIT P1, [R3+URZ+0x38800], R0 ;  /* 0x03880000030075a7 */ /* 0x000066000802017f */
[----:B-1----:R-:W-:Y:S05]  /*13b00*/  @!P1 NANOSLEEP.SYNCS 0x989680 ;  /* 0x009896800000995d */ /* 0x002fea0003900000 */
[----:B------:R-:W1:Y:S02]  /*13b10*/  @!P1 SYNCS.PHASECHK.TRANS64 P1, [R3+URZ+0x38800], R0 ;  /* 0x03880000030095a7 */ /* 0x000e64000802007f */
[----:B-1----:R-:W-:Y:S05]  /*13b20*/  @!P1 BRA `(.L_x_186) ;  /* 0xfffffffc00ec9947 */ /* 0x002fea000383ffff */
[----:B------:R-:W-:Y:S05]  /*13b30*/  BRA `(.L_x_317) ;  /* 0xfffffedc00547947 */ /* 0x000fea000383ffff */
.L_x_190:
[----:B-1----:R1:W2:Y:S02]  /*13b40*/  SYNCS.PHASECHK.TRANS64.TRYWAIT P1, [R0+URZ+0x38830], R3 ;  /* 0x03883003000075a7 */ /* 0x0022a4000802017f */
[----:B--2---:R-:W-:Y:S05]  /*13b50*/  @!P1 NANOSLEEP.SYNCS 0x989680 ;  /* 0x009896800000995d */ /* 0x004fea0003900000 */
[----:B------:R-:W2:Y:S02]  /*13b60*/  @!P1 SYNCS.PHASECHK.TRANS64 P1, [R0+URZ+0x38830], R3 ;  /* 0x03883003000095a7 */ /* 0x000ea4000802007f */
[----:B--2---:R-:W-:Y:S05]  /*13b70*/  @!P1 BRA `(.L_x_190) ;  /* 0xfffffffc00f09947 */ /* 0x004fea000383ffff */
[----:B------:R-:W-:Y:S05]  /*13b80*/  BRA `(.L_x_189) ;  /* 0xfffffedc00787947 */ /* 0x000fea000383ffff */
.L_x_196:
[----:B-1----:R-:W-:-:S04]  /*13b90*/  IMAD.U32 R153, RZ, RZ, UR61 ;  /* 0x0000003dff997e24 */ /* 0x002fc8000f8e00ff */
[----:B------:R1:W2:Y:S03]  /*13ba0*/  SYNCS.PHASECHK.TRANS64.TRYWAIT P1, [R153+URZ+0x38830], R4 ;  /* 0x03883004990075a7 */ /* 0x0002a6000802017f */
[----:B--2---:R-:W-:Y:S05]  /*13bb0*/  @!P1 NANOSLEEP.SYNCS 0x989680 ;  /* 0x009896800000995d */ /* 0x004fea0003900000 */
[----:B------:R-:W2:Y:S02]  /*13bc0*/  @!P1 SYNCS.PHASECHK.TRANS64 P1, [R153+URZ+0x38830], R4 ;  /* 0x03883004990095a7 */ /* 0x000ea4000802007f */
[----:B--2---:R-:W-:Y:S05]  /*13bd0*/  @!P1 BRA `(.L_x_196) ;  /* 0xfffffffc00ec9947 */ /* 0x004fea000383ffff */
[----:B------:R-:W-:Y:S05]  /*13be0*/  BRA `(.L_x_195) ;  /* 0xffffff2400547947 */ /* 0x000fea000383ffff */
.L_x_200:
[----:B--2---:R-:W-:-:S04]  /*13bf0*/  IMAD.U32 R2, RZ, RZ, UR4 ;  /* 0x00000004ff027e24 */ /* 0x004fc8000f8e00ff */
[----:B------:R2:W3:Y:S03]  /*13c00*/  SYNCS.PHASECHK.TRANS64.TRYWAIT P1, [R2+URZ+0x38850], R0 ;  /* 0x03885000020075a7 */ /* 0x0004e6000802017f */
[----:B---3--:R-:W-:Y:S05]  /*13c10*/  @!P1 NANOSLEEP.SYNCS 0x989680 ;  /* 0x009896800000995d */ /* 0x008fea0003900000 */
[----:B------:R-:W3:Y:S02]  /*13c20*/  @!P1 SYNCS.PHASECHK.TRANS64 P1, [R2+URZ+0x38850], R0 ;  /* 0x03885000020095a7 */ /* 0x000ee4000802007f */
[----:B---3--:R-:W-:Y:S05]  /*13c30*/  @!P1 BRA `(.L_x_200) ;  /* 0xfffffffc00ec9947 */ /* 0x008fea000383ffff */
[----:B------:R-:W-:Y:S05]  /*13c40*/  BRA `(.L_x_199) ;  /* 0xffffff4c00a47947 */ /* 0x000fea000383ffff */
.L_x_207:
[----:B-1----:R-:W-:-:S04]  /*13c50*/  IMAD.U32 R7, RZ, RZ, UR7 ;  /* 0x00000007ff077e24 */ /* 0x002fc8000f8e00ff */
[----:B------:R1:W2:Y:S03]  /*13c60*/  SYNCS.PHASECHK.TRANS64.TRYWAIT P1, [R7+URZ+0x38850], R0 ;  /* 0x03885000070075a7 */ /* 0x0002a6000802017f */
[----:B--2---:R-:W-:Y:S05]  /*13c70*/  @!P1 NANOSLEEP.SYNCS 0x989680 ;  /* 0x009896800000995d */ /* 0x004fea0003900000 */
[----:B------:R-:W2:Y:S02]  /*13c80*/  @!P1 SYNCS.PHASECHK.TRANS64 P1, [R7+URZ+0x38850], R0 ;  /* 0x03885000070095a7 */ /* 0x000ea4000802007f */
[----:B--2---:R-:W-:Y:S05]  /*13c90*/  @!P1 BRA `(.L_x_207) ;  /* 0xfffffffc00ec9947 */ /* 0x004fea000383ffff */
[----:B------:R-:W-:Y:S05]  /*13ca0*/  BRA `(.L_x_206) ;  /* 0xffffff6c00047947 */ /* 0x000fea000383ffff */
.L_x_250:
[----:B------:R-:W-:Y:S01]  /*13cb0*/  SHF.R.U32.HI R8, RZ, 0x5, R21 ;  /* 0x00000005ff087819 */ /* 0x000fe20000011615 */
[----:B------:R-:W-:Y:S01]  /*13cc0*/  BSSY B0, `(.L_x_318) ;  /* 0x0000009000007945 */ /* 0x000fe20003800000 */
[----:B------:R-:W-:Y:S01]  /*13cd0*/  MOV R12, RZ ;  /* 0x000000ff000c7202 */ /* 0x000fe20000000f00 */
[----:B------:R-:W-:Y:S01]  /*13ce0*/  IMAD.MOV.U32 R11, RZ, RZ, 0x1f ;  /* 0x0000001fff0b7424 */ /* 0x000fe200078e00ff */
[----:B------:R-:W-:Y:S01]  /*13cf0*/  LOP3.LUT R8, R8, 0x3, RZ, 0xc0, !PT ;  /* 0x0000000308087812 */ /* 0x000fe200078ec0ff */
[----:B------:R-:W-:-:S04]  /*13d00*/  IMAD.MOV.U32 R15, RZ, RZ, -0x1 ;  /* 0xffffffffff0f7424 */ /* 0x000fc800078e00ff */
[----:B------:R-:W-:-:S07]  /*13d10*/  IMAD.MOV.U32 R13, RZ, RZ, R8 ;  /* 0x000000ffff0d7224 */ /* 0x000fce00078e0008 */
[----:B-----5:R-:W-:Y:S05]  /*13d20*/  WARPSYNC.COLLECTIVE R15, `(.L_x_319) ;  /* 0x000000000f087348 */ /* 0x020fea0003c00000 */
[----:B------:R0:W1:Y:S02]  /*13d30*/  SHFL.IDX P6, R14, R13, R12, R11 ;  /* 0x0000000c0d0e7389 */ /* 0x00006400000c000b */
[----:B01---5:R-:W-:Y:S01]  /*13d40*/  ENDCOLLECTIVE ;  /* 0x000000000000791b */ /* 0x023fe20003800000 */
.L_x_319:
[----:B------:R-:W-:Y:S05]  /*13d50*/  BSYNC B0 ;  /* 0x0000000000007941 */ /* 0x000fea0003800000 */
.L_x_318:
[----:B------:R-:W-:Y:S05]  /*13d60*/  BRA `(.L_x_320) ;  /* 0xffffffc0000c7947 */ /* 0x000fea000383ffff */
.L_x_253:
[----:B0-----:R0:W1:Y:S02]  /*13d70*/  SYNCS.PHASECHK.TRANS64.TRYWAIT P0, [R5+URZ+0x38840], R2 ;  /* 0x03884002050075a7 */ /* 0x001064000800017f */
[----:B-1----:R-:W-:Y:S05]  /*13d80*/  @!P0 NANOSLEEP.SYNCS 0x989680 ;  /* 0x009896800000895d */ /* 0x002fea0003900000 */
[----:B------:R-:W1:Y:S02]  /*13d90*/  @!P0 SYNCS.PHASECHK.TRANS64 P0, [R5+URZ+0x38840], R2 ;  /* 0x03884002050085a7 */ /* 0x000e64000800007f */
[----:B-1----:R-:W-:Y:S05]  /*13da0*/  @!P0 BRA `(.L_x_253) ;  /* 0xfffffffc00f08947 */ /* 0x002fea000383ffff */
[----:B------:R-:W-:Y:S05]  /*13db0*/  BRA `(.L_x_321) ;  /* 0xffffffc000807947 */ /* 0x000fea000383ffff */
.L_x_254:
[----:B------:R-:W-:Y:S01]  /*13dc0*/  BSSY B0, `(.L_x_322) ;  /* 0x0000008000007945 */ /* 0x000fe20003800000 */
[----:B------:R-:W-:Y:S01]  /*13dd0*/  IMAD.MOV.U32 R13, RZ, RZ, R6 ;  /* 0x000000ffff0d7224 */ /* 0x000fe200078e0006 */
[----:B------:R-:W-:Y:S01]  /*13de0*/  MOV R15, 0xffffffff ;  /* 0xffffffff000f7802 */ /* 0x000fe20000000f00 */
[----:B------:R-:W-:Y:S02]  /*13df0*/  IMAD.MOV.U32 R12, RZ, RZ, RZ ;  /* 0x000000ffff0c7224 */ /* 0x000fe400078e00ff */
[----:B------:R-:W-:-:S07]  /*13e00*/  IMAD.MOV.U32 R11, RZ, RZ, 0x181f ;  /* 0x0000181fff0b7424 */ /* 0x000fce00078e00ff */
[----:B------:R-:W-:Y:S05]  /*13e10*/  WARPSYNC.COLLECTIVE R15, `(.L_x_323) ;  /* 0x000000000f087348 */ /* 0x000fea0003c00000 */
[----:B------:R0:W1:Y:S02]  /*13e20*/  SHFL.IDX P6, R14, R13, R12, R11 ;  /* 0x0000000c0d0e7389 */ /* 0x00006400000c000b */
[----:B01----:R-:W-:Y:S01]  /*13e30*/  ENDCOLLECTIVE ;  /* 0x000000000000791b */ /* 0x003fe20003800000 */
.L_x_323:
[----:B------:R-:W-:Y:S05]  /*13e40*/  BSYNC B0 ;  /* 0x0000000000007941 */ /* 0x000fea0003800000 */
.L_x_322:
[----:B------:R-:W-:Y:S01]  /*13e50*/  IMAD.MOV.U32 R13, RZ, RZ, R0 ;  /* 0x000000ffff0d7224 */ /* 0x000fe200078e0000 */
[----:B------:R-:W-:Y:S01]  /*13e60*/  MOV R15, 0xffffffff ;  /* 0xffffffff000f7802 */ /* 0x000fe20000000f00 */
[----:B------:R-:W-:Y:S01]  /*13e70*/  IMAD.MOV.U32 R12, RZ, RZ, RZ ;  /* 0x000000ffff0c7224 */ /* 0x000fe200078e00ff */
[C---:B------:R-:W-:Y:S01]  /*13e80*/  LOP3.LUT P5, RZ, R23.reuse, 0x10, RZ, 0xc0, !PT ;  /* 0x0000001017ff7812 */ /* 0x040fe200078ac0ff */
[----:B------:R-:W-:Y:S01]  /*13e90*/  IMAD.MOV.U32 R11, RZ, RZ, 0x181f ;  /* 0x0000181fff0b7424 */ /* 0x000fe200078e00ff */
[C---:B------:R-:W-:Y:S01]  /*13ea0*/  LOP3.LUT P4, RZ, R23.reuse, 0x8, RZ, 0xc0, !PT ;  /* 0x0000000817ff7812 */ /* 0x040fe2000788c0ff */
[----:B------:R-:W-:Y:S01]  /*13eb0*/  IMAD.MOV.U32 R2, RZ, RZ, R14 ;  /* 0x000000ffff027224 */ /* 0x000fe200078e000e */
[----:B------:R-:W-:Y:S01]  /*13ec0*/  LOP3.LUT P3, RZ, R23, 0x4, RZ, 0xc0, !PT ;  /* 0x0000000417ff7812 */ /* 0x000fe2000786c0ff */
[----:B------:R-:W-:-:S12]  /*13ed0*/  @P0 IMAD R9, R7, 0x2, R22 ;  /* 0x0000000207090824 */ /* 0x000fd800078e0216 */
[----:B------:R-:W-:Y:S05]  /*13ee0*/  WARPSYNC.COLLECTIVE R15, `(.L_x_324) ;  /* 0x000000000f087348 */ /* 0x000fea0003c00000 */
[----:B------:R0:W1:Y:S02]  /*13ef0*/  SHFL.IDX P6, R14, R13, R12, R11 ;  /* 0x0000000c0d0e7389 */ /* 0x00006400000c000b */
[----:B01----:R-:W-:Y:S01]  /*13f00*/  ENDCOLLECTIVE ;  /* 0x000000000000791b */ /* 0x003fe20003800000 */
.L_x_324:
[----:B------:R-:W-:Y:S01]  /*13f10*/  LOP3.LUT P2, RZ, R23, 0x2, RZ, 0xc0, !PT ;  /* 0x0000000217ff7812 */ /* 0x000fe2000784c0ff */
[----:B------:R-:W-:Y:S01]  /*13f20*/  IMAD.MOV.U32 R13, RZ, RZ, R6 ;  /* 0x000000ffff0d7224 */ /* 0x000fe200078e0006 */
[----:B------:R-:W-:Y:S01]  /*13f30*/  MOV R12, 0x1 ;  /* 0x00000001000c7802 */ /* 0x000fe20000000f00 */
[----:B------:R-:W-:-:S10]  /*13f40*/  IMAD.MOV.U32 R3, RZ, RZ, R14 ;  /* 0x000000ffff037224 */ /* 0x000fd400078e000e */
[----:B------:R-:W-:Y:S05]  /*13f50*/  WARPSYNC.COLLECTIVE R15, `(.L_x_325) ;  /* 0x000000000f087348 */ /* 0x000fea0003c00000 */
[----:B------:R0:W1:Y:S02]  /*13f60*/  SHFL.IDX P6, R14, R13, R12, R11 ;  /* 0x0000000c0d0e7389 */ /* 0x00006400000c000b */
[----:B01----:R-:W-:Y:S01]  /*13f70*/  ENDCOLLECTIVE ;  /* 0x000000000000791b */ /* 0x003fe20003800000 */
.L_x_325:
[----:B------:R-:W-:-:S05]  /*13f80*/  @P0 LEA R3, P1, R33, R3, 0x1 ;  /* 0x0000000321030211 */ /* 0x000fca00078208ff */
[----:B------:R-:W-:-:S05]  /*13f90*/  @P0 IMAD.X R2, RZ, RZ, R2, P1 ;  /* 0x000000ffff020224 */ /* 0x000fca00008e0602 */
[----:B------:R-:W-:Y:S01]  /*13fa0*/  @P0 LOP3.LUT R3, R3, R2, RZ, 0x3c, !PT ;  /* 0x0000000203030212 */ /* 0x000fe200078e3cff */
[----:B------:R-:W-:-:S03]  /*13fb0*/  IMAD.MOV.U32 R13, RZ, RZ, R0 ;  /* 0x000000ffff0d7224 */ /* 0x000fc600078e0000 */
[----:B------:R-:W-:-:S04]  /*13fc0*/  @P0 LOP3.LUT R2, R3, R2, RZ, 0x3c, !PT ;  /* 0x0000000203020212 */ /* 0x000fc800078e3cff */
[----:B------:R-:W-:Y:S01]  /*13fd0*/  @P0 LOP3.LUT R3, R3, R2, RZ, 0x3c, !PT ;  /* 0x0000000203030212 */ /* 0x000fe200078e3cff */
[----:B------:R-:W-:-:S07]  /*13fe0*/  IMAD.MOV.U32 R8, RZ, RZ, R14 ;  /* 0x000000ffff087224 */ /* 0x000fce00078e000e */
[----:B------:R-:W-:Y:S05]  /*13ff0*/  WARPSYNC.COLLECTIVE R15, `(.L_x_326) ;  /* 0x000000000f087348 */ /* 0x000fea0003c00000 */
[----:B------:R0:W1:Y:S02]  /*14000*/  SHFL.IDX P6, R14, R13, R12, R11 ;  /* 0x0000000c0d0e7389 */ /* 0x00006400000c000b */
[----:B01----:R-:W-:Y:S01]  /*14010*/  ENDCOLLECTIVE ;  /* 0x000000000000791b */ /* 0x003fe20003800000 */
.L_x_326:
[----:B------:R-:W-:Y:S01]  /*14020*/  @!PT LDS RZ, [RZ] ;  /* 0x00000000fffff984 */ /* 0x000fe20000000800 */
[----:B------:R-:W-:Y:S01]  /*14030*/  @!PT LDS RZ, [RZ] ;  /* 0x00000000fffff984 */ /* 0x000fe20000000800 */
[----:B------:R-:W-:Y:S01]  /*14040*/  @!PT LDS RZ, [RZ] ;  /* 0x00000000fffff984 */ /* 0x000fe20000000800 */
[----:B------:R-:W-:Y:S04]  /*14050*/  @P0 LDGSTS.E.BYPASS.LTC128B.128 [R9+0x24400], desc[UR36][R2.64], !P5 ;  /* 0x2440000002090fae */ /* 0x000fe8000e901d64 */
[----:B------:R-:W-:Y:S04]  /*14060*/  @P0 LDGSTS.E.BYPASS.LTC128B.128 [R9+0x26c00], desc[UR36][R2.64+0x80], !P4 ;  /* 0x26c0008002090fae */ /* 0x000fe8000e101d64 */
[----:B------:R-:W-:Y:S01]  /*14070*/  @P0 LDGSTS.E.BYPASS.LTC128B.128 [R9+0x29400], desc[UR36][R2.64+0x100], !P3 ;  /* 0x2940010002090fae */ /* 0x000fe2000d901d64 */
[----:B------:R-:W-:Y:S02]  /*14080*/  IMAD.MOV.U32 R13, RZ, RZ, R6 ;  /* 0x000000ffff0d7224 */ /* 0x000fe400078e0006 */
[----:B------:R-:W-:Y:S01]  /*14090*/  IMAD.MOV.U32 R12, RZ, RZ, 0x2 ;  /* 0x00000002ff0c7424 */ /* 0x000fe200078e00ff */
[----:B------:R0:W-:Y:S01]  /*140a0*/  @P0 LDGSTS.E.BYPASS.LTC128B.128 [R9+0x2bc00], desc[UR36][R2.64+0x180], !P2 ;  /* 0x2bc0018002090fae */ /* 0x0001e2000d101d64 */
[----:B------:R-:W-:Y:S01]  /*140b0*/  ISETP.GE.AND P0, PT, R4, 0x11, PT ;  /* 0x000000110400780c */ /* 0x000fe20003f06270 */
[----:B0-----:R-:W-:-:S12]  /*140c0*/  IMAD.MOV.U32 R2, RZ, RZ, R14 ;  /* 0x000000ffff027224 */ /* 0x001fd800078e000e */
[----:B------:R-:W-:Y:S05]  /*140d0*/  WARPSYNC.COLLECTIVE R15, `(.L_x_327) ;  /* 0x000000000f087348 */ /* 0x000fea0003c00000 */
[----:B------:R0:W1:Y:S02]  /*140e0*/  SHFL.IDX P6, R14, R13, R12, R11 ;  /* 0x0000000c0d0e7389 */ /* 0x00006400000c000b */
[----:B01----:R-:W-:Y:S01]  /*140f0*/  ENDCOLLECTIVE ;  /* 0x000000000000791b */ /* 0x003fe20003800000 */
.L_x_327:
[----:B------:R-:W-:Y:S02]  /*14100*/  @P0 LEA R21, R7, R22, 0x1 ;  /* 0x0000001607150211 */ /* 0x000fe400078e08ff */
[----:B------:R-:W-:-:S05]  /*14110*/  @P0 LEA R2, P1, R33, R2, 0x1 ;  /* 0x0000000221020211 */ /* 0x000fca00078208ff */
[----:B------:R-:W-:-:S05]  /*14120*/  @P0 IMAD.X R3, RZ, RZ, R8, P1 ;  /* 0x000000ffff030224 */ /* 0x000fca00008e0608 */
[----:B------:R-:W-:Y:S01]  /*14130*/  @!PT LDS RZ, [RZ] ;  /* 0x00000000fffff984 */ /* 0x000fe20000000800 */
[----:B------:R-:W-:Y:S01]  /*14140*/  @!PT LDS RZ, [RZ] ;  /* 0x00000000fffff984 */ /* 0x000fe20000000800 */
[----:B------:R-:W-:Y:S01]  /*14150*/  @!PT LDS RZ, [RZ] ;  /* 0x00000000fffff984 */ /* 0x000fe20000000800 */
[----:B------:R0:W-:Y:S01]  /*14160*/  @P0 LDGSTS.E.BYPASS.LTC128B.128 [R21+0x24c00], desc[UR36][R2.64], !P5 ;  /* 0x24c0000002150fae */ /* 0x0001e2000e901d64 */
[----:B------:R-:W-:-:S03]  /*14170*/  IMAD.MOV.U32 R13, RZ, RZ, R0 ;  /* 0x000000ffff0d7224 */ /* 0x000fc600078e0000 */
[----:B------:R0:W-:Y:S04]  /*14180*/  @P0 LDGSTS.E.BYPASS.LTC128B.128 [R21+0x27400], desc[UR36][R2.64+0x80], !P4 ;  /* 0x2740008002150fae */ /* 0x0001e8000e101d64 */
[----:B------:R0:W-:Y:S01]  /*14190*/  @P0 LDGSTS.E.BYPASS.LTC128B.128 [R21+0x29c00], desc[UR36][R2.64+0x100], !P3 ;  /* 0x29c0010002150fae */ /* 0x0001e2000d901d64 */
[----:B------:R-:W-:-:S03]  /*141a0*/  IMAD.MOV.U32 R8, RZ, RZ, R14 ;  /* 0x000000ffff087224 */ /* 0x000fc600078e000e */
[----:B------:R0:W-:Y:S01]  /*141b0*/  @P0 LDGSTS.E.BYPASS.LTC128B.128 [R21+0x2c400], desc[UR36][R2.64+0x180], !P2 ;  /* 0x2c40018002150fae */ /* 0x0001e2000d101d64 */
[----:B------:R-:W-:-:S13]  /*141c0*/  ISETP.GE.AND P0, PT, R4, 0x21, PT ;  /* 0x000000210400780c */ /* 0x000fda0003f06270 */
[----:B0-----:R-:W-:Y:S05]  /*141d0*/  WARPSYNC.COLLECTIVE R15, `(.L_x_328) ;  /* 0x000000000f087348 */ /* 0x001fea0003c00000 */
[----:B------:R1:W2:Y:S02]  /*141e0*/  SHFL.IDX P6, R14, R13, R12, R11 ;  /* 0x0000000c0d0e7389 */ /* 0x0002a400000c000b */
[----:B012---:R-:W-:Y:S01]  /*141f0*/  ENDCOLLECTIVE ;  /* 0x000000000000791b */ /* 0x007fe20003800000 */
.L_x_328:
[----:B------:R-:W-:Y:S02]  /*14200*/  @P0 IMAD R9, R7, 0x2, R22 ;  /* 0x0000000207090824 */ /* 0x000fe400078e0216 */
[----:B------:R-:W-:Y:S02]  /*14210*/  IMAD.MOV.U32 R13, RZ, RZ, R6 ;  /* 0x000000ffff0d7224 */ /* 0x000fe400078e0006 */
[----:B------:R-:W-:Y:S01]  /*14220*/  IMAD.MOV.U32 R12, RZ, RZ, 0x3 ;  /* 0x00000003ff0c7424 */ /* 0x000fe200078e00ff */
[----:B------:R-:W-:-:S07]  /*14230*/  MOV R2, R14 ;  /* 0x0000000e00027202 */ /* 0x000fce0000000f00 */
[----:B------:R-:W-:Y:S05]  /*14240*/  WARPSYNC.COLLECTIVE R15, `(.L_x_329) ;  /* 0x000000000f087348 */ /* 0x000fea0003c00000 */
[----:B------:R0:W1:Y:S02]  /*14250*/  SHFL.IDX P6, R14, R13, R12, R11 ;  /* 0x0000000c0d0e7389 */ /* 0x00006400000c000b */
[----:B01----:R-:W-:Y:S01]  /*14260*/  ENDCOLLECTIVE ;  /* 0x000000000000791b */ /* 0x003fe20003800000 */
.L_x_329:
        /* <DEDUP_REMOVED lines=9> */
[----:B------:R-:W-:-:S03]  /*14300*/  MOV R8, R14 ;  /* 0x0000000e00087202 */ /* 0x000fc60000000f00 */
[----:B------:R0:W-:Y:S01]  /*14310*/  @P0 LDGSTS.E.BYPASS.LTC128B.128 [R9+0x2cc00], desc[UR36][R2.64+0x180], !P2 ;  /* 0x2cc0018002090fae */ /* 0x0001e2000d101d64 */
[----:B------:R-:W-:-:S13]  /*14320*/  ISETP.GE.AND P0, PT, R4, 0x31, PT ;  /* 0x000000310400780c */ /* 0x000fda0003f06270 */
[----:B0-----:R-:W-:Y:S05]  /*14330*/  WARPSYNC.COLLECTIVE R15, `(.L_x_330) ;  /* 0x000000000f087348 */ /* 0x001fea0003c00000 */
[----:B------:R1:W2:Y:S02]  /*14340*/  SHFL.IDX P6, R14, R13, R12, R11 ;  /* 0x0000000c0d0e7389 */ /* 0x0002a400000c000b */
[----:B012---:R-:W-:Y:S01]  /*14350*/  ENDCOLLECTIVE ;  /* 0x000000000000791b */ /* 0x007fe20003800000 */
.L_x_330:
[----:B------:R-:W-:Y:S01]  /*14360*/  @P0 IMAD R21, R7, 0x2, R22 ;  /* 0x0000000207150824 */ /* 0x000fe200078e0216 */
[----:B------:R-:W-:Y:S01]  /*14370*/  MOV R13, R6 ;  /* 0x00000006000d7202 */ /* 0x000fe20000000f00 */
[----:B------:R-:W-:Y:S02]  /*14380*/  IMAD.MOV.U32 R12, RZ, RZ, 0x4 ;  /* 0x00000004ff0c7424 */ /* 0x000fe400078e00ff */
[----:B------:R-:W-:-:S07]  /*14390*/  IMAD.MOV.U32 R2, RZ, RZ, R14 ;  /* 0x000000ffff027224 */ /* 0x000fce00078e000e */
[----:B------:R-:W-:Y:S05]  /*143a0*/  WARPSYNC.COLLECTIVE R15, `(.L_x_331) ;  /* 0x000000000f087348 */ /* 0x000fea0003c00000 */
[----:B------:R0:W1:Y:S02]  /*143b0*/  SHFL.IDX P6, R14, R13, R12, R11 ;  /* 0x0000000c0d0e7389 */ /* 0x00006400000c000b */
[----:B01----:R-:W-:Y:S01]  /*143c0*/  ENDCOLLECTIVE ;  /* 0x000000000000791b */ /* 0x003fe20003800000 */
.L_x_331:
        /* <DEDUP_REMOVED lines=10> */
[----:B------:R0:W-:Y:S04]  /*14470*/  @P0 LDGSTS.E.BYPASS.LTC128B.128 [R21+0x2d400], desc[UR36][R2.64+0x180], !P2 ;  /* 0x2d40018002150fae */ /* 0x0001e8000d101d64 */
[----:B0-----:R-:W-:Y:S05]  /*14480*/  WARPSYNC.COLLECTIVE R15, `(.L_x_332) ;  /* 0x000000000f087348 */ /* 0x001fea0003c00000 */
[----:B------:R1:W2:Y:S02]  /*14490*/  SHFL.IDX P6, R14, R13, R12, R11 ;  /* 0x0000000c0d0e7389 */ /* 0x0002a400000c000b */
[----:B012---:R-:W-:Y:S01]  /*144a0*/  ENDCOLLECTIVE ;  /* 0x000000000000791b */ /* 0x007fe20003800000 */
.L_x_332:
[----:B------:R-:W-:Y:S01]  /*144b0*/  IMAD.MOV.U32 R0, RZ, RZ, R14 ;  /* 0x000000ffff007224 */ /* 0x000fe200078e000e */
[----:B------:R-:W-:Y:S06]  /*144c0*/  BRA `(.L_x_333) ;  /* 0xffffffbc00f07947 */ /* 0x000fec000383ffff */
.L_x_261:
[----:B------:R-:W-:Y:S01]  /*144d0*/  MOV R13, R4 ;  /* 0x00000004000d7202 */ /* 0x000fe20000000f00 */
[----:B------:R-:W-:Y:S02]  /*144e0*/  IMAD.MOV.U32 R12, RZ, RZ, RZ ;  /* 0x000000ffff0c7224 */ /* 0x000fe400078e00ff */
[----:B------:R-:W-:Y:S02]  /*144f0*/  IMAD.MOV.U32 R11, RZ, RZ, 0x181f ;  /* 0x0000181fff0b7424 */ /* 0x000fe400078e00ff */
[----:B------:R-:W-:Y:S02]  /*14500*/  IMAD.MOV.U32 R15, RZ, RZ, -0x1 ;  /* 0xffffffffff0f7424 */ /* 0x000fe400078e00ff */
[----:B-----5:R-:W-:Y:S02]  /*14510*/  IMAD R6, R10, R6, RZ ;  /* 0x000000060a067224 */ /* 0x020fe400078e02ff */
[----:B------:R-:W-:-:S07]  /*14520*/  IMAD.IADD R0, R9, 0x1, R0 ;  /* 0x0000000109007824 */ /* 0x000fce00078e0200 */
[----:B------:R-:W-:Y:S05]  /*14530*/  WARPSYNC.COLLECTIVE R15, `(.L_x_334) ;  /* 0x000000000f087348 */ /* 0x000fea0003c00000 */
[----:B------:R0:W1:Y:S02]  /*14540*/  SHFL.IDX P6, R14, R13, R12, R11 ;  /* 0x0000000c0d0e7389 */ /* 0x00006400000c000b */
[----:B01----:R-:W-:Y:S01]  /*14550*/  ENDCOLLECTIVE ;  /* 0x000000000000791b */ /* 0x003fe20003800000 */
.L_x_334:
[C---:B------:R-:W-:Y:S01]  /*14560*/  VIADD R7, R0.reuse, 0x10 ;  /* 0x0000001000077836 */ /* 0x040fe20000000000 */
[----:B------:R-:W-:Y:S02]  /*14570*/  ISETP.GE.AND P0, PT, R0, R6, PT ;  /* 0x000000060000720c */ /* 0x000fe40003f06270 */
[----:B------:R-:W-:Y:S01]  /*14580*/  MOV R13, R5 ;  /* 0x00000005000d7202 */ /* 0x000fe20000000f00 */
[----:B------:R-:W-:-:S10]  /*14590*/  IMAD.MOV.U32 R2, RZ, RZ, R14 ;  /* 0x000000ffff027224 */ /* 0x000fd400078e000e */
[----:B------:R-:W-:Y:S05]  /*145a0*/  WARPSYNC.COLLECTIVE R15, `(.L_x_335) ;  /* 0x000000000f087348 */ /* 0x000fea0003c00000 */
[----:B------:R0:W1:Y:S02]  /*145b0*/  SHFL.IDX P6, R14, R13, R12, R11 ;  /* 0x0000000c0d0e7389 */ /* 0x00006400000c000b */
[----:B01----:R-:W-:Y:S01]  /*145c0*/  ENDCOLLECTIVE ;  /* 0x000000000000791b */ /* 0x003fe20003800000 */
.L_x_335:
[----:B------:R-:W-:Y:S01]  /*145d0*/  MOV R13, R4 ;  /* 0x00000004000d7202 */ /* 0x000fe20000000f00 */
[----:B------:R-:W-:Y:S01]  /*145e0*/  IMAD.MOV.U32 R12, RZ, RZ, 0x1 ;  /* 0x00000001ff0c7424 */ /* 0x000fe200078e00ff */
[----:B------:R-:W-:-:S05]  /*145f0*/  @!P0 LEA R14, P5, R33, R14, 0x1 ;  /* 0x0000000e210e8211 */ /* 0x000fca00078a08ff */
[----:B------:R-:W-:Y:S02]  /*14600*/  @!P0 IMAD.X R3, RZ, RZ, R2, P5 ;  /* 0x000000ffff038224 */ /* 0x000fe400028e0602 */
[----:B------:R-:W-:-:S07]  /*14610*/  @!P0 IMAD.MOV.U32 R2, RZ, RZ, R14 ;  /* 0x000000ffff028224 */ /* 0x000fce00078e000e */
[----:B------:R-:W-:Y:S05]  /*14620*/  WARPSYNC.COLLECTIVE R15, `(.L_x_336) ;  /* 0x000000000f087348 */ /* 0x000fea0003c00000 */
[----:B------:R0:W1:Y:S02]  /*14630*/  SHFL.IDX P6, R14, R13, R12, R11 ;  /* 0x0000000c0d0e7389 */ /* 0x00006400000c000b */
[----:B01----:R-:W-:Y:S01]  /*14640*/  ENDCOLLECTIVE ;  /* 0x000000000000791b */ /* 0x003fe20003800000 */
.L_x_336:
[----:B------:R-:W-:Y:S01]  /*14650*/  @!PT LDS RZ, [RZ] ;  /* 0x00000000fffff984 */ /* 0x000fe20000000800 */
[----:B------:R-:W-:Y:S01]  /*14660*/  @!PT LDS RZ, [RZ] ;  /* 0x00000000fffff984 */ /* 0x000fe20000000800 */
[----:B------:R-:W-:Y:S01]  /*14670*/  @!PT LDS RZ, [RZ] ;  /* 0x00000000fffff984 */ /* 0x000fe20000000800 */
[----:B------:R-:W-:Y:S04]  /*14680*/  @!P0 LDGSTS.E.BYPASS.LTC128B.128 [R34+0x14400], desc[UR36][R2.64], !P4 ;  /* 0x1440000002228fae */ /* 0x000fe8000e101d64 */
[----:B------:R-:W-:Y:S04]  /*14690*/  @!P0 LDGSTS.E.BYPASS.LTC128B.128 [R34+0x18400], desc[UR36][R2.64+0x80], !P3 ;  /* 0x1840008002228fae */ /* 0x000fe8000d901d64 */
[----:B------:R-:W-:Y:S01]  /*146a0*/  @!P0 LDGSTS.E.BYPASS.LTC128B.128 [R34+0x1c400], desc[UR36][R2.64+0x100], !P2 ;  /* 0x1c40010002228fae */ /* 0x000fe2000d101d64 */
[----:B------:R-:W-:-:S03]  /*146b0*/  IMAD.MOV.U32 R13, RZ, RZ, R5 ;  /* 0x000000ffff0d7224 */ /* 0x000fc600078e0005 */
[----:B------:R0:W-:Y:S01]  /*146c0*/  @!P0 LDGSTS.E.BYPASS.LTC128B.128 [R34+0x20400], desc[UR36][R2.64+0x180], !P1 ;  /* 0x2040018002228fae */ /* 0x0001e2000c901d64 */
[----:B------:R-:W-:Y:S01]  /*146d0*/  ISETP.GE.AND P0, PT, R7, R6, PT ;  /* 0x000000060700720c */ /* 0x000fe20003f06270 */
[----:B0-----:R-:W-:-:S12]  /*146e0*/  IMAD.MOV.U32 R2, RZ, RZ, R14 ;  /* 0x000000ffff027224 */ /* 0x001fd800078e000e */
[----:B------:R-:W-:Y:S05]  /*146f0*/  WARPSYNC.COLLECTIVE R15, `(.L_x_337) ;  /* 0x000000000f087348 */ /* 0x000fea0003c00000 */
[----:B------:R0:W1:Y:S02]  /*14700*/  SHFL.IDX P6, R14, R13, R12, R11 ;  /* 0x0000000c0d0e7389 */ /* 0x00006400000c000b */
[----:B01----:R-:W-:Y:S01]  /*14710*/  ENDCOLLECTIVE ;  /* 0x000000000000791b */ /* 0x003fe20003800000 */
.L_x_337:
[----:B------:R-:W-:Y:S02]  /*14720*/  IMAD.MOV.U32 R13, RZ, RZ, R4 ;  /* 0x000000ffff0d7224 */ /* 0x000fe400078e0004 */
[----:B------:R-:W-:Y:S01]  /*14730*/  IMAD.MOV.U32 R12, RZ, RZ, 0x2 ;  /* 0x00000002ff0c7424 */ /* 0x000fe200078e00ff */
[----:B------:R-:W-:-:S05]  /*14740*/  @!P0 LEA R14, P5, R33, R14, 0x1 ;  /* 0x0000000e210e8211 */ /* 0x000fca00078a08ff */
[----:B------:R-:W-:Y:S01]  /*14750*/  @!P0 IMAD.X R7, RZ, RZ, R2, P5 ;  /* 0x000000ffff078224 */ /* 0x000fe200028e0602 */
[----:B------:R-:W-:-:S07]  /*14760*/  @!P0 MOV R2, R14 ;  /* 0x0000000e00028202 */ /* 0x000fce0000000f00 */
[----:B------:R-:W-:Y:S05]  /*14770*/  WARPSYNC.COLLECTIVE R15, `(.L_x_338) ;  /* 0x000000000f087348 */ /* 0x000fea0003c00000 */
[----:B------:R0:W1:Y:S02]  /*14780*/  SHFL.IDX P6, R14, R13, R12, R11 ;  /* 0x0000000c0d0e7389 */ /* 0x00006400000c000b */
[----:B01----:R-:W-:Y:S01]  /*14790*/  ENDCOLLECTIVE ;  /* 0x000000000000791b */ /* 0x003fe20003800000 */
.L_x_338:
[----:B------:R-:W-:Y:S02]  /*147a0*/  @!P0 IMAD.MOV.U32 R3, RZ, RZ, R7 ;  /* 0x000000ffff038224 */ /* 0x000fe400078e0007 */
[----:B------:R-:W-:-:S03]  /*147b0*/  VIADD R7, R0, 0x20 ;  /* 0x0000002000077836 */ /* 0x000fc60000000000 */
[----:B------:R-:W-:Y:S01]  /*147c0*/  @!PT LDS RZ, [RZ] ;  /* 0x00000000fffff984 */ /* 0x000fe20000000800 */
[----:B------:R-:W-:Y:S01]  /*147d0*/  @!PT LDS RZ, [RZ] ;  /* 0x00000000fffff984 */ /* 0x000fe20000000800 */
[----:B------:R-:W-:Y:S01]  /*147e0*/  @!PT LDS RZ, [RZ] ;  /* 0x00000000fffff984 */ /* 0x000fe20000000800 */
[----:B------:R-:W-:Y:S04]  /*147f0*/  @!P0 LDGSTS.E.BYPASS.LTC128B.128 [R34+0x14c00], desc[UR36][R2.64], !P4 ;  /* 0x14c0000002228fae */ /* 0x000fe8000e101d64 */
[----:B------:R-:W-:Y:S01]  /*14800*/  @!P0 LDGSTS.E.BYPASS.LTC128B.128 [R34+0x18c00], desc[UR36][R2.64+0x80], !P3 ;  /* 0x18c0008002228fae */ /* 0x000fe2000d901d64 */
[----:B------:R-:W-:-:S03]  /*14810*/  IMAD.MOV.U32 R13, RZ, RZ, R5 ;  /* 0x000000ffff0d7224 */ /* 0x000fc600078e0005 */
[----:B------:R-:W-:Y:S04]  /*14820*/  @!P0 LDGSTS.E.BYPASS.LTC128B.128 [R34+0x1cc00], desc[UR36][R2.64+0x100], !P2 ;  /* 0x1cc0010002228fae */ /* 0x000fe8000d101d64 */
[----:B------:R0:W-:Y:S01]  /*14830*/  @!P0 LDGSTS.E.BYPASS.LTC128B.128 [R34+0x20c00], desc[UR36][R2.64+0x180], !P1 ;  /* 0x20c0018002228fae */ /* 0x0001e2000c901d64 */
[----:B------:R-:W-:Y:S02]  /*14840*/  ISETP.GE.AND P0, PT, R7, R6, PT ;  /* 0x000000060700720c */ /* 0x000fe40003f06270 */
[----:B0-----:R-:W-:-:S11]  /*14850*/  MOV R2, R14 ;  /* 0x0000000e00027202 */ /* 0x001fd60000000f00 */
[----:B------:R-:W-:Y:S05]  /*14860*/  WARPSYNC.COLLECTIVE R15, `(.L_x_339) ;  /* 0x000000000f087348 */ /* 0x000fea0003c00000 */
[----:B------:R0:W1:Y:S02]  /*14870*/  SHFL.IDX P6, R14, R13, R12, R11 ;  /* 0x0000000c0d0e7389 */ /* 0x00006400000c000b */
[----:B01----:R-:W-:Y:S01]  /*14880*/  ENDCOLLECTIVE ;  /* 0x000000000000791b */ /* 0x003fe20003800000 */
.L_x_339:
[----:B------:R-:W-:Y:S02]  /*14890*/  IMAD.MOV.U32 R13, RZ, RZ, R4 ;  /* 0x000000ffff0d7224 */ /* 0x000fe400078e0004 */
[----:B------:R-:W-:Y:S01]  /*148a0*/  IMAD.MOV.U32 R12, RZ, RZ, 0x3 ;  /* 0x00000003ff0c7424 */ /* 0x000fe200078e00ff */
[----:B------:R-:W-:-:S05]  /*148b0*/  @!P0 LEA R14, P5, R33, R14, 0x1 ;  /* 0x0000000e210e8211 */ /* 0x000fca00078a08ff */
[----:B------:R-:W-:Y:S02]  /*148c0*/  @!P0 IMAD.X R7, RZ, RZ, R2, P5 ;  /* 0x000000ffff078224 */ /* 0x000fe400028e0602 */
[----:B------:R-:W-:-:S07]  /*148d0*/  @!P0 IMAD.MOV.U32 R2, RZ, RZ, R14 ;  /* 0x000000ffff028224 */ /* 0x000fce00078e000e */
[----:B------:R-:W-:Y:S05]  /*148e0*/  WARPSYNC.COLLECTIVE R15, `(.L_x_340) ;  /* 0x000000000f087348 */ /* 0x000fea0003c00000 */
[----:B------:R0:W1:Y:S02]  /*148f0*/  SHFL.IDX P6, R14, R13, R12, R11 ;  /* 0x0000000c0d0e7389 */ /* 0x00006400000c000b */
[----:B01----:R-:W-:Y:S01]  /*14900*/  ENDCOLLECTIVE ;  /* 0x000000000000791b */ /* 0x003fe20003800000 */
.L_x_340:
[----:B------:R-:W-:Y:S01]  /*14910*/  @!P0 IMAD.MOV.U32 R3, RZ, RZ, R7 ;  /* 0x000000ffff038224 */ /* 0x000fe200078e0007 */
[----:B------:R-:W-:-:S04]  /*14920*/  IADD3 R7, R0, 0x30, RZ ;  /* 0x0000003000077810 */ /* 0x000fc80007ffe0ff */
        /* <DEDUP_REMOVED lines=8> */
[----:B------:R-:W-:Y:S01]  /*149b0*/  ISETP.GE.AND P0, PT, R7, R6, PT ;  /* 0x000000060700720c */ /* 0x000fe20003f06270 */
[----:B0-----:R-:W-:-:S12]  /*149c0*/  IMAD.MOV.U32 R2, RZ, RZ, R14 ;  /* 0x000000ffff027224 */ /* 0x001fd800078e000e */
[----:B------:R-:W-:Y:S05]  /*149d0*/  WARPSYNC.COLLECTIVE R15, `(.L_x_341) ;  /* 0x000000000f087348 */ /* 0x000fea0003c00000 */
[----:B------:R0:W1:Y:S02]  /*149e0*/  SHFL.IDX P6, R14, R13, R12, R11 ;  /* 0x0000000c0d0e7389 */ /* 0x00006400000c000b */
[----:B01----:R-:W-:Y:S01]  /*149f0*/  ENDCOLLECTIVE ;  /* 0x000000000000791b */ /* 0x003fe20003800000 */
.L_x_341:
[----:B------:R-:W-:Y:S01]  /*14a00*/  IMAD.MOV.U32 R13, RZ, RZ, R4 ;  /* 0x000000ffff0d7224 */ /* 0x000fe200078e0004 */
[----:B------:R-:W-:Y:S02]  /*14a10*/  MOV R12, 0x4 ;  /* 0x00000004000c7802 */ /* 0x000fe40000000f00 */
[----:B------:R-:W-:-:S04]  /*14a20*/  @!P0 LEA R14, P5, R33, R14, 0x1 ;  /* 0x0000000e210e8211 */ /* 0x000fc800078a08ff */
[----:B------:R-:W-:Y:S01]  /*14a30*/  @!P0 IADD3.X R7, RZ, R2, RZ, P5, !PT ;  /* 0x00000002ff078210 */ /* 0x000fe20002ffe4ff */
[----:B------:R-:W-:-:S08]  /*14a40*/  @!P0 IMAD.MOV.U32 R2, RZ, RZ, R14 ;  /* 0x000000ffff028224 */ /* 0x000fd000078e000e */
[----:B------:R-:W-:Y:S05]  /*14a50*/  WARPSYNC.COLLECTIVE R15, `(.L_x_342) ;  /* 0x000000000f087348 */ /* 0x000fea0003c00000 */
[----:B------:R0:W1:Y:S02]  /*14a60*/  SHFL.IDX P6, R14, R13, R12, R11 ;  /* 0x0000000c0d0e7389 */ /* 0x00006400000c000b */
[----:B01----:R-:W-:Y:S01]  /*14a70*/  ENDCOLLECTIVE ;  /* 0x000000000000791b */ /* 0x003fe20003800000 */
.L_x_342:
        /* <DEDUP_REMOVED lines=15> */
.L_x_343:
        /* <DEDUP_REMOVED lines=8> */
.L_x_344:
[----:B------:R-:W-:Y:S01]  /*14bf0*/  @!P0 MOV R3, R7 ;  /* 0x0000000700038202 */ /* 0x000fe20000000f00 */
[----:B------:R-:W-:-:S04]  /*14c00*/  VIADD R7, R0, 0x50 ;  /* 0x0000005000077836 */ /* 0x000fc80000000000 */
[----:B------:R-:W-:Y:S01]  /*14c10*/  @!PT LDS RZ, [RZ] ;  /* 0x00000000fffff984 */ /* 0x000fe20000000800 */
[----:B------:R-:W-:Y:S01]  /*14c20*/  @!PT LDS RZ, [RZ] ;  /* 0x00000000fffff984 */ /* 0x000fe20000000800 */
[----:B------:R-:W-:Y:S01]  /*14c30*/  @!PT LDS RZ, [RZ] ;  /* 0x00000000fffff984 */ /* 0x000fe20000000800 */
[----:B------:R-:W-:Y:S04]  /*14c40*/  @!P0 LDGSTS.E.BYPASS.LTC128B.128 [R34+0x16400], desc[UR36][R2.64], !P4 ;  /* 0x1640000002228fae */ /* 0x000fe8000e101d64 */
[----:B------:R-:W-:Y:S01]  /*14c50*/  @!P0 LDGSTS.E.BYPASS.LTC128B.128 [R34+0x1a400], desc[UR36][R2.64+0x80], !P3 ;  /* 0x1a40008002228fae */ /* 0x000fe2000d901d64 */
[----:B------:R-:W-:-:S03]  /*14c60*/  MOV R13, R5 ;  /* 0x00000005000d7202 */ /* 0x000fc60000000f00 */
[----:B------:R-:W-:Y:S04]  /*14c70*/  @!P0 LDGSTS.E.BYPASS.LTC128B.128 [R34+0x1e400], desc[UR36][R2.64+0x100], !P2 ;  /* 0x1e40010002228fae */ /* 0x000fe8000d101d64 */
[----:B------:R0:W-:Y:S01]  /*14c80*/  @!P0 LDGSTS.E.BYPASS.LTC128B.128 [R34+0x22400], desc[UR36][R2.64+0x180], !P1 ;  /* 0x2240018002228fae */ /* 0x0001e2000c901d64 */
[----:B------:R-:W-:Y:S01]  /*14c90*/  ISETP.GE.AND P0, PT, R7, R6, PT ;  /* 0x000000060700720c */ /* 0x000fe20003f06270 */
[----:B0-----:R-:W-:-:S12]  /*14ca0*/  IMAD.MOV.U32 R2, RZ, RZ, R14 ;  /* 0x000000ffff027224 */ /* 0x001fd800078e000e */
[----:B------:R-:W-:Y:S05]  /*14cb0*/  WARPSYNC.COLLECTIVE R15, `(.L_x_345) ;  /* 0x000000000f087348 */ /* 0x000fea0003c00000 */
[----:B------:R0:W1:Y:S02]  /*14cc0*/  SHFL.IDX P6, R14, R13, R12, R11 ;  /* 0x0000000c0d0e7389 */ /* 0x00006400000c000b */
[----:B01----:R-:W-:Y:S01]  /*14cd0*/  ENDCOLLECTIVE ;  /* 0x000000000000791b */ /* 0x003fe20003800000 */
.L_x_345:
        /* <DEDUP_REMOVED lines=8> */
.L_x_346:
        /* <DEDUP_REMOVED lines=15> */
.L_x_347:
        /* <DEDUP_REMOVED lines=8> */
.L_x_348:
        /* <DEDUP_REMOVED lines=9> */
[----:B------:R-:W-:-:S07]  /*14f60*/  IMAD.MOV.U32 R7, RZ, RZ, R14 ;  /* 0x000000ffff077224 */ /* 0x000fce00078e000e */
[----:B0-----:R-:W-:Y:S05]  /*14f70*/  WARPSYNC.COLLECTIVE R15, `(.L_x_349) ;  /* 0x000000000f087348 */ /* 0x001fea0003c00000 */
[----:B------:R1:W2:Y:S02]  /*14f80*/  SHFL.IDX P6, R14, R13, R12, R11 ;  /* 0x0000000c0d0e7389 */ /* 0x0002a400000c000b */
[----:B012---:R-:W-:Y:S01]  /*14f90*/  ENDCOLLECTIVE ;  /* 0x000000000000791b */ /* 0x007fe20003800000 */
.L_x_349:
[----:B------:R-:W-:Y:S05]  /*14fa0*/  BRA `(.L_x_350) ;  /* 0xffffffc0007c7947 */ /* 0x000fea000383ffff */
.L_x_266:
[----:B0-----:R0:W3:Y:S02]  /*14fb0*/  SYNCS.PHASECHK.TRANS64.TRYWAIT P0, [R22+URZ+0x38820], R3 ;  /* 0x03882003160075a7 */ /* 0x0010e4000800017f */
[----:B---3--:R-:W-:Y:S05]  /*14fc0*/  @!P0 NANOSLEEP.SYNCS 0x989680 ;  /* 0x009896800000895d */ /* 0x008fea0003900000 */
[----:B------:R-:W3:Y:S02]  /*14fd0*/  @!P0 SYNCS.PHASECHK.TRANS64 P0, [R22+URZ+0x38820], R3 ;  /* 0x03882003160085a7 */ /* 0x000ee4000800007f */
[----:B---3--:R-:W-:Y:S05]  /*14fe0*/  @!P0 BRA `(.L_x_266) ;  /* 0xfffffffc00f08947 */ /* 0x008fea000383ffff */
[----:B------:R-:W-:Y:S05]  /*14ff0*/  BRA `(.L_x_351) ;  /* 0xffffffc000f07947 */ /* 0x000fea000383ffff */
.L_x_271:
[----:B0-----:R0:W1:Y:S02]  /*15000*/  SYNCS.PHASECHK.TRANS64.TRYWAIT P0, [R6+URZ+0x38840], R3 ;  /* 0x03884003060075a7 */ /* 0x001064000800017f */
[----:B-1----:R-:W-:Y:S05]  /*15010*/  @!P0 NANOSLEEP.SYNCS 0x989680 ;  /* 0x009896800000895d */ /* 0x002fea0003900000 */
[----:B------:R-:W1:Y:S02]  /*15020*/  @!P0 SYNCS.PHASECHK.TRANS64 P0, [R6+URZ+0x38840], R3 ;  /* 0x03884003060085a7 */ /* 0x000e64000800007f */
[----:B-1----:R-:W-:Y:S05]  /*15030*/  @!P0 BRA `(.L_x_271) ;  /* 0xfffffffc00f08947 */ /* 0x002fea000383ffff */
[----:B------:R-:W-:Y:S05]  /*15040*/  BRA `(.L_x_352) ;  /* 0xffffffc400dc7947 */ /* 0x000fea000383ffff */
.L_x_272:
[----:B------:R-:W-:Y:S01]  /*15050*/  BSSY B1, `(.L_x_353) ;  /* 0x0000008000017945 */ /* 0x000fe20003800000 */
[----:B------:R-:W-:Y:S02]  /*15060*/  IMAD.MOV.U32 R13, RZ, RZ, R10 ;  /* 0x000000ffff0d7224 */ /* 0x000fe400078e000a */
[----:B------:R-:W-:Y:S02]  /*15070*/  IMAD.MOV.U32 R12, RZ, RZ, RZ ;  /* 0x000000ffff0c7224 */ /* 0x000fe400078e00ff */
[----:B------:R-:W-:Y:S02]  /*15080*/  IMAD.MOV.U32 R11, RZ, RZ, 0x181f ;  /* 0x0000181fff0b7424 */ /* 0x000fe400078e00ff */
[----:B------:R-:W-:-:S07]  /*15090*/  IMAD.MOV.U32 R15, RZ, RZ, -0x1 ;  /* 0xffffffffff0f7424 */ /* 0x000fce00078e00ff */
[----:B------:R-:W-:Y:S05]  /*150a0*/  WARPSYNC.COLLECTIVE R15, `(.L_x_354) ;  /* 0x000000000f087348 */ /* 0x000fea0003c00000 */
[----:B------:R0:W1:Y:S02]  /*150b0*/  SHFL.IDX P6, R14, R13, R12, R11 ;  /* 0x0000000c0d0e7389 */ /* 0x00006400000c000b */
[----:B01----:R-:W-:Y:S01]  /*150c0*/  ENDCOLLECTIVE ;  /* 0x000000000000791b */ /* 0x003fe20003800000 */
.L_x_354:
[----:B------:R-:W-:Y:S05]  /*150d0*/  BSYNC B1 ;  /* 0x0000000000017941 */ /* 0x000fea0003800000 */
.L_x_353:
[----:B------:R-:W-:Y:S01]  /*150e0*/  IMAD.MOV.U32 R13, RZ, RZ, R8 ;  /* 0x000000ffff0d7224 */ /* 0x000fe200078e0008 */
[----:B------:R-:W-:Y:S01]  /*150f0*/  MOV R3, R14 ;  /* 0x0000000e00037202 */ /* 0x000fe20000000f00 */
[----:B------:R-:W-:Y:S01]  /*15100*/  IMAD.MOV.U32 R12, RZ, RZ, RZ ;  /* 0x000000ffff0c7224 */ /* 0x000fe200078e00ff */
[----:B------:R-:W-:Y:S01]  /*15110*/  LOP3.LUT R23, R23, 0xfffff7ff, RZ, 0xc0, !PT ;  /* 0xfffff7ff17177812 */ /* 0x000fe200078ec0ff */
[----:B------:R-:W-:Y:S02]  /*15120*/  IMAD.MOV.U32 R11, RZ, RZ, 0x181f ;  /* 0x0000181fff0b7424 */ /* 0x000fe400078e00ff */
[----:B------:R-:W-:Y:S01]  /*15130*/  IMAD.MOV.U32 R15, RZ, RZ, -0x1 ;  /* 0xffffffffff0f7424 */ /* 0x000fe200078e00ff */
[----:B------:R-:W-:Y:S01]  /*15140*/  @P3 LOP3.LUT R23, R23, 0x800, RZ, 0xfc, !PT ;  /* 0x0000080017173812 */ /* 0x000fe200078efcff */
[----:B------:R-:W-:Y:S02]  /*15150*/  IMAD.SHL.U32 R0, R33, 0x2, RZ ;  /* 0x0000000221007824 */ /* 0x000fe400078e00ff */
[----:B------:R-:W-:-:S07]  /*15160*/  IMAD R9, R9, 0x2, R22 ;  /* 0x0000000209097824 */ /* 0x000fce00078e0216 */
[----:B------:R-:W-:Y:S05]  /*15170*/  WARPSYNC.COLLECTIVE R15, `(.L_x_355) ;  /* 0x000000000f087348 */ /* 0x000fea0003c00000 */
[----:B------:R0:W1:Y:S02]  /*15180*/  SHFL.IDX P6, R14, R13, R12, R11 ;  /* 0x0000000c0d0e7389 */ /* 0x00006400000c000b */
[----:B01----:R-:W-:Y:S01]  /*15190*/  ENDCOLLECTIVE ;  /* 0x000000000000791b */ /* 0x003fe20003800000 */
.L_x_355:
[C---:B------:R-:W-:Y:S02]  /*151a0*/  LOP3.LUT P3, RZ, R23.reuse, 0x10, RZ, 0xc0, !PT ;  /* 0x0000001017ff7812 */ /* 0x040fe4000786c0ff */
[----:B------:R-:W-:-:S04]  /*151b0*/  LOP3.LUT R23, R23, 0xfffffbff, RZ, 0xc0, !PT ;  /* 0xfffffbff17177812 */ /* 0x000fc800078ec0ff */
[----:B------:R-:W-:-:S04]  /*151c0*/  @P2 LOP3.LUT R23, R23, 0x400, RZ, 0xfc, !PT ;  /* 0x0000040017172812 */ /* 0x000fc800078efcff */
[C---:B------:R-:W-:Y:S02]  /*151d0*/  LOP3.LUT P2, RZ, R23.reuse, 0x8, RZ, 0xc0, !PT ;  /* 0x0000000817ff7812 */ /* 0x040fe4000784c0ff */
[----:B------:R-:W-:Y:S01]  /*151e0*/  LOP3.LUT R23, R23, 0xfffffdff, RZ, 0xc0, !PT ;  /* 0xfffffdff17177812 */ /* 0x000fe200078ec0ff */
[----:B------:R-:W-:Y:S01]  /*151f0*/  IMAD.MOV.U32 R13, RZ, RZ, R10 ;  /* 0x000000ffff0d7224 */ /* 0x000fe200078e000a */
[----:B------:R-:W-:Y:S02]  /*15200*/  MOV R12, 0x1 ;  /* 0x00000001000c7802 */ /* 0x000fe40000000f00 */
[----:B------:R-:W-:-:S04]  /*15210*/  @P1 LOP3.LUT R23, R23, 0x200, RZ, 0xfc, !PT ;  /* 0x0000020017171812 */ /* 0x000fc800078efcff */
[----:B------:R-:W-:Y:S02]  /*15220*/  LOP3.LUT P1, RZ, R23, 0x4, RZ, 0xc0, !PT ;  /* 0x0000000417ff7812 */ /* 0x000fe4000782c0ff */
[----:B------:R-:W-:-:S11]  /*15230*/  MOV R2, R14 ;  /* 0x0000000e00027202 */ /* 0x000fd60000000f00 */
[----:B------:R-:W-:Y:S05]  /*15240*/  WARPSYNC.COLLECTIVE R15, `(.L_x_356) ;  /* 0x000000000f087348 */ /* 0x000fea0003c00000 */
[----:B------:R0:W1:Y:S02]  /*15250*/  SHFL.IDX P6, R14, R13, R12, R11 ;  /* 0x0000000c0d0e7389 */ /* 0x00006400000c000b */
[----:B01----:R-:W-:Y:S01]  /*15260*/  ENDCOLLECTIVE ;  /* 0x000000000000791b */ /* 0x003fe20003800000 */
.L_x_356:
[----:B------:R-:W-:-:S05]  /*15270*/  IADD3 R2, P0, R2, R0, RZ ;  /* 0x0000000002027210 */ /* 0x000fca0007f1e0ff */
[----:B------:R-:W-:-:S05]  /*15280*/  IMAD.X R3, RZ, RZ, R3, P0 ;  /* 0x000000ffff037224 */ /* 0x000fca00000e0603 */
[----:B------:R-:W-:Y:S01]  /*15290*/  @!PT LDS RZ, [RZ] ;  /* 0x00000000fffff984 */ /* 0x000fe20000000800 */
[----:B------:R-:W-:Y:S01]  /*152a0*/  @!PT LDS RZ, [RZ] ;  /* 0x00000000fffff984 */ /* 0x000fe20000000800 */
[----:B------:R-:W-:Y:S01]  /*152b0*/  @!PT LDS RZ, [RZ] ;  /* 0x00000000fffff984 */ /* 0x000fe20000000800 */
[----:B------:R0:W-:Y:S01]  /*152c0*/  LDGSTS.E.BYPASS.LTC128B.128 [R9+0x24400], desc[UR36][R2.64], !P3 ;  /* 0x2440000002097fae */ /* 0x0001e2000d901d64 */
[----:B------:R-:W-:-:S03]  /*152d0*/  IMAD.MOV.U32 R13, RZ, RZ, R8 ;  /* 0x000000ffff0d7224 */ /* 0x000fc600078e0008 */
[----:B------:R0:W-:Y:S04]  /*152e0*/  LDGSTS.E.BYPASS.LTC128B.128 [R9+0x26c00], desc[UR36][R2.64+0x80], !P2 ;  /* 0x26c0008002097fae */ /* 0x0001e8000d101d64 */
[----:B------:R0:W-:Y:S01]  /*152f0*/  LDGSTS.E.BYPASS.LTC128B.128 [R9+0x29400], desc[UR36][R2.64+0x100], !P1 ;  /* 0x2940010002097fae */ /* 0x0001e2000c901d64 */
[----:B------:R-:W-:-:S03]  /*15300*/  IMAD.MOV.U32 R35, RZ, RZ, R14 ;  /* 0x000000ffff237224 */ /* 0x000fc600078e000e */
[----:B------:R0:W-:Y:S04]  /*15310*/  LDGSTS.E.BYPASS.LTC128B.128 [R9+0x2bc00], desc[UR36][R2.64+0x180], !P5 ;  /* 0x2bc0018002097fae */ /* 0x0001e8000e901d64 */
[----:B0-----:R-:W-:Y:S05]  /*15320*/  WARPSYNC.COLLECTIVE R15, `(.L_x_357) ;  /* 0x000000000f087348 */ /* 0x001fea0003c00000 */
[----:B------:R1:W2:Y:S02]  /*15330*/  SHFL.IDX P6, R14, R13, R12, R11 ;  /* 0x0000000c0d0e7389 */ /* 0x0002a400000c000b */
[----:B012---:R-:W-:Y:S01]  /*15340*/  ENDCOLLECTIVE ;  /* 0x000000000000791b */ /* 0x007fe20003800000 */
.L_x_357:
[----:B------:R-:W-:Y:S01]  /*15350*/  MOV R13, R10 ;  /* 0x0000000a000d7202 */ /* 0x000fe20000000f00 */
[----:B------:R-:W-:Y:S02]  /*15360*/  IMAD.MOV.U32 R12, RZ, RZ, 0x2 ;  /* 0x00000002ff0c7424 */ /* 0x000fe400078e00ff */
[----:B------:R-:W-:-:S07]  /*15370*/  IMAD.MOV.U32 R2, RZ, RZ, R14 ;  /* 0x000000ffff027224 */ /* 0x000fce00078e000e */
[----:B------:R-:W-:Y:S05]  /*15380*/  WARPSYNC.COLLECTIVE R15, `(.L_x_358) ;  /* 0x000000000f087348 */ /* 0x000fea0003c00000 */
[----:B------:R0:W1:Y:S02]  /*15390*/  SHFL.IDX P6, R14, R13, R12, R11 ;  /* 0x0000000c0d0e7389 */ /* 0x00006400000c000b */
[----:B01----:R-:W-:Y:S01]  /*153a0*/  ENDCOLLECTIVE ;  /* 0x000000000000791b */ /* 0x003fe20003800000 */
.L_x_358:
        /* <DEDUP_REMOVED lines=14> */
.L_x_359:
[----:B------:R-:W-:Y:S02]  /*15490*/  IMAD.MOV.U32 R13, RZ, RZ, R10 ;  /* 0x000000ffff0d7224 */ /* 0x000fe400078e000a */
[----:B------:R-:W-:Y:S02]  /*154a0*/  IMAD.MOV.U32 R12, RZ, RZ, 0x3 ;  /* 0x00000003ff0c7424 */ /* 0x000fe400078e00ff */
[----:B------:R-:W-:-:S07]  /*154b0*/  IMAD.MOV.U32 R2, RZ, RZ, R14 ;  /* 0x000000ffff027224 */ /* 0x000fce00078e000e */
[----:B------:R-:W-:Y:S05]  /*154c0*/  WARPSYNC.COLLECTIVE R15, `(.L_x_360) ;  /* 0x000000000f087348 */ /* 0x000fea0003c00000 */
[----:B------:R0:W1:Y:S02]  /*154d0*/  SHFL.IDX P6, R14, R13, R12, R11 ;  /* 0x0000000c0d0e7389 */ /* 0x00006400000c000b */
[----:B01----:R-:W-:Y:S01]  /*154e0*/  ENDCOLLECTIVE ;  /* 0x000000000000791b */ /* 0x003fe20003800000 */
.L_x_360:
[----:B------:R-:W-:-:S04]  /*154f0*/  IADD3 R2, P0, R2, R0, RZ ;  /* 0x0000000002027210 */ /* 0x000fc80007f1e0ff */
[----:B------:R-:W-:-:S05]  /*15500*/  IADD3.X R3, RZ, R35, RZ, P0, !PT ;  /* 0x00000023ff037210 */ /* 0x000fca00007fe4ff */
        /* <DEDUP_REMOVED lines=12> */
.L_x_361:
[----:B------:R-:W-:Y:S02]  /*155d0*/  IMAD.MOV.U32 R13, RZ, RZ, R10 ;  /* 0x000000ffff0d7224 */ /* 0x000fe400078e000a */
[----:B------:R-:W-:Y:S01]  /*155e0*/  IMAD.MOV.U32 R12, RZ, RZ, 0x4 ;  /* 0x00000004ff0c7424 */ /* 0x000fe200078e00ff */
[----:B------:R-:W-:-:S07]  /*155f0*/  MOV R2, R14 ;  /* 0x0000000e00027202 */ /* 0x000fce0000000f00 */
[----:B------:R-:W-:Y:S05]  /*15600*/  WARPSYNC.COLLECTIVE R15, `(.L_x_362) ;  /* 0x000000000f087348 */ /* 0x000fea0003c00000 */
[----:B------:R0:W1:Y:S02]  /*15610*/  SHFL.IDX P6, R14, R13, R12, R11 ;  /* 0x0000000c0d0e7389 */ /* 0x00006400000c000b */
[----:B01----:R-:W-:Y:S01]  /*15620*/  ENDCOLLECTIVE ;  /* 0x000000000000791b */ /* 0x003fe20003800000 */
.L_x_362:
[----:B------:R-:W-:-:S05]  /*15630*/  IADD3 R2, P0, R2, R0, RZ ;  /* 0x0000000002027210 */ /* 0x000fca0007f1e0ff */
[----:B------:R-:W-:-:S05]  /*15640*/  IMAD.X R3, RZ, RZ, R35, P0 ;  /* 0x000000ffff037224 */ /* 0x000fca00000e0623 */
[----:B------:R-:W-:Y:S01]  /*15650*/  @!PT LDS RZ, [RZ] ;  /* 0x00000000fffff984 */ /* 0x000fe20000000800 */
[----:B------:R-:W-:Y:S01]  /*15660*/  @!PT LDS RZ, [RZ] ;  /* 0x00000000fffff984 */ /* 0x000fe20000000800 */
[----:B------:R-:W-:Y:S01]  /*15670*/  @!PT LDS RZ, [RZ] ;  /* 0x00000000fffff984 */ /* 0x000fe20000000800 */
[----:B------:R0:W-:Y:S01]  /*15680*/  LDGSTS.E.BYPASS.LTC128B.128 [R9+0x25c00], desc[UR36][R2.64], !P3 ;  /* 0x25c0000002097fae */ /* 0x0001e2000d901d64 */
[C---:B------:R-:W-:Y:S02]  /*15690*/  LOP3.LUT P3, RZ, R23.reuse, 0x800, RZ, 0xc0, !PT ;  /* 0x0000080017ff7812 */ /* 0x040fe4000786c0ff */
[----:B------:R-:W-:Y:S01]  /*156a0*/  MOV R13, R8 ;  /* 0x00000008000d7202 */ /* 0x000fe20000000f00 */
[----:B------:R0:W-:Y:S01]  /*156b0*/  LDGSTS.E.BYPASS.LTC128B.128 [R9+0x28400], desc[UR36][R2.64+0x80], !P2 ;  /* 0x2840008002097fae */ /* 0x0001e2000d101d64 */
[----:B------:R-:W-:-:S03]  /*156c0*/  LOP3.LUT P2, RZ, R23, 0x400, RZ, 0xc0, !PT ;  /* 0x0000040017ff7812 */ /* 0x000fc6000784c0ff */
[----:B------:R0:W-:Y:S01]  /*156d0*/  LDGSTS.E.BYPASS.LTC128B.128 [R9+0x2ac00], desc[UR36][R2.64+0x100], !P1 ;  /* 0x2ac0010002097fae */ /* 0x0001e2000c901d64 */
[----:B------:R-:W-:Y:S01]  /*156e0*/  LOP3.LUT P1, RZ, R23, 0x200, RZ, 0xc0, !PT ;  /* 0x0000020017ff7812 */ /* 0x000fe2000782c0ff */
[----:B------:R-:W-:Y:S02]  /*156f0*/  IMAD.MOV.U32 R35, RZ, RZ, R14 ;  /* 0x000000ffff237224 */ /* 0x000fe400078e000e */
[----:B------:R0:W-:Y:S10]  /*15700*/  LDGSTS.E.BYPASS.LTC128B.128 [R9+0x2d400], desc[UR36][R2.64+0x180], !P5 ;  /* 0x2d40018002097fae */ /* 0x0001f4000e901d64 */
[----:B0-----:R-:W-:Y:S05]  /*15710*/  WARPSYNC.COLLECTIVE R15, `(.L_x_363) ;  /* 0x000000000f087348 */ /* 0x001fea0003c00000 */
[----:B------:R1:W2:Y:S02]  /*15720*/  SHFL.IDX P6, R14, R13, R12, R11 ;  /* 0x0000000c0d0e7389 */ /* 0x0002a400000c000b */
[----:B012---:R-:W-:Y:S01]  /*15730*/  ENDCOLLECTIVE ;  /* 0x000000000000791b */ /* 0x007fe20003800000 */
.L_x_363:
[----:B------:R-:W-:Y:S01]  /*15740*/  IMAD.MOV.U32 R2, RZ, RZ, R14 ;  /* 0x000000ffff027224 */ /* 0x000fe200078e000e */
[----:B------:R-:W-:Y:S06]  /*15750*/  BRA `(.L_x_364) ;  /* 0xffffffc400307947 */ /* 0x000fec000383ffff */
.L_x_277:
[----:B-1----:R1:W2:Y:S02]  /*15760*/  SYNCS.PHASECHK.TRANS64.TRYWAIT P0, [R6+URZ+0x38860], R2 ;  /* 0x03886002060075a7 */ /* 0x0022a4000800017f */
[----:B--2---:R-:W-:Y:S05]  /*15770*/  @!P0 NANOSLEEP.SYNCS 0x989680 ;  /* 0x009896800000895d */ /* 0x004fea0003900000 */
[----:B------:R-:W2:Y:S02]  /*15780*/  @!P0 SYNCS.PHASECHK.TRANS64 P0, [R6+URZ+0x38860], R2 ;  /* 0x03886002060085a7 */ /* 0x000ea4000800007f */
[----:B--2---:R-:W-:Y:S05]  /*15790*/  @!P0 BRA `(.L_x_277) ;  /* 0xfffffffc00f08947 */ /* 0x004fea000383ffff */
[----:B------:R-:W-:Y:S05]  /*157a0*/  BRA `(.L_x_365) ;  /* 0xffffffc400a87947 */ /* 0x000fea000383ffff */
.L_x_278:
[----:B------:R-:W-:Y:S01]  /*157b0*/  BSSY B1, `(.L_x_366) ;  /* 0x0000008000017945 */ /* 0x000fe20003800000 */
[----:B------:R-:W-:Y:S01]  /*157c0*/  IMAD.MOV.U32 R13, RZ, RZ, R25 ;  /* 0x000000ffff0d7224 */ /* 0x000fe200078e0019 */
[----:B------:R-:W-:Y:S01]  /*157d0*/  MOV R15, 0xffffffff ;  /* 0xffffffff000f7802 */ /* 0x000fe20000000f00 */
[----:B------:R-:W-:Y:S02]  /*157e0*/  IMAD.MOV.U32 R12, RZ, RZ, RZ ;  /* 0x000000ffff0c7224 */ /* 0x000fe400078e00ff */
[----:B------:R-:W-:-:S07]  /*157f0*/  IMAD.MOV.U32 R11, RZ, RZ, 0x181f ;  /* 0x0000181fff0b7424 */ /* 0x000fce00078e00ff */
[----:B-1----:R-:W-:Y:S05]  /*15800*/  WARPSYNC.COLLECTIVE R15, `(.L_x_367) ;  /* 0x000000000f087348 */ /* 0x002fea0003c00000 */
[----:B------:R0:W2:Y:S02]  /*15810*/  SHFL.IDX P6, R14, R13, R12, R11 ;  /* 0x0000000c0d0e7389 */ /* 0x0000a400000c000b */
[----:B012---:R-:W-:Y:S01]  /*15820*/  ENDCOLLECTIVE ;  /* 0x000000000000791b */ /* 0x007fe20003800000 */
.L_x_367:
[----:B------:R-:W-:Y:S05]  /*15830*/  BSYNC B1 ;  /* 0x0000000000017941 */ /* 0x000fea0003800000 */
.L_x_366:
[----:B------:R-:W-:Y:S01]  /*15840*/  IMAD.MOV.U32 R13, RZ, RZ, R24 ;  /* 0x000000ffff0d7224 */ /* 0x000fe200078e0018 */
[----:B------:R-:W-:Y:S01]  /*15850*/  MOV R15, 0xffffffff ;  /* 0xffffffff000f7802 */ /* 0x000fe20000000f00 */
[----:B------:R-:W-:Y:S02]  /*15860*/  IMAD.MOV.U32 R12, RZ, RZ, RZ ;  /* 0x000000ffff0c7224 */ /* 0x000fe400078e00ff */
[----:B------:R-:W-:Y:S02]  /*15870*/  IMAD.MOV.U32 R11, RZ, RZ, 0x181f ;  /* 0x0000181fff0b7424 */ /* 0x000fe400078e00ff */
[----:B------:R-:W-:Y:S02]  /*15880*/  IMAD.MOV.U32 R3, RZ, RZ, R14 ;  /* 0x000000ffff037224 */ /* 0x000fe400078e000e */
[----:B------:R-:W-:-:S07]  /*15890*/  IMAD R7, R7, 0x2, R22 ;  /* 0x0000000207077824 */ /* 0x000fce00078e0216 */
[----:B------:R-:W-:Y:S05]  /*158a0*/  WARPSYNC.COLLECTIVE R15, `(.L_x_368) ;  /* 0x000000000f087348 */ /* 0x000fea0003c00000 */
[----:B------:R0:W1:Y:S02]  /*158b0*/  SHFL.IDX P6, R14, R13, R12, R11 ;  /* 0x0000000c0d0e7389 */ /* 0x00006400000c000b */
[----:B01----:R-:W-:Y:S01]  /*158c0*/  ENDCOLLECTIVE ;  /* 0x000000000000791b */ /* 0x003fe20003800000 */
.L_x_368:
[----:B------:R-:W-:Y:S01]  /*158d0*/  IMAD.MOV.U32 R13, RZ, RZ, R25 ;  /* 0x000000ffff0d7224 */ /* 0x000fe200078e0019 */
[----:B------:R-:W-:Y:S01]  /*158e0*/  MOV R12, 0x1 ;  /* 0x00000001000c7802 */ /* 0x000fe20000000f00 */
[----:B------:R-:W-:-:S07]  /*158f0*/  IMAD.MOV.U32 R2, RZ, RZ, R14 ;  /* 0x000000ffff027224 */ /* 0x000fce00078e000e */
[----:B------:R-:W-:Y:S05]  /*15900*/  WARPSYNC.COLLECTIVE R15, `(.L_x_369) ;  /* 0x000000000f087348 */ /* 0x000fea0003c00000 */
[----:B------:R0:W1:Y:S02]  /*15910*/  SHFL.IDX P6, R14, R13, R12, R11 ;  /* 0x0000000c0d0e7389 */ /* 0x00006400000c000b */
[----:B01----:R-:W-:Y:S01]  /*15920*/  ENDCOLLECTIVE ;  /* 0x000000000000791b */ /* 0x003fe20003800000 */
.L_x_369:
[----:B------:R-:W-:-:S05]  /*15930*/  IADD3 R2, P0, R2, R0, RZ ;  /* 0x0000000002027210 */ /* 0x000fca0007f1e0ff */
        /* <DEDUP_REMOVED lines=17> */
.L_x_370:
[----:B------:R-:W-:Y:S01]  /*15a50*/  MOV R13, R25 ;  /* 0x00000019000d7202 */ /* 0x000fe20000000f00 */
[----:B------:R-:W-:Y:S02]  /*15a60*/  IMAD.MOV.U32 R12, RZ, RZ, 0x2 ;  /* 0x00000002ff0c7424 */ /* 0x000fe400078e00ff */
[----:B------:R-:W-:-:S07]  /*15a70*/  IMAD.MOV.U32 R2, RZ, RZ, R14 ;  /* 0x000000ffff027224 */ /* 0x000fce00078e000e */
[----:B------:R-:W-:Y:S05]  /*15a80*/  WARPSYNC.COLLECTIVE R15, `(.L_x_371) ;  /* 0x000000000f087348 */ /* 0x000fea0003c00000 */
[----:B------:R0:W1:Y:S02]  /*15a90*/  SHFL.IDX P6, R14, R13, R12, R11 ;  /* 0x0000000c0d0e7389 */ /* 0x00006400000c000b */
[----:B01----:R-:W-:Y:S01]  /*15aa0*/  ENDCOLLECTIVE ;  /* 0x000000000000791b */ /* 0x003fe20003800000 */
.L_x_371:
        /* <DEDUP_REMOVED lines=18> */
.L_x_372:
[----:B------:R-:W-:Y:S02]  /*15bd0*/  IMAD.MOV.U32 R13, RZ, RZ, R25 ;  /* 0x000000ffff0d7224 */ /* 0x000fe400078e0019 */
[----:B------:R-:W-:Y:S02]  /*15be0*/  IMAD.MOV.U32 R12, RZ, RZ, 0x3 ;  /* 0x00000003ff0c7424 */ /* 0x000fe400078e00ff */
[----:B------:R-:W-:-:S07]  /*15bf0*/  IMAD.MOV.U32 R2, RZ, RZ, R14 ;  /* 0x000000ffff027224 */ /* 0x000fce00078e000e */
[----:B------:R-:W-:Y:S05]  /*15c00*/  WARPSYNC.COLLECTIVE R15, `(.L_x_373) ;  /* 0x000000000f087348 */ /* 0x000fea0003c00000 */
[----:B------:R0:W1:Y:S02]  /*15c10*/  SHFL.IDX P6, R14, R13, R12, R11 ;  /* 0x0000000c0d0e7389 */ /* 0x00006400000c000b */
[----:B01----:R-:W-:Y:S01]  /*15c20*/  ENDCOLLECTIVE ;  /* 0x000000000000791b */ /* 0x003fe20003800000 */
.L_x_373:
[----:B------:R-:W-:-:S04]  /*15c30*/  IADD3 R2, P0, R2, R0, RZ ;  /* 0x0000000002027210 */ /* 0x000fc80007f1e0ff */
        /* <DEDUP_REMOVED lines=17> */
.L_x_374:
[----:B------:R-:W-:Y:S02]  /*15d50*/  IMAD.MOV.U32 R13, RZ, RZ, R25 ;  /* 0x000000ffff0d7224 */ /* 0x000fe400078e0019 */
[----:B------:R-:W-:Y:S01]  /*15d60*/  IMAD.MOV.U32 R12, RZ, RZ, 0x4 ;  /* 0x00000004ff0c7424 */ /* 0x000fe200078e00ff */
[----:B------:R-:W-:-:S07]  /*15d70*/  MOV R2, R14 ;  /* 0x0000000e00027202 */ /* 0x000fce0000000f00 */
[----:B------:R-:W-:Y:S05]  /*15d80*/  WARPSYNC.COLLECTIVE R15, `(.L_x_375) ;  /* 0x000000000f087348 */ /* 0x000fea0003c00000 */
[----:B------:R0:W1:Y:S02]  /*15d90*/  SHFL.IDX P6, R14, R13, R12, R11 ;  /* 0x0000000c0d0e7389 */ /* 0x00006400000c000b */
[----:B01----:R-:W-:Y:S01]  /*15da0*/  ENDCOLLECTIVE ;  /* 0x000000000000791b */ /* 0x003fe20003800000 */
.L_x_375:
[----:B------:R-:W-:-:S05]  /*15db0*/  IADD3 R2, P0, R2, R0, RZ ;  /* 0x0000000002027210 */ /* 0x000fca0007f1e0ff */
        /* <DEDUP_REMOVED lines=12> */
.L_x_376:
        /* <DEDUP_REMOVED lines=9> */
.L_x_286:
[----:B0-----:R0:W3:Y:S02]  /*15f10*/  SYNCS.PHASECHK.TRANS64.TRYWAIT P0, [R4+URZ+0x38860], R3 ;  /* 0x03886003040075a7 */ /* 0x0010e4000800017f */
[----:B---3--:R-:W-:Y:S05]  /*15f20*/  @!P0 NANOSLEEP.SYNCS 0x989680 ;  /* 0x009896800000895d */ /* 0x008fea0003900000 */
[----:B------:R-:W3:Y:S02]  /*15f30*/  @!P0 SYNCS.PHASECHK.TRANS64 P0, [R4+URZ+0x38860], R3 ;  /* 0x03886003040085a7 */ /* 0x000ee4000800007f */
[----:B---3--:R-:W-:Y:S05]  /*15f40*/  @!P0 BRA `(.L_x_286) ;  /* 0xfffffffc00f08947 */ /* 0x008fea000383ffff */
[----:B------:R-:W-:Y:S05]  /*15f50*/  BRA `(.L_x_378) ;  /* 0xffffffc400ec7947 */ /* 0x000fea000383ffff */
.L_x_287:
[----:B------:R-:W-:Y:S01]  /*15f60*/  BSSY B0, `(.L_x_379) ;  /* 0x0000008000007945 */ /* 0x000fe20003800000 */
[----:B------:R-:W-:Y:S02]  /*15f70*/  IMAD.MOV.U32 R13, RZ, RZ, R25 ;  /* 0x000000ffff0d7224 */ /* 0x000fe400078e0019 */
[----:B------:R-:W-:Y:S02]  /*15f80*/  IMAD.MOV.U32 R12, RZ, RZ, RZ ;  /* 0x000000ffff0c7224 */ /* 0x000fe400078e00ff */
[----:B------:R-:W-:Y:S02]  /*15f90*/  IMAD.MOV.U32 R11, RZ, RZ, 0x181f ;  /* 0x0000181fff0b7424 */ /* 0x000fe400078e00ff */
[----:B------:R-:W-:-:S07]  /*15fa0*/  IMAD.MOV.U32 R15, RZ, RZ, -0x1 ;  /* 0xffffffffff0f7424 */ /* 0x000fce00078e00ff */
[----:B01----:R-:W-:Y:S05]  /*15fb0*/  WARPSYNC.COLLECTIVE R15, `(.L_x_380) ;  /* 0x000000000f087348 */ /* 0x003fea0003c00000 */
[----:B-1----:R1:W2:Y:S02]  /*15fc0*/  SHFL.IDX P6, R14, R13, R12, R11 ;  /* 0x0000000c0d0e7389 */ /* 0x0022a400000c000b */
[----:B012---:R-:W-:Y:S01]  /*15fd0*/  ENDCOLLECTIVE ;  /* 0x000000000000791b */ /* 0x007fe20003800000 */
.L_x_380:
[----:B------:R-:W-:Y:S05]  /*15fe0*/  BSYNC B0 ;  /* 0x0000000000007941 */ /* 0x000fea0003800000 */
.L_x_379:
[----:B------:R-:W-:Y:S01]  /*15ff0*/  IMAD.MOV.U32 R13, RZ, RZ, R24 ;  /* 0x000000ffff0d7224 */ /* 0x000fe200078e0018 */
[----:B------:R-:W-:Y:S01]  /*16000*/  MOV R3, R14 ;  /* 0x0000000e00037202 */ /* 0x000fe20000000f00 */
[----:B------:R-:W-:Y:S01]  /*16010*/  IMAD.MOV.U32 R12, RZ, RZ, RZ ;  /* 0x000000ffff0c7224 */ /* 0x000fe200078e00ff */
[C---:B------:R-:W-:Y:S01]  /*16020*/  SHF.L.U32 R8, R33.reuse, 0x1, RZ ;  /* 0x0000000121087819 */ /* 0x040fe200000006ff */
[----:B------:R-:W-:Y:S01]  /*16030*/  IMAD.MOV.U32 R11, RZ, RZ, 0x181f ;  /* 0x0000181fff0b7424 */ /* 0x000fe200078e00ff */
[----:B------:R-:W-:Y:S01]  /*16040*/  LOP3.LUT R0, R33, 0x40, RZ, 0xfc, !PT ;  /* 0x0000004021007812 */ /* 0x000fe200078efcff */
[----:B------:R-:W-:-:S07]  /*16050*/  IMAD.MOV.U32 R15, RZ, RZ, -0x1 ;  /* 0xffffffffff0f7424 */ /* 0x000fce00078e00ff */
[----:B------:R-:W-:Y:S05]  /*16060*/  WARPSYNC.COLLECTIVE R15, `(.L_x_381) ;  /* 0x000000000f087348 */ /* 0x000fea0003c00000 */
[----:B------:R0:W1:Y:S02]  /*16070*/  SHFL.IDX P6, R14, R13, R12, R11 ;  /* 0x0000000c0d0e7389 */ /* 0x00006400000c000b */
[----:B01----:R-:W-:Y:S01]  /*16080*/  ENDCOLLECTIVE ;  /* 0x000000000000791b */ /* 0x003fe20003800000 */
.L_x_381:
[----:B------:R-:W-:Y:S02]  /*16090*/  ULDC UR4, c[0x0][0x2f4] ;  /* 0x0000bd0000047ab9 */ /* 0x000fe40000000800 */
[----:B------:R-:W-:Y:S02]  /*160a0*/  ISETP.GE.AND P3, PT, R33, UR4, PT ;  /* 0x0000000421007c0c */ /* 0x000fe4000bf66270 */
[----:B------:R-:W-:Y:S01]  /*160b0*/  ISETP.GE.AND P2, PT, R0, UR4, PT ;  /* 0x0000000400007c0c */ /* 0x000fe2000bf46270 */
[----:B------:R-:W-:Y:S01]  /*160c0*/  IMAD R0, R7, 0x2, R22 ;  /* 0x0000000207007824 */ /* 0x000fe200078e0216 */
[----:B------:R-:W-:Y:S02]  /*160d0*/  ISETP.LT.OR P4, PT, R5, 0x1, P3 ;  /* 0x000000010500780c */ /* 0x000fe40001f81670 */
[----:B------:R-:W-:Y:S01]  /*160e0*/  ISETP.GE.AND P1, PT, R37, UR4, PT ;  /* 0x0000000425007c0c */ /* 0x000fe2000bf26270 */
[----:B------:R-:W-:Y:S02]  /*160f0*/  IMAD.MOV.U32 R13, RZ, RZ, R25 ;  /* 0x000000ffff0d7224 */ /* 0x000fe400078e0019 */
[----:B------:R-:W-:Y:S01]  /*16100*/  IMAD.MOV.U32 R12, RZ, RZ, 0x1 ;  /* 0x00000001ff0c7424 */ /* 0x000fe200078e00ff */
[----:B------:R-:W-:-:S05]  /*16110*/  IADD3 R2, P0, R14, R8, RZ ;  /* 0x000000080e027210 */ /* 0x000fca0007f1e0ff */
[----:B------:R-:W-:Y:S01]  /*16120*/  IMAD.X R3, RZ, RZ, R3, P0 ;  /* 0x000000ffff037224 */ /* 0x000fe200000e0603 */
[----:B------:R-:W-:-:S04]  /*16130*/  ISETP.LT.OR P0, PT, R5, 0x1, P2 ;  /* 0x000000010500780c */ /* 0x000fc80001701670 */
[----:B------:R-:W-:Y:S01]  /*16140*/  @!PT LDS RZ, [RZ] ;  /* 0x00000000fffff984 */ /* 0x000fe20000000800 */
[----:B------:R-:W-:Y:S01]  /*16150*/  @!PT LDS RZ, [RZ] ;  /* 0x00000000fffff984 */ /* 0x000fe20000000800 */
[----:B------:R-:W-:Y:S01]  /*16160*/  @!PT LDS RZ, [RZ] ;  /* 0x00000000fffff984 */ /* 0x000fe20000000800 */
[----:B------:R0:W-:Y:S01]  /*16170*/  LDGSTS.E.BYPASS.LTC128B.128 [R0+0x400], desc[UR36][R2.64], !P4 ;  /* 0x0040000002007fae */ /* 0x0001e2000e101d64 */
[----:B------:R-:W-:-:S08]  /*16180*/  ISETP.LT.OR P4, PT, R5, 0x1, P1 ;  /* 0x000000010500780c */ /* 0x000fd00000f81670 */
[----:B------:R0:W-:Y:S01]  /*16190*/  LDGSTS.E.BYPASS.LTC128B.128 [R0+0x2c00], desc[UR36][R2.64+0x80], !P0 ;  /* 0x02c0008002007fae */ /* 0x0001e2000c101d64 */
[----:B------:R-:W-:-:S13]  /*161a0*/  ISETP.GE.AND P0, PT, R36, UR4, PT ;  /* 0x0000000424007c0c */ /* 0x000fda000bf06270 */
[----:B0-----:R-:W-:Y:S05]  /*161b0*/  WARPSYNC.COLLECTIVE R15, `(.L_x_382) ;  /* 0x000000000f087348 */ /* 0x001fea0003c00000 */
[----:B------:R1:W2:Y:S02]  /*161c0*/  SHFL.IDX P6, R14, R13, R12, R11 ;  /* 0x0000000c0d0e7389 */ /* 0x0002a400000c000b */
[----:B012---:R-:W-:Y:S01]  /*161d0*/  ENDCOLLECTIVE ;  /* 0x000000000000791b */ /* 0x007fe20003800000 */
.L_x_382:
[----:B------:R-:W-:Y:S01]  /*161e0*/  @!PT LDS RZ, [RZ] ;  /* 0x00000000fffff984 */ /* 0x000fe20000000800 */
[----:B------:R-:W-:Y:S01]  /*161f0*/  @!PT LDS RZ, [RZ] ;  /* 0x00000000fffff984 */ /* 0x000fe20000000800 */
[----:B------:R-:W-:Y:S01]  /*16200*/  @!PT LDS RZ, [RZ] ;  /* 0x00000000fffff984 */ /* 0x000fe20000000800 */
[----:B------:R0:W-:Y:S01]  /*16210*/  LDGSTS.E.BYPASS.LTC128B.128 [R0+0x5400], desc[UR36][R2.64+0x100], !P4 ;  /* 0x0540010002007fae */ /* 0x0001e2000e101d64 */
[----:B------:R-:W-:Y:S01]  /*16220*/  ISETP.LT.OR P4, PT, R5, 0x1, P0 ;  /* 0x000000010500780c */ /* 0x000fe20000781670 */
[----:B------:R-:W-:-:S12]  /*16230*/  IMAD.MOV.U32 R13, RZ, RZ, R24 ;  /* 0x000000ffff0d7224 */ /* 0x000fd800078e0018 */
[----:B------:R0:W-:Y:S01]  /*16240*/  LDGSTS.E.BYPASS.LTC128B.128 [R0+0x7c00], desc[UR36][R2.64+0x180], !P4 ;  /* 0x07c0018002007fae */ /* 0x0001e2000e101d64 */
[----:B------:R-:W-:-:S07]  /*16250*/  MOV R7, R14 ;  /* 0x0000000e00077202 */ /* 0x000fce0000000f00 */
[----:B0-----:R-:W-:Y:S05]  /*16260*/  WARPSYNC.COLLECTIVE R15, `(.L_x_383) ;  /* 0x000000000f087348 */ /* 0x001fea0003c00000 */
[----:B------:R1:W2:Y:S02]  /*16270*/  SHFL.IDX P6, R14, R13, R12, R11 ;  /* 0x0000000c0d0e7389 */ /* 0x0002a400000c000b */
[----:B012---:R-:W-:Y:S01]  /*16280*/  ENDCOLLECTIVE ;  /* 0x000000000000791b */ /* 0x007fe20003800000 */
.L_x_383:
[----:B------:R-:W-:Y:S02]  /*16290*/  IMAD.MOV.U32 R13, RZ, RZ, R25 ;  /* 0x000000ffff0d7224 */ /* 0x000fe400078e0019 */
[----:B------:R-:W-:Y:S01]  /*162a0*/  IMAD.MOV.U32 R12, RZ, RZ, 0x2 ;  /* 0x00000002ff0c7424 */ /* 0x000fe200078e00ff */
[----:B------:R-:W-:-:S13]  /*162b0*/  IADD3 R2, P4, R14, R8, RZ ;  /* 0x000000080e027210 */ /* 0x000fda0007f9e0ff */
[----:B------:R-:W-:Y:S05]  /*162c0*/  WARPSYNC.COLLECTIVE R15, `(.L_x_384) ;  /* 0x000000000f087348 */ /* 0x000fea0003c00000 */
[----:B------:R0:W1:Y:S02]  /*162d0*/  SHFL.IDX P6, R14, R13, R12, R11 ;  /* 0x0000000c0d0e7389 */ /* 0x00006400000c000b */
[----:B01----:R-:W-:Y:S01]  /*162e0*/  ENDCOLLECTIVE ;  /* 0x000000000000791b */ /* 0x003fe20003800000 */
.L_x_384:
[----:B------:R-:W-:Y:S01]  /*162f0*/  IMAD.X R3, RZ, RZ, R7, P4 ;  /* 0x000000ffff037224 */ /* 0x000fe200020e0607 */
        /* <DEDUP_REMOVED lines=11> */
.L_x_385:
        /* <DEDUP_REMOVED lines=14> */
.L_x_386:
        /* <DEDUP_REMOVED lines=12> */
.L_x_387:
        /* <DEDUP_REMOVED lines=14> */
.L_x_388:
        /* <DEDUP_REMOVED lines=12> */
.L_x_389:
        /* <DEDUP_REMOVED lines=9> */
.L_x_292:
[----:B------:R-:W-:Y:S01]  /*16780*/  BSSY B0, `(.L_x_391) ;  /* 0x0000008000007945 */ /* 0x000fe20003800000 */
[----:B------:R-:W-:Y:S01]  /*16790*/  IMAD.MOV.U32 R13, RZ, RZ, R16 ;  /* 0x000000ffff0d7224 */ /* 0x000fe200078e0010 */
[----:B------:R-:W-:Y:S01]  /*167a0*/  MOV R15, 0xffffffff ;  /* 0xffffffff000f7802 */ /* 0x000fe20000000f00 */
[----:B------:R-:W-:Y:S02]  /*167b0*/  IMAD.MOV.U32 R12, RZ, RZ, RZ ;  /* 0x000000ffff0c7224 */ /* 0x000fe400078e00ff */
[----:B------:R-:W-:-:S07]  /*167c0*/  IMAD.MOV.U32 R11, RZ, RZ, 0x1f ;  /* 0x0000001fff0b7424 */ /* 0x000fce00078e00ff */
[----:B0-----:R-:W-:Y:S05]  /*167d0*/  WARPSYNC.COLLECTIVE R15, `(.L_x_392) ;  /* 0x000000000f087348 */ /* 0x001fea0003c00000 */
[----:B------:R1:W2:Y:S02]  /*167e0*/  SHFL.IDX P6, R14, R13, R12, R11 ;  /* 0x0000000c0d0e7389 */ /* 0x0002a400000c000b */
[----:B012---:R-:W-:Y:S01]  /*167f0*/  ENDCOLLECTIVE ;  /* 0x000000000000791b */ /* 0x007fe20003800000 */
.L_x_392:
[----:B------:R-:W-:Y:S05]  /*16800*/  BSYNC B0 ;  /* 0x0000000000007941 */ /* 0x000fea0003800000 */
.L_x_391:
[----:B------:R-:W-:Y:S01]  /*16810*/  IMAD.MOV.U32 R13, RZ, RZ, R16 ;  /* 0x000000ffff0d7224 */ /* 0x000fe200078e0010 */
[----:B------:R-:W-:Y:S01]  /*16820*/  MOV R15, 0xffffffff ;  /* 0xffffffff000f7802 */ /* 0x000fe20000000f00 */
[----:B------:R-:W-:Y:S02]  /*16830*/  IMAD.MOV.U32 R12, RZ, RZ, 0x1 ;  /* 0x00000001ff0c7424 */ /* 0x000fe400078e00ff */
[----:B------:R-:W-:Y:S02]  /*16840*/  IMAD.MOV.U32 R11, RZ, RZ, 0x1f ;  /* 0x0000001fff0b7424 */ /* 0x000fe400078e00ff */
[----:B------:R-:W-:Y:S02]  /*16850*/  IMAD.IADD R7, R19, 0x1, R8 ;  /* 0x0000000113077824 */ /* 0x000fe400078e0208 */
[----:B------:R-:W-:-:S07]  /*16860*/  IMAD.MOV.U32 R5, RZ, RZ, R14 ;  /* 0x000000ffff057224 */ /* 0x000fce00078e000e */
[----:B------:R-:W-:Y:S05]  /*16870*/  WARPSYNC.COLLECTIVE R15, `(.L_x_393) ;  /* 0x000000000f087348 */ /* 0x000fea0003c00000 */
[----:B------:R0:W1:Y:S02]  /*16880*/  SHFL.IDX P6, R14, R13, R12, R11 ;  /* 0x0000000c0d0e7389 */ /* 0x00006400000c000b */
[----:B01----:R-:W-:Y:S01]  /*16890*/  ENDCOLLECTIVE ;  /* 0x000000000000791b */ /* 0x003fe20003800000 */
.L_x_393:
[----:B------:R-:W-:Y:S02]  /*168a0*/  ULDC UR4, c[0x0][0xc3c] ;  /* 0x00030f0000047ab9 */ /* 0x000fe40000000800 */
[----:B------:R-:W-:-:S13]  /*168b0*/  ISETP.GE.OR P1, PT, R7, UR4, !P0 ;  /* 0x0000000407007c0c */ /* 0x000fda000c726670 */
[----:B------:R-:W0:Y:S01]  /*168c0*/  @!P1 LDC.64 R2, c[0x0][0xc80] ;  /* 0x00032000ff029b82 */ /* 0x000e220000000a00 */
[----:B------:R-:W-:Y:S02]  /*168d0*/  IMAD.MOV.U32 R4, RZ, RZ, RZ ;  /* 0x000000ffff047224 */ /* 0x000fe400078e00ff */
[----:B------:R-:W-:Y:S02]  /*168e0*/  IMAD.MOV.U32 R11, RZ, RZ, RZ ;  /* 0x000000ffff0b7224 */ /* 0x000fe400078e00ff */
[----:B------:R-:W-:Y:S02]  /*168f0*/  IMAD.MOV.U32 R0, RZ, RZ, R14 ;  /* 0x000000ffff007224 */ /* 0x000fe400078e000e */
[----:B0-----:R-:W-:-:S06]  /*16900*/  @!P1 IMAD.WIDE R2, R7, 0x4, R2 ;  /* 0x0000000407029825 */ /* 0x001fcc00078e0202 */
[----:B------:R-:W2:Y:S01]  /*16910*/  @!P1 LDG.E R2, desc[UR36][R2.64] ;  /* 0x0000002402029981 */ /* 0x000ea2000c1e1900 */
[C---:B------:R-:W-:Y:S02]  /*16920*/  ISETP.GE.U32.AND P2, PT, R8.reuse, 0x2, PT ;  /* 0x000000020800780c */ /* 0x040fe40003f46070 */
[C---:B------:R-:W-:Y:S02]  /*16930*/  ISETP.GE.U32.AND P3, PT, R8.reuse, 0x4, PT ;  /* 0x000000040800780c */ /* 0x040fe40003f66070 */
[C---:B------:R-:W-:Y:S02]  /*16940*/  ISETP.GE.U32.AND P4, PT, R8.reuse, 0x8, PT ;  /* 0x000000080800780c */ /* 0x040fe40003f86070 */
[C---:B------:R-:W-:Y:S01]  /*16950*/  ISETP.GE.U32.AND P5, PT, R8.reuse, 0x10, PT ;  /* 0x000000100800780c */ /* 0x040fe20003fa6070 */
[----:B--2---:R-:W-:Y:S01]  /*16960*/  @!P1 IMAD.MOV.U32 R4, RZ, RZ, R2 ;  /* 0x000000ffff049224 */ /* 0x004fe200078e0002 */
[----:B------:R-:W-:-:S04]  /*16970*/  ISETP.NE.AND P1, PT, R8, RZ, PT ;  /* 0x000000ff0800720c */ /* 0x000fc80003f25270 */
[----:B------:R-:W-:-:S09]  /*16980*/  MOV R13, R4 ;  /* 0x00000004000d7202 */ /* 0x000fd20000000f00 */
[----:B------:R-:W-:Y:S05]  /*16990*/  WARPSYNC.COLLECTIVE R15, `(.L_x_394) ;  /* 0x000000000f087348 */ /* 0x000fea0003c00000 */
[----:B------:R0:W1:Y:S02]  /*169a0*/  SHFL.UP P6, R14, R13, R12, R11 ;  /* 0x0400000c0d0e7389 */ /* 0x00006400000c000b */
[----:B01----:R-:W-:Y:S01]  /*169b0*/  ENDCOLLECTIVE ;  /* 0x000000000000791b */ /* 0x003fe20003800000 */
.L_x_394:
[----:B------:R-:W-:Y:S01]  /*169c0*/  IMAD.MOV.U32 R12, RZ, RZ, 0x2 ;  /* 0x00000002ff0c7424 */ /* 0x000fe200078e00ff */
[----:B------:R-:W-:-:S05]  /*169d0*/  SEL R7, R14, RZ, P1 ;  /* 0x000000ff0e077207 */ /* 0x000fca0000800000 */
[----:B------:R-:W-:-:S04]  /*169e0*/  IMAD.IADD R6, R4, 0x1, R7 ;  /* 0x0000000104067824 */ /* 0x000fc800078e0207 */
[----:B------:R-:W-:-:S07]  /*169f0*/  IMAD.MOV.U32 R13, RZ, RZ, R6 ;  /* 0x000000ffff0d7224 */ /* 0x000fce00078e0006 */
[----:B------:R-:W-:Y:S05]  /*16a00*/  WARPSYNC.COLLECTIVE R15, `(.L_x_395) ;  /* 0x000000000f087348 */ /* 0x000fea0003c00000 */
[----:B------:R0:W1:Y:S02]  /*16a10*/  SHFL.UP P6, R14, R13, R12, R11 ;  /* 0x0400000c0d0e7389 */ /* 0x00006400000c000b */
[----:B01----:R-:W-:Y:S01]  /*16a20*/  ENDCOLLECTIVE ;  /* 0x000000000000791b */ /* 0x003fe20003800000 */
.L_x_395:
[----:B------:R-:W-:Y:S01]  /*16a30*/  IMAD.MOV.U32 R12, RZ, RZ, 0x4 ;  /* 0x00000004ff0c7424 */ /* 0x000fe200078e00ff */
[----:B------:R-:W-:-:S04]  /*16a40*/  SEL R7, R14, RZ, P2 ;  /* 0x000000ff0e077207 */ /* 0x000fc80001000000 */
[----:B------:R-:W-:-:S05]  /*16a50*/  IADD3 R7, R6, R7, RZ ;  /* 0x0000000706077210 */ /* 0x000fca0007ffe0ff */
[----:B------:R-:W-:-:S07]  /*16a60*/  IMAD.MOV.U32 R13, RZ, RZ, R7 ;  /* 0x000000ffff0d7224 */ /* 0x000fce00078e0007 */
[----:B------:R-:W-:Y:S05]  /*16a70*/  WARPSYNC.COLLECTIVE R15, `(.L_x_396) ;  /* 0x000000000f087348 */ /* 0x000fea0003c00000 */
[----:B------:R0:W1:Y:S02]  /*16a80*/  SHFL.UP P6, R14, R13, R12, R11 ;  /* 0x0400000c0d0e7389 */ /* 0x00006400000c000b */
[----:B01----:R-:W-:Y:S01]  /*16a90*/  ENDCOLLECTIVE ;  /* 0x000000000000791b */ /* 0x003fe20003800000 */
.L_x_396:
[----:B------:R-:W-:Y:S02]  /*16aa0*/  MOV R12, 0x8 ;  /* 0x00000008000c7802 */ /* 0x000fe40000000f00 */
[----:B------:R-:W-:-:S05]  /*16ab0*/  SEL R2, R14, RZ, P3 ;  /* 0x000000ff0e027207 */ /* 0x000fca0001800000 */
[----:B------:R-:W-:-:S04]  /*16ac0*/  IMAD.IADD R2, R7, 0x1, R2 ;  /* 0x0000000107027824 */ /* 0x000fc800078e0202 */
[----:B------:R-:W-:-:S07]  /*16ad0*/  IMAD.MOV.U32 R13, RZ, RZ, R2 ;  /* 0x000000ffff0d7224 */ /* 0x000fce00078e0002 */
[----:B------:R-:W-:Y:S05]  /*16ae0*/  WARPSYNC.COLLECTIVE R15, `(.L_x_397) ;  /* 0x000000000f087348 */ /* 0x000fea0003c00000 */
[----:B------:R0:W1:Y:S02]  /*16af0*/  SHFL.UP P6, R14, R13, R12, R11 ;  /* 0x0400000c0d0e7389 */ /* 0x00006400000c000b */
[----:B01----:R-:W-:Y:S01]  /*16b00*/  ENDCOLLECTIVE ;  /* 0x000000000000791b */ /* 0x003fe20003800000 */
.L_x_397:
[----:B------:R-:W-:Y:S01]  /*16b10*/  IMAD.MOV.U32 R12, RZ, RZ, 0x10 ;  /* 0x00000010ff0c7424 */ /* 0x000fe200078e00ff */
[----:B------:R-:W-:-:S05]  /*16b20*/  SEL R3, R14, RZ, P4 ;  /* 0x000000ff0e037207 */ /* 0x000fca0002000000 */
[----:B------:R-:W-:-:S04]  /*16b30*/  IMAD.IADD R3, R2, 0x1, R3 ;  /* 0x0000000102037824 */ /* 0x000fc800078e0203 */
[----:B------:R-:W-:-:S07]  /*16b40*/  IMAD.MOV.U32 R13, RZ, RZ, R3 ;  /* 0x000000ffff0d7224 */ /* 0x000fce00078e0003 */
[----:B------:R-:W-:Y:S05]  /*16b50*/  WARPSYNC.COLLECTIVE R15, `(.L_x_398) ;  /* 0x000000000f087348 */ /* 0x000fea0003c00000 */
[----:B------:R0:W1:Y:S02]  /*16b60*/  SHFL.UP P6, R14, R13, R12, R11 ;  /* 0x0400000c0d0e7389 */ /* 0x00006400000c000b */
[----:B01----:R-:W-:Y:S01]  /*16b70*/  ENDCOLLECTIVE ;  /* 0x000000000000791b */ /* 0x003fe20003800000 */
.L_x_398:
[----:B------:R-:W-:Y:S02]  /*16b80*/  IMAD.MOV.U32 R12, RZ, RZ, 0x1f ;  /* 0x0000001fff0c7424 */ /* 0x000fe400078e00ff */
[----:B------:R-:W-:Y:S01]  /*16b90*/  IMAD.MOV.U32 R11, RZ, RZ, 0x1f ;  /* 0x0000001fff0b7424 */ /* 0x000fe200078e00ff */
[----:B------:R-:W-:-:S05]  /*16ba0*/  SEL R6, R14, RZ, P5 ;  /* 0x000000ff0e067207 */ /* 0x000fca0002800000 */
[----:B------:R-:W-:-:S05]  /*16bb0*/  IMAD.IADD R6, R3, 0x1, R6 ;  /* 0x0000000103067824 */ /* 0x000fca00078e0206 */
[----:B------:R-:W-:-:S07]  /*16bc0*/  MOV R13, R6 ;  /* 0x00000006000d7202 */ /* 0x000fce0000000f00 */
[----:B------:R-:W-:Y:S05]  /*16bd0*/  WARPSYNC.COLLECTIVE R15, `(.L_x_399) ;  /* 0x000000000f087348 */ /* 0x000fea0003c00000 */
[----:B------:R0:W1:Y:S02]  /*16be0*/  SHFL.IDX P6, R14, R13, R12, R11 ;  /* 0x0000000c0d0e7389 */ /* 0x00006400000c000b */
[----:B01----:R-:W-:Y:S01]  /*16bf0*/  ENDCOLLECTIVE ;  /* 0x000000000000791b */ /* 0x003fe20003800000 */
.L_x_399:
[----:B------:R-:W-:Y:S05]  /*16c00*/  BRA `(.L_x_400) ;  /* 0xffffffc400047947 */ /* 0x000fea000383ffff */
.L_x_297:
[----:B------:R-:W-:Y:S01]  /*16c10*/  BSSY B0, `(.L_x_401) ;  /* 0x0000008000007945 */ /* 0x000fe20003800000 */
[----:B-----5:R-:W-:Y:S01]  /*16c20*/  IMAD.MOV.U32 R13, RZ, RZ, R4 ;  /* 0x000000ffff0d7224 */ /* 0x020fe200078e0004 */
[----:B------:R-:W-:Y:S01]  /*16c30*/  MOV R11, RZ ;  /* 0x000000ff000b7202 */ /* 0x000fe20000000f00 */
[----:B------:R-:W-:Y:S02]  /*16c40*/  IMAD.MOV.U32 R12, RZ, RZ, 0x1 ;  /* 0x00000001ff0c7424 */ /* 0x000fe400078e00ff */
[----:B------:R-:W-:-:S07]  /*16c50*/  IMAD.MOV.U32 R15, RZ, RZ, -0x1 ;  /* 0xffffffffff0f7424 */ /* 0x000fce00078e00ff */
[----:B01----:R-:W-:Y:S05]  /*16c60*/  WARPSYNC.COLLECTIVE R15, `(.L_x_402) ;  /* 0x000000000f087348 */ /* 0x003fea0003c00000 */
[----:B------:R2:W3:Y:S02]  /*16c70*/  SHFL.UP P6, R14, R13, R12, R11 ;  /* 0x0400000c0d0e7389 */ /* 0x0004e400000c000b */
[----:B0123--:R-:W-:Y:S01]  /*16c80*/  ENDCOLLECTIVE ;  /* 0x000000000000791b */ /* 0x00ffe20003800000 */
.L_x_402:
[----:B------:R-:W-:Y:S05]  /*16c90*/  BSYNC B0 ;  /* 0x0000000000007941 */ /* 0x000fea0003800000 */
.L_x_401:
[----:B------:R-:W-:Y:S01]  /*16ca0*/  SEL R13, R14, RZ, P1 ;  /* 0x000000ff0e0d7207 */ /* 0x000fe20000800000 */
[----:B------:R-:W-:Y:S01]  /*16cb0*/  IMAD.MOV.U32 R12, RZ, RZ, 0x2 ;  /* 0x00000002ff0c7424 */ /* 0x000fe200078e00ff */
[----:B------:R-:W-:Y:S01]  /*16cc0*/  MOV R15, 0xffffffff ;  /* 0xffffffff000f7802 */ /* 0x000fe20000000f00 */
[----:B------:R-:W-:Y:S02]  /*16cd0*/  IMAD.MOV.U32 R11, RZ, RZ, RZ ;  /* 0x000000ffff0b7224 */ /* 0x000fe400078e00ff */
[----:B------:R-:W-:-:S07]  /*16ce0*/  IMAD.IADD R13, R4, 0x1, R13 ;  /* 0x00000001040d7824 */ /* 0x000fce00078e020d */
[----:B------:R-:W-:Y:S05]  /*16cf0*/  WARPSYNC.COLLECTIVE R15, `(.L_x_403) ;  /* 0x000000000f087348 */ /* 0x000fea0003c00000 */
[----:B------:R0:W1:Y:S02]  /*16d00*/  SHFL.UP P6, R14, R13, R12, R11 ;  /* 0x0400000c0d0e7389 */ /* 0x00006400000c000b */
[----:B01----:R-:W-:Y:S01]  /*16d10*/  ENDCOLLECTIVE ;  /* 0x000000000000791b */ /* 0x003fe20003800000 */
.L_x_403:
[----:B------:R-:W-:Y:S01]  /*16d20*/  IMAD.MOV.U32 R12, RZ, RZ, 0x4 ;  /* 0x00000004ff0c7424 */ /* 0x000fe200078e00ff */
[----:B------:R-:W-:-:S05]  /*16d30*/  SEL R0, R14, RZ, P2 ;  /* 0x000000ff0e007207 */ /* 0x000fca0001000000 */
[----:B------:R-:W-:-:S04]  /*16d40*/  IMAD.IADD R0, R13, 0x1, R0 ;  /* 0x000000010d007824 */ /* 0x000fc800078e0200 */
[----:B------:R-:W-:-:S07]  /*16d50*/  IMAD.MOV.U32 R13, RZ, RZ, R0 ;  /* 0x000000ffff0d7224 */ /* 0x000fce00078e0000 */
[----:B------:R-:W-:Y:S05]  /*16d60*/  WARPSYNC.COLLECTIVE R15, `(.L_x_404) ;  /* 0x000000000f087348 */ /* 0x000fea0003c00000 */
[----:B------:R0:W1:Y:S02]  /*16d70*/  SHFL.UP P6, R14, R13, R12, R11 ;  /* 0x0400000c0d0e7389 */ /* 0x00006400000c000b */
[----:B01----:R-:W-:Y:S01]  /*16d80*/  ENDCOLLECTIVE ;  /* 0x000000000000791b */ /* 0x003fe20003800000 */
.L_x_404:
[----:B------:R-:W-:Y:S01]  /*16d90*/  IMAD.MOV.U32 R12, RZ, RZ, 0x8 ;  /* 0x00000008ff0c7424 */ /* 0x000fe200078e00ff */
[----:B------:R-:W-:-:S05]  /*16da0*/  SEL R3, R14, RZ, P3 ;  /* 0x000000ff0e037207 */ /* 0x000fca0001800000 */
[----:B------:R-:W-:-:S05]  /*16db0*/  IMAD.IADD R2, R0, 0x1, R3 ;  /* 0x0000000100027824 */ /* 0x000fca00078e0203 */
[----:B------:R-:W-:-:S07]  /*16dc0*/  MOV R13, R2 ;  /* 0x00000002000d7202 */ /* 0x000fce0000000f00 */
[----:B------:R-:W-:Y:S05]  /*16dd0*/  WARPSYNC.COLLECTIVE R15, `(.L_x_405) ;  /* 0x000000000f087348 */ /* 0x000fea0003c00000 */
[----:B------:R0:W1:Y:S02]  /*16de0*/  SHFL.UP P6, R14, R13, R12, R11 ;  /* 0x0400000c0d0e7389 */ /* 0x00006400000c000b */
[----:B01----:R-:W-:Y:S01]  /*16df0*/  ENDCOLLECTIVE ;  /* 0x000000000000791b */ /* 0x003fe20003800000 */
.L_x_405:
[----:B------:R-:W-:Y:S01]  /*16e00*/  IMAD.MOV.U32 R12, RZ, RZ, 0x10 ;  /* 0x00000010ff0c7424 */ /* 0x000fe200078e00ff */
[----:B------:R-:W-:-:S05]  /*16e10*/  SEL R3, R14, RZ, P4 ;  /* 0x000000ff0e037207 */ /* 0x000fca0002000000 */
[----:B------:R-:W-:-:S04]  /*16e20*/  IMAD.IADD R3, R2, 0x1, R3 ;  /* 0x0000000102037824 */ /* 0x000fc800078e0203 */
[----:B------:R-:W-:-:S07]  /*16e30*/  IMAD.MOV.U32 R13, RZ, RZ, R3 ;  /* 0x000000ffff0d7224 */ /* 0x000fce00078e0003 */
[----:B------:R-:W-:Y:S05]  /*16e40*/  WARPSYNC.COLLECTIVE R15, `(.L_x_406) ;  /* 0x000000000f087348 */ /* 0x000fea0003c00000 */
[----:B------:R0:W1:Y:S02]  /*16e50*/  SHFL.UP P6, R14, R13, R12, R11 ;  /* 0x0400000c0d0e7389 */ /* 0x00006400000c000b */
[----:B01----:R-:W-:Y:S01]  /*16e60*/  ENDCOLLECTIVE ;  /* 0x000000000000791b */ /* 0x003fe20003800000 */
.L_x_406:
[----:B------:R-:W-:Y:S02]  /*16e70*/  IMAD.MOV.U32 R12, RZ, RZ, 0x1f ;  /* 0x0000001fff0c7424 */ /* 0x000fe400078e00ff */
[----:B------:R-:W-:Y:S01]  /*16e80*/  IMAD.MOV.U32 R11, RZ, RZ, 0x1f ;  /* 0x0000001fff0b7424 */ /* 0x000fe200078e00ff */
[----:B------:R-:W-:-:S04]  /*16e90*/  SEL R6, R14, RZ, P5 ;  /* 0x000000ff0e067207 */ /* 0x000fc80002800000 */
[----:B------:R-:W-:-:S05]  /*16ea0*/  IADD3 R6, R3, R6, RZ ;  /* 0x0000000603067210 */ /* 0x000fca0007ffe0ff */
[----:B------:R-:W-:-:S07]  /*16eb0*/  IMAD.MOV.U32 R13, RZ, RZ, R6 ;  /* 0x000000ffff0d7224 */ /* 0x000fce00078e0006 */
[----:B------:R-:W-:Y:S05]  /*16ec0*/  WARPSYNC.COLLECTIVE R15, `(.L_x_407) ;  /* 0x000000000f087348 */ /* 0x000fea0003c00000 */
[----:B------:R0:W1:Y:S02]  /*16ed0*/  SHFL.IDX P6, R14, R13, R12, R11 ;  /* 0x0000000c0d0e7389 */ /* 0x00006400000c000b */
[----:B01----:R-:W-:Y:S01]  /*16ee0*/  ENDCOLLECTIVE ;  /* 0x000000000000791b */ /* 0x003fe20003800000 */
.L_x_407:
[----:B------:R-:W-:Y:S05]  /*16ef0*/  BRA `(.L_x_408) ;  /* 0xffffffc000e47947 */ /* 0x000fea000383ffff */
.L_x_299:
[----:B------:R-:W-:Y:S01]  /*16f00*/  BSSY B0, `(.L_x_409) ;  /* 0x0000006000007945 */ /* 0x000fe20003800000 */
[----:B------:R-:W-:Y:S01]  /*16f10*/  PLOP3.LUT P6, PT, P6, PT, PT, 0x8, 0x0 ;  /* 0x000000000000781c */ /* 0x000fe200037ce170 */
[----:B------:R-:W-:-:S12]  /*16f20*/  IMAD.MOV.U32 R15, RZ, RZ, -0x1 ;  /* 0xffffffffff0f7424 */ /* 0x000fd800078e00ff */
[----:B0-----:R-:W-:Y:S05]  /*16f30*/  WARPSYNC.COLLECTIVE R15, `(.L_x_410) ;  /* 0x000000000f087348 */ /* 0x001fea0003c00000 */
[----:B------:R-:W-:Y:S01]  /*16f40*/  VOTE.ANY R14, PT, P6 ;  /* 0x00000000000e7806 */ /* 0x000fe200030e0100 */
[----:B0-----:R-:W-:Y:S06]  /*16f50*/  ENDCOLLECTIVE ;  /* 0x000000000000791b */ /* 0x001fec0003800000 */
.L_x_410:
[----:B------:R-:W-:Y:S05]  /*16f60*/  BSYNC B0 ;  /* 0x0000000000007941 */ /* 0x000fea0003800000 */
.L_x_409:
[----:B------:R-:W-:Y:S01]  /*16f70*/  MOV R2, R14 ;  /* 0x0000000e00027202 */ /* 0x000fe20000000f00 */
[----:B------:R-:W-:Y:S02]  /*16f80*/  IMAD.MOV.U32 R13, RZ, RZ, R4 ;  /* 0x000000ffff0d7224 */ /* 0x000fe400078e0004 */
[----:B------:R-:W-:Y:S01]  /*16f90*/  IMAD.MOV.U32 R11, RZ, RZ, 0x1f ;  /* 0x0000001fff0b7424 */ /* 0x000fe200078e00ff */
[----:B------:R-:W0:Y:S01]  /*16fa0*/  POPC R0, R2 ;  /* 0x0000000200007309 */ /* 0x000e220000000000 */
[----:B------:R-:W-:Y:S02]  /*16fb0*/  IMAD.MOV.U32 R15, RZ, RZ, -0x1 ;  /* 0xffffffffff0f7424 */ /* 0x000fe400078e00ff */
[----:B0-----:R-:W-:-:S07]  /*16fc0*/  IMAD.MOV.U32 R12, RZ, RZ, R0 ;  /* 0x000000ffff0c7224 */ /* 0x001fce00078e0000 */
[----:B------:R-:W-:Y:S05]  /*16fd0*/  WARPSYNC.COLLECTIVE R15, `(.L_x_411) ;  /* 0x000000000f087348 */ /* 0x000fea0003c00000 */
[----:B------:R0:W1:Y:S02]  /*16fe0*/  SHFL.IDX P6, R14, R13, R12, R11 ;  /* 0x0000000c0d0e7389 */ /* 0x00006400000c000b */
[----:B01----:R-:W-:Y:S01]  /*16ff0*/  ENDCOLLECTIVE ;  /* 0x000000000000791b */ /* 0x003fe20003800000 */
.L_x_411:
[----:B------:R-:W-:Y:S01]  /*17000*/  MOV R4, R14 ;  /* 0x0000000e00047202 */ /* 0x000fe20000000f00 */
[----:B------:R-:W-:Y:S06]  /*17010*/  BRA `(.L_x_412) ;  /* 0xffffffc000d47947 */ /* 0x000fec000383ffff */
.L_x_301:
[----:B------:R-:W-:Y:S01]  /*17020*/  BSSY B0, `(.L_x_413) ;  /* 0x0000007000007945 */ /* 0x000fe20003800000 */
[----:B------:R-:W-:Y:S02]  /*17030*/  IMAD.MOV.U32 R13, RZ, RZ, R6 ;  /* 0x000000ffff0d7224 */ /* 0x000fe400078e0006 */
[----:B------:R-:W-:Y:S02]  /*17040*/  IMAD.MOV.U32 R11, RZ, RZ, 0x1f ;  /* 0x0000001fff0b7424 */ /* 0x000fe400078e00ff */
[----:B------:R-:W-:-:S07]  /*17050*/  IMAD.MOV.U32 R15, RZ, RZ, -0x1 ;  /* 0xffffffffff0f7424 */ /* 0x000fce00078e00ff */
[----:B012---:R-:W-:Y:S05]  /*17060*/  WARPSYNC.COLLECTIVE R15, `(.L_x_414) ;  /* 0x000000000f087348 */ /* 0x007fea0003c00000 */
[----:B------:R3:W4:Y:S02]  /*17070*/  SHFL.IDX P6, R14, R13, R12, R11 ;  /* 0x0000000c0d0e7389 */ /* 0x00072400000c000b */
[----:B01234-:R-:W-:Y:S01]  /*17080*/  ENDCOLLECTIVE ;  /* 0x000000000000791b */ /* 0x01ffe20003800000 */
.L_x_414:
[----:B------:R-:W-:Y:S05]  /*17090*/  BSYNC B0 ;  /* 0x0000000000007941 */ /* 0x000fea0003800000 */
.L_x_413:
[----:B------:R-:W-:Y:S05]  /*170a0*/  BRA `(.L_x_300) ;  /* 0xffffffc000cc7947 */ /* 0x000fea000383ffff */
.L_x_305:
[----:B0-----:R0:W3:Y:S02]  /*170b0*/  SYNCS.PHASECHK.TRANS64.TRYWAIT P0, [R4+URZ+0x38820], R0 ;  /* 0x03882000040075a7 */ /* 0x0010e4000800017f */
[----:B---3--:R-:W-:Y:S05]  /*170c0*/  @!P0 NANOSLEEP.SYNCS 0x989680 ;  /* 0x009896800000895d */ /* 0x008fea0003900000 */
[----:B------:R-:W3:Y:S02]  /*170d0*/  @!P0 SYNCS.PHASECHK.TRANS64 P0, [R4+URZ+0x38820], R0 ;  /* 0x03882000040085a7 */ /* 0x000ee4000800007f */
[----:B---3--:R-:W-:Y:S05]  /*170e0*/  @!P0 BRA `(.L_x_305) ;  /* 0xfffffffc00f08947 */ /* 0x008fea000383ffff */
[----:B------:R-:W-:Y:S05]  /*170f0*/  BRA `(.L_x_415) ;  /* 0xffffffc400b87947 */ /* 0x000fea000383ffff */
.L_x_306:
[----:B------:R-:W3:Y:S01]  /*17100*/  S2R R2, SR_TID.X ;  /* 0x0000000000027919 */ /* 0x000ee20000002100 */
[----:B------:R-:W-:Y:S01]  /*17110*/  BSSY B0, `(.L_x_416) ;  /* 0x000000a000007945 */ /* 0x000fe20003800000 */
[----:B------:R-:W-:Y:S01]  /*17120*/  MOV R12, RZ ;  /* 0x000000ff000c7202 */ /* 0x000fe20000000f00 */
[----:B------:R-:W-:Y:S02]  /*17130*/  IMAD.MOV.U32 R11, RZ, RZ, 0x1f ;  /* 0x0000001fff0b7424 */ /* 0x000fe400078e00ff */
[----:B------:R-:W-:Y:S01]  /*17140*/  IMAD.MOV.U32 R15, RZ, RZ, -0x1 ;  /* 0xffffffffff0f7424 */ /* 0x000fe200078e00ff */
[----:B---3--:R-:W-:-:S04]  /*17150*/  SHF.R.U32.HI R2, RZ, 0x5, R2 ;  /* 0x00000005ff027819 */ /* 0x008fc80000011602 */
[----:B------:R-:W-:-:S05]  /*17160*/  LOP3.LUT R2, R2, 0x3, RZ, 0xc0, !PT ;  /* 0x0000000302027812 */ /* 0x000fca00078ec0ff */
[----:B------:R-:W-:-:S07]  /*17170*/  IMAD.MOV.U32 R13, RZ, RZ, R2 ;  /* 0x000000ffff0d7224 */ /* 0x000fce00078e0002 */
[----:B012---:R-:W-:Y:S05]  /*17180*/  WARPSYNC.COLLECTIVE R15, `(.L_x_417) ;  /* 0x000000000f087348 */ /* 0x007fea0003c00000 */
[----:B------:R3:W4:Y:S02]  /*17190*/  SHFL.IDX P6, R14, R13, R12, R11 ;  /* 0x0000000c0d0e7389 */ /* 0x00072400000c000b */
[----:B01234-:R-:W-:Y:S01]  /*171a0*/  ENDCOLLECTIVE ;  /* 0x000000000000791b */ /* 0x01ffe20003800000 */
.L_x_417:
[----:B------:R-:W-:Y:S05]  /*171b0*/  BSYNC B0 ;  /* 0x0000000000007941 */ /* 0x000fea0003800000 */
.L_x_416:
[----:B------:R-:W-:Y:S05]  /*171c0*/  BRA `(.L_x_418) ;  /* 0xffffffc400a07947 */ /* 0x000fea000383ffff */
.L_x_309:
[----:B------:R-:W-:Y:S01]  /*171d0*/  BSSY B1, `(.L_x_419) ;  /* 0x0000006000017945 */ /* 0x000fe20003800000 */
[----:B------:R-:W-:-:S07]  /*171e0*/  IMAD.MOV.U32 R15, RZ, RZ, -0x1 ;  /* 0xffffffffff0f7424 */ /* 0x000fce00078e00ff */
[----:B012---:R-:W-:Y:S05]  /*171f0*/  WARPSYNC.COLLECTIVE R15, `(.L_x_420) ;  /* 0x000000000f0c7348 */ /* 0x007fea0003c00000 */
[----:B------:R-:W-:Y:S02]  /*17200*/  ELECT P6, UR62, PT ;  /* 0x00000000003e782f */ /* 0x000fe400038c0000 */
[----:B------:R-:W-:Y:S01]  /*17210*/  MOV R14, UR62 ;  /* 0x0000003e000e7c02 */ /* 0x000fe20008000f00 */
[----:B012---:R-:W-:Y:S10]  /*17220*/  ENDCOLLECTIVE ;  /* 0x000000000000791b */ /* 0x007ff40003800000 */
.L_x_420:
[----:B------:R-:W-:Y:S05]  /*17230*/  BSYNC B1 ;  /* 0x0000000000017941 */ /* 0x000fea0003800000 */
.L_x_419:
[----:B------:R-:W-:Y:S05]  /*17240*/  BRA `(.L_x_421) ;  /* 0xffffffc400987947 */ /* 0x000fea000383ffff */
.L_x_311:
[----:B0-----:R0:W3:Y:S02]  /*17250*/  SYNCS.PHASECHK.TRANS64.TRYWAIT P1, [R5+URZ+0x38840], R0 ;  /* 0x03884000050075a7 */ /* 0x0010e4000802017f */
[----:B---3--:R-:W-:Y:S05]  /*17260*/  @!P1 NANOSLEEP.SYNCS 0x989680 ;  /* 0x009896800000995d */ /* 0x008fea0003900000 */
[----:B------:R-:W3:Y:S02]  /*17270*/  @!P1 SYNCS.PHASECHK.TRANS64 P1, [R5+URZ+0x38840], R0 ;  /* 0x03884000050095a7 */ /* 0x000ee4000802007f */
[----:B---3--:R-:W-:Y:S05]  /*17280*/  @!P1 BRA `(.L_x_311) ;  /* 0xfffffffc00f09947 */ /* 0x008fea000383ffff */
[----:B------:R-:W-:Y:S05]  /*17290*/  BRA `(.L_x_422) ;  /* 0xffffffc400c07947 */ /* 0x000fea000383ffff */
.L_x_313:
[----:B---3--:R3:W4:Y:S02]  /*172a0*/  SYNCS.PHASECHK.TRANS64.TRYWAIT P1, [R27+URZ+0x38840], R2 ;  /* 0x038840021b0075a7 */ /* 0x008724000802017f */
[----:B----4-:R-:W-:Y:S05]  /*172b0*/  @!P1 NANOSLEEP.SYNCS 0x989680 ;  /* 0x009896800000995d */ /* 0x010fea0003900000 */
[----:B------:R-:W4:Y:S02]  /*172c0*/  @!P1 SYNCS.PHASECHK.TRANS64 P1, [R27+URZ+0x38840], R2 ;  /* 0x038840021b0095a7 */ /* 0x000f24000802007f */
[----:B----4-:R-:W-:Y:S05]  /*172d0*/  @!P1 BRA `(.L_x_313) ;  /* 0xfffffffc00f09947 */ /* 0x010fea000383ffff */
[----:B------:R-:W-:Y:S05]  /*172e0*/  BRA `(.L_x_423) ;  /* 0xffffffc400cc7947 */ /* 0x000fea000383ffff */
.L_x_315:
[----:B----4-:R4:W0:Y:S02]  /*172f0*/  SYNCS.PHASECHK.TRANS64.TRYWAIT P1, [R5+URZ+0x38860], R0 ;  /* 0x03886000050075a7 */ /* 0x010824000802017f */
[----:B0-----:R-:W-:Y:S05]  /*17300*/  @!P1 NANOSLEEP.SYNCS 0x989680 ;  /* 0x009896800000995d */ /* 0x001fea0003900000 */
[----:B------:R-:W0:Y:S02]  /*17310*/  @!P1 SYNCS.PHASECHK.TRANS64 P1, [R5+URZ+0x38860], R0 ;  /* 0x03886000050095a7 */ /* 0x000e24000802007f */
[----:B0-----:R-:W-:Y:S05]  /*17320*/  @!P1 BRA `(.L_x_315) ;  /* 0xfffffffc00f09947 */ /* 0x001fea000383ffff */
[----:B------:R-:W-:Y:S05]  /*17330*/  BRA `(.L_x_424) ;  /* 0xffffffc400c87947 */ /* 0x000fea000383ffff */
.L_x_425:
        /* <DEDUP_REMOVED lines=12> */
.L_x_3295:


//--------------------- .text._ZN7cutlass13device_kernelIN5flash11enable_sm90INS1_16FlashAttnFwdSm90INS1_25CollectiveMainloopFwdSm90ILi2EN4cute5tupleIJNS5_1CILi1EEES8_S8_EEENS6_IJNS7_ILi128EEENS7_ILi80EEENS7_ILi256EEEEEELi256ENS_6half_tEfNS_4arch4Sm90ELb0ELb0ELb1ELb1ELb1ELb1ELb0ELb1ELb1ELb1ELb0ELb0EEENS1_21CollectiveEpilogueFwdINS6_IJSA_SC_SB_EEES9_SE_SG_Li256ELb1ELb1ELb0ELb0EEENS1_36VarlenDynamicPersistentTileSchedulerILi128ELi80ELi256ELi128ELb0ELb1ELb1ELb0ELb1ELb1EEEEEEEEEvNT_6ParamsE --------------------------
	.section	.text._ZN7cutlass13device_kernelIN5flash11enable_sm90INS1_16FlashAttnFwdSm90INS1_25CollectiveMainloopFwdSm90ILi2EN4cute5tupleIJNS5_1CILi1EEES8_S8_EEENS6_IJNS7_ILi128EEENS7_ILi80EEENS7_ILi256EEEEEELi256ENS_6half_tEfNS_4arch4Sm90ELb0ELb0ELb1ELb1ELb1ELb1ELb0ELb1ELb1ELb1ELb0ELb0EEENS1_21CollectiveEpilogueFwdINS6_IJSA_SC_SB_EEES9_SE_SG_Li256ELb1ELb1ELb0ELb0EEENS1_36VarlenDynamicPersistentTileSchedulerILi128ELi80ELi256ELi128ELb0ELb1ELb1ELb0ELb1ELb1EEEEEEEEEvNT_6ParamsE,"ax",@progbits
	.align	128
.text._ZN7cutlass13device_kernelIN5flash11enable_sm90INS1_16FlashAttnFwdSm90INS1_25CollectiveMainloopFwdSm90ILi2EN4cute5tupleIJNS5_1CILi1EEES8_S8_EEENS6_IJNS7_ILi128EEENS7_ILi80EEENS7_ILi256EEEEEELi256ENS_6half_tEfNS_4arch4Sm90ELb0ELb0ELb1ELb1ELb1ELb1ELb0ELb1ELb1ELb1ELb0ELb0EEENS1_21CollectiveEpilogueFwdINS6_IJSA_SC_SB_EEES9_SE_SG_Li256ELb1ELb1ELb0ELb0EEENS1_36VarlenDynamicPersistentTileSchedulerILi128ELi80ELi256ELi128ELb0ELb1ELb1ELb0ELb1ELb1EEEEEEEEEvNT_6ParamsE:
        .type           _ZN7cutlass13device_kernelIN5flash11enable_sm90INS1_16FlashAttnFwdSm90INS1_25CollectiveMainloopFwdSm90ILi2EN4cute5tupleIJNS5_1CILi1EEES8_S8_EEENS6_IJNS7_ILi128EEENS7_ILi80EEENS7_ILi256EEEEEELi256ENS_6half_tEfNS_4arch4Sm90ELb0ELb0ELb1ELb1ELb1ELb1ELb0ELb1ELb1ELb1ELb0ELb0EEENS1_21CollectiveEpilogueFwdINS6_IJSA_SC_SB_EEES9_SE_SG_Li256ELb1ELb1ELb0ELb0EEENS1_36VarlenDynamicPersistentTileSchedulerILi128ELi80ELi256ELi128ELb0ELb1ELb1ELb0ELb1ELb1EEEEEEEEEvNT_6ParamsE,@function
        .size           _ZN7cutlass13device_kernelIN5flash11enable_sm90INS1_16FlashAttnFwdSm90INS1_25CollectiveMainloopFwdSm90ILi2EN4cute5tupleIJNS5_1CILi1EEES8_S8_EEENS6_IJNS7_ILi128EEENS7_ILi80EEENS7_ILi256EEEEEELi256ENS_6half_tEfNS_4arch4Sm90ELb0ELb0ELb1ELb1ELb1ELb1ELb0ELb1ELb1ELb1ELb0ELb0EEENS1_21CollectiveEpilogueFwdINS6_IJSA_SC_SB_EEES9_SE_SG_Li256ELb1ELb1ELb0ELb0EEENS1_36VarlenDynamicPersistentTileSchedulerILi128ELi80ELi256ELi128ELb0ELb1ELb1ELb0ELb1ELb1EEEEEEEEEvNT_6ParamsE,(.L_x_3296 - _ZN7cutlass13device_kernelIN5flash11enable_sm90INS1_16FlashAttnFwdSm90INS1_25CollectiveMainloopFwdSm90ILi2EN4cute5tupleIJNS5_1CILi1EEES8_S8_EEENS6_IJNS7_ILi128EEENS7_ILi80EEENS7_ILi256EEEEEELi256ENS_6half_tEfNS_4arch4Sm90ELb0ELb0ELb1ELb1ELb1ELb1ELb0ELb1ELb1ELb1ELb0ELb0EEENS1_21CollectiveEpilogueFwdINS6_IJSA_SC_SB_EEES9_SE_SG_Li256ELb1ELb1ELb0ELb0EEENS1_36VarlenDynamicPersistentTileSchedulerILi128ELi80ELi256ELi128ELb0ELb1ELb1ELb0ELb1ELb1EEEEEEEEEvNT_6ParamsE)
        .other          _ZN7cutlass13device_kernelIN5flash11enable_sm90INS1_16FlashAttnFwdSm90INS1_25CollectiveMainloopFwdSm90ILi2EN4cute5tupleIJNS5_1CILi1EEES8_S8_EEENS6_IJNS7_ILi128EEENS7_ILi80EEENS7_ILi256EEEEEELi256ENS_6half_tEfNS_4arch4Sm90ELb0ELb0ELb1ELb1ELb1ELb1ELb0ELb1ELb1ELb1ELb0ELb0EEENS1_21CollectiveEpilogueFwdINS6_IJSA_SC_SB_EEES9_SE_SG_Li256ELb1ELb1ELb0ELb0EEENS1_36VarlenDynamicPersistentTileSchedulerILi128ELi80ELi256ELi128ELb0ELb1ELb1ELb0ELb1ELb1EEEEEEEEEvNT_6ParamsE,@"STO_CUDA_ENTRY STV_DEFAULT"
_ZN7cutlass13device_kernelIN5flash11enable_sm90INS1_16FlashAttnFwdSm90INS1_25CollectiveMainloopFwdSm90ILi2EN4cute5tupleIJNS5_1CILi1EEES8_S8_EEENS6_IJNS7_ILi128EEENS7_ILi80EEENS7_ILi256EEEEEELi256ENS_6half_tEfNS_4arch4Sm90ELb0ELb0ELb1ELb1ELb1ELb1ELb0ELb1ELb1ELb1ELb0ELb0EEENS1_21CollectiveEpilogueFwdINS6_IJSA_SC_SB_EEES9_SE_SG_Li256ELb1ELb1ELb0ELb0EEENS1_36VarlenDynamicPersistentTileSchedulerILi128ELi80ELi256ELi128ELb0ELb1ELb1ELb0ELb1ELb1EEEEEEEEEvNT_6ParamsE:
[----:B------:R-:W0:Y:S02]  /*0000*/  LDC R1, c[0x0][0x28] ;  /* 0x00000a00ff017b82 */ /* 0x000e240000000800 */
[----:B0-----:R-:W-:Y:S01]  /*0010*/  VIADD R1, R1, 0xffffff80 ;  /* 0xffffff8001017836 */ /* 0x001fe20000000000 */
[----:B------:R-:W0:Y:S01]  /*0020*/  S2R R0, SR_TID.X ;  /* 0x0000000000007919 */ /* 0x000e220000002100 */
[----:B------:R-:W-:Y:S01]  /*0030*/  ELECT P0, URZ, PT ;  /* 0x00000000003f782f */ /* 0x000fe20003800000 */
[----:B------:R-:W-:Y:S01]  /*0040*/  BSSY B0, `(.L_x_426) ;  /* 0x000000e000007945 */ /* 0x000fe20003800000 */
[----:B0-----:R-:W-:-:S05]  /*0050*/  SHF.R.U32.HI R2, RZ, 0x5, R0 ;  /* 0x00000005ff027819 */ /* 0x001fca0000011600 */
[----:B------:R-:W0:Y:S02]  /*0060*/  SHFL.IDX PT, R3, R2, RZ, 0x1f ;  /* 0x00001fff02037589 */ /* 0x000e2400000e0000 */
[----:B0-----:R-:W-:Y:S02]  /*0070*/  ISETP.EQ.AND P0, PT, R3, RZ, P0 ;  /* 0x000000ff0300720c */ /* 0x001fe40000702270 */
[----:B------:R-:W-:-:S11]  /*0080*/  SHF.R.U32.HI R3, RZ, 0x7, R0 ;  /* 0x00000007ff037819 */ /* 0x000fd60000011600 */
[----:B------:R-:W-:Y:S05]  /*0090*/  @!P0 BRA `(.L_x_427) ;  /* 0x0000000000208947 */ /* 0x000fea0003800000 */
[----:B------:R-:W-:Y:S02]  /*00a0*/  ULDC.64 UR4, c[0x0][0x198] ;  /* 0x0000660000047ab9 */ /* 0x000fe40000000a00 */
[----:B------:R-:W-:Y:S02]  /*00b0*/  UIADD3 UR6, UP0, UR4, 0x570, URZ ;  /* 0x0000057004067890 */ /* 0x000fe4000ff1e03f */
[----:B------:R-:W-:Y:S02]  /*00c0*/  UIADD3 UR4, UP1, UR4, 0x670, URZ ;  /* 0x0000067004047890 */ /* 0x000fe4000ff3e03f */
[----:B------:R-:W-:Y:S02]  /*00d0*/  UIADD3.X UR7, URZ, UR5, URZ, UP0, !UPT ;  /* 0x000000053f077290 */ /* 0x000fe400087fe43f */
[----:B------:R-:W-:-:S07]  /*00e0*/  UIADD3.X UR5, URZ, UR5, URZ, UP1, !UPT ;  /* 0x000000053f057290 */ /* 0x000fce0008ffe43f */
[----:B------:R0:W-:Y:S02]  /*00f0*/  UTMACCTL.PF [UR6] ;  /* 0x00000000060079b9 */ /* 0x0001e40008040000 */
[----:B------:R0:W-:Y:S02]  /*0100*/  UTMACCTL.PF [UR4] ;  /* 0x00000000040079b9 */ /* 0x0001e40008040000 */
[----:B0-----:R-:W-:Y:S01]  /*0110*/  NOP ;  /* 0x0000000000007918 */ /* 0x001fe20000000000 */
.L_x_427:
[----:B------:R-:W-:Y:S05]  /*0120*/  BSYNC B0 ;  /* 0x0000000000007941 */ /* 0x000fea0003800000 */
.L_x_426:
[----:B------:R-:W-:Y:S01]  /*0130*/  VOTEU.ANY UP0, P0 ;  /* 0x00000000003f7886 */ /* 0x000fe20000000100 */
[----:B------:R-:W0:Y:S01]  /*0140*/  SHFL.IDX PT, R3, R3, RZ, 0x1f ;  /* 0x00001fff03037589 */ /* 0x000e2200000e0000 */
[----:B------:R-:W-:Y:S01]  /*0150*/  UMOV UR4, 0x80 ;  /* 0x0000008000047882 */ /* 0x000fe20000000000 */
[----:B------:R-:W-:Y:S01]  /*0160*/  UMOV UR7, 0x100 ;  /* 0x0000010000077882 */ /* 0x000fe20000000000 */
[----:B------:R-:W-:Y:S01]  /*0170*/  VOTEU.ANY UP1, P0 ;  /* 0x00000000003f7886 */ /* 0x000fe20000020100 */
[----:B------:R-:W1:Y:S01]  /*0180*/  @UP0 S2UR UR8, SR_CgaCtaId ;  /* 0x00000000000809c3 */ /* 0x000e620000008800 */
[----:B------:R-:W2:Y:S01]  /*0190*/  SHFL.IDX PT, R4, R2, RZ, 0x1f ;  /* 0x00001fff02047589 */ /* 0x000ea200000e0000 */
[----:B------:R-:W-:Y:S01]  /*01a0*/  @UP0 UMOV UR6, 0x400 ;  /* 0x0000040000060882 */ /* 0x000fe20000000000 */
[----:B------:R-:W-:-:S04]  /*01b0*/  @UP0 UIADD3 UR4, -UR4, 0x100000, URZ ;  /* 0x0010000004040890 */ /* 0x000fc8000fffe13f */
[----:B------:R-:W-:Y:S02]  /*01c0*/  @UP0 USHF.L.U32 UR5, UR4, 0xb, URZ ;  /* 0x0000000b04050899 */ /* 0x000fe4000800063f */
[----:B------:R-:W-:Y:S01]  /*01d0*/  @UP0 USHF.L.U32 UR4, UR4, 0x1, URZ ;  /* 0x0000000104040899 */ /* 0x000fe2000800063f */
[----:B------:R-:W-:Y:S01]  /*01e0*/  VOTEU.ANY UP2, P0 ;  /* 0x00000000003f7886 */ /* 0x000fe20000040100 */
[----:B0-----:R-:W-:Y:S01]  /*01f0*/  R2UR UR9, R3 ;  /* 0x00000000030972ca */ /* 0x001fe200000e0000 */
[----:B-1----:R-:W-:Y:S01]  /*0200*/  @UP0 ULEA UR8, UR8, UR6, 0x18 ;  /* 0x0000000608080291 */ /* 0x002fe2000f8ec03f */
[----:B--2---:R-:W-:Y:S01]  /*0210*/  ISETP.NE.AND P1, PT, R4, RZ, PT ;  /* 0x000000ff0400720c */ /* 0x004fe20003f25270 */
[----:B------:R-:W-:-:S04]  /*0220*/  @UP0 UIADD3 UR6, -UR7, 0x100000, URZ ;  /* 0x0010000007060890 */ /* 0x000fc8000fffe13f */
[----:B------:R-:W-:Y:S02]  /*0230*/  @UP0 USHF.L.U32 UR7, UR6, 0xb, URZ ;  /* 0x0000000b06070899 */ /* 0x000fe4000800063f */
[----:B------:R-:W-:-:S04]  /*0240*/  @UP0 USHF.L.U32 UR6, UR6, 0x1, URZ ;  /* 0x0000000106060899 */ /* 0x000fc8000800063f */
[----:B------:R-:W-:Y:S01]  /*0250*/  UISETP.NE.AND UP0, UPT, UR9, URZ, UPT ;  /* 0x0000003f0900728c */ /* 0x000fe2000bf05270 */
[----:B------:R-:W0:Y:S02]  /*0260*/  FENCE.VIEW.ASYNC.S ;  /* 0x00000000000073c6 */ /* 0x000e240000000000 */
[----:B0-----:R0:W1:Y:S05]  /*0270*/  @UP1 SYNCS.EXCH.64 URZ, [UR8+0x38800], UR4 ;  /* 0x03880004083f15b2 */ /* 0x00106a0008000100 */
[----:B------:R0:W2:Y:S01]  /*0280*/  @UP2 SYNCS.EXCH.64 URZ, [UR8+0x38820], UR6 ;  /* 0x03882006083f25b2 */ /* 0x0000a20008000100 */
        /* <DEDUP_REMOVED lines=14> */
[----:B0-----:R3:W4:Y:S08]  /*0370*/  SYNCS.EXCH.64 URZ, [UR8+0x38830], UR4 ;  /* 0x03883004083f75b2 */ /* 0x0017300008000100 */
[----:B------:R3:W0:Y:S01]  /*0380*/  SYNCS.EXCH.64 URZ, [UR8+0x38840], UR6 ;  /* 0x03884006083f75b2 */ /* 0x0006220008000100 */
[----:B------:R3:W0:Y:S01]  /*0390*/  SYNCS.EXCH.64 URZ, [UR8+0x38838], UR4 ;  /* 0x03883804083f75b2 */ /* 0x0006220008000100 */
[----:B------:R3:W0:Y:S02]  /*03a0*/  SYNCS.EXCH.64 URZ, [UR8+0x38848], UR6 ;  /* 0x03884806083f75b2 */ /* 0x0006240008000100 */
[----:B---3--:R-:W-:Y:S01]  /*03b0*/  NOP ;  /* 0x0000000000007918 */ /* 0x008fe20000000000 */
.L_x_428:
[----:B------:R-:W3:Y:S01]  /*03c0*/  SHFL.IDX PT, R3, R2, RZ, 0x1f ;  /* 0x00001fff02037589 */ /* 0x000ee200000e0000 */
[----:B------:R-:W-:Y:S01]  /*03d0*/  NOP ;  /* 0x0000000000007918 */ /* 0x000fe20000000000 */
[----:B---3--:R-:W-:-:S13]  /*03e0*/  ISETP.NE.AND P0, PT, R3, RZ, PT ;  /* 0x000000ff0300720c */ /* 0x008fda0003f05270 */
        /* <DEDUP_REMOVED lines=17> */
[----:B------:R3:W0:Y:S02]  /*0500*/  SYNCS.EXCH.64 URZ, [UR8+0x38868], UR6 ;  /* 0x03886806083f75b2 */ /* 0x0006240008000100 */
[----:B---3--:R-:W-:Y:S01]  /*0510*/  NOP ;  /* 0x0000000000007918 */ /* 0x008fe20000000000 */
.L_x_429:
[----:B------:R-:W3:Y:S01]  /*0520*/  SHFL.IDX PT, R3, R2, RZ, 0x1f ;  /* 0x00001fff02037589 */ /* 0x000ee200000e0000 */
[----:B------:R-:W-:Y:S01]  /*0530*/  NOP ;  /* 0x0000000000007918 */ /* 0x000fe20000000000 */
[----:B---3--:R-:W-:-:S13]  /*0540*/  ISETP.NE.AND P0, PT, R3, RZ, PT ;  /* 0x000000ff0300720c */ /* 0x008fda0003f05270 */
        /* <DEDUP_REMOVED lines=13> */
[----:B------:R3:W0:Y:S02]  /*0620*/  SYNCS.EXCH.64 URZ, [UR6+0x38888], UR4 ;  /* 0x03888804063f75b2 */ /* 0x0006240008000100 */
[----:B---3--:R-:W-:Y:S01]  /*0630*/  NOP ;  /* 0x0000000000007918 */ /* 0x008fe20000000000 */
.L_x_430:
        /* <DEDUP_REMOVED lines=22> */
.L_x_431:
        /* <DEDUP_REMOVED lines=22> */
.L_x_432:
[----:B------:R-:W-:Y:S01]  /*0900*/  PLOP3.LUT P0, PT, PT, PT, UP0, 0x80, 0x0 ;  /* 0x000000000000781c */ /* 0x000fe20003f0f008 */
[----:B------:R-:W-:Y:S01]  /*0910*/  UMOV UR60, 0x1 ;  /* 0x00000001003c7882 */ /* 0x000fe20000000000 */
[----:B------:R-:W-:Y:S01]  /*0920*/  NOP ;  /* 0x0000000000007918 */ /* 0x000fe20000000000 */
[----:B------:R-:W-:Y:S01]  /*0930*/  USEL UR60, UR60, 0x2, !UP0 ;  /* 0x000000023c3c7887 */ /* 0x000fe2000c000000 */
[----:B------:R-:W-:Y:S01]  /*0940*/  BSSY B9, `(.L_x_433) ;  /* 0x00026fc000097945 */ /* 0x000fe20003800000 */
[----:B012-4-:R-:W-:Y:S08]  /*0950*/  BAR.SYNC.DEFER_BLOCKING 0x0 ;  /* 0x0000000000007b1d */ /* 0x017ff00000010000 */
[----:B------:R-:W-:Y:S05]  /*0960*/  @!P0 BRA `(.L_x_434) ;  /* 0x000001fc00948947 */ /* 0x000fea0003800000 */
.L_x_435:
[----:B------:R-:W-:-:S08]  /*0970*/  NOP ;  /* 0x0000000000007918 */ /* 0x000fd00000000000 */
[----:B------:R-:W0:Y:S02]  /*0980*/  USETMAXREG.TRY_ALLOC.CTAPOOL UP0, 0xe8 ;  /* 0x000000e8000079c8 */ /* 0x000e240008000600 */
[----:B0-----:R-:W-:-:S13]  /*0990*/  PLOP3.LUT P0, PT, PT, PT, UP0, 0x80, 0x0 ;  /* 0x000000000000781c */ /* 0x001fda0003f0f008 */
[----:B------:R-:W-:Y:S05]  /*09a0*/  @!P0 BRA `(.L_x_435) ;  /* 0xfffffffc00f08947 */ /* 0x000fea000383ffff */
[----:B------:R-:W0:Y:S08]  /*09b0*/  S2UR UR4, SR_CgaCtaId ;  /* 0x00000000000479c3 */ /* 0x000e300000008800 */
[----:B------:R-:W-:Y:S06]  /*09c0*/  BAR.ARV 0x8, 0x180 ;  /* 0x0206000000007b1d */ /* 0x000fec0000002000 */
[----:B------:R-:W-:-:S02]  /*09d0*/  MOV R22, 0x400 ;  /* 0x0000040000167802 */ /* 0x000fc40000000f00 */
[----:B------:R-:W-:Y:S01]  /*09e0*/  BAR.SYNC.DEFER_BLOCKING 0x5, 0x180 ;  /* 0x0146000000007b1d */ /* 0x000fe20000010000 */
[----:B0-----:R-:W-:-:S05]  /*09f0*/  IMAD.U32 R2, RZ, RZ, UR4 ;  /* 0x00000004ff027e24 */ /* 0x001fca000f8e00ff */
[----:B------:R-:W-:Y:S01]  /*0a00*/  ULDC UR4, c[0x0][0xc3c] ;  /* 0x00030f0000047ab9 */ /* 0x000fe20000000800 */
[----:B------:R-:W-:Y:S01]  /*0a10*/  LEA R22, R2, R22, 0x18 ;  /* 0x0000001602167211 */ /* 0x000fe200078ec0ff */
[----:B------:R-:W-:Y:S04]  /*0a20*/  STL [R1+0x58], R2 ;  /* 0x0000580201007387 */ /* 0x000fe80000100800 */
[----:B------:R-:W0:Y:S01]  /*0a30*/  LDS.128 R28, [R22+0x388d0] ;  /* 0x0388d000161c7984 */ /* 0x000e220000000c00 */
[----:B------:R-:W-:Y:S06]  /*0a40*/  BAR.ARV 0x4, 0x180 ;  /* 0x0106000000007b1d */ /* 0x000fec0000002000 */
[----:B0-----:R-:W-:-:S13]  /*0a50*/  ISETP.GE.AND P0, PT, R31, UR4, PT ;  /* 0x000000041f007c0c */ /* 0x001fda000bf06270 */
[----:B------:R-:W-:Y:S05]  /*0a60*/  @P0 BRA `(.L_x_436) ;  /* 0x0000026c00a40947 */ /* 0x000fea0003800000 */
[----:B------:R-:W-:Y:S01]  /*0a70*/  IADD3 R0, R0, -0x80, RZ ;  /* 0xffffff8000007810 */ /* 0x000fe20007ffe0ff */
[----:B------:R-:W-:Y:S01]  /*0a80*/  ULOP3.LUT UR5, UR60, 0x1, URZ, 0xfc, !UPT ;  /* 0x000000013c057892 */ /* 0x000fe2000f8efc3f */
[----:B------:R-:W-:Y:S01]  /*0a90*/  R2UR UR4, R22 ;  /* 0x00000000160472ca */ /* 0x000fe200000e0000 */
[----:B------:R-:W-:Y:S01]  /*0aa0*/  IMAD.MOV.U32 R212, RZ, RZ, RZ ;  /* 0x000000ffffd47224 */ /* 0x000fe200078e00ff */
[----:B------:R-:W-:Y:S01]  /*0ab0*/  SHF.R.S32.HI R3, RZ, 0x1f, R0 ;  /* 0x0000001fff037819 */ /* 0x000fe20000011400 */
[----:B------:R-:W-:Y:S01]  /*0ac0*/  IMAD.MOV.U32 R229, RZ, RZ, RZ ;  /* 0x000000ffffe57224 */ /* 0x000fe200078e00ff */
[----:B------:R-:W-:Y:S01]  /*0ad0*/  MOV R223, RZ ;  /* 0x000000ff00df7202 */ /* 0x000fe20000000f00 */
[----:B------:R-:W-:Y:S01]  /*0ae0*/  IMAD.MOV.U32 R225, RZ, RZ, RZ ;  /* 0x000000ffffe17224 */ /* 0x000fe200078e00ff */
[CC--:B------:R-:W-:Y:S02]  /*0af0*/  LEA.HI R2, R3.reuse, R0.reuse, RZ, 0x4 ;  /* 0x0000000003027211 */ /* 0x0c0fe400078f20ff */
[----:B------:R-:W-:-:S02]  /*0b00*/  LEA.HI R4, R3, R0, RZ, 0x5 ;  /* 0x0000000003047211 */ /* 0x000fc400078f28ff */
[----:B------:R-:W-:Y:S02]  /*0b10*/  SHF.R.S32.HI R7, RZ, 0x4, R2 ;  /* 0x00000004ff077819 */ /* 0x000fe40000011402 */
[----:B------:R-:W-:Y:S01]  /*0b20*/  LOP3.LUT R5, R2, 0x3fffff0, RZ, 0xc0, !PT ;  /* 0x03fffff002057812 */ /* 0x000fe200078ec0ff */
[----:B------:R-:W-:Y:S01]  /*0b30*/  IMAD.SHL.U32 R4, R4, 0x20, RZ ;  /* 0x0000002004047824 */ /* 0x000fe200078e00ff */
[----:B------:R-:W-:Y:S01]  /*0b40*/  LEA.HI R2, R2, R7, RZ, 0x1 ;  /* 0x0000000702027211 */ /* 0x000fe200078f08ff */
[----:B------:R-:W-:Y:S01]  /*0b50*/  UIADD3 UR4, UR4, 0x14400, URZ ;  /* 0x0001440004047890 */ /* 0x000fe2000fffe03f */
[----:B------:R-:W-:Y:S01]  /*0b60*/  LEA.HI R219, R3, R0, RZ, 0x3 ;  /* 0x0000000003db7211 */ /* 0x000fe200078f18ff */
[----:B------:R-:W-:Y:S01]  /*0b70*/  IMAD.IADD R5, R0, 0x1, -R5 ;  /* 0x0000000100057824 */ /* 0x000fe200078e0a05 */
[----:B------:R-:W-:Y:S02]  /*0b80*/  LOP3.LUT R2, R2, 0x1ffffffe, RZ, 0xc0, !PT ;  /* 0x1ffffffe02027812 */ /* 0x000fe400078ec0ff */
[----:B------:R-:W-:-:S02]  /*0b90*/  LOP3.LUT R4, R4, 0xfffffc00, RZ, 0xc0, !PT ;  /* 0xfffffc0004047812 */ /* 0x000fc400078ec0ff */
[----:B------:R-:W-:Y:S01]  /*0ba0*/  LOP3.LUT R9, R219, 0xfffffff8, RZ, 0xc0, !PT ;  /* 0xfffffff8db097812 */ /* 0x000fe200078ec0ff */
[----:B------:R-:W-:Y:S01]  /*0bb0*/  IMAD.IADD R2, R7, 0x1, -R2 ;  /* 0x0000000107027824 */ /* 0x000fe200078e0a02 */
[----:B------:R-:W-:Y:S02]  /*0bc0*/  LEA R5, R5, R4, 0x6 ;  /* 0x0000000405057211 */ /* 0x000fe400078e30ff */
[----:B------:R-:W-:Y:S01]  /*0bd0*/  LEA.HI R3, R3, R0, RZ, 0x6 ;  /* 0x0000000003037211 */ /* 0x000fe200078f30ff */
[----:B------:R-:W-:Y:S01]  /*0be0*/  IMAD.IADD R8, R0, 0x1, -R9 ;  /* 0x0000000100087824 */ /* 0x000fe200078e0a09 */
[----:B------:R-:W-:Y:S01]  /*0bf0*/  LEA R0, R2, R5, 0x3 ;  /* 0x0000000502007211 */ /* 0x000fe200078e18ff */
[----:B------:R-:W-:Y:S01]  /*0c00*/  IMAD.U32 R2, RZ, RZ, UR4 ;  /* 0x00000004ff027e24 */ /* 0x000fe2000f8e00ff */
[----:B------:R-:W-:Y:S01]  /*0c10*/  SHF.R.S32.HI R219, RZ, 0x3, R219 ;  /* 0x00000003ffdb7819 */ /* 0x000fe200000114db */
[C---:B------:R-:W-:Y:S01]  /*0c20*/  IMAD.SHL.U32 R16, R8.reuse, 0x8, RZ ;  /* 0x0000000808107824 */ /* 0x040fe200078e00ff */
[----:B------:R-:W-:Y:S01]  /*0c30*/  SHF.L.U32 R214, R8, 0x2, RZ ;  /* 0x0000000208d67819 */ /* 0x000fe200000006ff */
[----:B------:R0:W-:Y:S01]  /*0c40*/  STL [R1+0x78], R0 ;  /* 0x0000780001007387 */ /* 0x0001e20000100800 */
[----:B------:R-:W-:Y:S01]  /*0c50*/  SHF.L.U32 R3, R3, 0x3, RZ ;  /* 0x0000000303037819 */ /* 0x000fe200000006ff */
[C---:B------:R-:W-:Y:S01]  /*0c60*/  VIADD R6, R219.reuse, 0x40 ;  /* 0x00000040db067836 */ /* 0x040fe20000000000 */
[----:B------:R-:W-:Y:S01]  /*0c70*/  IADD3 R220, R214, 0x40, RZ ;  /* 0x00000040d6dc7810 */ /* 0x000fe20007ffe0ff */
[----:B------:R-:W-:Y:S01]  /*0c80*/  STL [R1+0x64], R8 ;  /* 0x0000640801007387 */ /* 0x000fe20000100800 */
[----:B------:R-:W-:Y:S01]  /*0c90*/  SHF.L.U32 R224, R219, 0x6, RZ ;  /* 0x00000006dbe07819 */ /* 0x000fe200000006ff */
[----:B------:R-:W-:Y:S01]  /*0ca0*/  VIADD R18, R16, 0x80 ;  /* 0x0000008010127836 */ /* 0x000fe20000000000 */
[----:B------:R-:W-:Y:S01]  /*0cb0*/  LOP3.LUT R228, R3, 0xfffffe00, RZ, 0xc0, !PT ;  /* 0xfffffe0003e47812 */ /* 0x000fe200078ec0ff */
[----:B------:R-:W-:Y:S01]  /*0cc0*/  IMAD.IADD R213, R214, 0x1, R220 ;  /* 0x00000001d6d57824 */ /* 0x000fe200078e02dc */
[----:B------:R-:W-:Y:S01]  /*0cd0*/  LOP3.LUT R224, R224, 0x1c0, RZ, 0xc0, !PT ;  /* 0x000001c0e0e07812 */ /* 0x000fe200078ec0ff */
[----:B0-----:R-:W-:Y:S01]  /*0ce0*/  IMAD.U32 R0, RZ, RZ, UR5 ;  /* 0x00000005ff007e24 */ /* 0x001fe2000f8e00ff */
[----:B------:R-:W-:Y:S01]  /*0cf0*/  SHF.R.S32.HI R3, RZ, 0x1f, R6 ;  /* 0x0000001fff037819 */ /* 0x000fe20000011406 */
[----:B------:R-:W-:Y:S01]  /*0d00*/  VIADD R0, R219, 0x20 ;  /* 0x00000020db007836 */ /* 0x000fe20000000000 */
[----:B------:R-:W-:Y:S01]  /*0d10*/  STL [R1+0x70], RZ ;  /* 0x000070ff01007387 */ /* 0x000fe20000100800 */
[----:B------:R-:W-:Y:S01]  /*0d20*/  VIADD R19, R16, 0xc0 ;  /* 0x000000c010137836 */ /* 0x000fe20000000000 */
[----:B------:R-:W-:Y:S01]  /*0d30*/  LEA.HI R3, R3, R6, RZ, 0x3 ;  /* 0x0000000603037211 */ /* 0x000fe200078f18ff */
[----:B------:R-:W-:Y:S01]  /*0d40*/  VIADD R221, R214, 0x20 ;  /* 0x00000020d6dd7836 */ /* 0x000fe20000000000 */
[----:B------:R-:W-:Y:S01]  /*0d50*/  SHF.R.S32.HI R5, RZ, 0x1f, R0 ;  /* 0x0000001fff057819 */ /* 0x000fe20000011400 */
[----:B------:R0:W-:Y:S01]  /*0d60*/  STL [R1+0x6c], R2 ;  /* 0x00006c0201007387 */ /* 0x0001e20000100800 */
[----:B------:R-:W-:Y:S01]  /*0d70*/  SHF.R.S32.HI R17, RZ, 0x1f, R16 ;  /* 0x0000001fff117819 */ /* 0x000fe20000011410 */
[----:B------:R-:W-:Y:S01]  /*0d80*/  IMAD.SHL.U32 R3, R3, 0x40, RZ ;  /* 0x0000004003037824 */ /* 0x000fe200078e00ff */
[----:B------:R-:W-:Y:S01]  /*0d90*/  LEA.HI R5, R5, R0, RZ, 0x3 ;  /* 0x0000000005057211 */ /* 0x000fe200078f18ff */
[----:B------:R-:W-:Y:S01]  /*0da0*/  IMAD.SHL.U32 R0, R0, 0x40, RZ ;  /* 0x0000004000007824 */ /* 0x000fe200078e00ff */
[----:B------:R-:W-:-:S02]  /*0db0*/  IADD3 R222, R214, 0x60, RZ ;  /* 0x00000060d6de7810 */ /* 0x000fc40007ffe0ff */
[----:B------:R-:W-:Y:S02]  /*0dc0*/  SHF.L.U32 R5, R5, 0x6, RZ ;  /* 0x0000000605057819 */ /* 0x000fe400000006ff */
[----:B------:R-:W-:Y:S01]  /*0dd0*/  LOP3.LUT R4, R0, 0x1c0, RZ, 0xc0, !PT ;  /* 0x000001c000047812 */ /* 0x000fe200078ec0ff */
[----:B0-----:R-:W-:Y:S01]  /*0de0*/  IMAD.SHL.U32 R2, R6, 0x40, RZ ;  /* 0x0000004006027824 */ /* 0x001fe200078e00ff */
[----:B------:R-:W-:Y:S02]  /*0df0*/  SHF.R.U32.HI R0, RZ, 0x3, R224 ;  /* 0x00000003ff007819 */ /* 0x000fe400000116e0 */
[----:B------:R-:W-:Y:S02]  /*0e00*/  SHF.R.S32.HI R0, RZ, 0x1f, R213 ;  /* 0x0000001fff007819 */ /* 0x000fe400000114d5 */
[----:B------:R-:W-:Y:S02]  /*0e10*/  LOP3.LUT R2, R2, 0x1c0, RZ, 0xc0, !PT ;  /* 0x000001c002027812 */ /* 0x000fe400078ec0ff */
[----:B------:R-:W-:-:S02]  /*0e20*/  LEA.HI R0, R0, R213, RZ, 0x3 ;  /* 0x000000d500007211 */ /* 0x000fc400078f18ff */
[----:B------:R-:W-:Y:S02]  /*0e30*/  SHF.R.U32.HI R6, RZ, 0x3, R4 ;  /* 0x00000003ff067819 */ /* 0x000fe40000011604 */
[----:B------:R-:W-:Y:S02]  /*0e40*/  SHF.R.U32.HI R4, RZ, 0x3, R2 ;  /* 0x00000003ff047819 */ /* 0x000fe40000011602 */
[----:B------:R-:W-:Y:S02]  /*0e50*/  LOP3.LUT R23, R0, 0xfffffff8, RZ, 0xc0, !PT ;  /* 0xfffffff800177812 */ /* 0x000fe400078ec0ff */
[----:B------:R-:W-:Y:S02]  /*0e60*/  LOP3.LUT R2, R5, 0xfffffe00, RZ, 0xc0, !PT ;  /* 0xfffffe0005027812 */ /* 0x000fe400078ec0ff */
[----:B------:R-:W-:Y:S02]  /*0e70*/  LOP3.LUT R0, R3, 0xfffffe00, RZ, 0xc0, !PT ;  /* 0xfffffe0003007812 */ /* 0x000fe400078ec0ff */
[----:B------:R-:W-:Y:S01]  /*0e80*/  SHF.R.S32.HI R218, RZ, 0x1f, R18 ;  /* 0x0000001fffda7819 */ /* 0x000fe20000011412 */
[----:B------:R0:W-:Y:S01]  /*0e90*/  STL [R1+0x54], R2 ;  /* 0x0000540201007387 */ /* 0x0001e20000100800 */
[----:B------:R-:W-:-:S02]  /*0ea0*/  SHF.R.S32.HI R217, RZ, 0x1f, R19 ;  /* 0x0000001fffd97819 */ /* 0x000fc40000011413 */
[----:B------:R-:W-:Y:S01]  /*0eb0*/  SHF.R.S32.HI R216, RZ, 0x1f, R23 ;  /* 0x0000001fffd87819 */ /* 0x000fe20000011417 */
[----:B------:R0:W-:Y:S06]  /*0ec0*/  STL [R1+0x50], R0 ;  /* 0x0000500001007387 */ /* 0x0001ec0000100800 */
.L_x_674:
[----:B012-4-:R-:W0:Y:S01]  /*0ed0*/  LDC.64 R2, c[0x0][0xc88] ;  /* 0x00032200ff027b82 */ /* 0x017e220000000a00 */
[----:B------:R-:W-:Y:S01]  /*0ee0*/  ULDC.64 UR10, c[0x0][0x208] ;  /* 0x00008200000a7ab9 */ /* 0x000fe20000000a00 */
[----:B------:R-:W-:Y:S01]  /*0ef0*/  ULDC.64 UR4, c[0x0][0xa28] ;  /* 0x00028a0000047ab9 */ /* 0x000fe20000000a00 */
[----:B------:R-:W-:Y:S01]  /*0f00*/  ULDC.64 UR8, c[0x0][0xa18] ;  /* 0x0002860000087ab9 */ /* 0x000fe20000000a00 */
[----:B------:R-:W-:Y:S01]  /*0f10*/  ULDC.64 UR6, c[0x0][0xa08] ;  /* 0x0002820000067ab9 */ /* 0x000fe20000000a00 */
[----:B0-----:R-:W-:-:S05]  /*0f20*/  IMAD.WIDE R2, R31, 0x4, R2 ;  /* 0x000000041f027825 */ /* 0x001fca00078e0202 */
[----:B------:R-:W2:Y:S01]  /*0f30*/  LDG.E R8, desc[UR10][R2.64] ;  /* 0x0000000a02087981 */ /* 0x000ea2000c1e1900 */
[----:B------:R-:W-:Y:S01]  /*0f40*/  ISETP.NE.U32.AND P2, PT, RZ, UR4, PT ;  /* 0x00000004ff007c0c */ /* 0x000fe2000bf45070 */
[----:B------:R-:W-:Y:S01]  /*0f50*/  IMAD.MOV.U32 R120, RZ, RZ, RZ ;  /* 0x000000ffff787224 */ /* 0x000fe200078e00ff */
[----:B------:R-:W-:Y:S02]  /*0f60*/  ISETP.NE.U32.AND P1, PT, RZ, UR8, PT ;  /* 0x00000008ff007c0c */ /* 0x000fe4000bf25070 */
[----:B------:R-:W-:Y:S02]  /*0f70*/  ISETP.NE.AND.EX P2, PT, RZ, UR5, PT, P2 ;  /* 0x00000005ff007c0c */ /* 0x000fe4000bf45320 */
[----:B------:R-:W-:Y:S02]  /*0f80*/  ISETP.NE.AND.EX P1, PT, RZ, UR9, PT, P1 ;  /* 0x00000009ff007c0c */ /* 0x000fe4000bf25310 */
[----:B------:R-:W-:-:S04]  /*0f90*/  ISETP.NE.U32.AND P0, PT, RZ, UR6, PT ;  /* 0x00000006ff007c0c */ /* 0x000fc8000bf05070 */
[----:B------:R-:W-:Y:S02]  /*0fa0*/  ISETP.NE.AND.EX P0, PT, RZ, UR7, PT, P0 ;  /* 0x00000007ff007c0c */ /* 0x000fe4000bf05300 */
[----:B--2---:R-:W-:Y:S01]  /*0fb0*/  SHF.R.S32.HI R0, RZ, 0x1f, R8 ;  /* 0x0000001fff007819 */ /* 0x004fe20000011408 */
[----:B------:R0:W-:Y:S02]  /*0fc0*/  STL [R1+0x60], R8 ;  /* 0x0000600801007387 */ /* 0x0001e40000100800 */
[C---:B------:R-:W-:Y:S01]  /*0fd0*/  @P2 LEA R2, P3, R8.reuse, UR4, 0x2 ;  /* 0x0000000408022c11 */ /* 0x040fe2000f8610ff */
[----:B------:R-:W-:Y:S01]  /*0fe0*/  ULDC UR4, c[0x0][0x288] ;  /* 0x0000a20000047ab9 */ /* 0x000fe20000000800 */
[C-C-:B------:R-:W-:Y:S01]  /*0ff0*/  SHF.L.U64.HI R27, R8.reuse, 0x2, R0.reuse ;  /* 0x00000002081b7819 */ /* 0x140fe20000010200 */
[----:B------:R0:W-:Y:S01]  /*1000*/  STL [R1+0x74], R29 ;  /* 0x0000741d01007387 */ /* 0x0001e20000100800 */
[C---:B------:R-:W-:Y:S01]  /*1010*/  @P2 LEA.HI.X R3, R8.reuse, UR5, R0, 0x2, P3 ;  /* 0x0000000508032c11 */ /* 0x040fe200098f1400 */
[----:B------:R-:W-:Y:S01]  /*1020*/  IMAD.SHL.U32 R26, R8, 0x4, RZ ;  /* 0x00000004081a7824 */ /* 0x000fe200078e00ff */
[----:B------:R-:W-:Y:S01]  /*1030*/  MOV R0, RZ ;  /* 0x000000ff00007202 */ /* 0x000fe20000000f00 */
[----:B------:R0:W-:Y:S01]  /*1040*/  STL [R1+0x68], R30 ;  /* 0x0000681e01007387 */ /* 0x0001e20000100800 */
[----:B------:R-:W-:Y:S01]  /*1050*/  IMAD.U32 R140, RZ, RZ, UR4 ;  /* 0x00000004ff8c7e24 */ /* 0x000fe2000f8e00ff */
[----:B------:R-:W-:Y:S01]  /*1060*/  ULDC.64 UR4, c[0x0][0x418] ;  /* 0x0001060000047ab9 */ /* 0x000fe20000000a00 */
[C---:B------:R-:W-:Y:S01]  /*1070*/  IADD3 R6, P4, R26.reuse, UR6, RZ ;  /* 0x000000061a067c10 */ /* 0x040fe2000ff9e0ff */
[----:B------:R-:W-:Y:S01]  /*1080*/  UISETP.NE.U32.AND UP0, UPT, UR4, URZ, UPT ;  /* 0x0000003f0400728c */ /* 0x000fe2000bf05070 */
[----:B------:R0:W5:Y:S01]  /*1090*/  @P2 LDG.E R0, desc[UR10][R2.64] ;  /* 0x0000000a02002981 */ /* 0x000162000c1e1900 */
[----:B------:R-:W-:Y:S01]  /*10a0*/  @P1 IADD3 R4, P2, R26, UR8, RZ ;  /* 0x000000081a041c10 */ /* 0x000fe2000ff5e0ff */
[----:B------:R-:W-:Y:S01]  /*10b0*/  ULDC UR4, c[0x0][0x424] ;  /* 0x0001090000047ab9 */ /* 0x000fe20000000800 */
[----:B------:R-:W-:Y:S01]  /*10c0*/  UISETP.NE.AND.EX UP0, UPT, UR5, URZ, UPT, UP0 ;  /* 0x0000003f0500728c */ /* 0x000fe2000bf05300 */
[C---:B------:R-:W-:Y:S01]  /*10d0*/  IADD3.X R7, R27.reuse, UR7, RZ, P4, !PT ;  /* 0x000000071b077c10 */ /* 0x040fe2000a7fe4ff */
[----:B------:R-:W-:Y:S01]  /*10e0*/  ULDC.64 UR6, c[0x0][0xa20] ;  /* 0x0002880000067ab9 */ /* 0x000fe20000000a00 */
[----:B------:R-:W-:Y:S01]  /*10f0*/  @P1 IADD3.X R5, R27, UR9, RZ, P2, !PT ;  /* 0x000000091b051c10 */ /* 0x000fe200097fe4ff */
[----:B------:R-:W-:Y:S01]  /*1100*/  USEL UR4, UR4, 0x1, UP0 ;  /* 0x0000000104047887 */ /* 0x000fe20008000000 */
[----:B------:R-:W-:Y:S01]  /*1110*/  ISETP.NE.U32.AND P2, PT, RZ, UR6, PT ;  /* 0x00000006ff007c0c */ /* 0x000fe2000bf45070 */
[----:B------:R-:W-:Y:S01]  /*1120*/  ULDC UR5, c[0x0][0x2f0] ;  /* 0x0000bc0000057ab9 */ /* 0x000fe20000000800 */
[----:B------:R0:W5:Y:S01]  /*1130*/  @P0 LDG.E R120, desc[UR10][R6.64] ;  /* 0x0000000a06780981 */ /* 0x000162000c1e1900 */
[----:B------:R-:W-:Y:S01]  /*1140*/  UIMAD UR4, UR4, UR5, URZ ;  /* 0x00000005040472a4 */ /* 0x000fe2000f8e023f */
[----:B------:R-:W-:-:S02]  /*1150*/  ISETP.NE.AND.EX P2, PT, RZ, UR7, PT, P2 ;  /* 0x00000007ff007c0c */ /* 0x000fc4000bf45320 */
[----:B------:R0:W5:Y:S01]  /*1160*/  @P1 LDG.E R140, desc[UR10][R4.64] ;  /* 0x0000000a048c1981 */ /* 0x000162000c1e1900 */
[----:B------:R-:W-:Y:S01]  /*1170*/  ULDC UR5, c[0x0][0x348] ;  /* 0x0000d20000057ab9 */ /* 0x000fe20000000800 */
[----:B------:R-:W-:Y:S01]  /*1180*/  MOV R91, R8 ;  /* 0x00000008005b7202 */ /* 0x000fe20000000f00 */
[----:B---3--:R-:W-:Y:S08]  /*1190*/  @P1 BRA `(.L_x_437) ;  /* 0x0000000000281947 */ /* 0x008ff00003800000 */
[----:B------:R-:W-:Y:S02]  /*11a0*/  ULDC.64 UR8, c[0x0][0xa00] ;  /* 0x0002800000087ab9 */ /* 0x000fe40000000a00 */
[----:B------:R-:W-:-:S04]  /*11b0*/  ISETP.NE.U32.AND P1, PT, RZ, UR8, PT ;  /* 0x00000008ff007c0c */ /* 0x000fc8000bf25070 */
[----:B------:R-:W-:-:S13]  /*11c0*/  ISETP.NE.AND.EX P1, PT, RZ, UR9, PT, P1 ;  /* 0x00000009ff007c0c */ /* 0x000fda000bf25310 */
[----:B------:R-:W-:Y:S05]  /*11d0*/  @!P1 BRA `(.L_x_437) ;  /* 0x0000000000189947 */ /* 0x000fea0003800000 */
[----:B0-----:R-:W0:Y:S01]  /*11e0*/  LDC.64 R2, c[0x0][0xa00] ;  /* 0x00028000ff027b82 */ /* 0x001e220000000a00 */
[----:B------:R-:W-:Y:S01]  /*11f0*/  ULDC.64 UR8, c[0x0][0x208] ;  /* 0x0000820000087ab9 */ /* 0x000fe20000000a00 */
[----:B0-----:R-:W-:-:S05]  /*1200*/  IMAD.WIDE R2, R91, 0x4, R2 ;  /* 0x000000045b027825 */ /* 0x001fca00078e0202 */
[----:B-----5:R-:W2:Y:S04]  /*1210*/  LDG.E R140, desc[UR8][R2.64] ;  /* 0x00000008028c7981 */ /* 0x020ea8000c1e1900 */
[----:B------:R-:W2:Y:S02]  /*1220*/  LDG.E R5, desc[UR8][R2.64+0x4] ;  /* 0x0000040802057981 */ /* 0x000ea4000c1e1900 */
[----:B--2---:R-:W-:-:S07]  /*1230*/  IMAD.IADD R140, R5, 0x1, -R140 ;  /* 0x00000001058c7824 */ /* 0x004fce00078e0a8c */
.L_x_437:
[----:B------:R-:W-:Y:S01]  /*1240*/  IMAD.U32 R24, RZ, RZ, UR5 ;  /* 0x00000005ff187e24 */ /* 0x000fe2000f8e00ff */
[----:B------:R-:W-:Y:S01]  /*1250*/  MOV R25, UR4 ;  /* 0x0000000400197c02 */ /* 0x000fe20008000f00 */
[----:B------:R-:W-:Y:S06]  /*1260*/  @!P2 BRA `(.L_x_438) ;  /* 0x000000000014a947 */ /* 0x000fec0003800000 */
[----:B0-----:R-:W-:Y:S01]  /*1270*/  IADD3 R2, P0, R26, UR6, RZ ;  /* 0x000000061a027c10 */ /* 0x001fe2000ff1e0ff */
[----:B------:R-:W-:-:S03]  /*1280*/  ULDC.64 UR4, c[0x0][0x208] ;  /* 0x0000820000047ab9 */ /* 0x000fc60000000a00 */
[----:B------:R-:W-:-:S05]  /*1290*/  IADD3.X R3, R27, UR7, RZ, P0, !PT ;  /* 0x000000071b037c10 */ /* 0x000fca00087fe4ff */
[----:B------:R1:W5:Y:S01]  /*12a0*/  LDG.E R25, desc[UR4][R2.64] ;  /* 0x0000000402197981 */ /* 0x000362000c1e1900 */
[----:B------:R-:W-:Y:S05]  /*12b0*/  BRA `(.L_x_439) ;  /* 0x0000000000147947 */ /* 0x000fea0003800000 */
.L_x_438:
[----:B------:R-:W-:Y:S05]  /*12c0*/  @!P0 BRA `(.L_x_439) ;  /* 0x0000000000108947 */ /* 0x000fea0003800000 */
[----:B------:R-:W-:Y:S02]  /*12d0*/  ULDC.64 UR4, c[0x0][0x208] ;  /* 0x0000820000047ab9 */ /* 0x000fe40000000a00 */
[----:B0-----:R-:W2:Y:S04]  /*12e0*/  LDG.E R2, desc[UR4][R6.64] ;  /* 0x0000000406027981 */ /* 0x001ea8000c1e1900 */
[----:B------:R-:W2:Y:S02]  /*12f0*/  LDG.E R25, desc[UR4][R6.64+0x4] ;  /* 0x0000040406197981 */ /* 0x000ea4000c1e1900 */
[----:B--2---:R-:W-:-:S07]  /*1300*/  IMAD.IADD R25, R25, 0x1, -R2 ;  /* 0x0000000119197824 */ /* 0x004fce00078e0a02 */
.L_x_439:
[----:B------:R-:W-:Y:S01]  /*1310*/  ULDC.64 UR4, c[0x0][0xa10] ;  /* 0x0002840000047ab9 */ /* 0x000fe20000000a00 */
[----:B------:R-:W-:Y:S01]  /*1320*/  ULDC.64 UR6, c[0x0][0x208] ;  /* 0x0000820000067ab9 */ /* 0x000fe20000000a00 */
[----:B------:R-:W-:-:S04]  /*1330*/  ISETP.NE.U32.AND P0, PT, RZ, UR4, PT ;  /* 0x00000004ff007c0c */ /* 0x000fc8000bf05070 */
[----:B------:R-:W-:Y:S01]  /*1340*/  ISETP.NE.AND.EX P0, PT, RZ, UR5, PT, P0 ;  /* 0x00000005ff007c0c */ /* 0x000fe2000bf05300 */
[----:B------:R-:W-:-:S12]  /*1350*/  ULDC.64 UR4, c[0x0][0xa30] ;  /* 0x00028c0000047ab9 */ /* 0x000fd80000000a00 */
[----:B01----:R-:W0:Y:S02]  /*1360*/  @P0 LDC.64 R2, c[0x0][0xa10] ;  /* 0x00028400ff020b82 */ /* 0x003e240000000a00 */
[----:B0-----:R-:W-:-:S05]  /*1370*/  @P0 IMAD.WIDE R2, R91, 0x4, R2 ;  /* 0x000000045b020825 */ /* 0x001fca00078e0202 */
[----:B------:R-:W2:Y:S04]  /*1380*/  @P0 LDG.E R6, desc[UR6][R2.64] ;  /* 0x0000000602060981 */ /* 0x000ea8000c1e1900 */
[----:B------:R-:W2:Y:S01]  /*1390*/  @P0 LDG.E R7, desc[UR6][R2.64+0x4] ;  /* 0x0000040602070981 */ /* 0x000ea2000c1e1900 */
[----:B-----5:R-:W-:Y:S01]  /*13a0*/  IADD3 R8, R25, -R0, RZ ;  /* 0x8000000019087210 */ /* 0x020fe20007ffe0ff */
[----:B------:R-:W-:Y:S01]  /*13b0*/  IMAD.MOV.U32 R136, RZ, RZ, R25 ;  /* 0x000000ffff887224 */ /* 0x000fe200078e0019 */
[----:B------:R-:W-:-:S03]  /*13c0*/  ISETP.NE.U32.AND P1, PT, RZ, UR4, PT ;  /* 0x00000004ff007c0c */ /* 0x000fc6000bf25070 */
[----:B------:R-:W-:Y:S01]  /*13d0*/  IMAD.MOV R116, RZ, RZ, -R8 ;  /* 0x000000ffff747224 */ /* 0x000fe200078e0a08 */
[----:B------:R-:W-:-:S04]  /*13e0*/  ISETP.NE.AND.EX P1, PT, RZ, UR5, PT, P1 ;  /* 0x00000005ff007c0c */ /* 0x000fc8000bf25310 */
[----:B------:R-:W-:-:S09]  /*13f0*/  VIMNMX R116, RZ, R116, !PT ;  /* 0x00000074ff747248 */ /* 0x000fd20007fe0100 */
[----:B------:R-:W-:-:S04]  /*1400*/  @P1 IADD3 R4, P2, R26, UR4, RZ ;  /* 0x000000041a041c10 */ /* 0x000fc8000ff5e0ff */
[----:B------:R-:W-:-:S05]  /*1410*/  @P1 IADD3.X R5, R27, UR5, RZ, P2, !PT ;  /* 0x000000051b051c10 */ /* 0x000fca00097fe4ff */
[----:B------:R0:W5:Y:S01]  /*1420*/  @P1 LDG.E R136, desc[UR6][R4.64] ;  /* 0x0000000604881981 */ /* 0x000162000c1e1900 */
[----:B--2---:R-:W-:-:S04]  /*1430*/  @P0 IMAD.IADD R24, R7, 0x1, -R6 ;  /* 0x0000000107180824 */ /* 0x004fc800078e0a06 */
[----:B------:R-:W-:-:S05]  /*1440*/  IMAD.IADD R180, R8, 0x1, R24 ;  /* 0x0000000108b47824 */ /* 0x000fca00078e0218 */
[----:B------:R-:W-:-:S05]  /*1450*/  IADD3 R0, R180, 0x4f, RZ ;  /* 0x0000004fb4007810 */ /* 0x000fca0007ffe0ff */
[----:B------:R-:W-:-:S05]  /*1460*/  IMAD.HI R0, R0, 0x66666667, RZ ;  /* 0x6666666700007827 */ /* 0x000fca00078e02ff */
[----:B------:R-:W-:-:S04]  /*1470*/  SHF.R.U32.HI R181, RZ, 0x1f, R0 ;  /* 0x0000001fffb57819 */ /* 0x000fc80000011600 */
[----:B------:R-:W-:-:S05]  /*1480*/  LEA.HI.SX32 R181, R0, R181, 0x1b ;  /* 0x000000b500b57211 */ /* 0x000fca00078fdaff */
[----:B------:R-:W-:-:S05]  /*1490*/  IMAD R3, R181, 0x50, -R8 ;  /* 0x00000050b5037824 */ /* 0x000fca00078e0a08 */
[----:B------:R-:W-:-:S04]  /*14a0*/  VIMNMX R3, R3, R24, PT ;  /* 0x0000001803037248 */ /* 0x000fc80003fe0100 */
[----:B------:R-:W-:Y:S01]  /*14b0*/  ISETP.GT.AND P0, PT, R3, R116, PT ;  /* 0x000000740300720c */ /* 0x000fe20003f04270 */
[----:B------:R-:W-:-:S05]  /*14c0*/  IMAD.WIDE.U32 R116, R116, -0x33333333, RZ ;  /* 0xcccccccd74747825 */ /* 0x000fca00078e00ff */
[----:B------:R-:W-:-:S04]  /*14d0*/  SHF.R.U32.HI R116, RZ, 0x6, R117 ;  /* 0x00000006ff747819 */ /* 0x000fc80000011675 */
[----:B------:R-:W-:-:S03]  /*14e0*/  MOV R2, R116 ;  /* 0x0000007400027202 */ /* 0x000fc60000000f00 */
[----:B------:R-:W-:-:S04]  /*14f0*/  @P0 VIADD R0, R3, 0x4f ;  /* 0x0000004f03000836 */ /* 0x000fc80000000000 */
[----:B------:R-:W-:-:S05]  /*1500*/  @P0 IMAD.HI R0, R0, 0x66666667, RZ ;  /* 0x6666666700000827 */ /* 0x000fca00078e02ff */
[----:B------:R-:W-:-:S04]  /*1510*/  @P0 SHF.R.U32.HI R3, RZ, 0x1f, R0 ;  /* 0x0000001fff030819 */ /* 0x000fc80000011600 */
[----:B------:R-:W-:Y:S02]  /*1520*/  @P0 LEA.HI.SX32 R2, R0, R3, 0x1b ;  /* 0x0000000300020211 */ /* 0x000fe400078fdaff */
[----:B------:R-:W-:Y:S02]  /*1530*/  PLOP3.LUT P0, PT, PT, PT, PT, 0x80, 0x0 ;  /* 0x000000000000781c */ /* 0x000fe40003f0f070 */
[----:B------:R-:W-:-:S13]  /*1540*/  ISETP.GT.AND P1, PT, R2, R116, PT ;  /* 0x000000740200720c */ /* 0x000fda0003f24270 */
[----:B0-----:R-:W-:Y:S05]  /*1550*/  @!P1 BRA `(.L_x_440) ;  /* 0x0000009000e49947 */ /* 0x001fea0003800000 */
[----:B------:R-:W-:Y:S01]  /*1560*/  VIADD R0, R22, 0x24400 ;  /* 0x0002440016007836 */ /* 0x000fe20000000000 */
[----:B------:R-:W-:Y:S04]  /*1570*/  BSSY B6, `(.L_x_441) ;  /* 0x0000013000067945 */ /* 0x000fe80003800000 */
[----:B------:R-:W-:-:S13]  /*1580*/  LOP3.LUT P0, RZ, R0, 0x3ff, RZ, 0xc0, !PT ;  /* 0x000003ff00ff7812 */ /* 0x000fda000780c0ff */
[----:B------:R-:W-:Y:S05]  /*1590*/  @!P0 BRA `(.L_x_442) ;  /* 0x0000000000408947 */ /* 0x000fea0003800000 */
[----:B------:R-:W-:Y:S01]  /*15a0*/  MOV R0, 0x0 ;  /* 0x0000000000007802 */ /* 0x000fe20000000f00 */
[----:B------:R-:W-:Y:S01]  /*15b0*/  ULDC.64 UR4, c[0x4][0xa8] ;  /* 0x01002a0000047ab9 */ /* 0x000fe20000000a00 */
[----:B------:R-:W-:Y:S01]  /*15c0*/  ULDC.64 UR6, c[0x4][0x18] ;  /* 0x0100060000067ab9 */ /* 0x000fe20000000a00 */
[----:B------:R-:W-:Y:S01]  /*15d0*/  IMAD.U32 R4, RZ, RZ, UR4 ;  /* 0x00000004ff047e24 */ /* 0x000fe2000f8e00ff */
[----:B------:R0:W1:Y:S01]  /*15e0*/  LDC.64 R14, c[0x4][R0] ;  /* 0x01000000000e7b82 */ /* 0x0000620000000a00 */
[----:B------:R-:W-:Y:S01]  /*15f0*/  MOV R5, UR5 ;  /* 0x0000000500057c02 */ /* 0x000fe20008000f00 */
[----:B------:R-:W-:Y:S01]  /*1600*/  ULDC.64 UR4, c[0x4][0xb0] ;  /* 0x01002c0000047ab9 */ /* 0x000fe20000000a00 */
[----:B------:R-:W-:Y:S01]  /*1610*/  MOV R10, UR6 ;  /* 0x00000006000a7c02 */ /* 0x000fe20008000f00 */
[----:B------:R-:W-:Y:S01]  /*1620*/  IMAD.U32 R6, RZ, RZ, UR4 ;  /* 0x00000004ff067e24 */ /* 0x000fe2000f8e00ff */
[----:B------:R-:W-:Y:S01]  /*1630*/  MOV R12, 0x1 ;  /* 0x00000001000c7802 */ /* 0x000fe20000000f00 */
[----:B------:R-:W-:-:S02]  /*1640*/  IMAD.U32 R7, RZ, RZ, UR5 ;  /* 0x00000005ff077e24 */ /* 0x000fc4000f8e00ff */
[----:B------:R-:W-:Y:S02]  /*1650*/  IMAD.U32 R11, RZ, RZ, UR7 ;  /* 0x00000007ff0b7e24 */ /* 0x000fe4000f8e00ff */
[----:B------:R-:W-:Y:S02]  /*1660*/  IMAD.MOV.U32 R8, RZ, RZ, 0x70 ;  /* 0x00000070ff087424 */ /* 0x000fe400078e00ff */
[----:B0-----:R-:W-:-:S07]  /*1670*/  IMAD.MOV.U32 R13, RZ, RZ, RZ ;  /* 0x000000ffff0d7224 */ /* 0x001fce00078e00ff */
[----:B------:R-:W-:-:S07]  /*1680*/  LEPC R20, `(.L_x_442) ;  /* 0x000000001014794e */ /* 0x000fce0000000000 */
[----:B-1---5:R-:W-:Y:S05]  /*1690*/  CALL.ABS.NOINC R14 ;  /* 0x000000000e007343 */ /* 0x022fea0003c00000 */
.L_x_442:
[----:B------:R-:W-:Y:S05]  /*16a0*/  BSYNC B6 ;  /* 0x0000000000067941 */ /* 0x000fea0003800000 */
.L_x_441:
[----:B------:R-:W-:Y:S01]  /*16b0*/  VIADD R0, R22, 0x400 ;  /* 0x0000040016007836 */ /* 0x000fe20000000000 */
[----:B------:R-:W-:Y:S04]  /*16c0*/  BSSY B6, `(.L_x_443) ;  /* 0x0000013000067945 */ /* 0x000fe80003800000 */
[----:B------:R-:W-:-:S13]  /*16d0*/  LOP3.LUT P0, RZ, R0, 0x3ff, RZ, 0xc0, !PT ;  /* 0x000003ff00ff7812 */ /* 0x000fda000780c0ff */
[----:B------:R-:W-:Y:S05]  /*16e0*/  @!P0 BRA `(.L_x_444) ;  /* 0x0000000000408947 */ /* 0x000fea0003800000 */
[----:B------:R-:W-:Y:S01]  /*16f0*/  MOV R0, 0x0 ;  /* 0x0000000000007802 */ /* 0x000fe20000000f00 */
[----:B------:R-:W-:Y:S01]  /*1700*/  ULDC.64 UR4, c[0x4][0xa8] ;  /* 0x01002a0000047ab9 */ /* 0x000fe20000000a00 */
[----:B------:R-:W-:Y:S01]  /*1710*/  ULDC.64 UR6, c[0x4][0x18] ;  /* 0x0100060000067ab9 */ /* 0x000fe20000000a00 */
[----:B------:R-:W-:Y:S01]  /*1720*/  MOV R4, UR4 ;  /* 0x0000000400047c02 */ /* 0x000fe20008000f00 */
[----:B------:R0:W1:Y:S01]  /*1730*/  LDC.64 R14, c[0x4][R0] ;  /* 0x01000000000e7b82 */ /* 0x0000620000000a00 */
[----:B------:R-:W-:Y:S01]  /*1740*/  IMAD.U32 R5, RZ, RZ, UR5 ;  /* 0x00000005ff057e24 */ /* 0x000fe2000f8e00ff */
        /* <DEDUP_REMOVED lines=10> */
.L_x_444:
[----:B------:R-:W-:Y:S05]  /*17f0*/  BSYNC B6 ;  /* 0x0000000000067941 */ /* 0x000fea0003800000 */
.L_x_443:
[----:B------:R-:W-:Y:S01]  /*1800*/  ULDC.64 UR4, c[0x0][0x9f8] ;  /* 0x00027e0000047ab9 */ /* 0x000fe20000000a00 */
[----:B------:R-:W0:Y:S01]  /*1810*/  LDC R115, c[0x0][0x3f4] ;  /* 0x0000fd00ff737b82 */ /* 0x000e220000000800 */
[----:B------:R-:W-:Y:S01]  /*1820*/  ISETP.NE.U32.AND P0, PT, RZ, UR4, PT ;  /* 0x00000004ff007c0c */ /* 0x000fe2000bf05070 */
[----:B------:R-:W2:Y:S03]  /*1830*/  LDL R21, [R1+0x50] ;  /* 0x0000500001157983 */ /* 0x000ea60000100800 */
[----:B------:R-:W-:Y:S01]  /*1840*/  ISETP.NE.AND.EX P0, PT, RZ, UR5, PT, P0 ;  /* 0x00000005ff007c0c */ /* 0x000fe2000bf05300 */
[----:B------:R-:W-:Y:S01]  /*1850*/  ULDC.64 UR6, c[0x0][0x208] ;  /* 0x0000820000067ab9 */ /* 0x000fe20000000a00 */
[----:B------:R-:W3:Y:S01]  /*1860*/  LDL R31, [R1+0x54] ;  /* 0x00005400011f7983 */ /* 0x000ee20000100800 */
[----:B------:R-:W1:Y:S08]  /*1870*/  LDC.64 R92, c[0x0][0x408] ;  /* 0x00010200ff5c7b82 */ /* 0x000e700000000a00 */
[----:B------:R-:W4:Y:S02]  /*1880*/  LDC.64 R98, c[0x0][0x3f8] ;  /* 0x0000fe00ff627b82 */ /* 0x000f240000000a00 */
[----:B------:R-:W-:Y:S01]  /*1890*/  @P0 IADD3 R4, P1, R26, UR4, RZ ;  /* 0x000000041a040c10 */ /* 0x000fe2000ff3e0ff */
[----:B------:R-:W-:-:S03]  /*18a0*/  ULDC UR4, c[0x0][0x2f4] ;  /* 0x0000bd0000047ab9 */ /* 0x000fc60000000800 */
[----:B------:R-:W-:Y:S02]  /*18b0*/  @P0 IADD3.X R5, R27, UR5, RZ, P1, !PT ;  /* 0x000000051b050c10 */ /* 0x000fe40008ffe4ff */
[----:B------:R-:W-:-:S03]  /*18c0*/  ISETP.GE.AND P1, PT, R213, UR4, PT ;  /* 0x00000004d5007c0c */ /* 0x000fc6000bf26270 */
[----:B------:R0:W3:Y:S01]  /*18d0*/  @P0 LDG.E R91, desc[UR6][R4.64] ;  /* 0x00000006045b0981 */ /* 0x0000e2000c1e1900 */
[----:B------:R-:W-:Y:S02]  /*18e0*/  ISETP.GE.AND P0, PT, R16, UR4, PT ;  /* 0x0000000410007c0c */ /* 0x000fe4000bf06270 */
[----:B------:R-:W-:Y:S02]  /*18f0*/  SEL R3, RZ, 0xffffffff, P1 ;  /* 0xffffffffff037807 */ /* 0x000fe40000800000 */
[----:B------:R-:W-:Y:S02]  /*1900*/  SEL R0, RZ, 0x1, P0 ;  /* 0x00000001ff007807 */ /* 0x000fe40000000000 */
[----:B------:R-:W-:Y:S02]  /*1910*/  SHF.L.U32 R3, R3, 0x1, RZ ;  /* 0x0000000103037819 */ /* 0x000fe400000006ff */
[----:B------:R-:W-:Y:S02]  /*1920*/  ISETP.GE.AND P2, PT, R18, UR4, PT ;  /* 0x0000000412007c0c */ /* 0x000fe4000bf46270 */
[----:B------:R-:W-:-:S02]  /*1930*/  LOP3.LUT R0, R3, 0x2, R0, 0xe2, !PT ;  /* 0x0000000203007812 */ /* 0x000fc400078ee200 */
[----:B------:R-:W-:Y:S02]  /*1940*/  SEL R3, RZ, 0x4, P2 ;  /* 0x00000004ff037807 */ /* 0x000fe40001000000 */
[----:B0-----:R-:W-:Y:S02]  /*1950*/  ISETP.GE.AND P2, PT, R16, R115, PT ;  /* 0x000000731000720c */ /* 0x001fe40003f46270 */
[----:B------:R-:W-:Y:S02]  /*1960*/  LOP3.LUT R4, R0, R3, RZ, 0xfc, !PT ;  /* 0x0000000300047212 */ /* 0x000fe400078efcff */
[----:B------:R-:W-:Y:S02]  /*1970*/  SHF.R.S32.HI R7, RZ, 0x1f, R219 ;  /* 0x0000001fff077819 */ /* 0x000fe400000114db */
[----:B------:R-:W-:Y:S01]  /*1980*/  SEL R3, R115, RZ, P2 ;  /* 0x000000ff73037207 */ /* 0x000fe20001000000 */
[C---:B------:R-:W-:Y:S01]  /*1990*/  VIADD R33, R219.reuse, 0x40 ;  /* 0x00000040db217836 */ /* 0x040fe20000000000 */
[----:B------:R-:W-:Y:S01]  /*19a0*/  IADD3 R20, R219, 0x40, RZ ;  /* 0x00000040db147810 */ /* 0x000fe20007ffe0ff */
[----:B-1----:R-:W-:-:S02]  /*19b0*/  IMAD R0, R7, R92, RZ ;  /* 0x0000005c07007224 */ /* 0x002fc400078e02ff */
[----:B------:R-:W-:Y:S02]  /*19c0*/  IMAD.IADD R3, R16, 0x1, R3 ;  /* 0x0000000110037824 */ /* 0x000fe400078e0203 */
[----:B----4-:R-:W-:Y:S01]  /*19d0*/  IMAD R6, R7, R98, RZ ;  /* 0x0000006207067224 */ /* 0x010fe200078e02ff */
[----:B------:R-:W-:Y:S01]  /*19e0*/  SHF.L.U32 R33, R33, 0x6, RZ ;  /* 0x0000000621217819 */ /* 0x000fe200000006ff */
[----:B------:R-:W-:Y:S01]  /*19f0*/  IMAD R7, R219, R93, R0 ;  /* 0x0000005ddb077224 */ /* 0x000fe200078e0200 */
[----:B------:R-:W-:Y:S01]  /*1a00*/  SHF.R.S32.HI R0, RZ, 0x1f, R3 ;  /* 0x0000001fff007819 */ /* 0x000fe20000011403 */
[----:B------:R-:W-:Y:S01]  /*1a10*/  IMAD.SHL.U32 R20, R20, 0x40, RZ ;  /* 0x0000004014147824 */ /* 0x000fe200078e00ff */
[----:B------:R-:W-:Y:S02]  /*1a20*/  LOP3.LUT R33, R33, 0x1c0, RZ, 0xc0, !PT ;  /* 0x000001c021217812 */ /* 0x000fe400078ec0ff */
[----:B------:R-:W-:Y:S02]  /*1a30*/  LEA.HI R9, R0, R3, RZ, 0x3 ;  /* 0x0000000300097211 */ /* 0x000fe400078f18ff */
[----:B------:R-:W-:-:S02]  /*1a40*/  LOP3.LUT R20, R20, 0x1c0, RZ, 0xc0, !PT ;  /* 0x000001c014147812 */ /* 0x000fc400078ec0ff */
[----:B------:R-:W-:Y:S02]  /*1a50*/  LOP3.LUT R10, R33, 0x38, R9, 0xf8, !PT ;  /* 0x00000038210a7812 */ /* 0x000fe400078ef809 */
[----:B------:R-:W-:-:S04]  /*1a60*/  SHF.R.U32.HI R20, RZ, 0x3, R20 ;  /* 0x00000003ff147819 */ /* 0x000fc80000011614 */
[----:B------:R-:W-:Y:S02]  /*1a70*/  LOP3.LUT R13, R10, R20, RZ, 0x3c, !PT ;  /* 0x000000140a0d7212 */ /* 0x000fe400078e3cff */
[----:B------:R-:W4:Y:S01]  /*1a80*/  LDL R10, [R1+0x64] ;  /* 0x00006400010a7983 */ /* 0x000f220000100800 */
[----:B------:R-:W-:Y:S02]  /*1a90*/  SHF.R.S32.HI R215, RZ, 0x1f, R214 ;  /* 0x0000001fffd77819 */ /* 0x000fe400000114d6 */
[----:B------:R-:W-:Y:S01]  /*1aa0*/  ISETP.GE.AND P1, PT, R213, R115, PT ;  /* 0x00000073d500720c */ /* 0x000fe20003f26270 */
[C---:B------:R-:W-:Y:S02]  /*1ab0*/  IMAD R5, R219.reuse, R99, R6 ;  /* 0x00000063db057224 */ /* 0x040fe400078e0206 */
[----:B------:R-:W-:Y:S01]  /*1ac0*/  IMAD.WIDE.U32 R100, R219, R98, R16 ;  /* 0x00000062db647225 */ /* 0x000fe200078e0010 */
[----:B------:R-:W-:-:S03]  /*1ad0*/  SEL R6, R115, RZ, P1 ;  /* 0x000000ff73067207 */ /* 0x000fc60000800000 */
[----:B------:R-:W-:Y:S01]  /*1ae0*/  IMAD.WIDE.U32 R102, R219, R98, R214 ;  /* 0x00000062db667225 */ /* 0x000fe200078e00d6 */
[----:B------:R-:W-:-:S03]  /*1af0*/  IADD3 R101, R5, R101, RZ ;  /* 0x0000006505657210 */ /* 0x000fc60007ffe0ff */
[----:B------:R-:W-:Y:S01]  /*1b00*/  IMAD.IADD R103, R103, 0x1, R5 ;  /* 0x0000000167677824 */ /* 0x000fe200078e0205 */
[----:B------:R-:W-:Y:S01]  /*1b10*/  LEA.HI R5, R0, R3, RZ, 0x6 ;  /* 0x0000000300057211 */ /* 0x000fe200078f30ff */
[----:B------:R-:W-:-:S04]  /*1b20*/  IMAD.WIDE.U32 R94, R219, R92, R16 ;  /* 0x0000005cdb5e7225 */ /* 0x000fc800078e0010 */
[----:B------:R-:W-:-:S04]  /*1b30*/  IMAD.WIDE.U32 R96, R219, R92, R214 ;  /* 0x0000005cdb607225 */ /* 0x000fc800078e00d6 */
[----:B------:R-:W-:Y:S02]  /*1b40*/  IMAD.IADD R6, R213, 0x1, R6 ;  /* 0x00000001d5067824 */ /* 0x000fe400078e0206 */
[C---:B------:R-:W-:Y:S02]  /*1b50*/  VIADD R34, R219.reuse, 0x20 ;  /* 0x00000020db227836 */ /* 0x040fe40000000000 */
[----:B------:R-:W-:Y:S01]  /*1b60*/  VIADD R28, R219, 0x20 ;  /* 0x00000020db1c7836 */ /* 0x000fe20000000000 */
[----:B------:R-:W-:Y:S01]  /*1b70*/  IADD3 R95, R7, R95, RZ ;  /* 0x0000005f075f7210 */ /* 0x000fe20007ffe0ff */
[----:B------:R-:W-:Y:S01]  /*1b80*/  IMAD.IADD R97, R97, 0x1, R7 ;  /* 0x0000000161617824 */ /* 0x000fe200078e0207 */
[----:B------:R-:W-:Y:S01]  /*1b90*/  SHF.R.S32.HI R5, RZ, 0x6, R5 ;  /* 0x00000006ff057819 */ /* 0x000fe20000011405 */
[----:B------:R-:W0:Y:S01]  /*1ba0*/  S2R R138, SR_TID.X ;  /* 0x00000000008a7919 */ /* 0x000e220000002100 */
[----:B------:R-:W-:Y:S01]  /*1bb0*/  LOP3.LUT R0, R224, 0x38, R9, 0xf8, !PT ;  /* 0x00000038e0007812 */ /* 0x000fe200078ef809 */
[----:B------:R-:W-:Y:S01]  /*1bc0*/  IMAD.SHL.U32 R34, R34, 0x40, RZ ;  /* 0x0000004022227824 */ /* 0x000fe200078e00ff */
[----:B------:R-:W-:-:S02]  /*1bd0*/  SHF.R.U32.HI R32, RZ, 0x3, R224 ;  /* 0x00000003ff207819 */ /* 0x000fc400000116e0 */
[----:B------:R-:W-:Y:S02]  /*1be0*/  SHF.R.S32.HI R7, RZ, 0x1f, R6 ;  /* 0x0000001fff077819 */ /* 0x000fe40000011406 */
[----:B------:R-:W-:Y:S01]  /*1bf0*/  SHF.L.U32 R28, R28, 0x6, RZ ;  /* 0x000000061c1c7819 */ /* 0x000fe200000006ff */
[----:B------:R-:W-:Y:S01]  /*1c00*/  IMAD R134, R5, 0x1400, R228 ;  /* 0x0000140005867824 */ /* 0x000fe200078e02e4 */
[----:B------:R-:W-:Y:S02]  /*1c10*/  LOP3.LUT R3, R0, R32, RZ, 0x3c, !PT ;  /* 0x0000002000037212 */ /* 0x000fe400078e3cff */
[----:B------:R-:W-:Y:S02]  /*1c20*/  LEA.HI R11, R7, R6, RZ, 0x3 ;  /* 0x00000006070b7211 */ /* 0x000fe400078f18ff */
[----:B------:R-:W-:Y:S02]  /*1c30*/  LOP3.LUT R34, R34, 0x1c0, RZ, 0xc0, !PT ;  /* 0x000001c022227812 */ /* 0x000fe400078ec0ff */
[----:B------:R-:W-:-:S02]  /*1c40*/  LOP3.LUT R28, R28, 0x1c0, RZ, 0xc0, !PT ;  /* 0x000001c01c1c7812 */ /* 0x000fc400078ec0ff */
[----:B------:R-:W-:Y:S01]  /*1c50*/  LEA.HI R6, R7, R6, RZ, 0x6 ;  /* 0x0000000607067211 */ /* 0x000fe200078f30ff */
[----:B------:R-:W-:Y:S01]  /*1c60*/  IMAD.IADD R134, R134, 0x1, R3 ;  /* 0x0000000186867824 */ /* 0x000fe200078e0203 */
[----:B------:R-:W-:Y:S02]  /*1c70*/  LOP3.LUT R8, R34, 0x38, R9, 0xf8, !PT ;  /* 0x0000003822087812 */ /* 0x000fe400078ef809 */
[----:B------:R-:W-:Y:S02]  /*1c80*/  SHF.R.U32.HI R28, RZ, 0x3, R28 ;  /* 0x00000003ff1c7819 */ /* 0x000fe4000001161c */
[----:B------:R-:W-:Y:S02]  /*1c90*/  SHF.R.S32.HI R3, RZ, 0x6, R6 ;  /* 0x00000006ff037819 */ /* 0x000fe40000011406 */
[----:B------:R-:W-:-:S03]  /*1ca0*/  LOP3.LUT R0, R224, 0x38, R11, 0xf8, !PT ;  /* 0x00000038e0007812 */ /* 0x000fc600078ef80b */
[----:B------:R-:W-:Y:S01]  /*1cb0*/  IMAD R133, R3, 0x1400, R228 ;  /* 0x0000140003857824 */ /* 0x000fe200078e02e4 */
[----:B------:R-:W-:Y:S02]  /*1cc0*/  LOP3.LUT R0, R0, R32, RZ, 0x3c, !PT ;  /* 0x0000002000007212 */ /* 0x000fe400078e3cff */
[----:B------:R-:W-:Y:S02]  /*1cd0*/  LOP3.LUT R7, R33, 0x38, R11, 0xf8, !PT ;  /* 0x0000003821077812 */ /* 0x000fe400078ef80b */
[----:B------:R-:W-:Y:S01]  /*1ce0*/  ISETP.GE.AND P0, PT, R19, UR4, PT ;  /* 0x0000000413007c0c */ /* 0x000fe2000bf06270 */
[----:B------:R-:W-:Y:S01]  /*1cf0*/  IMAD.IADD R133, R133, 0x1, R0 ;  /* 0x0000000185857824 */ /* 0x000fe200078e0200 */
[C-C-:B------:R-:W-:Y:S01]  /*1d00*/  SHF.L.U64.HI R106, R92.reuse, 0x5, R93.reuse ;  /* 0x000000055c6a7819 */ /* 0x140fe2000001025d */
[C---:B------:R-:W-:Y:S01]  /*1d10*/  IMAD.SHL.U32 R111, R92.reuse, 0x40, RZ ;  /* 0x000000405c6f7824 */ /* 0x040fe200078e00ff */
[----:B------:R-:W-:Y:S01]  /*1d20*/  SHF.L.U64.HI R110, R92, 0x6, R93 ;  /* 0x000000065c6e7819 */ /* 0x000fe2000001025d */
[----:B-----5:R-:W-:Y:S01]  /*1d30*/  IMAD.WIDE.U32 R96, R136, R92, R96 ;  /* 0x0000005c88607225 */ /* 0x020fe200078e0060 */
[----:B------:R-:W-:-:S03]  /*1d40*/  SHF.L.U32 R107, R92, 0x5, RZ ;  /* 0x000000055c6b7819 */ /* 0x000fc600000006ff */
[----:B------:R-:W-:Y:S01]  /*1d50*/  IMAD.WIDE.U32 R94, R136, R92, R94 ;  /* 0x0000005c885e7225 */ /* 0x000fe200078e005e */
[C-C-:B------:R-:W-:Y:S02]  /*1d60*/  SHF.L.U64.HI R104, R98.reuse, 0x5, R99.reuse ;  /* 0x0000000562687819 */ /* 0x140fe40000010263 */
[----:B------:R-:W-:Y:S01]  /*1d70*/  SHF.L.U64.HI R108, R98, 0x6, R99 ;  /* 0x00000006626c7819 */ /* 0x000fe20000010263 */
[----:B------:R-:W-:-:S04]  /*1d80*/  IMAD.WIDE.U32 R102, R136, R98, R102 ;  /* 0x0000006288667225 */ /* 0x000fc800078e0066 */
[----:B------:R-:W-:Y:S02]  /*1d90*/  IMAD R121, R99, 0x50, RZ ;  /* 0x0000005063797824 */ /* 0x000fe400078e02ff */
[C---:B------:R-:W-:Y:S02]  /*1da0*/  IMAD.SHL.U32 R105, R98.reuse, 0x20, RZ ;  /* 0x0000002062697824 */ /* 0x040fe400078e00ff */
[----:B------:R-:W-:Y:S02]  /*1db0*/  IMAD.SHL.U32 R109, R98, 0x40, RZ ;  /* 0x00000040626d7824 */ /* 0x000fe400078e00ff */
[----:B------:R-:W-:Y:S01]  /*1dc0*/  IMAD.WIDE.U32 R100, R136, R98, R100 ;  /* 0x0000006288647225 */ /* 0x000fe200078e0064 */
[----:B0-----:R-:W-:-:S03]  /*1dd0*/  LEA.HI R138, R138, 0x8, RZ, 0x19 ;  /* 0x000000088a8a7811 */ /* 0x001fc600078fc8ff */
[----:B------:R-:W-:Y:S01]  /*1de0*/  IMAD.IADD R120, R120, 0x1, R25 ;  /* 0x0000000178787824 */ /* 0x000fe200078e0219 */
[----:B------:R-:W-:Y:S01]  /*1df0*/  SHF.L.U32 R115, R115, 0x1, RZ ;  /* 0x0000000173737819 */ /* 0x000fe200000006ff */
[C---:B--2---:R-:W-:Y:S02]  /*1e00*/  IMAD R130, R5.reuse, 0x1400, R21 ;  /* 0x0000140005827824 */ /* 0x044fe400078e0215 */
[----:B---3--:R-:W-:Y:S01]  /*1e10*/  IMAD R132, R5, 0x1400, R31 ;  /* 0x0000140005847824 */ /* 0x008fe200078e021f */
[----:B------:R-:W-:Y:S02]  /*1e20*/  LOP3.LUT R5, R8, R28, RZ, 0x3c, !PT ;  /* 0x0000001c08057212 */ /* 0x000fe400078e3cff */
[----:B------:R-:W-:Y:S02]  /*1e30*/  IADD3 R130, R130, R13, RZ ;  /* 0x0000000d82827210 */ /* 0x000fe40007ffe0ff */
[----:B------:R-:W-:Y:S01]  /*1e40*/  SHF.R.S32.HI R13, RZ, 0x1f, R136 ;  /* 0x0000001fff0d7819 */ /* 0x000fe20000011488 */
[----:B------:R-:W-:Y:S01]  /*1e50*/  IMAD.IADD R132, R132, 0x1, R5 ;  /* 0x0000000184847824 */ /* 0x000fe200078e0205 */
[----:B------:R-:W-:Y:S01]  /*1e60*/  LOP3.LUT R5, R34, 0x38, R11, 0xf8, !PT ;  /* 0x0000003822057812 */ /* 0x000fe200078ef80b */
[----:B------:R-:W-:-:S02]  /*1e70*/  IMAD R129, R3, 0x1400, R21 ;  /* 0x0000140003817824 */ /* 0x000fc400078e0215 */
[----:B------:R-:W-:Y:S01]  /*1e80*/  IMAD R0, R13, R98, RZ ;  /* 0x000000620d007224 */ /* 0x000fe200078e02ff */
[----:B------:R-:W-:Y:S01]  /*1e90*/  LOP3.LUT R8, R7, R20, RZ, 0x3c, !PT ;  /* 0x0000001407087212 */ /* 0x000fe200078e3cff */
[----:B------:R-:W-:Y:S02]  /*1ea0*/  IMAD R13, R13, R92, RZ ;  /* 0x0000005c0d0d7224 */ /* 0x000fe400078e02ff */
[----:B------:R-:W-:Y:S01]  /*1eb0*/  IMAD R131, R3, 0x1400, R31 ;  /* 0x0000140003837824 */ /* 0x000fe200078e021f */
[----:B------:R-:W-:Y:S01]  /*1ec0*/  SEL R3, RZ, 0x8, P0 ;  /* 0x00000008ff037807 */ /* 0x000fe20000000000 */
[C---:B------:R-:W-:Y:S01]  /*1ed0*/  IMAD R13, R136.reuse, R93, R13 ;  /* 0x0000005d880d7224 */ /* 0x040fe200078e020d */
[----:B------:R-:W-:Y:S01]  /*1ee0*/  LOP3.LUT R6, R5, R28, RZ, 0x3c, !PT ;  /* 0x0000001c05067212 */ /* 0x000fe200078e3cff */
[----:B------:R-:W-:Y:S01]  /*1ef0*/  IMAD R5, R93, 0x50, RZ ;  /* 0x000000505d057824 */ /* 0x000fe200078e02ff */
[----:B------:R-:W-:Y:S01]  /*1f00*/  IADD3 R129, R129, R8, RZ ;  /* 0x0000000881817210 */ /* 0x000fe20007ffe0ff */
[----:B------:R-:W-:Y:S01]  /*1f10*/  IMAD R7, R136, R99, R0 ;  /* 0x0000006388077224 */ /* 0x000fe200078e0200 */
[----:B------:R-:W-:Y:S01]  /*1f20*/  LOP3.LUT R26, R4, R3, RZ, 0xfc, !PT ;  /* 0x00000003041a7212 */ /* 0x000fe200078efcff */
[----:B------:R-:W-:Y:S01]  /*1f30*/  IMAD.WIDE.U32 R92, R92, 0x50, RZ ;  /* 0x000000505c5c7825 */ /* 0x000fe200078e00ff */
[----:B------:R-:W-:-:S02]  /*1f40*/  SHF.R.S32.HI R8, RZ, 0x3, R9 ;  /* 0x00000003ff087819 */ /* 0x000fc40000011409 */
[----:B------:R-:W-:Y:S01]  /*1f50*/  LOP3.LUT R9, R9, 0xfffffff8, RZ, 0xc0, !PT ;  /* 0xfffffff809097812 */ /* 0x000fe200078ec0ff */
[----:B------:R-:W-:Y:S01]  /*1f60*/  IMAD.WIDE.U32 R98, R98, 0x50, RZ ;  /* 0x0000005062627825 */ /* 0x000fe200078e00ff */
[----:B------:R-:W-:Y:S02]  /*1f70*/  LOP3.LUT R20, R11, 0xfffffff8, RZ, 0xc0, !PT ;  /* 0xfffffff80b147812 */ /* 0x000fe400078ec0ff */
[----:B------:R-:W-:Y:S01]  /*1f80*/  LOP3.LUT R3, R4, 0x1, RZ, 0xc0, !PT ;  /* 0x0000000104037812 */ /* 0x000fe200078ec0ff */
[----:B------:R-:W-:Y:S01]  /*1f90*/  IMAD.IADD R128, R93, 0x1, R5 ;  /* 0x000000015d807824 */ /* 0x000fe200078e0205 */
[----:B------:R-:W-:Y:S01]  /*1fa0*/  IADD3 R4, R103, R7, RZ ;  /* 0x0000000767047210 */ /* 0x000fe20007ffe0ff */
[----:B------:R-:W-:Y:S01]  /*1fb0*/  IMAD.IADD R131, R131, 0x1, R6 ;  /* 0x0000000183837824 */ /* 0x000fe200078e0206 */
[C---:B------:R-:W-:Y:S01]  /*1fc0*/  LOP3.LUT R21, R26.reuse, 0x2, RZ, 0xc0, !PT ;  /* 0x000000021a157812 */ /* 0x040fe200078ec0ff */
[----:B------:R-:W-:Y:S01]  /*1fd0*/  IMAD.IADD R5, R7, 0x1, R101 ;  /* 0x0000000107057824 */ /* 0x000fe200078e0265 */
[----:B------:R-:W-:Y:S01]  /*1fe0*/  LOP3.LUT R25, R26, 0x4, RZ, 0xc0, !PT ;  /* 0x000000041a197812 */ /* 0x000fe200078ec0ff */
[----:B------:R-:W-:Y:S01]  /*1ff0*/  IMAD.IADD R121, R99, 0x1, R121 ;  /* 0x0000000163797824 */ /* 0x000fe200078e0279 */
[----:B------:R-:W-:Y:S01]  /*2000*/  SHF.R.S32.HI R0, RZ, 0x1f, R30 ;  /* 0x0000001fff007819 */ /* 0x000fe2000001141e */
[----:B------:R-:W-:Y:S01]  /*2010*/  IMAD.IADD R6, R97, 0x1, R13 ;  /* 0x0000000161067824 */ /* 0x000fe200078e020d */
[----:B------:R-:W-:-:S02]  /*2020*/  IADD3 R7, R13, R95, RZ ;  /* 0x0000005f0d077210 */ /* 0x000fc40007ffe0ff */
[----:B------:R-:W-:Y:S02]  /*2030*/  LOP3.LUT R26, R26, 0x8, RZ, 0xc0, !PT ;  /* 0x000000081a1a7812 */ /* 0x000fe400078ec0ff */
[----:B------:R-:W-:Y:S02]  /*2040*/  SHF.R.S32.HI R119, RZ, 0x1f, R91 ;  /* 0x0000001fff777819 */ /* 0x000fe4000001145b */
[----:B------:R-:W-:Y:S02]  /*2050*/  SHF.R.S32.HI R27, RZ, 0x1f, R9 ;  /* 0x0000001fff1b7819 */ /* 0x000fe40000011409 */
[----:B------:R-:W-:Y:S01]  /*2060*/  SHF.R.S32.HI R28, RZ, 0x1f, R20 ;  /* 0x0000001fff1c7819 */ /* 0x000fe20000011414 */
[----:B----4-:R-:W-:Y:S01]  /*2070*/  IMAD R112, R10, 0x20, R219 ;  /* 0x000000200a707824 */ /* 0x010fe200078e02db */
[----:B------:R-:W-:-:S07]  /*2080*/  SHF.R.S32.HI R10, RZ, 0x3, R11 ;  /* 0x00000003ff0a7819 */ /* 0x000fce000001140b */
.L_x_561:
[----:B------:R-:W0:Y:S01]  /*2090*/  LDC R84, c[0x0][0x430] ;  /* 0x00010c00ff547b82 */ /* 0x000e220000000800 */
[----:B------:R-:W-:Y:S01]  /*20a0*/  VIADD R2, R2, 0xffffffff ;  /* 0xffffffff02027836 */ /* 0x000fe20000000000 */
[----:B----4-:R-:W-:Y:S01]  /*20b0*/  MOV R31, RZ ;  /* 0x000000ff001f7202 */ /* 0x010fe20000000f00 */
[----:B------:R-:W-:Y:S01]  /*20c0*/  ULDC.64 UR4, c[0x0][0x208] ;  /* 0x0000820000047ab9 */ /* 0x000fe20000000a00 */
[----:B------:R-:W-:Y:S01]  /*20d0*/  SHF.R.U32.HI R32, RZ, 0x3, R224 ;  /* 0x00000003ff207819 */ /* 0x000fe200000116e0 */
[----:B------:R-:W-:-:S03]  /*20e0*/  IMAD R11, R2, 0x50, R112 ;  /* 0x00000050020b7824 */ /* 0x000fc600078e0270 */
[----:B------:R-:W1:Y:S01]  /*20f0*/  LDC R114, c[0x0][0x3f4] ;  /* 0x0000fd00ff727b82 */ /* 0x000e620000000800 */
[----:B------:R-:W-:Y:S01]  /*2100*/  IMAD.IADD R33, R120, 0x1, R11 ;  /* 0x0000000178217824 */ /* 0x000fe200078e020b */
[----:B------:R-:W-:-:S04]  /*2110*/  ISETP.GE.AND P0, PT, R11, R24, PT ;  /* 0x000000180b00720c */ /* 0x000fc80003f06270 */
[----:B------:R-:W-:Y:S02]  /*2120*/  ISETP.GT.OR P0, PT, R112, 0x4f, P0 ;  /* 0x0000004f7000780c */ /* 0x000fe40000704670 */
[----:B------:R-:W-:Y:S02]  /*2130*/  MOV R11, R33 ;  /* 0x00000021000b7202 */ /* 0x000fe40000000f00 */
[----:B0-----:R-:W-:-:S09]  /*2140*/  ISETP.NE.AND P3, PT, R84, 0x1, PT ;  /* 0x000000015400780c */ /* 0x001fd20003f65270 */
[----:B------:R-:W0:Y:S08]  /*2150*/  @!P0 LDC.64 R14, c[0x0][0x428] ;  /* 0x00010a00ff0e8b82 */ /* 0x000e300000000a00 */
[----:B--2---:R-:W2:Y:S08]  /*2160*/  @!P0 LDC.64 R34, c[0x0][0x418] ;  /* 0x00010600ff228b82 */ /* 0x004eb00000000a00 */
[----:B---3--:R-:W3:Y:S08]  /*2170*/  @P3 LDC R12, c[0x0][0x434] ;  /* 0x00010d00ff0c3b82 */ /* 0x008ef00000000800 */
[----:B------:R-:W4:Y:S01]  /*2180*/  @P3 LDC R13, c[0x0][0x438] ;  /* 0x00010e00ff0d3b82 */ /* 0x000f220000000800 */
[----:B---3--:R-:W-:-:S05]  /*2190*/  @P3 IMAD.HI.U32 R12, R33, R12, RZ ;  /* 0x0000000c210c3227 */ /* 0x008fca00078e00ff */
[----:B----4-:R-:W-:Y:S01]  /*21a0*/  @P3 SHF.R.U32.HI R11, RZ, R13, R12 ;  /* 0x0000000dff0b3219 */ /* 0x010fe2000001160c */
[----:B0-----:R-:W-:-:S03]  /*21b0*/  @!P0 IMAD R12, R119, R14, RZ ;  /* 0x0000000e770c8224 */ /* 0x001fc600078e02ff */
[--C-:B------:R-:W-:Y:S01]  /*21c0*/  @!P0 SHF.R.S32.HI R13, RZ, 0x1f, R11.reuse ;  /* 0x0000001fff0d8819 */ /* 0x100fe2000001140b */
[----:B------:R-:W-:Y:S02]  /*21d0*/  @!P0 IMAD R15, R91, R15, R12 ;  /* 0x0000000f5b0f8224 */ /* 0x000fe400078e020c */
[----:B------:R-:W-:-:S04]  /*21e0*/  @!P0 IMAD.MOV.U32 R12, RZ, RZ, R11 ;  /* 0x000000ffff0c8224 */ /* 0x000fc800078e000b */
[----:B------:R-:W-:-:S04]  /*21f0*/  @!P0 IMAD.WIDE.U32 R12, R91, R14, R12 ;  /* 0x0000000e5b0c8225 */ /* 0x000fc800078e000c */
[----:B------:R-:W-:Y:S01]  /*2200*/  @!P0 IMAD.IADD R13, R13, 0x1, R15 ;  /* 0x000000010d0d8824 */ /* 0x000fe200078e020f */
[----:B--2---:R-:W-:-:S04]  /*2210*/  @!P0 LEA R14, P3, R12, R34, 0x2 ;  /* 0x000000220c0e8211 */ /* 0x004fc800078610ff */
[----:B------:R-:W-:Y:S02]  /*2220*/  @!P0 LEA.HI.X R15, R12, R35, R13, 0x2, P3 ;  /* 0x000000230c0f8211 */ /* 0x000fe400018f140d */
[----:B------:R-:W-:-:S03]  /*2230*/  LOP3.LUT R13, R224, 0x38, R16, 0xf8, !PT ;  /* 0x00000038e00d7812 */ /* 0x000fc600078ef810 */
[----:B------:R0:W5:Y:S01]  /*2240*/  @!P0 LDG.E R31, desc[UR4][R14.64] ;  /* 0x000000040e1f8981 */ /* 0x000162000c1e1900 */
[----:B-1----:R-:W-:Y:S01]  /*2250*/  ISETP.GE.AND P0, PT, R114, 0x1, PT ;  /* 0x000000017200780c */ /* 0x002fe20003f06270 */
[----:B------:R-:W-:Y:S01]  /*2260*/  IMAD.MOV R11, RZ, RZ, -R11 ;  /* 0x000000ffff0b7224 */ /* 0x000fe200078e0a0b */
[----:B------:R-:W-:Y:S01]  /*2270*/  LOP3.LUT R13, R228, R13, R32, 0xf6, !PT ;  /* 0x0000000de40d7212 */ /* 0x000fe200078ef620 */
[----:B------:R-:W-:Y:S05]  /*2280*/  YIELD ;  /* 0x0000000000007946 */ /* 0x000fea0003800000 */
[----:B------:R-:W-:Y:S01]  /*2290*/  IMAD R85, R212, 0x5000, R13 ;  /* 0x00005000d4557824 */ /* 0x000fe200078e020d */
[----:B------:R-:W-:Y:S01]  /*22a0*/  ISETP.GT.AND P3, PT, R2, R116, PT ;  /* 0x000000740200720c */ /* 0x000fe20003f64270 */
[----:B------:R-:W-:Y:S01]  /*22b0*/  BSSY B0, `(.L_x_445) ;  /* 0x00007d6000007945 */ /* 0x000fe20003800000 */
[----:B------:R-:W-:-:S02]  /*22c0*/  IMAD R84, R84, R11, R33 ;  /* 0x0000000b54547224 */ /* 0x000fc400078e0221 */
[----:B------:R-:W-:Y:S01]  /*22d0*/  P2R R113, PR, RZ, 0x8 ;  /* 0x00000008ff717803 */ /* 0x000fe20000000000 */
[----:B------:R-:W-:Y:S01]  /*22e0*/  IMAD R85, R85, 0x2, R22 ;  /* 0x0000000255557824 */ /* 0x000fe200078e0216 */
[----:B0-----:R-:W-:Y:S07]  /*22f0*/  @!P0 BRA `(.L_x_446) ;  /* 0x00000074005c8947 */ /* 0x001fee0003800000 */
[----:B------:R-:W-:Y:S01]  /*2300*/  SHF.R.S32.HI R86, RZ, 0x1f, R84 ;  /* 0x0000001fff567819 */ /* 0x000fe20000011454 */
[----:B------:R-:W-:Y:S01]  /*2310*/  ULDC.64 UR4, c[0x0][0x300] ;  /* 0x0000c00000047ab9 */ /* 0x000fe20000000a00 */
[----:B-----5:R-:W-:Y:S01]  /*2320*/  SHF.R.S32.HI R87, RZ, 0x1f, R31 ;  /* 0x0000001fff577819 */ /* 0x020fe2000001141f */
[----:B------:R-:W-:Y:S01]  /*2330*/  IMAD.WIDE.U32 R12, R84, UR4, RZ ;  /* 0x00000004540c7c25 */ /* 0x000fe2000f8e00ff */
[----:B------:R-:W-:Y:S02]  /*2340*/  ULDC.U8 UR6, c[0x0][0x410] ;  /* 0x0001040000067ab9 */ /* 0x000fe40000000000 */
[----:B------:R-:W-:Y:S01]  /*2350*/  ISETP.NE.AND P0, PT, RZ, UR6, PT ;  /* 0x00000006ff007c0c */ /* 0x000fe2000bf05270 */
[----:B------:R-:W-:Y:S02]  /*2360*/  IMAD R11, R86, UR4, RZ ;  /* 0x00000004560b7c24 */ /* 0x000fe4000f8e02ff */
[----:B------:R-:W-:Y:S02]  /*2370*/  IMAD R88, R2, -0x50, R24 ;  /* 0xffffffb002587824 */ /* 0x000fe400078e0218 */
[----:B------:R-:W-:Y:S01]  /*2380*/  IMAD R11, R84, UR5, R11 ;  /* 0x00000005540b7c24 */ /* 0x000fe2000f8e020b */
[----:B------:R-:W-:-:S02]  /*2390*/  ULDC.64 UR4, c[0x0][0x310] ;  /* 0x0000c40000047ab9 */ /* 0x000fc40000000a00 */
[----:B------:R-:W-:Y:S01]  /*23a0*/  IMAD R14, R87, UR4, RZ ;  /* 0x00000004570e7c24 */ /* 0x000fe2000f8e02ff */
[----:B------:R-:W-:Y:S02]  /*23b0*/  VIMNMX R88, R88, 0x50, PT ;  /* 0x0000005058587848 */ /* 0x000fe40003fe0100 */
[----:B------:R-:W-:Y:S01]  /*23c0*/  IADD3 R13, R13, R11, RZ ;  /* 0x0000000b0d0d7210 */ /* 0x000fe20007ffe0ff */
[C---:B------:R-:W-:Y:S01]  /*23d0*/  IMAD R15, R31.reuse, UR5, R14 ;  /* 0x000000051f0f7c24 */ /* 0x040fe2000f8e020e */
[----:B------:R-:W-:Y:S01]  /*23e0*/  SHF.R.S32.HI R11, RZ, 0x1f, R2 ;  /* 0x0000001fff0b7819 */ /* 0x000fe20000011402 */
[----:B------:R-:W-:Y:S02]  /*23f0*/  IMAD R14, R128, R2, RZ ;  /* 0x00000002800e7224 */ /* 0x000fe400078e02ff */
[----:B------:R-:W-:Y:S01]  /*2400*/  IMAD.WIDE.U32 R32, R31, UR4, R12 ;  /* 0x000000041f207c25 */ /* 0x000fe2000f8e000c */
[----:B------:R-:W-:-:S03]  /*2410*/  ULDC.64 UR4, c[0x0][0x308] ;  /* 0x0000c20000047ab9 */ /* 0x000fc60000000a00 */
[----:B------:R-:W-:Y:S02]  /*2420*/  IMAD.IADD R33, R33, 0x1, R15 ;  /* 0x0000000121217824 */ /* 0x000fe400078e020f */
[----:B------:R-:W-:Y:S02]  /*2430*/  IMAD R13, R0, UR4, RZ ;  /* 0x00000004000d7c24 */ /* 0x000fe4000f8e02ff */
[----:B------:R-:W-:-:S04]  /*2440*/  IMAD.WIDE.U32 R32, R30, UR4, R32 ;  /* 0x000000041e207c25 */ /* 0x000fc8000f8e0020 */
[----:B------:R-:W-:Y:S01]  /*2450*/  IMAD R13, R30, UR5, R13 ;  /* 0x000000051e0d7c24 */ /* 0x000fe2000f8e020d */
[----:B------:R-:W-:Y:S01]  /*2460*/  ULDC.64 UR4, c[0x0][0x2e8] ;  /* 0x0000ba0000047ab9 */ /* 0x000fe20000000a00 */
[----:B------:R-:W-:Y:S01]  /*2470*/  IMAD R12, R121, R2, RZ ;  /* 0x00000002790c7224 */ /* 0x000fe200078e02ff */
[C---:B------:R-:W-:Y:S01]  /*2480*/  LEA R118, P3, R32.reuse, UR4, 0x1 ;  /* 0x0000000420767c11 */ /* 0x040fe2000f8608ff */
[----:B------:R-:W-:Y:S02]  /*2490*/  IMAD.IADD R117, R33, 0x1, R13 ;  /* 0x0000000121757824 */ /* 0x000fe400078e020d */
[C---:B------:R-:W-:Y:S02]  /*24a0*/  IMAD R37, R11.reuse, R92, R14 ;  /* 0x0000005c0b257224 */ /* 0x040fe400078e020e */
[----:B------:R-:W-:Y:S01]  /*24b0*/  IMAD R35, R11, R98, R12 ;  /* 0x000000620b237224 */ /* 0x000fe200078e020c */
[----:B------:R-:W-:Y:S01]  /*24c0*/  LEA.HI.X R117, R32, UR5, R117, 0x1, P3 ;  /* 0x0000000520757c11 */ /* 0x000fe200098f0c75 */
[----:B------:R-:W-:-:S04]  /*24d0*/  IMAD.WIDE.U32 R14, R98, R2, RZ ;  /* 0x00000002620e7225 */ /* 0x000fc800078e00ff */
[----:B------:R-:W-:Y:S01]  /*24e0*/  IMAD.WIDE.U32 R12, R92, R2, RZ ;  /* 0x000000025c0c7225 */ /* 0x000fe200078e00ff */
[----:B------:R-:W-:-:S03]  /*24f0*/  IADD3 R11, R15, R35, RZ ;  /* 0x000000230f0b7210 */ /* 0x000fc60007ffe0ff */
[----:B------:R-:W-:Y:S01]  /*2500*/  IMAD.IADD R80, R13, 0x1, R37 ;  /* 0x000000010d507824 */ /* 0x000fe200078e0225 */
[----:B------:R-:W-:Y:S06]  /*2510*/  @!P0 BRA `(.L_x_447) ;  /* 0x0000003400cc8947 */ /* 0x000fec0003800000 */
[C---:B------:R-:W-:Y:S01]  /*2520*/  ISETP.GE.AND P3, PT, R219.reuse, R88, PT ;  /* 0x00000058db00720c */ /* 0x040fe20003f66270 */
[----:B------:R-:W-:Y:S01]  /*2530*/  BSSY B1, `(.L_x_448) ;  /* 0x000002b000017945 */ /* 0x000fe20003800000 */
[----:B------:R-:W-:Y:S01]  /*2540*/  VIADD R37, R219, 0x20 ;  /* 0x00000020db257836 */ /* 0x000fe20000000000 */
        /* <DEDUP_REMOVED lines=9> */
[----:B------:R-:W-:Y:S06]  /*25e0*/  @P3 BRA `(.L_x_449) ;  /* 0x00000000007c3947 */ /* 0x000fec0003800000 */
[----:B------:R-:W-:Y:S01]  /*25f0*/  IADD3 R33, P0, R102, R14, RZ ;  /* 0x0000000e66217210 */ /* 0x000fe20007f1e0ff */
[----:B------:R-:W-:Y:S01]  /*2600*/  ULDC.64 UR4, c[0x0][0x3e8] ;  /* 0x0000fa0000047ab9 */ /* 0x000fe20000000a00 */
[----:B------:R-:W-:Y:S02]  /*2610*/  IADD3 R35, P4, R96, R12, RZ ;  /* 0x0000000c60237210 */ /* 0x000fe40007f9e0ff */
[----:B------:R-:W-:Y:S02]  /*2620*/  CS2R R76, SRZ ;  /* 0x00000000004c7805 */ /* 0x000fe4000001ff00 */
[----:B------:R-:W-:Y:S02]  /*2630*/  IADD3.X R34, R11, R4, RZ, P0, !PT ;  /* 0x000000040b227210 */ /* 0x000fe400007fe4ff */
[----:B------:R-:W-:Y:S02]  /*2640*/  CS2R R78, SRZ ;  /* 0x00000000004e7805 */ /* 0x000fe4000001ff00 */
[C---:B------:R-:W-:Y:S01]  /*2650*/  LEA R32, P0, R33.reuse, UR4, 0x1 ;  /* 0x0000000421207c11 */ /* 0x040fe2000f8008ff */
[----:B------:R-:W-:Y:S01]  /*2660*/  IMAD.X R36, R80, 0x1, R6, P4 ;  /* 0x0000000150247824 */ /* 0x000fe200020e0606 */
[-C--:B------:R-:W-:Y:S01]  /*2670*/  ISETP.GE.AND P5, PT, R214, R114.reuse, PT ;  /* 0x00000072d600720c */ /* 0x080fe20003fa6270 */
[----:B------:R-:W-:Y:S01]  /*2680*/  ULDC.64 UR6, c[0x0][0x208] ;  /* 0x0000820000067ab9 */ /* 0x000fe20000000a00 */
[----:B------:R-:W-:Y:S01]  /*2690*/  LEA.HI.X R33, R33, UR5, R34, 0x1, P0 ;  /* 0x0000000521217c11 */ /* 0x000fe200080f0c22 */
[----:B------:R-:W-:Y:S01]  /*26a0*/  ULDC.64 UR4, c[0x0][0x400] ;  /* 0x0001000000047ab9 */ /* 0x000fe20000000a00 */
[----:B------:R-:W-:-:S02]  /*26b0*/  ISETP.GE.AND P4, PT, R221, R114, PT ;  /* 0x00000072dd00720c */ /* 0x000fc40003f86270 */
[----:B------:R-:W-:-:S04]  /*26c0*/  LEA R34, P0, R35, UR4, 0x1 ;  /* 0x0000000423227c11 */ /* 0x000fc8000f8008ff */
[----:B------:R-:W-:Y:S02]  /*26d0*/  LEA.HI.X R35, R35, UR5, R36, 0x1, P0 ;  /* 0x0000000523237c11 */ /* 0x000fe400080f0c24 */
[-C--:B------:R-:W-:Y:S01]  /*26e0*/  ISETP.GE.AND P0, PT, R220, R114.reuse, PT ;  /* 0x00000072dc00720c */ /* 0x080fe20003f06270 */
[----:B------:R0:W5:Y:S04]  /*26f0*/  @!P5 LDG.E.64 R76, desc[UR6][R32.64] ;  /* 0x00000006204cd981 */ /* 0x000168000c1e1b00 */
[----:B------:R0:W5:Y:S01]  /*2700*/  @!P5 LDG.E.64 R78, desc[UR6][R34.64] ;  /* 0x00000006224ed981 */ /* 0x000162000c1e1b00 */
[----:B------:R-:W-:Y:S02]  /*2710*/  ISETP.GE.AND P5, PT, R222, R114, PT ;  /* 0x00000072de00720c */ /* 0x000fe40003fa6270 */
[----:B------:R-:W-:-:S02]  /*2720*/  CS2R R72, SRZ ;  /* 0x0000000000487805 */ /* 0x000fc4000001ff00 */
[----:B------:R-:W-:Y:S02]  /*2730*/  CS2R R68, SRZ ;  /* 0x0000000000447805 */ /* 0x000fe4000001ff00 */
[----:B------:R-:W-:Y:S02]  /*2740*/  CS2R R64, SRZ ;  /* 0x0000000000407805 */ /* 0x000fe4000001ff00 */
[----:B------:R-:W-:Y:S02]  /*2750*/  CS2R R74, SRZ ;  /* 0x00000000004a7805 */ /* 0x000fe4000001ff00 */
[----:B------:R-:W-:Y:S02]  /*2760*/  CS2R R70, SRZ ;  /* 0x0000000000467805 */ /* 0x000fe4000001ff00 */
[----:B------:R-:W-:Y:S01]  /*2770*/  CS2R R66, SRZ ;  /* 0x0000000000427805 */ /* 0x000fe2000001ff00 */
[----:B------:R0:W5:Y:S04]  /*2780*/  @!P4 LDG.E.64 R72, desc[UR6][R32.64+0x40] ;  /* 0x000040062048c981 */ /* 0x000168000c1e1b00 */
[----:B------:R0:W5:Y:S04]  /*2790*/  @!P0 LDG.E.64 R68, desc[UR6][R32.64+0x80] ;  /* 0x0000800620448981 */ /* 0x000168000c1e1b00 */
[----:B------:R0:W5:Y:S04]  /*27a0*/  @!P5 LDG.E.64 R64, desc[UR6][R32.64+0xc0] ;  /* 0x0000c0062040d981 */ /* 0x000168000c1e1b00 */
[----:B------:R0:W5:Y:S04]  /*27b0*/  @!P4 LDG.E.64 R74, desc[UR6][R34.64+0x40] ;  /* 0x00004006224ac981 */ /* 0x000168000c1e1b00 */
[----:B------:R0:W5:Y:S04]  /*27c0*/  @!P0 LDG.E.64 R70, desc[UR6][R34.64+0x80] ;  /* 0x0000800622468981 */ /* 0x000168000c1e1b00 */
[----:B------:R0:W5:Y:S02]  /*27d0*/  @!P5 LDG.E.64 R66, desc[UR6][R34.64+0xc0] ;  /* 0x0000c0062242d981 */ /* 0x000164000c1e1b00 */
.L_x_449:
[----:B------:R-:W-:Y:S05]  /*27e0*/  BSYNC B1 ;  /* 0x0000000000017941 */ /* 0x000fea0003800000 */
.L_x_448:
[----:B0----5:R-:W-:Y:S01]  /*27f0*/  IMAD.MOV.U32 R32, RZ, RZ, R64 ;  /* 0x000000ffff207224 */ /* 0x021fe200078e0040 */
[----:B------:R-:W-:Y:S01]  /*2800*/  MOV R33, R65 ;  /* 0x0000004100217202 */ /* 0x000fe20000000f00 */
[----:B------:R-:W-:Y:S01]  /*2810*/  IMAD.MOV.U32 R34, RZ, RZ, R68 ;  /* 0x000000ffff227224 */ /* 0x000fe200078e0044 */
[----:B------:R-:W-:Y:S01]  /*2820*/  ISETP.GE.AND P4, PT, R37, R88, PT ;  /* 0x000000582500720c */ /* 0x000fe20003f86270 */
[----:B------:R-:W-:Y:S01]  /*2830*/  IMAD.MOV.U32 R35, RZ, RZ, R69 ;  /* 0x000000ffff237224 */ /* 0x000fe200078e0045 */
[----:B------:R-:W-:Y:S01]  /*2840*/  PRMT R144, R32, 0x5410, R33 ;  /* 0x0000541020907816 */ /* 0x000fe20000000021 */
[----:B------:R-:W-:Y:S01]  /*2850*/  IMAD.MOV.U32 R33, RZ, RZ, R73 ;  /* 0x000000ffff217224 */ /* 0x000fe200078e0049 */
[----:B------:R-:W-:Y:S01]  /*2860*/  PRMT R148, R34, 0x7610, R148 ;  /* 0x0000761022947816 */ /* 0x000fe20000000094 */
[----:B------:R-:W-:Y:S01]  /*2870*/  IMAD.MOV.U32 R34, RZ, RZ, R76 ;  /* 0x000000ffff227224 */ /* 0x000fe200078e004c */
[----:B------:R-:W-:Y:S01]  /*2880*/  PRMT R150, R150, 0x5410, R35 ;  /* 0x0000541096967816 */ /* 0x000fe20000000023 */
[----:B------:R-:W-:Y:S01]  /*2890*/  BSSY B1, `(.L_x_450) ;  /* 0x0000038000017945 */ /* 0x000fe20003800000 */
[----:B------:R-:W-:-:S02]  /*28a0*/  MOV R32, R72 ;  /* 0x0000004800207202 */ /* 0x000fc40000000f00 */
[----:B------:R-:W-:Y:S02]  /*28b0*/  CS2R R52, SRZ ;  /* 0x0000000000347805 */ /* 0x000fe4000001ff00 */
[----:B------:R-:W-:Y:S02]  /*28c0*/  MOV R35, R77 ;  /* 0x0000004d00237202 */ /* 0x000fe40000000f00 */
[----:B------:R-:W-:Y:S02]  /*28d0*/  CS2R R56, SRZ ;  /* 0x0000000000387805 */ /* 0x000fe4000001ff00 */
[----:B------:R-:W-:Y:S01]  /*28e0*/  PRMT R157, R32, 0x5410, R33 ;  /* 0x00005410209d7816 */ /* 0x000fe20000000021 */
[----:B------:R-:W-:Y:S01]  /*28f0*/  IMAD.MOV.U32 R32, RZ, RZ, R66 ;  /* 0x000000ffff207224 */ /* 0x000fe200078e0042 */
[----:B------:R-:W-:Y:S01]  /*2900*/  PRMT R155, R34, 0x5410, R35 ;  /* 0x00005410229b7816 */ /* 0x000fe20000000023 */
[----:B------:R-:W-:Y:S01]  /*2910*/  IMAD.MOV.U32 R33, RZ, RZ, R67 ;  /* 0x000000ffff217224 */ /* 0x000fe200078e0043 */
[----:B------:R-:W-:Y:S01]  /*2920*/  MOV R34, R70 ;  /* 0x0000004600227202 */ /* 0x000fe20000000f00 */
[----:B------:R-:W-:Y:S01]  /*2930*/  IMAD.MOV.U32 R35, RZ, RZ, R71 ;  /* 0x000000ffff237224 */ /* 0x000fe200078e0047 */
[----:B------:R-:W-:-:S02]  /*2940*/  CS2R R60, SRZ ;  /* 0x00000000003c7805 */ /* 0x000fc4000001ff00 */
[----:B------:R-:W-:Y:S02]  /*2950*/  CS2R R50, SRZ ;  /* 0x0000000000327805 */ /* 0x000fe4000001ff00 */
[----:B------:R-:W-:Y:S01]  /*2960*/  PRMT R145, R32, 0x5410, R33 ;  /* 0x0000541020917816 */ /* 0x000fe20000000021 */
[----:B------:R-:W-:Y:S01]  /*2970*/  IMAD.MOV.U32 R32, RZ, RZ, R74 ;  /* 0x000000ffff207224 */ /* 0x000fe200078e004a */
[----:B------:R-:W-:Y:S01]  /*2980*/  PRMT R158, R34, 0x5410, R35 ;  /* 0x00005410229e7816 */ /* 0x000fe20000000023 */
[----:B------:R-:W-:Y:S01]  /*2990*/  IMAD.MOV.U32 R34, RZ, RZ, R78 ;  /* 0x000000ffff227224 */ /* 0x000fe200078e004e */
[----:B------:R-:W-:Y:S01]  /*29a0*/  MOV R33, R75 ;  /* 0x0000004b00217202 */ /* 0x000fe20000000f00 */
[----:B------:R-:W-:Y:S01]  /*29b0*/  IMAD.MOV.U32 R35, RZ, RZ, R79 ;  /* 0x000000ffff237224 */ /* 0x000fe200078e004f */
[----:B------:R-:W-:Y:S02]  /*29c0*/  CS2R R54, SRZ ;  /* 0x0000000000367805 */ /* 0x000fe4000001ff00 */
[----:B------:R-:W-:-:S02]  /*29d0*/  CS2R R58, SRZ ;  /* 0x00000000003a7805 */ /* 0x000fc4000001ff00 */
[----:B------:R-:W-:Y:S02]  /*29e0*/  PRMT R159, R32, 0x5410, R33 ;  /* 0x00005410209f7816 */ /* 0x000fe40000000021 */
[----:B------:R-:W-:Y:S02]  /*29f0*/  CS2R R62, SRZ ;  /* 0x00000000003e7805 */ /* 0x000fe4000001ff00 */
[----:B------:R-:W-:Y:S01]  /*2a00*/  PRMT R160, R34, 0x5410, R35 ;  /* 0x0000541022a07816 */ /* 0x000fe20000000023 */
[----:B------:R-:W-:Y:S06]  /*2a10*/  @P4 BRA `(.L_x_451) ;  /* 0x00000000007c4947 */ /* 0x000fec0003800000 */
[----:B------:R-:W-:Y:S01]  /*2a20*/  IADD3 R33, P0, P5, R102, R14, R105 ;  /* 0x0000000e66217210 */ /* 0x000fe20007d1e069 */
[----:B------:R-:W-:Y:S01]  /*2a30*/  ULDC.64 UR4, c[0x0][0x3e8] ;  /* 0x0000fa0000047ab9 */ /* 0x000fe20000000a00 */
[----:B------:R-:W-:Y:S01]  /*2a40*/  ULDC.64 UR6, c[0x0][0x400] ;  /* 0x0001000000067ab9 */ /* 0x000fe20000000a00 */
[----:B------:R-:W-:Y:S02]  /*2a50*/  CS2R R60, SRZ ;  /* 0x00000000003c7805 */ /* 0x000fe4000001ff00 */
[----:B------:R-:W-:Y:S02]  /*2a60*/  IADD3.X R38, R4, R11, R104, P0, P5 ;  /* 0x0000000b04267210 */ /* 0x000fe400007ea468 */
[----:B------:R-:W-:Y:S02]  /*2a70*/  CS2R R56, SRZ ;  /* 0x0000000000387805 */ /* 0x000fe4000001ff00 */
[----:B------:R-:W-:Y:S02]  /*2a80*/  IADD3 R35, P0, P5, R96, R12, R107 ;  /* 0x0000000c60237210 */ /* 0x000fe40007d1e06b */
[----:B------:R-:W-:-:S02]  /*2a90*/  CS2R R62, SRZ ;  /* 0x00000000003e7805 */ /* 0x000fc4000001ff00 */
[----:B------:R-:W-:Y:S01]  /*2aa0*/  CS2R R58, SRZ ;  /* 0x00000000003a7805 */ /* 0x000fe2000001ff00 */
[----:B------:R-:W-:Y:S01]  /*2ab0*/  ULDC.64 UR8, c[0x0][0x208] ;  /* 0x0000820000087ab9 */ /* 0x000fe20000000a00 */
[----:B------:R-:W-:Y:S02]  /*2ac0*/  IADD3.X R36, R6, R80, R106, P0, P5 ;  /* 0x0000005006247210 */ /* 0x000fe400007ea46a */
[----:B------:R-:W-:Y:S02]  /*2ad0*/  LEA R32, P0, R33, UR4, 0x1 ;  /* 0x0000000421207c11 */ /* 0x000fe4000f8008ff */
[----:B------:R-:W-:Y:S02]  /*2ae0*/  LEA R34, P5, R35, UR6, 0x1 ;  /* 0x0000000623227c11 */ /* 0x000fe4000f8a08ff */
[----:B------:R-:W-:Y:S02]  /*2af0*/  LEA.HI.X R33, R33, UR5, R38, 0x1, P0 ;  /* 0x0000000521217c11 */ /* 0x000fe400080f0c26 */
[----:B------:R-:W-:-:S02]  /*2b00*/  LEA.HI.X R35, R35, UR7, R36, 0x1, P5 ;  /* 0x0000000723237c11 */ /* 0x000fc4000a8f0c24 */
[-C--:B------:R-:W-:Y:S02]  /*2b10*/  ISETP.GE.AND P0, PT, R214, R114.reuse, PT ;  /* 0x00000072d600720c */ /* 0x080fe40003f06270 */
[----:B------:R-:W-:Y:S02]  /*2b20*/  ISETP.GE.AND P5, PT, R221, R114, PT ;  /* 0x00000072dd00720c */ /* 0x000fe40003fa6270 */
[----:B------:R-:W-:Y:S02]  /*2b30*/  CS2R R52, SRZ ;  /* 0x0000000000347805 */ /* 0x000fe4000001ff00 */
[----:B------:R-:W-:Y:S02]  /*2b40*/  CS2R R48, SRZ ;  /* 0x0000000000307805 */ /* 0x000fe4000001ff00 */
[----:B------:R-:W-:-:S05]  /*2b50*/  CS2R R54, SRZ ;  /* 0x0000000000367805 */ /* 0x000fca000001ff00 */
[----:B------:R0:W5:Y:S04]  /*2b60*/  @!P0 LDG.E.64 R60, desc[UR8][R32.64] ;  /* 0x00000008203c8981 */ /* 0x000168000c1e1b00 */
[----:B------:R0:W5:Y:S01]  /*2b70*/  @!P0 LDG.E.64 R62, desc[UR8][R34.64] ;  /* 0x00000008223e8981 */ /* 0x000162000c1e1b00 */
[----:B------:R-:W-:-:S03]  /*2b80*/  ISETP.GE.AND P0, PT, R220, R114, PT ;  /* 0x00000072dc00720c */ /* 0x000fc60003f06270 */
[----:B------:R0:W5:Y:S04]  /*2b90*/  @!P5 LDG.E.64 R56, desc[UR8][R32.64+0x40] ;  /* 0x000040082038d981 */ /* 0x000168000c1e1b00 */
[----:B------:R0:W5:Y:S01]  /*2ba0*/  @!P5 LDG.E.64 R58, desc[UR8][R34.64+0x40] ;  /* 0x00004008223ad981 */ /* 0x000162000c1e1b00 */
[----:B------:R-:W-:Y:S02]  /*2bb0*/  ISETP.GE.AND P5, PT, R222, R114, PT ;  /* 0x00000072de00720c */ /* 0x000fe40003fa6270 */
[----:B------:R-:W-:-:S03]  /*2bc0*/  CS2R R50, SRZ ;  /* 0x0000000000327805 */ /* 0x000fc6000001ff00 */
[----:B------:R0:W5:Y:S04]  /*2bd0*/  @!P0 LDG.E.64 R52, desc[UR8][R32.64+0x80] ;  /* 0x0000800820348981 */ /* 0x000168000c1e1b00 */
[----:B------:R0:W5:Y:S04]  /*2be0*/  @!P0 LDG.E.64 R54, desc[UR8][R34.64+0x80] ;  /* 0x0000800822368981 */ /* 0x000168000c1e1b00 */
[----:B------:R0:W5:Y:S04]  /*2bf0*/  @!P5 LDG.E.64 R48, desc[UR8][R32.64+0xc0] ;  /* 0x0000c0082030d981 */ /* 0x000168000c1e1b00 */
[----:B------:R0:W5:Y:S02]  /*2c00*/  @!P5 LDG.E.64 R50, desc[UR8][R34.64+0xc0] ;  /* 0x0000c0082232d981 */ /* 0x000164000c1e1b00 */
.L_x_451:
[----:B------:R-:W-:Y:S05]  /*2c10*/  BSYNC B1 ;  /* 0x0000000000017941 */ /* 0x000fea0003800000 */
.L_x_450:
[----:B0-----:R-:W-:Y:S01]  /*2c20*/  IADD3 R32, R219, 0x40, RZ ;  /* 0x00000040db207810 */ /* 0x001fe20007ffe0ff */
[----:B------:R-:W-:Y:S01]  /*2c30*/  BSSY B1, `(.L_x_452) ;  /* 0x000002b000017945 */ /* 0x000fe20003800000 */
[----:B------:R-:W-:Y:S02]  /*2c40*/  CS2R R36, SRZ ;  /* 0x0000000000247805 */ /* 0x000fe4000001ff00 */
[----:B------:R-:W-:Y:S02]  /*2c50*/  CS2R R40, SRZ ;  /* 0x0000000000287805 */ /* 0x000fe4000001ff00 */
[----:B------:R-:W-:Y:S02]  /*2c60*/  ISETP.GE.AND P5, PT, R32, R88, PT ;  /* 0x000000582000720c */ /* 0x000fe40003fa6270 */
[----:B------:R-:W-:Y:S02]  /*2c70*/  CS2R R32, SRZ ;  /* 0x0000000000207805 */ /* 0x000fe4000001ff00 */
[----:B------:R-:W-:-:S02]  /*2c80*/  CS2R R44, SRZ ;  /* 0x00000000002c7805 */ /* 0x000fc4000001ff00 */
[----:B------:R-:W-:Y:S02]  /*2c90*/  CS2R R34, SRZ ;  /* 0x0000000000227805 */ /* 0x000fe4000001ff00 */
[----:B------:R-:W-:Y:S02]  /*2ca0*/  CS2R R38, SRZ ;  /* 0x0000000000267805 */ /* 0x000fe4000001ff00 */
[----:B------:R-:W-:Y:S01]  /*2cb0*/  CS2R R42, SRZ ;  /* 0x00000000002a7805 */ /* 0x000fe2000001ff00 */
[----:B-----5:R-:W-:Y:S01]  /*2cc0*/  IMAD.MOV.U32 R81, RZ, RZ, R48 ;  /* 0x000000ffff517224 */ /* 0x020fe200078e0030 */
[----:B------:R-:W-:Y:S01]  /*2cd0*/  CS2R R46, SRZ ;  /* 0x00000000002e7805 */ /* 0x000fe2000001ff00 */
[----:B------:R-:W-:Y:S06]  /*2ce0*/  @P5 BRA `(.L_x_453) ;  /* 0x00000000007c5947 */ /* 0x000fec0003800000 */
[----:B------:R-:W-:Y:S01]  /*2cf0*/  IADD3 R14, P0, P6, R102, R109, R14 ;  /* 0x0000006d660e7210 */ /* 0x000fe20007e1e00e */
[----:B------:R-:W-:Y:S01]  /*2d00*/  ULDC.64 UR4, c[0x0][0x3e8] ;  /* 0x0000fa0000047ab9 */ /* 0x000fe20000000a00 */
[----:B------:R-:W-:Y:S01]  /*2d10*/  ULDC.64 UR6, c[0x0][0x400] ;  /* 0x0001000000067ab9 */ /* 0x000fe20000000a00 */
[----:B------:R-:W-:Y:S02]  /*2d20*/  CS2R R44, SRZ ;  /* 0x00000000002c7805 */ /* 0x000fe4000001ff00 */
[----:B------:R-:W-:Y:S02]  /*2d30*/  IADD3.X R13, R4, R108, R11, P0, P6 ;  /* 0x0000006c040d7210 */ /* 0x000fe400007ec40b */
[----:B------:R-:W-:Y:S02]  /*2d40*/  CS2R R46, SRZ ;  /* 0x00000000002e7805 */ /* 0x000fe4000001ff00 */
[----:B------:R-:W-:Y:S01]  /*2d50*/  IADD3 R11, P0, P6, R96, R111, R12 ;  /* 0x0000006f600b7210 */ /* 0x000fe20007e1e00c */
[----:B------:R-:W-:-:S03]  /*2d60*/  ULDC.64 UR8, c[0x0][0x208] ;  /* 0x0000820000087ab9 */ /* 0x000fc60000000a00 */
[----:B------:R-:W-:Y:S02]  /*2d70*/  IADD3.X R80, R6, R110, R80, P0, P6 ;  /* 0x0000006e06507210 */ /* 0x000fe400007ec450 */
[----:B------:R-:W-:-:S04]  /*2d80*/  LEA R12, P0, R14, UR4, 0x1 ;  /* 0x000000040e0c7c11 */ /* 0x000fc8000f8008ff */
[----:B------:R-:W-:Y:S02]  /*2d90*/  LEA.HI.X R13, R14, UR5, R13, 0x1, P0 ;  /* 0x000000050e0d7c11 */ /* 0x000fe400080f0c0d */
[----:B------:R-:W-:-:S04]  /*2da0*/  LEA R14, P0, R11, UR6, 0x1 ;  /* 0x000000060b0e7c11 */ /* 0x000fc8000f8008ff */
[----:B------:R-:W-:Y:S02]  /*2db0*/  LEA.HI.X R15, R11, UR7, R80, 0x1, P0 ;  /* 0x000000070b0f7c11 */ /* 0x000fe400080f0c50 */
[----:B------:R-:W-:Y:S02]  /*2dc0*/  ISETP.GE.AND P0, PT, R214, R114, PT ;  /* 0x00000072d600720c */ /* 0x000fe40003f06270 */
[----:B------:R-:W-:Y:S02]  /*2dd0*/  CS2R R40, SRZ ;  /* 0x0000000000287805 */ /* 0x000fe4000001ff00 */
[----:B------:R-:W-:-:S09]  /*2de0*/  CS2R R42, SRZ ;  /* 0x00000000002a7805 */ /* 0x000fd2000001ff00 */
[----:B------:R0:W5:Y:S04]  /*2df0*/  @!P0 LDG.E.64 R44, desc[UR8][R12.64] ;  /* 0x000000080c2c8981 */ /* 0x000168000c1e1b00 */
[----:B------:R0:W5:Y:S01]  /*2e00*/  @!P0 LDG.E.64 R46, desc[UR8][R14.64] ;  /* 0x000000080e2e8981 */ /* 0x000162000c1e1b00 */
        /* <DEDUP_REMOVED lines=10> */
[----:B------:R-:W-:-:S13]  /*2eb0*/  ISETP.GE.AND P0, PT, R222, R114, PT ;  /* 0x00000072de00720c */ /* 0x000fda0003f06270 */
[----:B------:R0:W5:Y:S04]  /*2ec0*/  @!P0 LDG.E.64 R32, desc[UR8][R12.64+0xc0] ;  /* 0x0000c0080c208981 */ /* 0x000168000c1e1b00 */
[----:B------:R0:W5:Y:S02]  /*2ed0*/  @!P0 LDG.E.64 R34, desc[UR8][R14.64+0xc0] ;  /* 0x0000c0080e228981 */ /* 0x000164000c1e1b00 */
.L_x_453:
[----:B------:R-:W-:Y:S05]  /*2ee0*/  BSYNC B1 ;  /* 0x0000000000017941 */ /* 0x000fea0003800000 */
.L_x_452:
[----:B0-----:R-:W-:Y:S01]  /*2ef0*/  IMAD.MOV.U32 R13, RZ, RZ, R53 ;  /* 0x000000ffff0d7224 */ /* 0x001fe200078e0035 */
[----:B------:R-:W-:Y:S01]  /*2f00*/  MOV R12, R52 ;  /* 0x00000034000c7202 */ /* 0x000fe20000000f00 */
[----:B------:R-:W-:Y:S01]  /*2f10*/  IMAD.MOV.U32 R11, RZ, RZ, R49 ;  /* 0x000000ffff0b7224 */ /* 0x000fe200078e0031 */
[----:B------:R-:W-:Y:S01]  /*2f20*/  PRMT R139, R139, 0x5410, R81 ;  /* 0x000054108b8b7816 */ /* 0x000fe20000000051 */
[----:B------:R-:W-:Y:S01]  /*2f30*/  IMAD.MOV.U32 R14, RZ, RZ, R56 ;  /* 0x000000ffff0e7224 */ /* 0x000fe200078e0038 */
[----:B------:R-:W-:Y:S01]  /*2f40*/  PRMT R142, R13, 0x5410, R12 ;  /* 0x000054100d8e7816 */ /* 0x000fe2000000000c */
[----:B------:R-:W-:Y:S01]  /*2f50*/  IMAD.MOV.U32 R12, RZ, RZ, R60 ;  /* 0x000000ffff0c7224 */ /* 0x000fe200078e003c */
[----:B------:R-:W-:Y:S01]  /*2f60*/  PRMT R139, R11, 0x7610, R139 ;  /* 0x000076100b8b7816 */ /* 0x000fe2000000008b */
[----:B------:R-:W-:Y:S01]  /*2f70*/  IMAD.MOV.U32 R13, RZ, RZ, R61 ;  /* 0x000000ffff0d7224 */ /* 0x000fe200078e003d */
[----:B------:R-:W-:Y:S01]  /*2f80*/  PRMT R146, R14, 0x7610, R146 ;  /* 0x000076100e927816 */ /* 0x000fe20000000092 */
[----:B------:R-:W-:Y:S01]  /*2f90*/  ULOP3.LUT UR4, UR60, 0x1, URZ, 0xfc, !UPT ;  /* 0x000000013c047892 */ /* 0x000fe2000f8efc3f */
[----:B------:R-:W-:-:S02]  /*2fa0*/  MOV R11, R57 ;  /* 0x00000039000b7202 */ /* 0x000fc40000000f00 */
[----:B------:R-:W-:Y:S01]  /*2fb0*/  MOV R14, R50 ;  /* 0x00000032000e7202 */ /* 0x000fe20000000f00 */
[----:B------:R-:W-:Y:S01]  /*2fc0*/  UISETP.NE.AND UP0, UPT, UR4, 0x3, UPT ;  /* 0x000000030400788c */ /* 0x000fe2000bf05270 */
[----:B------:R-:W-:Y:S01]  /*2fd0*/  PRMT R148, R148, 0x5410, R12 ;  /* 0x0000541094947816 */ /* 0x000fe2000000000c */
[----:B------:R-:W-:Y:S01]  /*2fe0*/  IMAD.MOV.U32 R12, RZ, RZ, R54 ;  /* 0x000000ffff0c7224 */ /* 0x000fe200078e0036 */
[----:B------:R-:W-:Y:S01]  /*2ff0*/  PRMT R146, R146, 0x5410, R11 ;  /* 0x0000541092927816 */ /* 0x000fe2000000000b */
[----:B------:R-:W-:Y:S01]  /*3000*/  IMAD.MOV.U32 R11, RZ, RZ, R51 ;  /* 0x000000ffff0b7224 */ /* 0x000fe200078e0033 */
[----:B------:R-:W-:Y:S02]  /*3010*/  PRMT R149, R13, 0x7610, R149 ;  /* 0x000076100d957816 */ /* 0x000fe40000000095 */
[----:B------:R-:W-:Y:S01]  /*3020*/  PRMT R141, R14, 0x7610, R141 ;  /* 0x000076100e8d7816 */ /* 0x000fe2000000008d */
[----:B------:R-:W-:Y:S01]  /*3030*/  IMAD.MOV.U32 R14, RZ, RZ, R58 ;  /* 0x000000ffff0e7224 */ /* 0x000fe200078e003a */
[----:B------:R-:W-:-:S02]  /*3040*/  MOV R13, R55 ;  /* 0x00000037000d7202 */ /* 0x000fc40000000f00 */
[----:B------:R-:W-:Y:S01]  /*3050*/  PRMT R141, R141, 0x5410, R11 ;  /* 0x000054108d8d7816 */ /* 0x000fe2000000000b */
[----:B------:R-:W-:Y:S01]  /*3060*/  IMAD.MOV.U32 R11, RZ, RZ, R59 ;  /* 0x000000ffff0b7224 */ /* 0x000fe200078e003b */
[----:B------:R-:W-:Y:S01]  /*3070*/  PRMT R143, R12, 0x5410, R13 ;  /* 0x000054100c8f7816 */ /* 0x000fe2000000000d */
[----:B------:R-:W-:Y:S01]  /*3080*/  IMAD.MOV.U32 R13, RZ, RZ, R63 ;  /* 0x000000ffff0d7224 */ /* 0x000fe200078e003f */
[----:B------:R-:W-:Y:S01]  /*3090*/  PRMT R147, R14, 0x7610, R147 ;  /* 0x000076100e937816 */ /* 0x000fe20000000093 */
[----:B-----5:R-:W-:Y:S01]  /*30a0*/  IMAD.MOV.U32 R14, RZ, RZ, R32 ;  /* 0x000000ffff0e7224 */ /* 0x020fe200078e0020 */
[----:B------:R-:W-:Y:S02]  /*30b0*/  MOV R12, R62 ;  /* 0x0000003e000c7202 */ /* 0x000fe40000000f00 */
[----:B------:R-:W-:Y:S01]  /*30c0*/  PRMT R150, R13, 0x7610, R150 ;  /* 0x000076100d967816 */ /* 0x000fe20000000096 */
[----:B------:R-:W-:Y:S01]  /*30d0*/  IMAD.MOV.U32 R13, RZ, RZ, R37 ;  /* 0x000000ffff0d7224 */ /* 0x000fe200078e0025 */
[----:B------:R-:W-:Y:S01]  /*30e0*/  PRMT R149, R149, 0x5410, R12 ;  /* 0x0000541095957816 */ /* 0x000fe2000000000c */
[----:B------:R-:W-:Y:S01]  /*30f0*/  IMAD.MOV.U32 R12, RZ, RZ, R36 ;  /* 0x000000ffff0c7224 */ /* 0x000fe200078e0024 */
[----:B------:R-:W-:-:S02]  /*3100*/  PRMT R147, R147, 0x5410, R11 ;  /* 0x0000541093937816 */ /* 0x000fc4000000000b */
[----:B------:R-:W-:Y:S02]  /*3110*/  PRMT R123, R123, 0x5410, R14 ;  /* 0x000054107b7b7816 */ /* 0x000fe4000000000e */
[----:B------:R-:W-:Y:S02]  /*3120*/  MOV R11, R33 ;  /* 0x00000021000b7202 */ /* 0x000fe40000000f00 */
[----:B------:R-:W-:Y:S02]  /*3130*/  MOV R14, R40 ;  /* 0x00000028000e7202 */ /* 0x000fe40000000f00 */
[----:B------:R-:W-:Y:S01]  /*3140*/  PRMT R123, R11, 0x7610, R123 ;  /* 0x000076100b7b7816 */ /* 0x000fe2000000007b */
[----:B------:R-:W-:Y:S01]  /*3150*/  IMAD.MOV.U32 R11, RZ, RZ, R41 ;  /* 0x000000ffff0b7224 */ /* 0x000fe200078e0029 */
[----:B------:R-:W-:Y:S01]  /*3160*/  PRMT R125, R13, 0x5410, R12 ;  /* 0x000054100d7d7816 */ /* 0x000fe2000000000c */
[----:B------:R-:W-:Y:S01]  /*3170*/  IMAD.MOV.U32 R12, RZ, RZ, R44 ;  /* 0x000000ffff0c7224 */ /* 0x000fe200078e002c */
[----:B------:R-:W-:Y:S01]  /*3180*/  PRMT R127, R127, 0x5410, R14 ;  /* 0x000054107f7f7816 */ /* 0x000fe2000000000e */
[----:B------:R-:W-:Y:S01]  /*3190*/  IMAD.MOV.U32 R14, RZ, RZ, R34 ;  /* 0x000000ffff0e7224 */ /* 0x000fe200078e0022 */
[----:B------:R-:W-:-:S02]  /*31a0*/  MOV R13, R45 ;  /* 0x0000002d000d7202 */ /* 0x000fc40000000f00 */
[----:B------:R-:W-:Y:S02]  /*31b0*/  PLOP3.LUT P0, PT, PT, PT, UP0, 0x80, 0x0 ;  /* 0x000000000000781c */ /* 0x000fe40003f0f008 */
[----:B------:R-:W-:Y:S01]  /*31c0*/  PRMT R127, R11, 0x7610, R127 ;  /* 0x000076100b7f7816 */ /* 0x000fe2000000007f */
[----:B------:R-:W-:Y:S01]  /*31d0*/  IMAD.MOV.U32 R11, RZ, RZ, R35 ;  /* 0x000000ffff0b7224 */ /* 0x000fe200078e0023 */
[----:B------:R-:W-:Y:S01]  /*31e0*/  PRMT R135, R12, 0x5410, R13 ;  /* 0x000054100c877816 */ /* 0x000fe2000000000d */
[----:B------:R-:W-:Y:S01]  /*31f0*/  IMAD.MOV.U32 R13, RZ, RZ, R39 ;  /* 0x000000ffff0d7224 */ /* 0x000fe200078e0027 */
[----:B------:R-:W-:Y:S01]  /*3200*/  PRMT R122, R122, 0x5410, R14 ;  /* 0x000054107a7a7816 */ /* 0x000fe2000000000e */
[----:B------:R-:W-:Y:S01]  /*3210*/  IMAD.MOV.U32 R14, RZ, RZ, R47 ;  /* 0x000000ffff0e7224 */ /* 0x000fe200078e002f */
[----:B------:R-:W-:Y:S02]  /*3220*/  MOV R12, R38 ;  /* 0x00000026000c7202 */ /* 0x000fe40000000f00 */
[----:B------:R-:W-:Y:S01]  /*3230*/  PRMT R122, R11, 0x7610, R122 ;  /* 0x000076100b7a7816 */ /* 0x000fe2000000007a */
[----:B------:R-:W-:Y:S01]  /*3240*/  IMAD.MOV.U32 R11, RZ, RZ, R42 ;  /* 0x000000ffff0b7224 */ /* 0x000fe200078e002a */
[----:B------:R-:W-:Y:S01]  /*3250*/  PRMT R124, R13, 0x5410, R12 ;  /* 0x000054100d7c7816 */ /* 0x000fe2000000000c */
[----:B------:R-:W-:Y:S01]  /*3260*/  IMAD.MOV.U32 R13, RZ, RZ, R46 ;  /* 0x000000ffff0d7224 */ /* 0x000fe200078e002e */
[----:B------:R-:W-:-:S04]  /*3270*/  MOV R12, R43 ;  /* 0x0000002b000c7202 */ /* 0x000fc80000000f00 */
[----:B------:R-:W-:Y:S02]  /*3280*/  PRMT R126, R12, 0x5410, R11 ;  /* 0x000054100c7e7816 */ /* 0x000fe4000000000b */
[----:B------:R-:W-:Y:S01]  /*3290*/  PRMT R137, R13, 0x5410, R14 ;  /* 0x000054100d897816 */ /* 0x000fe2000000000e */
[----:B------:R-:W-:Y:S06]  /*32a0*/  @!P0 BRA `(.L_x_454) ;  /* 0x0000000000048947 */ /* 0x000fec0003800000 */
[----:B------:R-:W-:Y:S01]  /*32b0*/  BPT.TRAP 0x1 ;  /* 0x000000040000795c */ /* 0x000fe20000300000 */
.L_x_454:
[----:B------:R-:W-:Y:S01]  /*32c0*/  LEA R89, R212, R22, 0x3 ;  /* 0x00000016d4597211 */ /* 0x000fe200078e18ff */
[----:B------:R-:W-:Y:S01]  /*32d0*/  BSSY B1, `(.L_x_455) ;  /* 0x0000004000017945 */ /* 0x000fe20003800000 */
[----:B------:R-:W-:-:S04]  /*32e0*/  SHF.L.U32 R90, R223, 0x1f, RZ ;  /* 0x0000001fdf5a7819 */ /* 0x000fc800000006ff */
[----:B------:R-:W0:Y:S02]  /*32f0*/  SYNCS.PHASECHK.TRANS64.TRYWAIT P6, [R89+URZ+0x38890], R90 ;  /* 0x0388905a590075a7 */ /* 0x000e2400080c017f */
[----:B0-----:R-:W-:Y:S05]  /*3300*/  @!P6 BRA `(.L_x_456) ;  /* 0x000002440084e947 */ /* 0x001fea0003800000 */
.L_x_805:
[----:B------:R-:W-:Y:S05]  /*3310*/  BSYNC B1 ;  /* 0x0000000000017941 */ /* 0x000fea0003800000 */
.L_x_455:
[----:B------:R-:W-:-:S03]  /*3320*/  UMOV UR4, 0xffffffff ;  /* 0xffffffff00047882 */ /* 0x000fc60000000000 */
[----:B------:R-:W-:Y:S05]  /*3330*/  BRA.DIV UR4, `(.L_x_457) ;  /* 0x00000246048c7947 */ /* 0x000fea000b800000 */
[----:B------:R1:W2:Y:S04]  /*3340*/  SHFL.IDX PT, R83, R117, RZ, 0x181f ;  /* 0x00181fff75537589 */ /* 0x0002a800000e0000 */
[----:B------:R1:W3:Y:S02]  /*3350*/  SHFL.IDX PT, R82, R118, RZ, 0x181f ;  /* 0x00181fff76527589 */ /* 0x0002e400000e0000 */
.L_x_809:
[----:B------:R-:W-:Y:S04]  /*3360*/  BSSY B1, `(.L_x_458) ;  /* 0x00000dc000017945 */ /* 0x000fe80003800000 */
[----:B------:R-:W-:Y:S05]  /*3370*/  @P3 BRA `(.L_x_459) ;  /* 0x0000000c00683947 */ /* 0x000fea0003800000 */
[----:B------:R-:W-:Y:S01]  /*3380*/  ISETP.NE.AND P3, PT, R3, RZ, PT ;  /* 0x000000ff0300720c */ /* 0x000fe20003f65270 */
[----:B------:R-:W-:-:S12]  /*3390*/  BSSY B2, `(.L_x_460) ;  /* 0x0000035000027945 */ /* 0x000fd80003800000 */
[----:B------:R-:W-:Y:S05]  /*33a0*/  @!P3 BRA `(.L_x_461) ;  /* 0x0000000000ccb947 */ /* 0x000fea0003800000 */
[----:B------:R4:W0:Y:S01]  /*33b0*/  LDS.128 R12, [R85+0x24400] ;  /* 0x02440000550c7984 */ /* 0x0008220000000c00 */
[C---:B---3--:R-:W-:Y:S01]  /*33c0*/  LEA R80, P3, R16.reuse, R82, 0x1 ;  /* 0x0000005210507211 */ /* 0x048fe200078608ff */
[----:B------:R-:W-:Y:S03]  /*33d0*/  BSSY B3, `(.L_x_462) ;  /* 0x000002e000037945 */ /* 0x000fe60003800000 */
[----:B--2---:R-:W-:Y:S02]  /*33e0*/  LEA.HI.X R81, R16, R83, R17, 0x1, P3 ;  /* 0x0000005310517211 */ /* 0x004fe400018f0c11 */
[----:B------:R-:W-:-:S13]  /*33f0*/  ISETP.GE.AND P3, PT, R214, R114, PT ;  /* 0x00000072d600720c */ /* 0x000fda0003f66270 */
[----:B----4-:R-:W-:Y:S05]  /*3400*/  @P3 BRA `(.L_x_463) ;  /* 0x0000000000a83947 */ /* 0x010fea0003800000 */
[----:B------:R-:W-:Y:S01]  /*3410*/  SHF.R.U64 R11, R76, 0x10, R77 ;  /* 0x000000104c0b7819 */ /* 0x000fe2000000124d */
[--C-:B0-----:R-:W-:Y:S01]  /*3420*/  HADD2.F32 R152, -RZ, R13.reuse.H1_H1 ;  /* 0x3000000dff987230 */ /* 0x101fe20000004100 */
[--C-:B------:R-:W-:Y:S01]  /*3430*/  SHF.R.U64 R78, R78, 0x10, R79.reuse ;  /* 0x000000104e4e7819 */ /* 0x100fe2000000124f */
[----:B------:R-:W-:Y:S01]  /*3440*/  HADD2.F32 R156, -RZ, R13.H0_H0 ;  /* 0x2000000dff9c7230 */ /* 0x000fe20000004100 */
[----:B------:R-:W-:Y:S01]  /*3450*/  SHF.R.U32.HI R151, RZ, 0x10, R79 ;  /* 0x00000010ff977819 */ /* 0x000fe2000001164f */
[----:B------:R-:W-:Y:S01]  /*3460*/  HADD2.F32 R154, -RZ, R15.H0_H0 ;  /* 0x2000000fff9a7230 */ /* 0x000fe20000004100 */
[----:B------:R-:W-:Y:S01]  /*3470*/  SHF.R.U32.HI R76, RZ, 0x10, R77 ;  /* 0x00000010ff4c7819 */ /* 0x000fe2000001164d */
[----:B------:R-:W-:Y:S02]  /*3480*/  HADD2.F32 R77, -RZ, R11.H0_H0 ;  /* 0x2000000bff4d7230 */ /* 0x000fe40000004100 */
[----:B------:R-:W-:Y:S02]  /*3490*/  HADD2.F32 R79, -RZ, R78.H0_H0 ;  /* 0x2000004eff4f7230 */ /* 0x000fe40000004100 */
[----:B------:R-:W-:-:S02]  /*34a0*/  HADD2.F32 R11, -RZ, R151.H0_H0 ;  /* 0x20000097ff0b7230 */ /* 0x000fc40000004100 */
[----:B------:R-:W-:Y:S02]  /*34b0*/  HADD2.F32 R78, -RZ, R15.H1_H1 ;  /* 0x3000000fff4e7230 */ /* 0x000fe40000004100 */
[-C--:B------:R-:W-:Y:S01]  /*34c0*/  FMUL.FTZ R151, R152, R79.reuse ;  /* 0x0000004f98977220 */ /* 0x080fe20000410000 */
[----:B------:R-:W-:Y:S02]  /*34d0*/  HADD2.F32 R15, -RZ, R76.H0_H0 ;  /* 0x2000004cff0f7230 */ /* 0x000fe40000004100 */
[----:B------:R-:W-:Y:S01]  /*34e0*/  FMUL.FTZ R153, R156, R79 ;  /* 0x0000004f9c997220 */ /* 0x000fe20000410000 */
[-C--:B------:R-:W-:Y:S01]  /*34f0*/  FMUL.FTZ R79, R154, R11.reuse ;  /* 0x0000000b9a4f7220 */ /* 0x080fe20000410000 */
[----:B------:R-:W-:Y:S01]  /*3500*/  FMUL.FTZ R13, R78, R11 ;  /* 0x0000000b4e0d7220 */ /* 0x000fe20000410000 */
[-C--:B------:R-:W-:Y:S01]  /*3510*/  FFMA.FTZ R11, R156, R77.reuse, -R151 ;  /* 0x0000004d9c0b7223 */ /* 0x080fe20000010897 */
[----:B------:R-:W-:Y:S01]  /*3520*/  FFMA.FTZ R76, R152, R77, R153 ;  /* 0x0000004d984c7223 */ /* 0x000fe20000010099 */
[----:B------:R-:W-:-:S02]  /*3530*/  HADD2.F32 R77, -RZ, R160.H0_H0 ;  /* 0x200000a0ff4d7230 */ /* 0x000fc40000004100 */
[-C--:B------:R-:W-:Y:S01]  /*3540*/  FFMA.FTZ R13, R154, R15.reuse, -R13 ;  /* 0x0000000f9a0d7223 */ /* 0x080fe2000001080d */
[--C-:B------:R-:W-:Y:S02]  /*3550*/  HADD2.F32 R152, -RZ, R12.reuse.H1_H1 ;  /* 0x3000000cff987230 */ /* 0x100fe40000004100 */
[----:B------:R-:W-:Y:S01]  /*3560*/  FFMA.FTZ R78, R78, R15, R79 ;  /* 0x0000000f4e4e7223 */ /* 0x000fe2000001004f */
[----:B------:R-:W-:Y:S01]  /*3570*/  HADD2.F32 R154, -RZ, R12.H0_H0 ;  /* 0x2000000cff9a7230 */ /* 0x000fe20000004100 */
[----:B------:R-:W-:Y:S01]  /*3580*/  F2FP.F16.F32.PACK_AB R11, R76, R11 ;  /* 0x0000000b4c0b723e */ /* 0x000fe200000000ff */
[----:B------:R-:W-:Y:S02]  /*3590*/  HADD2.F32 R15, -RZ, R160.H1_H1 ;  /* 0x300000a0ff0f7230 */ /* 0x000fe40000004100 */
[----:B------:R-:W-:Y:S01]  /*35a0*/  FMUL.FTZ R151, R152, R77 ;  /* 0x0000004d98977220 */ /* 0x000fe20000410000 */
[----:B------:R-:W-:Y:S02]  /*35b0*/  HADD2.F32 R12, -RZ, R14.H1_H1 ;  /* 0x3000000eff0c7230 */ /* 0x000fe40000004100 */
[----:B------:R-:W-:-:S02]  /*35c0*/  HADD2.F32 R79, -RZ, R155.H0_H0 ;  /* 0x2000009bff4f7230 */ /* 0x000fc40000004100 */
[----:B------:R-:W-:Y:S02]  /*35d0*/  HADD2.F32 R14, -RZ, R14.H0_H0 ;  /* 0x2000000eff0e7230 */ /* 0x000fe40000004100 */
[----:B------:R-:W-:Y:S02]  /*35e0*/  HADD2.F32 R153, -RZ, R155.H1_H1 ;  /* 0x3000009bff997230 */ /* 0x000fe40000004100 */
[----:B------:R-:W-:Y:S01]  /*35f0*/  FMUL.FTZ R155, R154, R77 ;  /* 0x0000004d9a9b7220 */ /* 0x000fe20000410000 */
[-C--:B------:R-:W-:Y:S01]  /*3600*/  FMUL.FTZ R77, R12, R15.reuse ;  /* 0x0000000f0c4d7220 */ /* 0x080fe20000410000 */
[----:B------:R-:W-:Y:S01]  /*3610*/  FMUL.FTZ R15, R14, R15 ;  /* 0x0000000f0e0f7220 */ /* 0x000fe20000410000 */
[-C--:B------:R-:W-:Y:S01]  /*3620*/  FFMA.FTZ R151, R154, R79.reuse, -R151 ;  /* 0x0000004f9a977223 */ /* 0x080fe20000010897 */
[----:B------:R-:W-:Y:S01]  /*3630*/  FFMA.FTZ R152, R152, R79, R155 ;  /* 0x0000004f98987223 */ /* 0x000fe2000001009b */
[-C--:B------:R-:W-:Y:S01]  /*3640*/  FFMA.FTZ R77, R14, R153.reuse, -R77 ;  /* 0x000000990e4d7223 */ /* 0x080fe2000001084d */
[----:B------:R-:W-:Y:S01]  /*3650*/  FFMA.FTZ R12, R12, R153, R15 ;  /* 0x000000990c0c7223 */ /* 0x000fe2000001000f */
[----:B------:R-:W-:Y:S01]  /*3660*/  F2FP.F16.F32.PACK_AB R15, R78, R13 ;  /* 0x0000000d4e0f723e */ /* 0x000fe200000000ff */
[----:B------:R-:W-:Y:S01]  /*3670*/  IMAD.MOV.U32 R13, RZ, RZ, R11 ;  /* 0x000000ffff0d7224 */ /* 0x000fe200078e000b */
[----:B------:R-:W-:-:S02]  /*3680*/  F2FP.F16.F32.PACK_AB R152, R152, R151 ;  /* 0x000000979898723e */ /* 0x000fc400000000ff */
[----:B------:R-:W-:-:S03]  /*3690*/  F2FP.F16.F32.PACK_AB R14, R12, R77 ;  /* 0x0000004d0c0e723e */ /* 0x000fc600000000ff */
[----:B------:R-:W-:-:S07]  /*36a0*/  IMAD.MOV.U32 R12, RZ, RZ, R152 ;  /* 0x000000ffff0c7224 */ /* 0x000fce00078e0098 */
.L_x_463:
[----:B------:R-:W-:Y:S05]  /*36b0*/  BSYNC B3 ;  /* 0x0000000000037941 */ /* 0x000fea0003800000 */
.L_x_462:
[----:B------:R-:W-:Y:S02]  /*36c0*/  ULDC.64 UR4, c[0x0][0x208] ;  /* 0x0000820000047ab9 */ /* 0x000fe40000000a00 */
[----:B0-----:R4:W-:Y:S03]  /*36d0*/  ST.E.128 desc[UR4][R80.64], R12 ;  /* 0x0000000c50007985 */ /* 0x0019e6000c101d04 */
.L_x_461:
[----:B------:R-:W-:Y:S05]  /*36e0*/  BSYNC B2 ;  /* 0x0000000000027941 */ /* 0x000fea0003800000 */
.L_x_460:
[----:B------:R-:W-:Y:S01]  /*36f0*/  ISETP.NE.AND P3, PT, R21, RZ, PT ;  /* 0x000000ff1500720c */ /* 0x000fe20003f65270 */
[----:B------:R-:W-:-:S12]  /*3700*/  BSSY B2, `(.L_x_464) ;  /* 0x0000036000027945 */ /* 0x000fd80003800000 */
[----:B------:R-:W-:Y:S05]  /*3710*/  @!P3 BRA `(.L_x_465) ;  /* 0x0000000000d0b947 */ /* 0x000fea0003800000 */
[----:B----4-:R4:W0:Y:S01]  /*3720*/  LDS.128 R12, [R85+0x26c00] ;  /* 0x026c0000550c7984 */ /* 0x0108220000000c00 */
[C---:B---3--:R-:W-:Y:S01]  /*3730*/  LEA R76, P3, R23.reuse, R82, 0x1 ;  /* 0x00000052174c7211 */ /* 0x048fe200078608ff */
[----:B------:R-:W-:Y:S03]  /*3740*/  BSSY B3, `(.L_x_466) ;  /* 0x000002f000037945 */ /* 0x000fe60003800000 */
[----:B--2---:R-:W-:Y:S02]  /*3750*/  LEA.HI.X R77, R23, R83, R216, 0x1, P3 ;  /* 0x00000053174d7211 */ /* 0x004fe400018f0cd8 */
[----:B------:R-:W-:-:S13]  /*3760*/  ISETP.GE.AND P3, PT, R221, R114, PT ;  /* 0x00000072dd00720c */ /* 0x000fda0003f66270 */
[----:B----4-:R-:W-:Y:S05]  /*3770*/  @P3 BRA `(.L_x_467) ;  /* 0x0000000000ac3947 */ /* 0x010fea0003800000 */
[--C-:B------:R-:W-:Y:S01]  /*3780*/  SHF.R.U64 R11, R72, 0x10, R73.reuse ;  /* 0x00000010480b7819 */ /* 0x100fe20000001249 */
[--C-:B0-----:R-:W-:Y:S01]  /*3790*/  HADD2.F32 R78, -RZ, R13.reuse.H1_H1 ;  /* 0x3000000dff4e7230 */ /* 0x101fe20000004100 */
[----:B------:R-:W-:Y:S01]  /*37a0*/  SHF.R.U32.HI R72, RZ, 0x10, R73 ;  /* 0x00000010ff487819 */ /* 0x000fe20000011649 */
[----:B------:R-:W-:Y:S01]  /*37b0*/  HADD2.F32 R80, -RZ, R13.H0_H0 ;  /* 0x2000000dff507230 */ /* 0x000fe20000004100 */
[--C-:B------:R-:W-:Y:S01]  /*37c0*/  SHF.R.U64 R73, R74, 0x10, R75.reuse ;  /* 0x000000104a497819 */ /* 0x100fe2000000124b */
[--C-:B------:R-:W-:Y:S01]  /*37d0*/  HADD2.F32 R13, -RZ, R15.reuse.H1_H1 ;  /* 0x3000000fff0d7230 */ /* 0x100fe20000004100 */
[----:B------:R-:W-:Y:S01]  /*37e0*/  SHF.R.U32.HI R74, RZ, 0x10, R75 ;  /* 0x00000010ff4a7819 */ /* 0x000fe2000001164b */
[----:B------:R-:W-:Y:S02]  /*37f0*/  HADD2.F32 R15, -RZ, R15.H0_H0 ;  /* 0x2000000fff0f7230 */ /* 0x000fe40000004100 */
[----:B------:R-:W-:Y:S02]  /*3800*/  HADD2.F32 R73, -RZ, R73.H0_H0 ;  /* 0x20000049ff497230 */ /* 0x000fe40000004100 */
[----:B------:R-:W-:-:S02]  /*3810*/  HADD2.F32 R74, -RZ, R74.H0_H0 ;  /* 0x2000004aff4a7230 */ /* 0x000fc40000004100 */
[----:B------:R-:W-:Y:S02]  /*3820*/  HADD2.F32 R72, -RZ, R72.H0_H0 ;  /* 0x20000048ff487230 */ /* 0x000fe40000004100 */
[-C--:B------:R-:W-:Y:S01]  /*3830*/  FMUL.FTZ R75, R78, R73.reuse ;  /* 0x000000494e4b7220 */ /* 0x080fe20000410000 */
[----:B------:R-:W-:Y:S02]  /*3840*/  HADD2.F32 R11, -RZ, R11.H0_H0 ;  /* 0x2000000bff0b7230 */ /* 0x000fe40000004100 */
[-C--:B------:R-:W-:Y:S01]  /*3850*/  FMUL.FTZ R152, R13, R74.reuse ;  /* 0x0000004a0d987220 */ /* 0x080fe20000410000 */
[C---:B------:R-:W-:Y:S01]  /*3860*/  FMUL.FTZ R74, R15.reuse, R74 ;  /* 0x0000004a0f4a7220 */ /* 0x040fe20000410000 */
[----:B------:R-:W-:Y:S02]  /*3870*/  FMUL.FTZ R73, R80, R73 ;  /* 0x0000004950497220 */ /* 0x000fe40000410000 */
        /* <DEDUP_REMOVED lines=9> */
[-C--:B------:R-:W-:Y:S01]  /*3910*/  FMUL.FTZ R73, R72, R15.reuse ;  /* 0x0000000f48497220 */ /* 0x080fe20000410000 */
[--C-:B------:R-:W-:Y:S02]  /*3920*/  HADD2.F32 R12, -RZ, R14.reuse.H1_H1 ;  /* 0x3000000eff0c7230 */ /* 0x100fe40000004100 */
[----:B------:R-:W-:Y:S01]  /*3930*/  FMUL.FTZ R79, R74, R15 ;  /* 0x0000000f4a4f7220 */ /* 0x000fe20000410000 */
[----:B------:R-:W-:Y:S01]  /*3940*/  HADD2.F32 R14, -RZ, R14.H0_H0 ;  /* 0x2000000eff0e7230 */ /* 0x000fe20000004100 */
[----:B------:R-:W-:Y:S01]  /*3950*/  F2FP.F16.F32.PACK_AB R75, R78, R75 ;  /* 0x0000004b4e4b723e */ /* 0x000fe200000000ff */
[----:B------:R-:W-:-:S02]  /*3960*/  HADD2.F32 R11, -RZ, R157.H0_H0 ;  /* 0x2000009dff0b7230 */ /* 0x000fc40000004100 */
[-C--:B------:R-:W-:Y:S01]  /*3970*/  FMUL.FTZ R15, R12, R159.reuse ;  /* 0x0000009f0c0f7220 */ /* 0x080fe20000410000 */
[----:B------:R-:W-:Y:S02]  /*3980*/  HADD2.F32 R157, -RZ, R157.H1_H1 ;  /* 0x3000009dff9d7230 */ /* 0x000fe40000004100 */
[----:B------:R-:W-:Y:S01]  /*3990*/  FMUL.FTZ R159, R14, R159 ;  /* 0x0000009f0e9f7220 */ /* 0x000fe20000410000 */
[----:B------:R-:W-:Y:S02]  /*39a0*/  IMAD.MOV.U32 R13, RZ, RZ, R75 ;  /* 0x000000ffff0d7224 */ /* 0x000fe400078e004b */
[-C--:B------:R-:W-:Y:S01]  /*39b0*/  FFMA.FTZ R73, R74, R11.reuse, -R73 ;  /* 0x0000000b4a497223 */ /* 0x080fe20000010849 */
[----:B------:R-:W-:Y:S01]  /*39c0*/  FFMA.FTZ R72, R72, R11, R79 ;  /* 0x0000000b48487223 */ /* 0x000fe2000001004f */
[-C--:B------:R-:W-:Y:S01]  /*39d0*/  FFMA.FTZ R15, R14, R157.reuse, -R15 ;  /* 0x0000009d0e0f7223 */ /* 0x080fe2000001080f */
[----:B------:R-:W-:-:S03]  /*39e0*/  FFMA.FTZ R12, R12, R157, R159 ;  /* 0x0000009d0c0c7223 */ /* 0x000fc6000001009f */
[----:B------:R-:W-:Y:S02]  /*39f0*/  F2FP.F16.F32.PACK_AB R74, R72, R73 ;  /* 0x00000049484a723e */ /* 0x000fe400000000ff */
[----:B------:R-:W-:Y:S01]  /*3a00*/  F2FP.F16.F32.PACK_AB R14, R12, R15 ;  /* 0x0000000f0c0e723e */ /* 0x000fe200000000ff */
[----:B------:R-:W-:Y:S01]  /*3a10*/  IMAD.MOV.U32 R15, RZ, RZ, R152 ;  /* 0x000000ffff0f7224 */ /* 0x000fe200078e0098 */
[----:B------:R-:W-:-:S07]  /*3a20*/  MOV R12, R74 ;  /* 0x0000004a000c7202 */ /* 0x000fce0000000f00 */
.L_x_467:
[----:B------:R-:W-:Y:S05]  /*3a30*/  BSYNC B3 ;  /* 0x0000000000037941 */ /* 0x000fea0003800000 */
.L_x_466:
[----:B------:R-:W-:Y:S02]  /*3a40*/  ULDC.64 UR4, c[0x0][0x208] ;  /* 0x0000820000047ab9 */ /* 0x000fe40000000a00 */
[----:B0-----:R0:W-:Y:S03]  /*3a50*/  ST.E.128 desc[UR4][R76.64], R12 ;  /* 0x0000000c4c007985 */ /* 0x0011e6000c101d04 */
.L_x_465:
[----:B------:R-:W-:Y:S05]  /*3a60*/  BSYNC B2 ;  /* 0x0000000000027941 */ /* 0x000fea0003800000 */
.L_x_464:
[----:B------:R-:W-:Y:S01]  /*3a70*/  ISETP.NE.AND P3, PT, R25, RZ, PT ;  /* 0x000000ff1900720c */ /* 0x000fe20003f65270 */
[----:B------:R-:W-:-:S12]  /*3a80*/  BSSY B2, `(.L_x_468) ;  /* 0x0000035000027945 */ /* 0x000fd80003800000 */
[----:B------:R-:W-:Y:S05]  /*3a90*/  @!P3 BRA `(.L_x_469) ;  /* 0x0000000000ccb947 */ /* 0x000fea0003800000 */
[----:B0---4-:R0:W4:Y:S01]  /*3aa0*/  LDS.128 R12, [R85+0x29400] ;  /* 0x02940000550c7984 */ /* 0x0111220000000c00 */
[C---:B---3--:R-:W-:Y:S01]  /*3ab0*/  LEA R72, P3, R18.reuse, R82, 0x1 ;  /* 0x0000005212487211 */ /* 0x048fe200078608ff */
[----:B------:R-:W-:Y:S03]  /*3ac0*/  BSSY B3, `(.L_x_470) ;  /* 0x000002e000037945 */ /* 0x000fe60003800000 */
[----:B--2---:R-:W-:Y:S02]  /*3ad0*/  LEA.HI.X R73, R18, R83, R218, 0x1, P3 ;  /* 0x0000005312497211 */ /* 0x004fe400018f0cda */
[----:B------:R-:W-:-:S13]  /*3ae0*/  ISETP.GE.AND P3, PT, R220, R114, PT ;  /* 0x00000072dc00720c */ /* 0x000fda0003f66270 */
[----:B0-----:R-:W-:Y:S05]  /*3af0*/  @P3 BRA `(.L_x_471) ;  /* 0x0000000000a83947 */ /* 0x001fea0003800000 */
[--C-:B------:R-:W-:Y:S01]  /*3b00*/  SHF.R.U64 R74, R68, 0x10, R69.reuse ;  /* 0x00000010444a7819 */ /* 0x100fe20000001245 */
[--C-:B------:R-:W-:Y:S01]  /*3b10*/  HADD2.F32 R75, -RZ, R158.reuse.H0_H0 ;  /* 0x2000009eff4b7230 */ /* 0x100fe20000004100 */
[----:B------:R-:W-:Y:S01]  /*3b20*/  SHF.R.U32.HI R68, RZ, 0x10, R69 ;  /* 0x00000010ff447819 */ /* 0x000fe20000011645 */
[----:B------:R-:W-:Y:S01]  /*3b30*/  HADD2.F32 R158, -RZ, R158.H1_H1 ;  /* 0x3000009eff9e7230 */ /* 0x000fe20000004100 */
[--C-:B------:R-:W-:Y:S02]  /*3b40*/  SHF.R.U64 R69, R70, 0x10, R71.reuse ;  /* 0x0000001046457819 */ /* 0x100fe40000001247 */
[----:B----4-:R-:W-:Y:S01]  /*3b50*/  MOV R11, R13 ;  /* 0x0000000d000b7202 */ /* 0x010fe20000000f00 */
[----:B------:R-:W-:Y:S01]  /*3b60*/  HADD2.F32 R13, -RZ, R74.H0_H0 ;  /* 0x2000004aff0d7230 */ /* 0x000fe20000004100 */
[----:B------:R-:W-:Y:S01]  /*3b70*/  SHF.R.U32.HI R78, RZ, 0x10, R71 ;  /* 0x00000010ff4e7819 */ /* 0x000fe20000011647 */
[----:B------:R-:W-:Y:S02]  /*3b80*/  HADD2.F32 R71, -RZ, R69.H0_H0 ;  /* 0x20000045ff477230 */ /* 0x000fe40000004100 */
[----:B------:R-:W-:-:S02]  /*3b90*/  HADD2.F32 R74, -RZ, R11.H1_H1 ;  /* 0x3000000bff4a7230 */ /* 0x000fc40000004100 */
[----:B------:R-:W-:Y:S02]  /*3ba0*/  HADD2.F32 R70, -RZ, R11.H0_H0 ;  /* 0x2000000bff467230 */ /* 0x000fe40000004100 */
[----:B------:R-:W-:Y:S02]  /*3bb0*/  HADD2.F32 R78, -RZ, R78.H0_H0 ;  /* 0x2000004eff4e7230 */ /* 0x000fe40000004100 */
[-C--:B------:R-:W-:Y:S01]  /*3bc0*/  FMUL.FTZ R11, R74, R71.reuse ;  /* 0x000000474a0b7220 */ /* 0x080fe20000410000 */
[--C-:B------:R-:W-:Y:S02]  /*3bd0*/  HADD2.F32 R69, -RZ, R15.reuse.H1_H1 ;  /* 0x3000000fff457230 */ /* 0x100fe40000004100 */
[C---:B------:R-:W-:Y:S01]  /*3be0*/  FMUL.FTZ R71, R70.reuse, R71 ;  /* 0x0000004746477220 */ /* 0x040fe20000410000 */
[----:B------:R-:W-:Y:S02]  /*3bf0*/  HADD2.F32 R15, -RZ, R15.H0_H0 ;  /* 0x2000000fff0f7230 */ /* 0x000fe40000004100 */
[----:B------:R-:W-:Y:S01]  /*3c00*/  FFMA.FTZ R11, R70, R13, -R11 ;  /* 0x0000000d460b7223 */ /* 0x000fe2000001080b */
[----:B------:R-:W-:-:S02]  /*3c10*/  HADD2.F32 R76, -RZ, R68.H0_H0 ;  /* 0x20000044ff4c7230 */ /* 0x000fc40000004100 */
[-C--:B------:R-:W-:Y:S01]  /*3c20*/  FMUL.FTZ R80, R69, R78.reuse ;  /* 0x0000004e45507220 */ /* 0x080fe20000410000 */
[----:B------:R-:W-:Y:S01]  /*3c30*/  FFMA.FTZ R68, R74, R13, R71 ;  /* 0x0000000d4a447223 */ /* 0x000fe20000010047 */
[C---:B------:R-:W-:Y:S01]  /*3c40*/  FMUL.FTZ R78, R15.reuse, R78 ;  /* 0x0000004e0f4e7220 */ /* 0x040fe20000410000 */
[----:B------:R-:W-:Y:S02]  /*3c50*/  HADD2.F32 R71, -RZ, R148.H0_H0 ;  /* 0x20000094ff477230 */ /* 0x000fe40000004100 */
[-C--:B------:R-:W-:Y:S01]  /*3c60*/  FFMA.FTZ R13, R15, R76.reuse, -R80 ;  /* 0x0000004c0f0d7223 */ /* 0x080fe20000010850 */
[--C-:B------:R-:W-:Y:S02]  /*3c70*/  HADD2.F32 R15, -RZ, R12.reuse.H1_H1 ;  /* 0x3000000cff0f7230 */ /* 0x100fe40000004100 */
[----:B------:R-:W-:Y:S01]  /*3c80*/  FFMA.FTZ R70, R69, R76, R78 ;  /* 0x0000004c45467223 */ /* 0x000fe2000001004e */
[----:B------:R-:W-:Y:S01]  /*3c90*/  HADD2.F32 R12, -RZ, R12.H0_H0 ;  /* 0x2000000cff0c7230 */ /* 0x000fe20000004100 */
[----:B------:R-:W-:Y:S01]  /*3ca0*/  F2FP.F16.F32.PACK_AB R11, R68, R11 ;  /* 0x0000000b440b723e */ /* 0x000fe200000000ff */
[----:B------:R-:W-:-:S02]  /*3cb0*/  HADD2.F32 R69, -RZ, R14.H1_H1 ;  /* 0x3000000eff457230 */ /* 0x000fc40000004100 */
[-C--:B------:R-:W-:Y:S01]  /*3cc0*/  FMUL.FTZ R77, R15, R75.reuse ;  /* 0x0000004b0f4d7220 */ /* 0x080fe20000410000 */
[----:B------:R-:W-:Y:S02]  /*3cd0*/  HADD2.F32 R14, -RZ, R14.H0_H0 ;  /* 0x2000000eff0e7230 */ /* 0x000fe40000004100 */
[C---:B------:R-:W-:Y:S01]  /*3ce0*/  FMUL.FTZ R76, R12.reuse, R75 ;  /* 0x0000004b0c4c7220 */ /* 0x040fe20000410000 */
[----:B------:R-:W-:Y:S02]  /*3cf0*/  HADD2.F32 R74, -RZ, R150.H1_H1 ;  /* 0x30000096ff4a7230 */ /* 0x000fe40000004100 */
[-C--:B------:R-:W-:Y:S01]  /*3d00*/  FMUL.FTZ R75, R69, R158.reuse ;  /* 0x0000009e454b7220 */ /* 0x080fe20000410000 */
[-C--:B------:R-:W-:Y:S01]  /*3d10*/  FFMA.FTZ R77, R12, R71.reuse, -R77 ;  /* 0x000000470c4d7223 */ /* 0x080fe2000001084d */
[C---:B------:R-:W-:Y:S01]  /*3d20*/  FMUL.FTZ R158, R14.reuse, R158 ;  /* 0x0000009e0e9e7220 */ /* 0x040fe20000410000 */
[----:B------:R-:W-:Y:S01]  /*3d30*/  FFMA.FTZ R76, R15, R71, R76 ;  /* 0x000000470f4c7223 */ /* 0x000fe2000001004c */
[-C--:B------:R-:W-:Y:S01]  /*3d40*/  FFMA.FTZ R75, R14, R74.reuse, -R75 ;  /* 0x0000004a0e4b7223 */ /* 0x080fe2000001084b */
[----:B------:R-:W-:Y:S01]  /*3d50*/  F2FP.F16.F32.PACK_AB R15, R70, R13 ;  /* 0x0000000d460f723e */ /* 0x000fe200000000ff */
[----:B------:R-:W-:Y:S01]  /*3d60*/  FFMA.FTZ R158, R69, R74, R158 ;  /* 0x0000004a459e7223 */ /* 0x000fe2000001009e */
[----:B------:R-:W-:Y:S01]  /*3d70*/  IMAD.MOV.U32 R13, RZ, RZ, R11 ;  /* 0x000000ffff0d7224 */ /* 0x000fe200078e000b */
[----:B------:R-:W-:-:S03]  /*3d80*/  F2FP.F16.F32.PACK_AB R12, R76, R77 ;  /* 0x0000004d4c0c723e */ /* 0x000fc600000000ff */
[----:B------:R-:W-:-:S07]  /*3d90*/  F2FP.F16.F32.PACK_AB R14, R158, R75 ;  /* 0x0000004b9e0e723e */ /* 0x000fce00000000ff */
.L_x_471:
[----:B------:R-:W-:Y:S05]  /*3da0*/  BSYNC B3 ;  /* 0x0000000000037941 */ /* 0x000fea0003800000 */
.L_x_470:
[----:B------:R-:W-:Y:S02]  /*3db0*/  ULDC.64 UR4, c[0x0][0x208] ;  /* 0x0000820000047ab9 */ /* 0x000fe40000000a00 */
[----:B----4-:R0:W-:Y:S03]  /*3dc0*/  ST.E.128 desc[UR4][R72.64], R12 ;  /* 0x0000000c48007985 */ /* 0x0101e6000c101d04 */
.L_x_469:
[----:B------:R-:W-:Y:S05]  /*3dd0*/  BSYNC B2 ;  /* 0x0000000000027941 */ /* 0x000fea0003800000 */
.L_x_468:
[----:B------:R-:W-:-:S13]  /*3de0*/  ISETP.NE.AND P3, PT, R26, RZ, PT ;  /* 0x000000ff1a00720c */ /* 0x000fda0003f65270 */
[----:B------:R-:W-:Y:S05]  /*3df0*/  @!P3 BRA `(.L_x_459) ;  /* 0x0000000000c8b947 */ /* 0x000fea0003800000 */
[----:B0---4-:R0:W4:Y:S01]  /*3e00*/  LDS.128 R12, [R85+0x2bc00] ;  /* 0x02bc0000550c7984 */ /* 0x0111220000000c00 */
[C---:B---3--:R-:W-:Y:S01]  /*3e10*/  LEA R68, P3, R19.reuse, R82, 0x1 ;  /* 0x0000005213447211 */ /* 0x048fe200078608ff */
[----:B------:R-:W-:Y:S03]  /*3e20*/  BSSY B2, `(.L_x_472) ;  /* 0x000002d000027945 */ /* 0x000fe60003800000 */
[----:B--2---:R-:W-:Y:S02]  /*3e30*/  LEA.HI.X R69, R19, R83, R217, 0x1, P3 ;  /* 0x0000005313457211 */ /* 0x004fe400018f0cd9 */
[----:B------:R-:W-:-:S13]  /*3e40*/  ISETP.GE.AND P3, PT, R222, R114, PT ;  /* 0x00000072de00720c */ /* 0x000fda0003f66270 */
[----:B0-----:R-:W-:Y:S05]  /*3e50*/  @P3 BRA `(.L_x_473) ;  /* 0x0000000000a43947 */ /* 0x001fea0003800000 */
[----:B------:R-:W-:Y:S01]  /*3e60*/  SHF.R.U64 R11, R64, 0x10, R65 ;  /* 0x00000010400b7819 */ /* 0x000fe20000001241 */
[----:B----4-:R-:W-:Y:S01]  /*3e70*/  IMAD.MOV.U32 R64, RZ, RZ, R15 ;  /* 0x000000ffff407224 */ /* 0x010fe200078e000f */
[--C-:B------:R-:W-:Y:S01]  /*3e80*/  SHF.R.U64 R70, R66, 0x10, R67.reuse ;  /* 0x0000001042467819 */ /* 0x100fe20000001243 */
[----:B------:R-:W-:Y:S01]  /*3e90*/  HADD2.F32 R15, -RZ, R13.H1_H1 ;  /* 0x3000000dff0f7230 */ /* 0x000fe20000004100 */
[----:B------:R-:W-:Y:S01]  /*3ea0*/  SHF.R.U32.HI R67, RZ, 0x10, R67 ;  /* 0x00000010ff437819 */ /* 0x000fe20000011643 */
[----:B------:R-:W-:Y:S01]  /*3eb0*/  HADD2.F32 R66, -RZ, R11.H0_H0 ;  /* 0x2000000bff427230 */ /* 0x000fe20000004100 */
[----:B------:R-:W-:Y:S01]  /*3ec0*/  SHF.R.U32.HI R65, RZ, 0x10, R65 ;  /* 0x00000010ff417819 */ /* 0x000fe20000011641 */
[----:B------:R-:W-:Y:S02]  /*3ed0*/  HADD2.F32 R11, -RZ, R13.H0_H0 ;  /* 0x2000000dff0b7230 */ /* 0x000fe40000004100 */
[----:B------:R-:W-:Y:S02]  /*3ee0*/  HADD2.F32 R13, -RZ, R64.H1_H1 ;  /* 0x30000040ff0d7230 */ /* 0x000fe40000004100 */
[----:B------:R-:W-:-:S02]  /*3ef0*/  HADD2.F32 R70, -RZ, R70.H0_H0 ;  /* 0x20000046ff467230 */ /* 0x000fc40000004100 */
[----:B------:R-:W-:Y:S02]  /*3f00*/  HADD2.F32 R67, -RZ, R67.H0_H0 ;  /* 0x20000043ff437230 */ /* 0x000fe40000004100 */
[----:B------:R-:W-:Y:S02]  /*3f10*/  HADD2.F32 R64, -RZ, R64.H0_H0 ;  /* 0x20000040ff407230 */ /* 0x000fe40000004100 */
[-C--:B------:R-:W-:Y:S01]  /*3f20*/  FMUL.FTZ R72, R15, R70.reuse ;  /* 0x000000460f487220 */ /* 0x080fe20000410000 */
[----:B------:R-:W-:Y:S02]  /*3f30*/  HADD2.F32 R65, -RZ, R65.H0_H0 ;  /* 0x20000041ff417230 */ /* 0x000fe40000004100 */
[----:B------:R-:W-:Y:S01]  /*3f40*/  FMUL.FTZ R70, R11, R70 ;  /* 0x000000460b467220 */ /* 0x000fe20000410000 */
[-C--:B------:R-:W-:Y:S01]  /*3f50*/  FMUL.FTZ R71, R13, R67.reuse ;  /* 0x000000430d477220 */ /* 0x080fe20000410000 */
[C---:B------:R-:W-:Y:S01]  /*3f60*/  FMUL.FTZ R74, R64.reuse, R67 ;  /* 0x00000043404a7220 */ /* 0x040fe20000410000 */
[-C--:B------:R-:W-:Y:S01]  /*3f70*/  FFMA.FTZ R11, R11, R66.reuse, -R72 ;  /* 0x000000420b0b7223 */ /* 0x080fe20000010848 */
[----:B------:R-:W-:Y:S01]  /*3f80*/  FFMA.FTZ R70, R15, R66, R70 ;  /* 0x000000420f467223 */ /* 0x000fe20000010046 */
[-C--:B------:R-:W-:Y:S01]  /*3f90*/  FFMA.FTZ R71, R64, R65.reuse, -R71 ;  /* 0x0000004140477223 */ /* 0x080fe20000010847 */
[----:B------:R-:W-:Y:S01]  /*3fa0*/  FFMA.FTZ R74, R13, R65, R74 ;  /* 0x000000410d4a7223 */ /* 0x000fe2000001004a */
[----:B------:R-:W-:-:S02]  /*3fb0*/  HADD2.F32 R13, -RZ, R12.H1_H1 ;  /* 0x3000000cff0d7230 */ /* 0x000fc40000004100 */
[--C-:B------:R-:W-:Y:S02]  /*3fc0*/  HADD2.F32 R65, -RZ, R145.reuse.H0_H0 ;  /* 0x20000091ff417230 */ /* 0x100fe40000004100 */
[----:B------:R-:W-:Y:S02]  /*3fd0*/  HADD2.F32 R12, -RZ, R12.H0_H0 ;  /* 0x2000000cff0c7230 */ /* 0x000fe40000004100 */
[--C-:B------:R-:W-:Y:S02]  /*3fe0*/  HADD2.F32 R15, -RZ, R14.reuse.H1_H1 ;  /* 0x3000000eff0f7230 */ /* 0x100fe40000004100 */
[-C--:B------:R-:W-:Y:S01]  /*3ff0*/  FMUL.FTZ R67, R13, R65.reuse ;  /* 0x000000410d437220 */ /* 0x080fe20000410000 */
[----:B------:R-:W-:Y:S02]  /*4000*/  HADD2.F32 R145, -RZ, R145.H1_H1 ;  /* 0x30000091ff917230 */ /* 0x000fe40000004100 */
[----:B------:R-:W-:Y:S01]  /*4010*/  FMUL.FTZ R66, R12, R65 ;  /* 0x000000410c427220 */ /* 0x000fe20000410000 */
[----:B------:R-:W-:-:S02]  /*4020*/  HADD2.F32 R14, -RZ, R14.H0_H0 ;  /* 0x2000000eff0e7230 */ /* 0x000fc40000004100 */
[--C-:B------:R-:W-:Y:S02]  /*4030*/  HADD2.F32 R64, -RZ, R144.reuse.H0_H0 ;  /* 0x20000090ff407230 */ /* 0x100fe40000004100 */
[-C--:B------:R-:W-:Y:S01]  /*4040*/  FMUL.FTZ R65, R15, R145.reuse ;  /* 0x000000910f417220 */ /* 0x080fe20000410000 */
[----:B------:R-:W-:Y:S02]  /*4050*/  HADD2.F32 R144, -RZ, R144.H1_H1 ;  /* 0x30000090ff907230 */ /* 0x000fe40000004100 */
[----:B------:R-:W-:Y:S01]  /*4060*/  FMUL.FTZ R72, R14, R145 ;  /* 0x000000910e487220 */ /* 0x000fe20000410000 */
[-C--:B------:R-:W-:Y:S01]  /*4070*/  FFMA.FTZ R67, R12, R64.reuse, -R67 ;  /* 0x000000400c437223 */ /* 0x080fe20000010843 */
[----:B------:R-:W-:Y:S01]  /*4080*/  FFMA.FTZ R66, R13, R64, R66 ;  /* 0x000000400d427223 */ /* 0x000fe20000010042 */
[-C--:B------:R-:W-:Y:S01]  /*4090*/  FFMA.FTZ R65, R14, R144.reuse, -R65 ;  /* 0x000000900e417223 */ /* 0x080fe20000010841 */
[----:B------:R-:W-:Y:S01]  /*40a0*/  FFMA.FTZ R72, R15, R144, R72 ;  /* 0x000000900f487223 */ /* 0x000fe20000010048 */
[----:B------:R-:W-:-:S02]  /*40b0*/  F2FP.F16.F32.PACK_AB R13, R70, R11 ;  /* 0x0000000b460d723e */ /* 0x000fc400000000ff */
[----:B------:R-:W-:Y:S02]  /*40c0*/  F2FP.F16.F32.PACK_AB R15, R74, R71 ;  /* 0x000000474a0f723e */ /* 0x000fe400000000ff */
[----:B------:R-:W-:Y:S02]  /*40d0*/  F2FP.F16.F32.PACK_AB R12, R66, R67 ;  /* 0x00000043420c723e */ /* 0x000fe400000000ff */
[----:B------:R-:W-:-:S07]  /*40e0*/  F2FP.F16.F32.PACK_AB R14, R72, R65 ;  /* 0x00000041480e723e */ /* 0x000fce00000000ff */
.L_x_473:
[----:B------:R-:W-:Y:S05]  /*40f0*/  BSYNC B2 ;  /* 0x0000000000027941 */ /* 0x000fea0003800000 */
.L_x_472:
[----:B------:R-:W-:Y:S02]  /*4100*/  ULDC.64 UR4, c[0x0][0x208] ;  /* 0x0000820000047ab9 */ /* 0x000fe40000000a00 */
[----:B----4-:R0:W-:Y:S03]  /*4110*/  ST.E.128 desc[UR4][R68.64], R12 ;  /* 0x0000000c44007985 */ /* 0x0101e6000c101d04 */
.L_x_459:
[----:B------:R-:W-:Y:S05]  /*4120*/  BSYNC B1 ;  /* 0x0000000000017941 */ /* 0x000fea0003800000 */
.L_x_458:
[----:B------:R-:W-:-:S03]  /*4130*/  UMOV UR4, 0xffffffff ;  /* 0xffffffff00047882 */ /* 0x000fc60000000000 */
[----:B------:R-:W-:Y:S05]  /*4140*/  BRA.DIV UR4, `(.L_x_474) ;  /* 0x0000023a04547947 */ /* 0x000fea000b800000 */
[----:B------:R0:W0:Y:S04]  /*4150*/  SHFL.IDX PT, R67, R117, 0x1, 0x181f ;  /* 0x00381f0075437f89 */ /* 0x00002800000e0000 */
[----:B------:R0:W0:Y:S02]  /*4160*/  SHFL.IDX PT, R66, R118, 0x1, 0x181f ;  /* 0x00381f0076427f89 */ /* 0x00002400000e0000 */
.L_x_813:
[----:B------:R-:W-:Y:S04]  /*4170*/  BSSY B1, `(.L_x_475) ;  /* 0x00000d5000017945 */ /* 0x000fe80003800000 */
[----:B------:R-:W-:Y:S05]  /*4180*/  @P4 BRA `(.L_x_476) ;  /* 0x0000000c004c4947 */ /* 0x000fea0003800000 */
[----:B------:R-:W-:Y:S01]  /*4190*/  ISETP.NE.AND P3, PT, R3, RZ, PT ;  /* 0x000000ff0300720c */ /* 0x000fe20003f65270 */
[----:B------:R-:W-:-:S12]  /*41a0*/  BSSY B2, `(.L_x_477) ;  /* 0x0000034000027945 */ /* 0x000fd80003800000 */
[----:B------:R-:W-:Y:S05]  /*41b0*/  @!P3 BRA `(.L_x_478) ;  /* 0x0000000000c8b947 */ /* 0x000fea0003800000 */
[----:B0---4-:R0:W4:Y:S01]  /*41c0*/  LDS.128 R12, [R85+0x25400] ;  /* 0x02540000550c7984 */ /* 0x0111220000000c00 */
[----:B------:R-:W-:Y:S01]  /*41d0*/  ISETP.GE.AND P4, PT, R214, R114, PT ;  /* 0x00000072d600720c */ /* 0x000fe20003f86270 */
[----:B------:R-:W-:Y:S01]  /*41e0*/  BSSY B3, `(.L_x_479) ;  /* 0x000002d000037945 */ /* 0x000fe20003800000 */
[----:B------:R-:W-:-:S04]  /*41f0*/  LEA R64, P3, R16, R66, 0x1 ;  /* 0x0000004210407211 */ /* 0x000fc800078608ff */
[----:B------:R-:W-:-:S07]  /*4200*/  LEA.HI.X R65, R16, R67, R17, 0x1, P3 ;  /* 0x0000004310417211 */ /* 0x000fce00018f0c11 */
[----:B0-----:R-:W-:Y:S05]  /*4210*/  @P4 BRA `(.L_x_480) ;  /* 0x0000000000a44947 */ /* 0x001fea0003800000 */
[----:B------:R-:W-:Y:S01]  /*4220*/  SHF.R.U64 R11, R60, 0x10, R61 ;  /* 0x000000103c0b7819 */ /* 0x000fe2000000123d */
[--C-:B----4-:R-:W-:Y:S01]  /*4230*/  HADD2.F32 R60, -RZ, R15.reuse.H1_H1 ;  /* 0x3000000fff3c7230 */ /* 0x110fe20000004100 */
[--C-:B------:R-:W-:Y:S01]  /*4240*/  SHF.R.U64 R68, R62, 0x10, R63.reuse ;  /* 0x000000103e447819 */ /* 0x100fe2000000123f */
[----:B------:R-:W-:Y:S01]  /*4250*/  HADD2.F32 R15, -RZ, R15.H0_H0 ;  /* 0x2000000fff0f7230 */ /* 0x000fe20000004100 */
[----:B------:R-:W-:Y:S01]  /*4260*/  SHF.R.U32.HI R63, RZ, 0x10, R63 ;  /* 0x00000010ff3f7819 */ /* 0x000fe2000001163f */
[----:B------:R-:W-:Y:S01]  /*4270*/  HADD2.F32 R62, -RZ, R11.H0_H0 ;  /* 0x2000000bff3e7230 */ /* 0x000fe20000004100 */
[----:B------:R-:W-:Y:S01]  /*4280*/  SHF.R.U32.HI R61, RZ, 0x10, R61 ;  /* 0x00000010ff3d7819 */ /* 0x000fe2000001163d */
[----:B------:R-:W-:Y:S02]  /*4290*/  HADD2.F32 R68, -RZ, R68.H0_H0 ;  /* 0x20000044ff447230 */ /* 0x000fe40000004100 */
[--C-:B------:R-:W-:Y:S02]  /*42a0*/  HADD2.F32 R11, -RZ, R13.reuse.H1_H1 ;  /* 0x3000000dff0b7230 */ /* 0x100fe40000004100 */
[----:B------:R-:W-:-:S02]  /*42b0*/  HADD2.F32 R13, -RZ, R13.H0_H0 ;  /* 0x2000000dff0d7230 */ /* 0x000fc40000004100 */
[----:B------:R-:W-:Y:S02]  /*42c0*/  HADD2.F32 R63, -RZ, R63.H0_H0 ;  /* 0x2000003fff3f7230 */ /* 0x000fe40000004100 */
[-C--:B------:R-:W-:Y:S01]  /*42d0*/  FMUL.FTZ R70, R11, R68.reuse ;  /* 0x000000440b467220 */ /* 0x080fe20000410000 */
[----:B------:R-:W-:Y:S02]  /*42e0*/  HADD2.F32 R61, -RZ, R61.H0_H0 ;  /* 0x2000003dff3d7230 */ /* 0x000fe40000004100 */
[----:B------:R-:W-:Y:S01]  /*42f0*/  FMUL.FTZ R68, R13, R68 ;  /* 0x000000440d447220 */ /* 0x000fe20000410000 */
[----:B------:R-:W-:Y:S02]  /*4300*/  HADD2.F32 R150, -RZ, R150.H0_H0 ;  /* 0x20000096ff967230 */ /* 0x000fe40000004100 */
[-C--:B------:R-:W-:Y:S01]  /*4310*/  FMUL.FTZ R72, R60, R63.reuse ;  /* 0x0000003f3c487220 */ /* 0x080fe20000410000 */
[----:B------:R-:W-:Y:S01]  /*4320*/  FMUL.FTZ R69, R15, R63 ;  /* 0x0000003f0f457220 */ /* 0x000fe20000410000 */
[----:B------:R-:W-:Y:S01]  /*4330*/  FFMA.FTZ R63, R11, R62, R68 ;  /* 0x0000003e0b3f7223 */ /* 0x000fe20000010044 */
[----:B------:R-:W-:-:S02]  /*4340*/  HADD2.F32 R11, -RZ, R12.H1_H1 ;  /* 0x3000000cff0b7230 */ /* 0x000fc40000004100 */
[-C--:B------:R-:W-:Y:S01]  /*4350*/  FFMA.FTZ R72, R15, R61.reuse, -R72 ;  /* 0x0000003d0f487223 */ /* 0x080fe20000010848 */
[----:B------:R-:W-:Y:S01]  /*4360*/  FFMA.FTZ R70, R13, R62, -R70 ;  /* 0x0000003e0d467223 */ /* 0x000fe20000010846 */
[----:B------:R-:W-:Y:S02]  /*4370*/  HADD2.F32 R15, -RZ, R149.H1_H1 ;  /* 0x30000095ff0f7230 */ /* 0x000fe40000004100 */
[----:B------:R-:W-:Y:S01]  /*4380*/  FFMA.FTZ R69, R60, R61, R69 ;  /* 0x0000003d3c457223 */ /* 0x000fe20000010045 */
[----:B------:R-:W-:Y:S02]  /*4390*/  HADD2.F32 R12, -RZ, R12.H0_H0 ;  /* 0x2000000cff0c7230 */ /* 0x000fe40000004100 */
[--C-:B------:R-:W-:Y:S02]  /*43a0*/  HADD2.F32 R13, -RZ, R14.reuse.H1_H1 ;  /* 0x3000000eff0d7230 */ /* 0x100fe40000004100 */
[----:B------:R-:W-:Y:S01]  /*43b0*/  FMUL.FTZ R61, R11, R15 ;  /* 0x0000000f0b3d7220 */ /* 0x000fe20000410000 */
[----:B------:R-:W-:-:S02]  /*43c0*/  HADD2.F32 R14, -RZ, R14.H0_H0 ;  /* 0x2000000eff0e7230 */ /* 0x000fc40000004100 */
[----:B------:R-:W-:Y:S01]  /*43d0*/  FMUL.FTZ R60, R12, R15 ;  /* 0x0000000f0c3c7220 */ /* 0x000fe20000410000 */
[----:B------:R-:W-:Y:S02]  /*43e0*/  HADD2.F32 R149, -RZ, R149.H0_H0 ;  /* 0x20000095ff957230 */ /* 0x000fe40000004100 */
[-C--:B------:R-:W-:Y:S01]  /*43f0*/  FMUL.FTZ R15, R13, R150.reuse ;  /* 0x000000960d0f7220 */ /* 0x080fe20000410000 */
[----:B------:R-:W-:Y:S02]  /*4400*/  HADD2.F32 R148, -RZ, R148.H1_H1 ;  /* 0x30000094ff947230 */ /* 0x000fe40000004100 */
[C---:B------:R-:W-:Y:S01]  /*4410*/  FMUL.FTZ R150, R14.reuse, R150 ;  /* 0x000000960e967220 */ /* 0x040fe20000410000 */
[----:B------:R-:W-:Y:S01]  /*4420*/  F2FP.F16.F32.PACK_AB R69, R69, R72 ;  /* 0x000000484545723e */ /* 0x000fe200000000ff */
[-C--:B------:R-:W-:Y:S02]  /*4430*/  FFMA.FTZ R15, R14, R149.reuse, -R15 ;  /* 0x000000950e0f7223 */ /* 0x080fe4000001080f */
[----:B------:R-:W-:Y:S01]  /*4440*/  FFMA.FTZ R150, R13, R149, R150 ;  /* 0x000000950d967223 */ /* 0x000fe20000010096 */
[-C--:B------:R-:W-:Y:S01]  /*4450*/  FFMA.FTZ R61, R12, R148.reuse, -R61 ;  /* 0x000000940c3d7223 */ /* 0x080fe2000001083d */
[----:B------:R-:W-:Y:S01]  /*4460*/  FFMA.FTZ R60, R11, R148, R60 ;  /* 0x000000940b3c7223 */ /* 0x000fe2000001003c */
[----:B------:R-:W-:-:S02]  /*4470*/  F2FP.F16.F32.PACK_AB R13, R63, R70 ;  /* 0x000000463f0d723e */ /* 0x000fc400000000ff */
[----:B------:R-:W-:Y:S02]  /*4480*/  F2FP.F16.F32.PACK_AB R14, R150, R15 ;  /* 0x0000000f960e723e */ /* 0x000fe400000000ff */
[----:B------:R-:W-:Y:S02]  /*4490*/  F2FP.F16.F32.PACK_AB R12, R60, R61 ;  /* 0x0000003d3c0c723e */ /* 0x000fe400000000ff */
[----:B------:R-:W-:-:S07]  /*44a0*/  MOV R15, R69 ;  /* 0x00000045000f7202 */ /* 0x000fce0000000f00 */
.L_x_480:
[----:B------:R-:W-:Y:S05]  /*44b0*/  BSYNC B3 ;  /* 0x0000000000037941 */ /* 0x000fea0003800000 */
.L_x_479:
[----:B------:R-:W-:Y:S02]  /*44c0*/  ULDC.64 UR4, c[0x0][0x208] ;  /* 0x0000820000047ab9 */ /* 0x000fe40000000a00 */
[----:B----4-:R0:W-:Y:S03]  /*44d0*/  ST.E.128 desc[UR4][R64.64], R12 ;  /* 0x0000000c40007985 */ /* 0x0101e6000c101d04 */
.L_x_478:
[----:B------:R-:W-:Y:S05]  /*44e0*/  BSYNC B2 ;  /* 0x0000000000027941 */ /* 0x000fea0003800000 */
.L_x_477:
        /* <DEDUP_REMOVED lines=17> */
[----:B------:R-:W-:Y:S02]  /*4600*/  HADD2.F32 R11, -RZ, R13.H1_H1 ;  /* 0x3000000dff0b7230 */ /* 0x000fe40000004100 */
[----:B------:R-:W-:-:S02]  /*4610*/  HADD2.F32 R59, -RZ, R59.H0_H0 ;  /* 0x2000003bff3b7230 */ /* 0x000fc40000004100 */
[----:B------:R-:W-:Y:S02]  /*4620*/  HADD2.F32 R13, -RZ, R13.H0_H0 ;  /* 0x2000000dff0d7230 */ /* 0x000fe40000004100 */
[-C--:B------:R-:W-:Y:S01]  /*4630*/  FMUL.FTZ R64, R11, R62.reuse ;  /* 0x0000003e0b407220 */ /* 0x080fe20000410000 */
[----:B------:R-:W-:Y:S02]  /*4640*/  HADD2.F32 R57, -RZ, R57.H0_H0 ;  /* 0x20000039ff397230 */ /* 0x000fe40000004100 */
[-C--:B------:R-:W-:Y:S01]  /*4650*/  FMUL.FTZ R63, R15, R59.reuse ;  /* 0x0000003b0f3f7220 */ /* 0x080fe20000410000 */
[C---:B------:R-:W-:Y:S01]  /*4660*/  FMUL.FTZ R68, R56.reuse, R59 ;  /* 0x0000003b38447220 */ /* 0x040fe20000410000 */
[C---:B------:R-:W-:Y:S01]  /*4670*/  FMUL.FTZ R62, R13.reuse, R62 ;  /* 0x0000003e0d3e7220 */ /* 0x040fe20000410000 */
[----:B------:R-:W-:Y:S01]  /*4680*/  FFMA.FTZ R64, R13, R58, -R64 ;  /* 0x0000003a0d407223 */ /* 0x000fe20000010840 */
[----:B------:R-:W-:Y:S01]  /*4690*/  FFMA.FTZ R65, R56, R57, R63 ;  /* 0x0000003938417223 */ /* 0x000fe2000001003f */
[----:B------:R-:W-:-:S02]  /*46a0*/  HADD2.F32 R56, -RZ, R147.H0_H0 ;  /* 0x20000093ff387230 */ /* 0x000fc40000004100 */
[----:B------:R-:W-:Y:S01]  /*46b0*/  FFMA.FTZ R59, R11, R58, R62 ;  /* 0x0000003a0b3b7223 */ /* 0x000fe2000001003e */
[----:B------:R-:W-:Y:S02]  /*46c0*/  HADD2.F32 R11, -RZ, R12.H1_H1 ;  /* 0x3000000cff0b7230 */ /* 0x000fe40000004100 */
[----:B------:R-:W-:Y:S01]  /*46d0*/  FFMA.FTZ R68, R15, R57, -R68 ;  /* 0x000000390f447223 */ /* 0x000fe20000010844 */
[----:B------:R-:W-:Y:S02]  /*46e0*/  HADD2.F32 R13, -RZ, R14.H1_H1 ;  /* 0x3000000eff0d7230 */ /* 0x000fe40000004100 */
[----:B------:R-:W-:Y:S02]  /*46f0*/  HADD2.F32 R147, -RZ, R147.H1_H1 ;  /* 0x30000093ff937230 */ /* 0x000fe40000004100 */
[----:B------:R-:W-:Y:S01]  /*4700*/  FMUL.FTZ R57, R11, R56 ;  /* 0x000000380b397220 */ /* 0x000fe20000410000 */
[----:B------:R-:W-:Y:S02]  /*4710*/  HADD2.F32 R12, -RZ, R12.H0_H0 ;  /* 0x2000000cff0c7230 */ /* 0x000fe40000004100 */
[----:B------:R-:W-:-:S02]  /*4720*/  HADD2.F32 R14, -RZ, R14.H0_H0 ;  /* 0x2000000eff0e7230 */ /* 0x000fc40000004100 */
[-C--:B------:R-:W-:Y:S01]  /*4730*/  FMUL.FTZ R63, R13, R147.reuse ;  /* 0x000000930d3f7220 */ /* 0x080fe20000410000 */
[--C-:B------:R-:W-:Y:S02]  /*4740*/  HADD2.F32 R15, -RZ, R146.reuse.H0_H0 ;  /* 0x20000092ff0f7230 */ /* 0x100fe40000004100 */
[----:B------:R-:W-:Y:S01]  /*4750*/  FMUL.FTZ R56, R12, R56 ;  /* 0x000000380c387220 */ /* 0x000fe20000410000 */
        /* <DEDUP_REMOVED lines=10> */
.L_x_484:
[----:B------:R-:W-:Y:S05]  /*4800*/  BSYNC B3 ;  /* 0x0000000000037941 */ /* 0x000fea0003800000 */
.L_x_483:
[----:B------:R-:W-:Y:S02]  /*4810*/  ULDC.64 UR4, c[0x0][0x208] ;  /* 0x0000820000047ab9 */ /* 0x000fe40000000a00 */
[----:B----4-:R0:W-:Y:S03]  /*4820*/  ST.E.128 desc[UR4][R60.64], R12 ;  /* 0x0000000c3c007985 */ /* 0x0101e6000c101d04 */
.L_x_482:
[----:B------:R-:W-:Y:S05]  /*4830*/  BSYNC B2 ;  /* 0x0000000000027941 */ /* 0x000fea0003800000 */
.L_x_481:
        /* <DEDUP_REMOVED lines=37> */
[--C-:B------:R-:W-:Y:S02]  /*4a90*/  HADD2.F32 R15, -RZ, R142.reuse.H1_H1 ;  /* 0x3000008eff0f7230 */ /* 0x100fe40000004100 */
[----:B------:R-:W-:Y:S01]  /*4aa0*/  FMUL.FTZ R52, R12, R52 ;  /* 0x000000340c347220 */ /* 0x000fe20000410000 */
[----:B------:R-:W-:Y:S02]  /*4ab0*/  HADD2.F32 R142, -RZ, R142.H0_H0 ;  /* 0x2000008eff8e7230 */ /* 0x000fe40000004100 */
        /* <DEDUP_REMOVED lines=9> */
.L_x_488:
[----:B------:R-:W-:Y:S05]  /*4b50*/  BSYNC B3 ;  /* 0x0000000000037941 */ /* 0x000fea0003800000 */
.L_x_487:
[----:B------:R-:W-:Y:S02]  /*4b60*/  ULDC.64 UR4, c[0x0][0x208] ;  /* 0x0000820000047ab9 */ /* 0x000fe40000000a00 */
[----:B----4-:R0:W-:Y:S03]  /*4b70*/  ST.E.128 desc[UR4][R56.64], R12 ;  /* 0x0000000c38007985 */ /* 0x0101e6000c101d04 */
.L_x_486:
[----:B------:R-:W-:Y:S05]  /*4b80*/  BSYNC B2 ;  /* 0x0000000000027941 */ /* 0x000fea0003800000 */
.L_x_485:
[----:B------:R-:W-:-:S13]  /*4b90*/  ISETP.NE.AND P3, PT, R26, RZ, PT ;  /* 0x000000ff1a00720c */ /* 0x000fda0003f65270 */
        /* <DEDUP_REMOVED lines=47> */
.L_x_490:
[----:B------:R-:W-:Y:S05]  /*4e90*/  BSYNC B2 ;  /* 0x0000000000027941 */ /* 0x000fea0003800000 */
.L_x_489:
[----:B------:R-:W-:Y:S02]  /*4ea0*/  ULDC.64 UR4, c[0x0][0x208] ;  /* 0x0000820000047ab9 */ /* 0x000fe40000000a00 */
[----:B----4-:R0:W-:Y:S03]  /*4eb0*/  ST.E.128 desc[UR4][R52.64], R12 ;  /* 0x0000000c34007985 */ /* 0x0101e6000c101d04 */
.L_x_476:
[----:B------:R-:W-:Y:S05]  /*4ec0*/  BSYNC B1 ;  /* 0x0000000000017941 */ /* 0x000fea0003800000 */
.L_x_475:
[----:B------:R-:W-:-:S03]  /*4ed0*/  UMOV UR4, 0xffffffff ;  /* 0xffffffff00047882 */ /* 0x000fc60000000000 */
[----:B------:R-:W-:Y:S05]  /*4ee0*/  BRA.DIV UR4, `(.L_x_491) ;  /* 0x0000022e04387947 */ /* 0x000fea000b800000 */
[----:B01----:R-:W0:Y:S04]  /*4ef0*/  SHFL.IDX PT, R117, R117, 0x2, 0x181f ;  /* 0x00581f0075757f89 */ /* 0x003e2800000e0000 */
[----:B------:R-:W1:Y:S02]  /*4f00*/  SHFL.IDX PT, R118, R118, 0x2, 0x181f ;  /* 0x00581f0076767f89 */ /* 0x000e6400000e0000 */
.L_x_817:
[----:B------:R-:W-:Y:S05]  /*4f10*/  @P5 BRA `(.L_x_492) ;  /* 0x00000050003c5947 */ /* 0x000fea0003800000 */
[----:B------:R-:W-:Y:S01]  /*4f20*/  ISETP.NE.AND P3, PT, R3, RZ, PT ;  /* 0x000000ff0300720c */ /* 0x000fe20003f65270 */
[----:B------:R-:W-:-:S12]  /*4f30*/  BSSY B1, `(.L_x_493) ;  /* 0x0000033000017945 */ /* 0x000fd80003800000 */
[----:B------:R-:W-:Y:S05]  /*4f40*/  @!P3 BRA `(.L_x_494) ;  /* 0x0000000000c4b947 */ /* 0x000fea0003800000 */
[----:B----4-:R4:W2:Y:S01]  /*4f50*/  LDS.128 R12, [R85+0x26400] ;  /* 0x02640000550c7984 */ /* 0x0108a20000000c00 */
[----:B------:R-:W-:Y:S01]  /*4f60*/  ISETP.GE.AND P4, PT, R214, R114, PT ;  /* 0x00000072d600720c */ /* 0x000fe20003f86270 */
[----:B------:R-:W-:Y:S01]  /*4f70*/  BSSY B2, `(.L_x_495) ;  /* 0x000002c000027945 */ /* 0x000fe20003800000 */
[----:B-1----:R-:W-:-:S04]  /*4f80*/  LEA R48, P3, R16, R118, 0x1 ;  /* 0x0000007610307211 */ /* 0x002fc800078608ff */
[----:B0-----:R-:W-:-:S07]  /*4f90*/  LEA.HI.X R49, R16, R117, R17, 0x1, P3 ;  /* 0x0000007510317211 */ /* 0x001fce00018f0c11 */
[----:B----4-:R-:W-:Y:S05]  /*4fa0*/  @P4 BRA `(.L_x_496) ;  /* 0x0000000000a04947 */ /* 0x010fea0003800000 */
[----:B------:R-:W-:Y:S01]  /*4fb0*/  SHF.R.U64 R11, R44, 0x10, R45 ;  /* 0x000000102c0b7819 */ /* 0x000fe2000000122d */
[--C-:B--2---:R-:W-:Y:S01]  /*4fc0*/  HADD2.F32 R44, -RZ, R15.reuse.H1_H1 ;  /* 0x3000000fff2c7230 */ /* 0x104fe20000004100 */
        /* <DEDUP_REMOVED lines=38> */
.L_x_496:
[----:B------:R-:W-:Y:S05]  /*5230*/  BSYNC B2 ;  /* 0x0000000000027941 */ /* 0x000fea0003800000 */
.L_x_495:
[----:B------:R-:W-:Y:S02]  /*5240*/  ULDC.64 UR4, c[0x0][0x208] ;  /* 0x0000820000047ab9 */ /* 0x000fe40000000a00 */
[----:B--2---:R0:W-:Y:S03]  /*5250*/  ST.E.128 desc[UR4][R48.64], R12 ;  /* 0x0000000c30007985 */ /* 0x0041e6000c101d04 */
.L_x_494:
[----:B------:R-:W-:Y:S05]  /*5260*/  BSYNC B1 ;  /* 0x0000000000017941 */ /* 0x000fea0003800000 */
.L_x_493:
[----:B------:R-:W-:Y:S01]  /*5270*/  ISETP.NE.AND P3, PT, R21, RZ, PT ;  /* 0x000000ff1500720c */ /* 0x000fe20003f65270 */
[----:B------:R-:W-:-:S12]  /*5280*/  BSSY B1, `(.L_x_497) ;  /* 0x0000033000017945 */ /* 0x000fd80003800000 */
[----:B------:R-:W-:Y:S05]  /*5290*/  @!P3 BRA `(.L_x_498) ;  /* 0x0000000000c4b947 */ /* 0x000fea0003800000 */
[----:B0---4-:R0:W4:Y:S01]  /*52a0*/  LDS.128 R12, [R85+0x28c00] ;  /* 0x028c0000550c7984 */ /* 0x0111220000000c00 */
[----:B------:R-:W-:Y:S01]  /*52b0*/  ISETP.GE.AND P4, PT, R221, R114, PT ;  /* 0x00000072dd00720c */ /* 0x000fe20003f86270 */
[----:B------:R-:W-:Y:S01]  /*52c0*/  BSSY B2, `(.L_x_499) ;  /* 0x000002c000027945 */ /* 0x000fe20003800000 */
[----:B-1----:R-:W-:-:S04]  /*52d0*/  LEA R44, P3, R23, R118, 0x1 ;  /* 0x00000076172c7211 */ /* 0x002fc800078608ff */
        /* <DEDUP_REMOVED lines=10> */
[----:B------:R-:W-:Y:S02]  /*5380*/  HADD2.F32 R43, -RZ, R43.H0_H0 ;  /* 0x2000002bff2b7230 */ /* 0x000fe40000004100 */
[----:B------:R-:W-:-:S02]  /*5390*/  HADD2.F32 R11, -RZ, R13.H1_H1 ;  /* 0x3000000dff0b7230 */ /* 0x000fc40000004100 */
[----:B------:R-:W-:Y:S02]  /*53a0*/  HADD2.F32 R13, -RZ, R13.H0_H0 ;  /* 0x2000000dff0d7230 */ /* 0x000fe40000004100 */
[-C--:B------:R-:W-:Y:S01]  /*53b0*/  FMUL.FTZ R47, R15, R43.reuse ;  /* 0x0000002b0f2f7220 */ /* 0x080fe20000410000 */
[----:B------:R-:W-:Y:S02]  /*53c0*/  HADD2.F32 R41, -RZ, R41.H0_H0 ;  /* 0x20000029ff297230 */ /* 0x000fe40000004100 */
[-C--:B------:R-:W-:Y:S01]  /*53d0*/  FMUL.FTZ R48, R11, R46.reuse ;  /* 0x0000002e0b307220 */ /* 0x080fe20000410000 */
[C---:B------:R-:W-:Y:S01]  /*53e0*/  FMUL.FTZ R50, R40.reuse, R43 ;  /* 0x0000002b28327220 */ /* 0x040fe20000410000 */
[C---:B------:R-:W-:Y:S01]  /*53f0*/  FMUL.FTZ R46, R13.reuse, R46 ;  /* 0x0000002e0d2e7220 */ /* 0x040fe20000410000 */
[----:B------:R-:W-:Y:S01]  /*5400*/  FFMA.FTZ R49, R40, R41, R47 ;  /* 0x0000002928317223 */ /* 0x000fe2000001002f */
[-C--:B------:R-:W-:Y:S02]  /*5410*/  FFMA.FTZ R48, R13, R42.reuse, -R48 ;  /* 0x0000002a0d307223 */ /* 0x080fe40000010830 */
[----:B------:R-:W-:Y:S01]  /*5420*/  FFMA.FTZ R43, R11, R42, R46 ;  /* 0x0000002a0b2b7223 */ /* 0x000fe2000001002e */
[----:B------:R-:W-:-:S02]  /*5430*/  HADD2.F32 R40, -RZ, R126.H1_H1 ;  /* 0x3000007eff287230 */ /* 0x000fc40000004100 */
[----:B------:R-:W-:Y:S01]  /*5440*/  FFMA.FTZ R50, R15, R41, -R50 ;  /* 0x000000290f327223 */ /* 0x000fe20000010832 */
[----:B------:R-:W-:Y:S02]  /*5450*/  HADD2.F32 R126, -RZ, R126.H0_H0 ;  /* 0x2000007eff7e7230 */ /* 0x000fe40000004100 */
[----:B------:R-:W-:Y:S02]  /*5460*/  HADD2.F32 R11, -RZ, R12.H1_H1 ;  /* 0x3000000cff0b7230 */ /* 0x000fe40000004100 */
[----:B------:R-:W-:Y:S02]  /*5470*/  HADD2.F32 R13, -RZ, R14.H1_H1 ;  /* 0x3000000eff0d7230 */ /* 0x000fe40000004100 */
[----:B------:R-:W-:Y:S02]  /*5480*/  HADD2.F32 R12, -RZ, R12.H0_H0 ;  /* 0x2000000cff0c7230 */ /* 0x000fe40000004100 */
[----:B------:R-:W-:Y:S01]  /*5490*/  FMUL.FTZ R41, R11, R40 ;  /* 0x000000280b297220 */ /* 0x000fe20000410000 */
[----:B------:R-:W-:-:S02]  /*54a0*/  HADD2.F32 R14, -RZ, R14.H0_H0 ;  /* 0x2000000eff0e7230 */ /* 0x000fc40000004100 */
[----:B------:R-:W-:Y:S01]  /*54b0*/  FMUL.FTZ R47, R13, R126 ;  /* 0x0000007e0d2f7220 */ /* 0x000fe20000410000 */
        /* <DEDUP_REMOVED lines=12> */
.L_x_500:
[----:B------:R-:W-:Y:S05]  /*5580*/  BSYNC B2 ;  /* 0x0000000000027941 */ /* 0x000fea0003800000 */
.L_x_499:
[----:B------:R-:W-:Y:S02]  /*5590*/  ULDC.64 UR4, c[0x0][0x208] ;  /* 0x0000820000047ab9 */ /* 0x000fe40000000a00 */
[----:B----4-:R0:W-:Y:S03]  /*55a0*/  ST.E.128 desc[UR4][R44.64], R12 ;  /* 0x0000000c2c007985 */ /* 0x0101e6000c101d04 */
.L_x_498:
[----:B------:R-:W-:Y:S05]  /*55b0*/  BSYNC B1 ;  /* 0x0000000000017941 */ /* 0x000fea0003800000 */
.L_x_497:
        /* <DEDUP_REMOVED lines=49> */
.L_x_504:
[----:B------:R-:W-:Y:S05]  /*58d0*/  BSYNC B2 ;  /* 0x0000000000027941 */ /* 0x000fea0003800000 */
.L_x_503:
[----:B------:R-:W-:Y:S02]  /*58e0*/  ULDC.64 UR4, c[0x0][0x208] ;  /* 0x0000820000047ab9 */ /* 0x000fe40000000a00 */
[----:B----4-:R0:W-:Y:S03]  /*58f0*/  ST.E.128 desc[UR4][R40.64], R12 ;  /* 0x0000000c28007985 */ /* 0x0101e6000c101d04 */
.L_x_502:
[----:B------:R-:W-:Y:S05]  /*5900*/  BSYNC B1 ;  /* 0x0000000000017941 */ /* 0x000fea0003800000 */
.L_x_501:
[----:B------:R-:W-:-:S13]  /*5910*/  ISETP.NE.AND P3, PT, R26, RZ, PT ;  /* 0x000000ff1a00720c */ /* 0x000fda0003f65270 */
        /* <DEDUP_REMOVED lines=47> */
.L_x_506:
[----:B------:R-:W-:Y:S05]  /*5c10*/  BSYNC B1 ;  /* 0x0000000000017941 */ /* 0x000fea0003800000 */
.L_x_505:
[----:B------:R-:W-:Y:S02]  /*5c20*/  ULDC.64 UR4, c[0x0][0x208] ;  /* 0x0000820000047ab9 */ /* 0x000fe40000000a00 */
[----:B----4-:R0:W-:Y:S01]  /*5c30*/  ST.E.128 desc[UR4][R36.64], R12 ;  /* 0x0000000c24007985 */ /* 0x0101e2000c101d04 */
[----:B------:R-:W-:Y:S05]  /*5c40*/  BRA `(.L_x_492) ;  /* 0x0000004000f07947 */ /* 0x000fea0003800000 */
.L_x_447:
        /* <DEDUP_REMOVED lines=15> */
[----:B------:R-:W-:Y:S01]  /*5d40*/  IADD3 R32, P5, R94, R12, RZ ;  /* 0x0000000c5e207210 */ /* 0x000fe20007fbe0ff */
[----:B------:R-:W-:Y:S01]  /*5d50*/  ULDC.64 UR6, c[0x0][0x400] ;  /* 0x0001000000067ab9 */ /* 0x000fe20000000a00 */
[----:B------:R-:W-:Y:S01]  /*5d60*/  LEA R48, P4, R34, UR4, 0x1 ;  /* 0x0000000422307c11 */ /* 0x000fe2000f8808ff */
[----:B------:R-:W-:Y:S01]  /*5d70*/  IMAD.X R35, R11, 0x1, R5, P0 ;  /* 0x000000010b237824 */ /* 0x000fe200000e0605 */
[----:B------:R-:W-:Y:S02]  /*5d80*/  IADD3.X R33, R80, R7, RZ, P5, !PT ;  /* 0x0000000750217210 */ /* 0x000fe40002ffe4ff */
[----:B------:R-:W-:Y:S02]  /*5d90*/  CS2R R38, SRZ ;  /* 0x0000000000267805 */ /* 0x000fe4000001ff00 */
[----:B------:R-:W-:-:S02]  /*5da0*/  ISETP.GE.AND P5, PT, R213, R114, PT ;  /* 0x00000072d500720c */ /* 0x000fc40003fa6270 */
[----:B------:R-:W-:Y:S02]  /*5db0*/  CS2R R36, SRZ ;  /* 0x0000000000247805 */ /* 0x000fe4000001ff00 */
[----:B------:R-:W-:Y:S02]  /*5dc0*/  LEA.HI.X R49, R34, UR5, R35, 0x1, P4 ;  /* 0x0000000522317c11 */ /* 0x000fe4000a0f0c23 */
[----:B------:R-:W-:Y:S02]  /*5dd0*/  CS2R R34, SRZ ;  /* 0x0000000000227805 */ /* 0x000fe4000001ff00 */
[----:B------:R-:W-:Y:S02]  /*5de0*/  ISETP.GE.AND P4, PT, R16, R114, PT ;  /* 0x000000721000720c */ /* 0x000fe40003f86270 */
[----:B------:R-:W-:Y:S02]  /*5df0*/  CS2R R46, SRZ ;  /* 0x00000000002e7805 */ /* 0x000fe4000001ff00 */
[----:B------:R-:W-:-:S02]  /*5e00*/  LEA R52, P0, R32, UR6, 0x1 ;  /* 0x0000000620347c11 */ /* 0x000fc4000f8008ff */
[----:B------:R-:W-:Y:S02]  /*5e10*/  CS2R R44, SRZ ;  /* 0x00000000002c7805 */ /* 0x000fe4000001ff00 */
[----:B------:R-:W-:Y:S02]  /*5e20*/  CS2R R42, SRZ ;  /* 0x00000000002a7805 */ /* 0x000fe4000001ff00 */
[----:B------:R-:W-:Y:S02]  /*5e30*/  CS2R R40, SRZ ;  /* 0x0000000000287805 */ /* 0x000fe4000001ff00 */
[----:B------:R-:W-:Y:S02]  /*5e40*/  LEA.HI.X R53, R32, UR7, R33, 0x1, P0 ;  /* 0x0000000720357c11 */ /* 0x000fe400080f0c21 */
[----:B------:R-:W-:Y:S01]  /*5e50*/  CS2R R32, SRZ ;  /* 0x0000000000207805 */ /* 0x000fe2000001ff00 */
[----:B------:R-:W-:Y:S02]  /*5e60*/  ULDC.64 UR8, c[0x0][0x208] ;  /* 0x0000820000087ab9 */ /* 0x000fe40000000a00 */
[----:B------:R0:W5:Y:S04]  /*5e70*/  @!P5 LDG.E.128 R40, desc[UR8][R52.64+0x80] ;  /* 0x000080083428d981 */ /* 0x000168000c1e1d00 */
[----:B------:R0:W5:Y:S04]  /*5e80*/  @!P4 LDG.E.128 R36, desc[UR8][R48.64] ;  /* 0x000000083024c981 */ /* 0x000168000c1e1d00 */
[----:B------:R0:W5:Y:S04]  /*5e90*/  @!P5 LDG.E.128 R32, desc[UR8][R48.64+0x80] ;  /* 0x000080083020d981 */ /* 0x000168000c1e1d00 */
[----:B------:R0:W5:Y:S02]  /*5ea0*/  @!P4 LDG.E.128 R44, desc[UR8][R52.64] ;  /* 0x00000008342cc981 */ /* 0x000164000c1e1d00 */
.L_x_508:
[----:B------:R-:W-:Y:S05]  /*5eb0*/  BSYNC B1 ;  /* 0x0000000000017941 */ /* 0x000fea0003800000 */
.L_x_507:
        /* <DEDUP_REMOVED lines=8> */
[----:B------:R-:W-:Y:S01]  /*5f40*/  BSSY B1, `(.L_x_509) ;  /* 0x000003a000017945 */ /* 0x000fe20003800000 */
[----:B------:R-:W-:Y:S01]  /*5f50*/  PRMT R166, R52, 0x7610, R166 ;  /* 0x0000761034a67816 */ /* 0x000fe200000000a6 */
[----:B------:R-:W-:Y:S01]  /*5f60*/  IMAD.MOV.U32 R52, RZ, RZ, R36 ;  /* 0x000000ffff347224 */ /* 0x000fe200078e0024 */
[----:B------:R-:W-:Y:S01]  /*5f70*/  PRMT R168, R53, 0x7610, R168 ;  /* 0x0000761035a87816 */ /* 0x000fe200000000a8 */
[----:B------:R-:W-:Y:S01]  /*5f80*/  IMAD.MOV.U32 R53, RZ, RZ, R37 ;  /* 0x000000ffff357224 */ /* 0x000fe200078e0025 */
[----:B------:R-:W-:-:S02]  /*5f90*/  MOV R49, R39 ;  /* 0x0000002700317202 */ /* 0x000fc40000000f00 */
[----:B------:R-:W-:Y:S02]  /*5fa0*/  CS2R R54, SRZ ;  /* 0x0000000000367805 */ /* 0x000fe4000001ff00 */
[----:B------:R-:W-:Y:S01]  /*5fb0*/  PRMT R168, R168, 0x5410, R52 ;  /* 0x00005410a8a87816 */ /* 0x000fe20000000034 */
[----:B------:R-:W-:Y:S01]  /*5fc0*/  IMAD.MOV.U32 R52, RZ, RZ, R40 ;  /* 0x000000ffff347224 */ /* 0x000fe200078e0028 */
[----:B------:R-:W-:Y:S01]  /*5fd0*/  PRMT R159, R48, 0x5410, R49 ;  /* 0x00005410309f7816 */ /* 0x000fe20000000031 */
[----:B------:R-:W-:Y:S01]  /*5fe0*/  IMAD.MOV.U32 R49, RZ, RZ, R43 ;  /* 0x000000ffff317224 */ /* 0x000fe200078e002b */
[----:B------:R-:W-:Y:S02]  /*5ff0*/  PRMT R154, R53, 0x7610, R154 ;  /* 0x00007610359a7816 */ /* 0x000fe4000000009a */
[----:B------:R-:W-:Y:S02]  /*6000*/  CS2R R58, SRZ ;  /* 0x00000000003a7805 */ /* 0x000fe4000001ff00 */
        /* <DEDUP_REMOVED lines=8> */
[----:B------:R-:W-:Y:S01]  /*6090*/  PRMT R169, R53, 0x7610, R169 ;  /* 0x0000761035a97816 */ /* 0x000fe200000000a9 */
[----:B------:R-:W-:Y:S01]  /*60a0*/  IMAD.MOV.U32 R53, RZ, RZ, R45 ;  /* 0x000000ffff357224 */ /* 0x000fe200078e002d */
[----:B------:R-:W-:-:S02]  /*60b0*/  PRMT R166, R166, 0x5410, R52 ;  /* 0x00005410a6a67816 */ /* 0x000fc40000000034 */
[----:B------:R-:W-:Y:S02]  /*60c0*/  CS2R R60, SRZ ;  /* 0x00000000003c7805 */ /* 0x000fe4000001ff00 */
[----:B------:R-:W-:Y:S02]  /*60d0*/  MOV R52, R44 ;  /* 0x0000002c00347202 */ /* 0x000fe40000000f00 */
[----:B------:R-:W-:Y:S02]  /*60e0*/  PRMT R169, R169, 0x5410, R48 ;  /* 0x00005410a9a97816 */ /* 0x000fe40000000030 */
[----:B------:R-:W-:Y:S02]  /*60f0*/  PRMT R162, R49, 0x7610, R162 ;  /* 0x0000761031a27816 */ /* 0x000fe400000000a2 */
[----:B------:R-:W-:Y:S02]  /*6100*/  CS2R R48, SRZ ;  /* 0x0000000000307805 */ /* 0x000fe4000001ff00 */
[----:B------:R-:W-:-:S02]  /*6110*/  PRMT R170, R52, 0x7610, R170 ;  /* 0x0000761034aa7816 */ /* 0x000fc400000000aa */
[----:B------:R-:W-:Y:S02]  /*6120*/  PRMT R155, R53, 0x7610, R155 ;  /* 0x00007610359b7816 */ /* 0x000fe4000000009b */
        /* <DEDUP_REMOVED lines=10> */
[----:B------:R-:W-:Y:S02]  /*61d0*/  CS2R R60, SRZ ;  /* 0x00000000003c7805 */ /* 0x000fe4000001ff00 */
[----:B------:R-:W-:Y:S02]  /*61e0*/  CS2R R58, SRZ ;  /* 0x00000000003a7805 */ /* 0x000fe4000001ff00 */
[----:B------:R-:W-:Y:S02]  /*61f0*/  IADD3.X R49, R7, R80, R106, P0, P5 ;  /* 0x0000005007317210 */ /* 0x000fe400007ea46a */
[----:B------:R-:W-:Y:S02]  /*6200*/  CS2R R56, SRZ ;  /* 0x0000000000387805 */ /* 0x000fe4000001ff00 */
[----:B------:R-:W-:Y:S01]  /*6210*/  LEA R64, P5, R50, UR4, 0x1 ;  /* 0x0000000432407c11 */ /* 0x000fe2000f8a08ff */
[----:B------:R-:W-:Y:S01]  /*6220*/  ULDC.64 UR8, c[0x0][0x208] ;  /* 0x0000820000087ab9 */ /* 0x000fe20000000a00 */
[----:B------:R-:W-:-:S02]  /*6230*/  LEA R66, P0, R48, UR6, 0x1 ;  /* 0x0000000630427c11 */ /* 0x000fc4000f8008ff */
[----:B------:R-:W-:Y:S02]  /*6240*/  LEA.HI.X R65, R50, UR5, R51, 0x1, P5 ;  /* 0x0000000532417c11 */ /* 0x000fe4000a8f0c33 */
[----:B------:R-:W-:Y:S02]  /*6250*/  CS2R R50, SRZ ;  /* 0x0000000000327805 */ /* 0x000fe4000001ff00 */
[----:B------:R-:W-:Y:S02]  /*6260*/  LEA.HI.X R67, R48, UR7, R49, 0x1, P0 ;  /* 0x0000000730437c11 */ /* 0x000fe400080f0c31 */
[----:B------:R-:W-:Y:S02]  /*6270*/  CS2R R48, SRZ ;  /* 0x0000000000307805 */ /* 0x000fe4000001ff00 */
[-C--:B------:R-:W-:Y:S02]  /*6280*/  ISETP.GE.AND P5, PT, R16, R114.reuse, PT ;  /* 0x000000721000720c */ /* 0x080fe40003fa6270 */
[----:B------:R-:W-:-:S11]  /*6290*/  ISETP.GE.AND P0, PT, R213, R114, PT ;  /* 0x00000072d500720c */ /* 0x000fd60003f06270 */
[----:B------:R0:W5:Y:S04]  /*62a0*/  @!P5 LDG.E.128 R52, desc[UR8][R64.64] ;  /* 0x000000084034d981 */ /* 0x000168000c1e1d00 */
[----:B------:R0:W5:Y:S04]  /*62b0*/  @!P0 LDG.E.128 R48, desc[UR8][R64.64+0x80] ;  /* 0x0000800840308981 */ /* 0x000168000c1e1d00 */
[----:B------:R0:W5:Y:S04]  /*62c0*/  @!P5 LDG.E.128 R60, desc[UR8][R66.64] ;  /* 0x00000008423cd981 */ /* 0x000168000c1e1d00 */
[----:B------:R0:W5:Y:S02]  /*62d0*/  @!P0 LDG.E.128 R56, desc[UR8][R66.64+0x80] ;  /* 0x0000800842388981 */ /* 0x000164000c1e1d00 */
.L_x_510:
[----:B------:R-:W-:Y:S05]  /*62e0*/  BSYNC B1 ;  /* 0x0000000000017941 */ /* 0x000fea0003800000 */
.L_x_509:
[----:B0-----:R-:W-:Y:S01]  /*62f0*/  VIADD R64, R219, 0x40 ;  /* 0x00000040db407836 */ /* 0x001fe20000000000 */
[----:B------:R-:W-:Y:S01]  /*6300*/  BSSY B1, `(.L_x_511) ;  /* 0x0000021000017945 */ /* 0x000fe20003800000 */
[----:B------:R-:W-:Y:S02]  /*6310*/  CS2R R66, SRZ ;  /* 0x0000000000427805 */ /* 0x000fe4000001ff00 */
[----:B------:R-:W-:Y:S02]  /*6320*/  CS2R R70, SRZ ;  /* 0x0000000000467805 */ /* 0x000fe4000001ff00 */
[----:B------:R-:W-:Y:S02]  /*6330*/  CS2R R68, SRZ ;  /* 0x0000000000447805 */ /* 0x000fe4000001ff00 */
[----:B------:R-:W-:Y:S02]  /*6340*/  ISETP.GE.AND P5, PT, R64, R88, PT ;  /* 0x000000584000720c */ /* 0x000fe40003fa6270 */
[----:B------:R-:W-:-:S02]  /*6350*/  CS2R R64, SRZ ;  /* 0x0000000000407805 */ /* 0x000fc4000001ff00 */
[----:B------:R-:W-:Y:S02]  /*6360*/  CS2R R74, SRZ ;  /* 0x00000000004a7805 */ /* 0x000fe4000001ff00 */
[----:B------:R-:W-:Y:S02]  /*6370*/  CS2R R72, SRZ ;  /* 0x0000000000487805 */ /* 0x000fe4000001ff00 */
[----:B------:R-:W-:Y:S02]  /*6380*/  CS2R R78, SRZ ;  /* 0x00000000004e7805 */ /* 0x000fe4000001ff00 */
[----:B-----5:R-:W-:Y:S02]  /*6390*/  MOV R81, R50 ;  /* 0x0000003200517202 */ /* 0x020fe40000000f00 */
[----:B------:R-:W-:Y:S01]  /*63a0*/  CS2R R76, SRZ ;  /* 0x00000000004c7805 */ /* 0x000fe2000001ff00 */
[----:B------:R-:W-:Y:S06]  /*63b0*/  @P5 BRA `(.L_x_512) ;  /* 0x0000000000545947 */ /* 0x000fec0003800000 */
[----:B------:R-:W-:Y:S01]  /*63c0*/  IADD3 R14, P0, P6, R100, R109, R14 ;  /* 0x0000006d640e7210 */ /* 0x000fe20007e1e00e */
[----:B------:R-:W-:Y:S01]  /*63d0*/  ULDC.64 UR4, c[0x0][0x3e8] ;  /* 0x0000fa0000047ab9 */ /* 0x000fe20000000a00 */
[----:B------:R-:W-:Y:S01]  /*63e0*/  ULDC.64 UR6, c[0x0][0x400] ;  /* 0x0001000000067ab9 */ /* 0x000fe20000000a00 */
[----:B------:R-:W-:Y:S01]  /*63f0*/  ULDC.64 UR8, c[0x0][0x208] ;  /* 0x0000820000087ab9 */ /* 0x000fe20000000a00 */
[----:B------:R-:W-:Y:S02]  /*6400*/  IADD3.X R13, R5, R108, R11, P0, P6 ;  /* 0x0000006c050d7210 */ /* 0x000fe400007ec40b */
[----:B------:R-:W-:-:S04]  /*6410*/  IADD3 R11, P0, P6, R94, R111, R12 ;  /* 0x0000006f5e0b7210 */ /* 0x000fc80007e1e00c */
[----:B------:R-:W-:Y:S02]  /*6420*/  IADD3.X R80, R7, R110, R80, P0, P6 ;  /* 0x0000006e07507210 */ /* 0x000fe400007ec450 */
[----:B------:R-:W-:-:S04]  /*6430*/  LEA R12, P0, R14, UR4, 0x1 ;  /* 0x000000040e0c7c11 */ /* 0x000fc8000f8008ff */
[----:B------:R-:W-:Y:S02]  /*6440*/  LEA.HI.X R13, R14, UR5, R13, 0x1, P0 ;  /* 0x000000050e0d7c11 */ /* 0x000fe400080f0c0d */
[----:B------:R-:W-:-:S04]  /*6450*/  LEA R14, P0, R11, UR6, 0x1 ;  /* 0x000000060b0e7c11 */ /* 0x000fc8000f8008ff */
[----:B------:R-:W-:Y:S02]  /*6460*/  LEA.HI.X R15, R11, UR7, R80, 0x1, P0 ;  /* 0x000000070b0f7c11 */ /* 0x000fe400080f0c50 */
[----:B------:R-:W-:Y:S02]  /*6470*/  ISETP.GE.AND P0, PT, R16, R114, PT ;  /* 0x000000721000720c */ /* 0x000fe40003f06270 */
[----:B------:R-:W-:Y:S02]  /*6480*/  CS2R R66, SRZ ;  /* 0x0000000000427805 */ /* 0x000fe4000001ff00 */
[----:B------:R-:W-:Y:S02]  /*6490*/  CS2R R64, SRZ ;  /* 0x0000000000407805 */ /* 0x000fe4000001ff00 */
[----:B------:R-:W-:Y:S02]  /*64a0*/  CS2R R74, SRZ ;  /* 0x00000000004a7805 */ /* 0x000fe4000001ff00 */
[----:B------:R-:W-:-:S05]  /*64b0*/  CS2R R72, SRZ ;  /* 0x0000000000487805 */ /* 0x000fca000001ff00 */
[----:B------:R0:W5:Y:S04]  /*64c0*/  @!P0 LDG.E.128 R68, desc[UR8][R12.64] ;  /* 0x000000080c448981 */ /* 0x000168000c1e1d00 */
[----:B------:R0:W5:Y:S01]  /*64d0*/  @!P0 LDG.E.128 R76, desc[UR8][R14.64] ;  /* 0x000000080e4c8981 */ /* 0x000162000c1e1d00 */
[----:B------:R-:W-:-:S13]  /*64e0*/  ISETP.GE.AND P0, PT, R213, R114, PT ;  /* 0x00000072d500720c */ /* 0x000fda0003f06270 */
[----:B------:R0:W5:Y:S04]  /*64f0*/  @!P0 LDG.E.128 R64, desc[UR8][R12.64+0x80] ;  /* 0x000080080c408981 */ /* 0x000168000c1e1d00 */
[----:B------:R0:W5:Y:S02]  /*6500*/  @!P0 LDG.E.128 R72, desc[UR8][R14.64+0x80] ;  /* 0x000080080e488981 */ /* 0x000164000c1e1d00 */
.L_x_512:
[----:B------:R-:W-:Y:S05]  /*6510*/  BSYNC B1 ;  /* 0x0000000000017941 */ /* 0x000fea0003800000 */
.L_x_511:
[----:B------:R-:W-:Y:S01]  /*6520*/  IMAD.MOV.U32 R11, RZ, RZ, R51 ;  /* 0x000000ffff0b7224 */ /* 0x000fe200078e0033 */
[----:B0-----:R-:W-:Y:S01]  /*6530*/  MOV R13, R49 ;  /* 0x00000031000d7202 */ /* 0x001fe20000000f00 */
        /* <DEDUP_REMOVED lines=8> */
[----:B------:R-:W-:Y:S01]  /*65c0*/  IMAD.MOV.U32 R14, RZ, RZ, R58 ;  /* 0x000000ffff0e7224 */ /* 0x000fe200078e003a */
[----:B------:R-:W-:Y:S01]  /*65d0*/  MOV R12, R52 ;  /* 0x00000034000c7202 */ /* 0x000fe20000000f00 */
[----:B------:R-:W-:Y:S01]  /*65e0*/  ULOP3.LUT UR4, UR60, 0x1, URZ, 0xfc, !UPT ;  /* 0x000000013c047892 */ /* 0x000fe2000f8efc3f */
[----:B------:R-:W-:Y:S01]  /*65f0*/  PRMT R163, R13, 0x7610, R163 ;  /* 0x000076100da37816 */ /* 0x000fe200000000a3 */
[----:B------:R-:W-:Y:S01]  /*6600*/  IMAD.MOV.U32 R13, RZ, RZ, R57 ;  /* 0x000000ffff0d7224 */ /* 0x000fe200078e0039 */
[----:B------:R-:W-:Y:S01]  /*6610*/  PRMT R152, R152, 0x5410, R12 ;  /* 0x0000541098987816 */ /* 0x000fe2000000000c */
[----:B------:R-:W-:Y:S01]  /*6620*/  IMAD.MOV.U32 R12, RZ, RZ, R56 ;  /* 0x000000ffff0c7224 */ /* 0x000fe200078e0038 */
[----:B------:R-:W-:Y:S01]  /*6630*/  PRMT R161, R11, 0x7610, R161 ;  /* 0x000076100ba17816 */ /* 0x000fe200000000a1 */
[----:B------:R-:W-:Y:S01]  /*6640*/  UISETP.NE.AND UP0, UPT, UR4, 0x3, UPT ;  /* 0x000000030400788c */ /* 0x000fe2000bf05270 */
[----:B------:R-:W-:-:S02]  /*6650*/  PRMT R149, R14, 0x7610, R149 ;  /* 0x000076100e957816 */ /* 0x000fc40000000095 */
[----:B------:R-:W-:Y:S02]  /*6660*/  MOV R11, R59 ;  /* 0x0000003b000b7202 */ /* 0x000fe40000000f00 */
[----:B------:R-:W-:Y:S02]  /*6670*/  MOV R14, R62 ;  /* 0x0000003e000e7202 */ /* 0x000fe40000000f00 */
[----:B------:R-:W-:Y:S01]  /*6680*/  PRMT R148, R12, 0x5410, R11 ;  /* 0x000054100c947816 */ /* 0x000fe2000000000b */
[----:B------:R-:W-:Y:S01]  /*6690*/  IMAD.MOV.U32 R11, RZ, RZ, R63 ;  /* 0x000000ffff0b7224 */ /* 0x000fe200078e003f */
[----:B------:R-:W-:Y:S01]  /*66a0*/  PRMT R151, R151, 0x5410, R13 ;  /* 0x0000541097977816 */ /* 0x000fe2000000000d */
[----:B------:R-:W-:Y:S01]  /*66b0*/  IMAD.MOV.U32 R12, RZ, RZ, R60 ;  /* 0x000000ffff0c7224 */ /* 0x000fe200078e003c */
[----:B------:R-:W-:Y:S01]  /*66c0*/  PRMT R153, R14, 0x7610, R153 ;  /* 0x000076100e997816 */ /* 0x000fe20000000099 */
[----:B-----5:R-:W-:Y:S01]  /*66d0*/  IMAD.MOV.U32 R14, RZ, RZ, R66 ;  /* 0x000000ffff0e7224 */ /* 0x020fe200078e0042 */
[----:B------:R-:W-:-:S02]  /*66e0*/  MOV R13, R61 ;  /* 0x0000003d000d7202 */ /* 0x000fc40000000f00 */
[----:B------:R-:W-:Y:S01]  /*66f0*/  PRMT R161, R161, 0x5410, R11 ;  /* 0x00005410a1a17816 */ /* 0x000fe2000000000b */
[----:B------:R-:W-:Y:S01]  /*6700*/  IMAD.MOV.U32 R11, RZ, RZ, R67 ;  /* 0x000000ffff0b7224 */ /* 0x000fe200078e0043 */
[----:B------:R-:W-:Y:S01]  /*6710*/  PRMT R163, R163, 0x5410, R13 ;  /* 0x00005410a3a37816 */ /* 0x000fe2000000000d */
[----:B------:R-:W-:Y:S01]  /*6720*/  IMAD.MOV.U32 R13, RZ, RZ, R65 ;  /* 0x000000ffff0d7224 */ /* 0x000fe200078e0041 */
[----:B------:R-:W-:Y:S02]  /*6730*/  PRMT R153, R153, 0x5410, R12 ;  /* 0x0000541099997816 */ /* 0x000fe4000000000c */
[----:B------:R-:W-:Y:S01]  /*6740*/  PRMT R139, R14, 0x7610, R139 ;  /* 0x000076100e8b7816 */ /* 0x000fe2000000008b */
[----:B------:R-:W-:Y:S01]  /*6750*/  IMAD.MOV.U32 R14, RZ, RZ, R70 ;  /* 0x000000ffff0e7224 */ /* 0x000fe200078e0046 */
[----:B------:R-:W-:Y:S02]  /*6760*/  MOV R12, R64 ;  /* 0x00000040000c7202 */ /* 0x000fe40000000f00 */
[----:B------:R-:W-:-:S02]  /*6770*/  PRMT R139, R139, 0x5410, R11 ;  /* 0x000054108b8b7816 */ /* 0x000fc4000000000b */
[----:B------:R-:W-:Y:S01]  /*6780*/  PRMT R141, R12, 0x5410, R13 ;  /* 0x000054100c8d7816 */ /* 0x000fe2000000000d */
[----:B------:R-:W-:Y:S01]  /*6790*/  IMAD.MOV.U32 R12, RZ, RZ, R68 ;  /* 0x000000ffff0c7224 */ /* 0x000fe200078e0044 */
[----:B------:R-:W-:Y:S01]  /*67a0*/  PRMT R144, R144, 0x5410, R14 ;  /* 0x0000541090907816 */ /* 0x000fe2000000000e */
[----:B------:R-:W-:Y:S01]  /*67b0*/  IMAD.MOV.U32 R13, RZ, RZ, R69 ;  /* 0x000000ffff0d7224 */ /* 0x000fe200078e0045 */
[----:B------:R-:W-:Y:S02]  /*67c0*/  MOV R11, R71 ;  /* 0x00000047000b7202 */ /* 0x000fe40000000f00 */
[----:B------:R-:W-:Y:S02]  /*67d0*/  PLOP3.LUT P0, PT, PT, PT, UP0, 0x80, 0x0 ;  /* 0x000000000000781c */ /* 0x000fe40003f0f008 */
        /* <DEDUP_REMOVED lines=17> */
.L_x_513:
[----:B------:R-:W-:Y:S01]  /*68f0*/  IMAD R89, R212, 0x8, R22 ;  /* 0x00000008d4597824 */ /* 0x000fe200078e0216 */
[----:B------:R-:W-:Y:S01]  /*6900*/  SHF.L.U32 R90, R223, 0x1f, RZ ;  /* 0x0000001fdf5a7819 */ /* 0x000fe200000006ff */
[----:B------:R-:W0:Y:S01]  /*6910*/  LDC R135, c[0x0][0x2f4] ;  /* 0x0000bd00ff877b82 */ /* 0x000e220000000800 */
[----:B------:R-:W-:Y:S02]  /*6920*/  BSSY B1, `(.L_x_514) ;  /* 0x0000003000017945 */ /* 0x000fe40003800000 */
[----:B------:R-:W1:Y:S02]  /*6930*/  SYNCS.PHASECHK.TRANS64.TRYWAIT P6, [R89+URZ+0x38890], R90 ;  /* 0x0388905a590075a7 */ /* 0x000e6400080c017f */
[----:B-1----:R-:W-:Y:S05]  /*6940*/  @!P6 BRA `(.L_x_515) ;  /* 0x0000021000ece947 */ /* 0x002fea0003800000 */
.L_x_818:
[----:B------:R-:W-:Y:S05]  /*6950*/  BSYNC B1 ;  /* 0x0000000000017941 */ /* 0x000fea0003800000 */
.L_x_514:
[----:B------:R-:W-:Y:S01]  /*6960*/  UMOV UR4, 0xffffffff ;  /* 0xffffffff00047882 */ /* 0x000fe20000000000 */
[----:B0-----:R-:W-:Y:S02]  /*6970*/  IADD3 R137, -R115, R135, RZ ;  /* 0x0000008773897210 */ /* 0x001fe40007ffe1ff */
[----:B------:R-:W-:Y:S05]  /*6980*/  BRA.DIV UR4, `(.L_x_516) ;  /* 0x0000021204f07947 */ /* 0x000fea000b800000 */
[----:B------:R0:W2:Y:S04]  /*6990*/  SHFL.IDX PT, R123, R117, RZ, 0x181f ;  /* 0x00181fff757b7589 */ /* 0x0000a800000e0000 */
[----:B------:R0:W3:Y:S02]  /*69a0*/  SHFL.IDX PT, R122, R118, RZ, 0x181f ;  /* 0x00181fff767a7589 */ /* 0x0000e400000e0000 */
.L_x_822:
[----:B------:R-:W-:Y:S04]  /*69b0*/  BSSY B1, `(.L_x_517) ;  /* 0x00000e5000017945 */ /* 0x000fe80003800000 */
[----:B------:R-:W-:Y:S05]  /*69c0*/  @P3 BRA `(.L_x_518) ;  /* 0x0000000c008c3947 */ /* 0x000fea0003800000 */
[----:B------:R-:W-:Y:S01]  /*69d0*/  ISETP.NE.AND P3, PT, R3, RZ, PT ;  /* 0x000000ff0300720c */ /* 0x000fe20003f65270 */
[----:B------:R-:W-:-:S12]  /*69e0*/  BSSY B2, `(.L_x_519) ;  /* 0x0000070000027945 */ /* 0x000fd80003800000 */
[----:B------:R-:W-:Y:S05]  /*69f0*/  @!P3 BRA `(.L_x_520) ;  /* 0x0000000400b8b947 */ /* 0x000fea0003800000 */
[----:B------:R-:W-:Y:S01]  /*6a00*/  SEL R11, R115, R137, !P2 ;  /* 0x00000089730b7207 */ /* 0x000fe20005000000 */
[----:B------:R-:W-:Y:S01]  /*6a10*/  BSSY B3, `(.L_x_521) ;  /* 0x0000069000037945 */ /* 0x000fe20003800000 */
[----:B------:R-:W-:Y:S02]  /*6a20*/  SHF.R.U32.HI R14, RZ, 0x3, R224 ;  /* 0x00000003ff0e7819 */ /* 0x000fe400000116e0 */
[----:B------:R-:W-:Y:S02]  /*6a30*/  SHF.R.S32.HI R12, RZ, 0x1f, R11 ;  /* 0x0000001fff0c7819 */ /* 0x000fe4000001140b */
[----:B---3--:R-:W-:Y:S02]  /*6a40*/  LEA R124, P3, R9, R122, 0x1 ;  /* 0x0000007a097c7211 */ /* 0x008fe400078608ff */
[----:B------:R-:W-:Y:S02]  /*6a50*/  LEA.HI R127, R12, R11, RZ, 0x4 ;  /* 0x0000000b0c7f7211 */ /* 0x000fe400078f20ff */
[----:B------:R-:W-:-:S02]  /*6a60*/  ISETP.GE.AND P6, PT, R16, R114, PT ;  /* 0x000000721000720c */ /* 0x000fc40003fc6270 */
[----:B------:R-:W-:Y:S02]  /*6a70*/  LEA.HI.SX32 R127, R127, R8, 0x1c ;  /* 0x000000087f7f7211 */ /* 0x000fe400078fe2ff */
[----:B--2---:R-:W-:Y:S02]  /*6a80*/  LEA.HI.X R125, R9, R123, R27, 0x1, P3 ;  /* 0x0000007b097d7211 */ /* 0x004fe400018f0c1b */
[----:B------:R-:W-:-:S04]  /*6a90*/  SHF.R.S32.HI R12, RZ, 0x1f, R127 ;  /* 0x0000001fff0c7819 */ /* 0x000fc8000001147f */
[----:B------:R-:W-:Y:S01]  /*6aa0*/  LEA.HI R13, R12, R127, RZ, 0x3 ;  /* 0x0000007f0c0d7211 */ /* 0x000fe200078f18ff */
[----:B------:R-:W-:-:S03]  /*6ab0*/  IMAD.SHL.U32 R127, R127, 0x8, RZ ;  /* 0x000000087f7f7824 */ /* 0x000fc600078e00ff */
[----:B------:R-:W-:Y:S02]  /*6ac0*/  SHF.R.S32.HI R13, RZ, 0x3, R13 ;  /* 0x00000003ff0d7819 */ /* 0x000fe4000001140d */
[----:B------:R-:W-:Y:S02]  /*6ad0*/  LOP3.LUT R11, R224, 0x38, R127, 0xf8, !PT ;  /* 0x00000038e00b7812 */ /* 0x000fe400078ef87f */
[----:B------:R-:W-:Y:S01]  /*6ae0*/  ISETP.GE.AND P3, PT, R127, R135, PT ;  /* 0x000000877f00720c */ /* 0x000fe20003f66270 */
[----:B------:R-:W-:Y:S01]  /*6af0*/  IMAD R12, R13, 0x1400, R228 ;  /* 0x000014000d0c7824 */ /* 0x000fe200078e02e4 */
[----:B------:R-:W-:Y:S01]  /*6b00*/  LOP3.LUT R11, R11, R14, RZ, 0x3c, !PT ;  /* 0x0000000e0b0b7212 */ /* 0x000fe200078e3cff */
[----:B------:R-:W-:-:S04]  /*6b10*/  IMAD R13, R212, 0x5000, R134 ;  /* 0x00005000d40d7824 */ /* 0x000fc800078e0286 */
[----:B------:R-:W-:Y:S01]  /*6b20*/  IMAD.IADD R11, R12, 0x1, R11 ;  /* 0x000000010c0b7824 */ /* 0x000fe200078e020b */
[----:B------:R-:W-:-:S03]  /*6b30*/  LEA R12, R13, R22, 0x1 ;  /* 0x000000160d0c7211 */ /* 0x000fc600078e08ff */
[----:B------:R-:W-:Y:S02]  /*6b40*/  IMAD R11, R212, 0x5000, R11 ;  /* 0x00005000d40b7824 */ /* 0x000fe400078e020b */
[----:B------:R-:W-:Y:S01]  /*6b50*/  @!P3 IMAD.WIDE R126, R127, 0x2, R122 ;  /* 0x000000027f7eb825 */ /* 0x000fe200078e027a */
[----:B------:R-:W2:Y:S03]  /*6b60*/  LDS.128 R12, [R12+0x24400] ;  /* 0x024400000c0c7984 */ /* 0x000ea60000000c00 */
[----:B------:R-:W-:-:S06]  /*6b70*/  IMAD R80, R11, 0x2, R22 ;  /* 0x000000020b507824 */ /* 0x000fcc00078e0216 */
[----:B------:R-:W3:Y:S01]  /*6b80*/  LDS.128 R80, [R80+0x24400] ;  /* 0x0244000050507984 */ /* 0x000ee20000000c00 */
[----:B------:R-:W-:Y:S05]  /*6b90*/  @P6 BRA `(.L_x_522) ;  /* 0x0000000400406947 */ /* 0x000fea0003800000 */
[----:B------:R-:W-:Y:S01]  /*6ba0*/  SHF.R.U64 R11, R36, 0x10, R37 ;  /* 0x00000010240b7819 */ /* 0x000fe20000001225 */
[----:B---3--:R-:W-:Y:S01]  /*6bb0*/  HADD2.F32 R156, -RZ, R81.H1_H1 ;  /* 0x30000051ff9c7230 */ /* 0x008fe20000004100 */
[--C-:B------:R-:W-:Y:S01]  /*6bc0*/  SHF.R.U64 R36, R44, 0x10, R45.reuse ;  /* 0x000000102c247819 */ /* 0x100fe2000000122d */
[----:B------:R-:W-:Y:S01]  /*6bd0*/  HADD2.F32 R154, -RZ, R154.H0_H0 ;  /* 0x2000009aff9a7230 */ /* 0x000fe20000004100 */
[----:B------:R-:W-:Y:S02]  /*6be0*/  SHF.R.U32.HI R44, RZ, 0x10, R45 ;  /* 0x00000010ff2c7819 */ /* 0x000fe4000001162d */
[--C-:B------:R-:W-:Y:S01]  /*6bf0*/  SHF.R.U64 R45, R46, 0x10, R47.reuse ;  /* 0x000000102e2d7819 */ /* 0x100fe2000000122f */
[----:B------:R-:W-:Y:S01]  /*6c00*/  HADD2.F32 R36, -RZ, R36.H0_H0 ;  /* 0x20000024ff247230 */ /* 0x000fe20000004100 */
[----:B------:R-:W-:Y:S01]  /*6c10*/  SHF.R.U32.HI R46, RZ, 0x10, R47 ;  /* 0x00000010ff2e7819 */ /* 0x000fe2000001162f */
[----:B------:R-:W-:Y:S01]  /*6c20*/  HADD2.F32 R47, -RZ, R155.H0_H0 ;  /* 0x2000009bff2f7230 */ /* 0x000fe20000004100 */
[----:B------:R-:W-:Y:S01]  /*6c30*/  SHF.R.U32.HI R37, RZ, 0x10, R37 ;  /* 0x00000010ff257819 */ /* 0x000fe20000011625 */
[----:B------:R-:W-:Y:S01]  /*6c40*/  HADD2.F32 R155, -RZ, R81.H0_H0 ;  /* 0x20000051ff9b7230 */ /* 0x000fe20000004100 */
[--C-:B------:R-:W-:Y:S01]  /*6c50*/  SHF.R.U64 R38, R38, 0x10, R39.reuse ;  /* 0x0000001026267819 */ /* 0x100fe20000001227 */
[----:B------:R-:W-:Y:S01]  /*6c60*/  HADD2.F32 R157, -RZ, R44.H0_H0 ;  /* 0x2000002cff9d7230 */ /* 0x000fe20000004100 */
[----:B------:R-:W-:Y:S01]  /*6c70*/  SHF.R.U32.HI R39, RZ, 0x10, R39 ;  /* 0x00000010ff277819 */ /* 0x000fe20000011627 */
[----:B--2---:R-:W-:-:S02]  /*6c80*/  HADD2.F32 R44, -RZ, R13.H1_H1 ;  /* 0x3000000dff2c7230 */ /* 0x004fc40000004100 */
[----:B------:R-:W-:Y:S01]  /*6c90*/  FMUL.FTZ R158, R155, R47 ;  /* 0x0000002f9b9e7220 */ /* 0x000fe20000410000 */
[----:B------:R-:W-:Y:S02]  /*6ca0*/  HADD2.F32 R81, -RZ, R13.H0_H0 ;  /* 0x2000000dff517230 */ /* 0x000fe40000004100 */
[-C--:B------:R-:W-:Y:S01]  /*6cb0*/  FMUL.FTZ R13, R156, R157.reuse ;  /* 0x0000009d9c0d7220 */ /* 0x080fe20000410000 */
[----:B------:R-:W-:Y:S02]  /*6cc0*/  HADD2.F32 R37, -RZ, R37.H0_H0 ;  /* 0x20000025ff257230 */ /* 0x000fe40000004100 */
[----:B------:R-:W-:Y:S01]  /*6cd0*/  FMUL.FTZ R157, R44, R157 ;  /* 0x0000009d2c9d7220 */ /* 0x000fe20000410000 */
[----:B------:R-:W-:Y:S02]  /*6ce0*/  HADD2.F32 R46, -RZ, R46.H0_H0 ;  /* 0x2000002eff2e7230 */ /* 0x000fe40000004100 */
[C---:B------:R-:W-:Y:S01]  /*6cf0*/  FMUL.FTZ R160, R81.reuse, R47 ;  /* 0x0000002f51a07220 */ /* 0x040fe20000410000 */
[----:B------:R-:W-:Y:S01]  /*6d00*/  FFMA.FTZ R158, R81, R154, -R158 ;  /* 0x0000009a519e7223 */ /* 0x000fe2000001089e */
[----:B------:R-:W-:-:S02]  /*6d10*/  HADD2.F32 R47, -RZ, R83.H0_H0 ;  /* 0x20000053ff2f7230 */ /* 0x000fc40000004100 */
[-C--:B------:R-:W-:Y:S01]  /*6d20*/  FFMA.FTZ R13, R44, R37.reuse, -R13 ;  /* 0x000000252c0d7223 */ /* 0x080fe2000001080d */
[----:B------:R-:W-:Y:S02]  /*6d30*/  HADD2.F32 R83, -RZ, R83.H1_H1 ;  /* 0x30000053ff537230 */ /* 0x000fe40000004100 */
[----:B------:R-:W-:Y:S01]  /*6d40*/  FFMA.FTZ R157, R156, R37, R157 ;  /* 0x000000259c9d7223 */ /* 0x000fe2000001009d */
[--C-:B------:R-:W-:Y:S02]  /*6d50*/  HADD2.F32 R81, -RZ, R15.reuse.H0_H0 ;  /* 0x2000000fff517230 */ /* 0x100fe40000004100 */
[----:B------:R-:W-:Y:S01]  /*6d60*/  FFMA.FTZ R160, R155, R154, R160 ;  /* 0x0000009a9ba07223 */ /* 0x000fe200000100a0 */
[----:B------:R-:W-:Y:S01]  /*6d70*/  HADD2.F32 R15, -RZ, R15.H1_H1 ;  /* 0x3000000fff0f7230 */ /* 0x000fe20000004100 */
[----:B------:R-:W-:Y:S01]  /*6d80*/  F2FP.F16.F32.PACK_AB R13, R13, R158 ;  /* 0x0000009e0d0d723e */ /* 0x000fe200000000ff */
[----:B------:R-:W-:Y:S02]  /*6d90*/  HADD2.F32 R37, -RZ, R162.H0_H0 ;  /* 0x200000a2ff257230 */ /* 0x000fe40000004100 */
[----:B------:R-:W-:Y:S01]  /*6da0*/  FMUL.FTZ R162, R83, R46 ;  /* 0x0000002e53a27220 */ /* 0x000fe20000410000 */
[----:B------:R-:W-:-:S02]  /*6db0*/  HADD2.F32 R156, -RZ, R39.H0_H0 ;  /* 0x20000027ff9c7230 */ /* 0x000fc40000004100 */
[----:B------:R-:W-:Y:S01]  /*6dc0*/  FMUL.FTZ R46, R15, R46 ;  /* 0x0000002e0f2e7220 */ /* 0x000fe20000410000 */
[----:B------:R-:W-:Y:S02]  /*6dd0*/  HADD2.F32 R44, -RZ, R159.H1_H1 ;  /* 0x3000009fff2c7230 */ /* 0x000fe40000004100 */
[-C--:B------:R-:W-:Y:S01]  /*6de0*/  FMUL.FTZ R154, R47, R37.reuse ;  /* 0x000000252f9a7220 */ /* 0x080fe20000410000 */
[----:B------:R-:W-:Y:S01]  /*6df0*/  FMUL.FTZ R164, R81, R37 ;  /* 0x0000002551a47220 */ /* 0x000fe20000410000 */
[----:B------:R-:W-:Y:S01]  /*6e00*/  FFMA.FTZ R83, R83, R156, R46 ;  /* 0x0000009c53537223 */ /* 0x000fe2000001002e */
[----:B------:R-:W-:Y:S02]  /*6e10*/  HADD2.F32 R37, -RZ, R170.H0_H0 ;  /* 0x200000aaff257230 */ /* 0x000fe40000004100 */
[-C--:B------:R-:W-:Y:S01]  /*6e20*/  FFMA.FTZ R154, R81, R44.reuse, -R154 ;  /* 0x0000002c519a7223 */ /* 0x080fe2000001089a */
[----:B------:R-:W-:Y:S01]  /*6e30*/  FFMA.FTZ R164, R47, R44, R164 ;  /* 0x0000002c2fa47223 */ /* 0x000fe200000100a4 */
[----:B------:R-:W-:-:S02]  /*6e40*/  HADD2.F32 R46, -RZ, R80.H0_H0 ;  /* 0x20000050ff2e7230 */ /* 0x000fc40000004100 */
[----:B------:R-:W-:Y:S01]  /*6e50*/  FFMA.FTZ R15, R15, R156, -R162 ;  /* 0x0000009c0f0f7223 */ /* 0x000fe200000108a2 */
[----:B------:R-:W-:Y:S02]  /*6e60*/  HADD2.F32 R44, -RZ, R12.H0_H0 ;  /* 0x2000000cff2c7230 */ /* 0x000fe40000004100 */
[----:B------:R-:W-:Y:S01]  /*6e70*/  HADD2.F32 R47, -RZ, R80.H1_H1 ;  /* 0x30000050ff2f7230 */ /* 0x000fe20000004100 */
[----:B------:R-:W-:Y:S01]  /*6e80*/  F2FP.F16.F32.PACK_AB R83, R83, R164 ;  /* 0x000000a45353723e */ /* 0x000fe200000000ff */
[----:B------:R-:W-:Y:S01]  /*6e90*/  HADD2.F32 R81, -RZ, R12.H1_H1 ;  /* 0x3000000cff517230 */ /* 0x000fe20000004100 */
[----:B------:R-:W-:Y:S01]  /*6ea0*/  F2FP.F16.F32.PACK_AB R15, R15, R154 ;  /* 0x0000009a0f0f723e */ /* 0x000fe200000000ff */
[----:B------:R-:W-:Y:S02]  /*6eb0*/  HADD2.F32 R12, -RZ, R11.H0_H0 ;  /* 0x2000000bff0c7230 */ /* 0x000fe40000004100 */
[----:B------:R-:W-:Y:S01]  /*6ec0*/  FMUL.FTZ R11, R46, R37 ;  /* 0x000000252e0b7220 */ /* 0x000fe20000410000 */
[----:B------:R-:W-:-:S02]  /*6ed0*/  HADD2.F32 R39, -RZ, R168.H1_H1 ;  /* 0x300000a8ff277230 */ /* 0x000fc40000004100 */
[----:B------:R-:W-:Y:S01]  /*6ee0*/  FMUL.FTZ R37, R44, R37 ;  /* 0x000000252c257220 */ /* 0x000fe20000410000 */
[-C--:B------:R-:W-:Y:S01]  /*6ef0*/  FMUL.FTZ R80, R47, R36.reuse ;  /* 0x000000242f507220 */ /* 0x080fe20000410000 */
[C---:B------:R-:W-:Y:S01]  /*6f00*/  FMUL.FTZ R36, R81.reuse, R36 ;  /* 0x0000002451247220 */ /* 0x040fe20000410000 */
[----:B------:R-:W-:Y:S02]  /*6f10*/  HADD2.F32 R45, -RZ, R45.H0_H0 ;  /* 0x2000002dff2d7230 */ /* 0x000fe40000004100 */
[-C--:B------:R-:W-:Y:S01]  /*6f20*/  FFMA.FTZ R37, R46, R39.reuse, R37 ;  /* 0x000000272e257223 */ /* 0x080fe20000010025 */
[----:B------:R-:W-:Y:S01]  /*6f30*/  FFMA.FTZ R11, R44, R39, -R11 ;  /* 0x000000272c0b7223 */ /* 0x000fe2000001080b */
[----:B------:R-:W-:Y:S02]  /*6f40*/  HADD2.F32 R46, -RZ, R82.H0_H0 ;  /* 0x20000052ff2e7230 */ /* 0x000fe40000004100 */
[-C--:B------:R-:W-:Y:S01]  /*6f50*/  FFMA.FTZ R80, R81, R12.reuse, -R80 ;  /* 0x0000000c51507223 */ /* 0x080fe20000010850 */
[----:B------:R-:W-:Y:S01]  /*6f60*/  FFMA.FTZ R36, R47, R12, R36 ;  /* 0x0000000c2f247223 */ /* 0x000fe20000010024 */
[----:B------:R-:W-:-:S02]  /*6f70*/  HADD2.F32 R44, -RZ, R14.H0_H0 ;  /* 0x2000000eff2c7230 */ /* 0x000fc40000004100 */
[----:B------:R-:W-:Y:S02]  /*6f80*/  HADD2.F32 R82, -RZ, R82.H1_H1 ;  /* 0x30000052ff527230 */ /* 0x000fe40000004100 */
[----:B------:R-:W-:Y:S02]  /*6f90*/  HADD2.F32 R12, -RZ, R169.H1_H1 ;  /* 0x300000a9ff0c7230 */ /* 0x000fe40000004100 */
[----:B------:R-:W-:Y:S02]  /*6fa0*/  HADD2.F32 R14, -RZ, R14.H1_H1 ;  /* 0x3000000eff0e7230 */ /* 0x000fe40000004100 */
[----:B------:R-:W-:Y:S01]  /*6fb0*/  FMUL.FTZ R155, R82, R45 ;  /* 0x0000002d529b7220 */ /* 0x000fe20000410000 */
[----:B------:R-:W-:Y:S02]  /*6fc0*/  HADD2.F32 R39, -RZ, R159.H0_H0 ;  /* 0x2000009fff277230 */ /* 0x000fe40000004100 */
[----:B------:R-:W-:Y:S01]  /*6fd0*/  FMUL.FTZ R47, R46, R12 ;  /* 0x0000000c2e2f7220 */ /* 0x000fe20000410000 */
[----:B------:R-:W-:-:S02]  /*6fe0*/  HADD2.F32 R81, -RZ, R38.H0_H0 ;  /* 0x20000026ff517230 */ /* 0x000fc40000004100 */
[----:B------:R-:W-:Y:S01]  /*6ff0*/  FMUL.FTZ R159, R44, R12 ;  /* 0x0000000c2c9f7220 */ /* 0x000fe20000410000 */
[----:B------:R-:W-:Y:S01]  /*7000*/  FMUL.FTZ R45, R14, R45 ;  /* 0x0000002d0e2d7220 */ /* 0x000fe20000410000 */
[----:B------:R-:W-:Y:S01]  /*7010*/  FFMA.FTZ R47, R44, R39, -R47 ;  /* 0x000000272c2f7223 */ /* 0x000fe2000001082f */
[----:B------:R-:W-:Y:S01]  /*7020*/  F2FP.F16.F32.PACK_AB R12, R80, R11 ;  /* 0x0000000b500c723e */ /* 0x000fe200000000ff */
[----:B------:R-:W-:Y:S01]  /*7030*/  FFMA.FTZ R159, R46, R39, R159 ;  /* 0x000000272e9f7223 */ /* 0x000fe2000001009f */
[-C--:B------:R-:W-:Y:S01]  /*7040*/  FFMA.FTZ R14, R14, R81.reuse, -R155 ;  /* 0x000000510e0e7223 */ /* 0x080fe2000001089b */
[----:B------:R-:W-:Y:S01]  /*7050*/  FFMA.FTZ R82, R82, R81, R45 ;  /* 0x0000005152527223 */ /* 0x000fe2000001002d */
[----:B------:R-:W-:Y:S02]  /*7060*/  F2FP.F16.F32.PACK_AB R81, R157, R160 ;  /* 0x000000a09d51723e */ /* 0x000fe400000000ff */
[----:B------:R-:W-:Y:S02]  /*7070*/  F2FP.F16.F32.PACK_AB R80, R36, R37 ;  /* 0x000000252450723e */ /* 0x000fe400000000ff */
[----:B------:R-:W-:-:S02]  /*7080*/  F2FP.F16.F32.PACK_AB R14, R14, R47 ;  /* 0x0000002f0e0e723e */ /* 0x000fc400000000ff */
[----:B------:R-:W-:-:S07]  /*7090*/  F2FP.F16.F32.PACK_AB R82, R82, R159 ;  /* 0x0000009f5252723e */ /* 0x000fce00000000ff */
.L_x_522:
[----:B------:R-:W-:Y:S05]  /*70a0*/  BSYNC B3 ;  /* 0x0000000000037941 */ /* 0x000fea0003800000 */
.L_x_521:
[----:B------:R-:W-:Y:S02]  /*70b0*/  ULDC.64 UR4, c[0x0][0x208] ;  /* 0x0000820000047ab9 */ /* 0x000fe40000000a00 */
[----:B--2---:R4:W-:Y:S04]  /*70c0*/  ST.E.128 desc[UR4][R124.64], R12 ;  /* 0x0000000c7c007985 */ /* 0x0049e8000c101d04 */
[----:B---3--:R4:W-:Y:S02]  /*70d0*/  @!P3 ST.E.128 desc[UR4][R126.64], R80 ;  /* 0x000000507e00b985 */ /* 0x0089e4000c101d04 */
.L_x_520:
[----:B------:R-:W-:Y:S05]  /*70e0*/  BSYNC B2 ;  /* 0x0000000000027941 */ /* 0x000fea0003800000 */
.L_x_519:
[----:B------:R-:W-:-:S13]  /*70f0*/  ISETP.NE.AND P3, PT, R21, RZ, PT ;  /* 0x000000ff1500720c */ /* 0x000fda0003f65270 */
[----:B------:R-:W-:Y:S05]  /*7100*/  @!P3 BRA `(.L_x_518) ;  /* 0x0000000400bcb947 */ /* 0x000fea0003800000 */
[----:B------:R-:W-:Y:S01]  /*7110*/  SEL R11, R115, R137, !P1 ;  /* 0x00000089730b7207 */ /* 0x000fe20004800000 */
[----:B------:R-:W-:Y:S01]  /*7120*/  BSSY B2, `(.L_x_523) ;  /* 0x000006a000027945 */ /* 0x000fe20003800000 */
[----:B----4-:R-:W-:Y:S02]  /*7130*/  SHF.R.U32.HI R14, RZ, 0x3, R224 ;  /* 0x00000003ff0e7819 */ /* 0x010fe400000116e0 */
[----:B------:R-:W-:Y:S02]  /*7140*/  SHF.R.S32.HI R12, RZ, 0x1f, R11 ;  /* 0x0000001fff0c7819 */ /* 0x000fe4000001140b */
[----:B---3--:R-:W-:Y:S02]  /*7150*/  LEA R44, P3, R20, R122, 0x1 ;  /* 0x0000007a142c7211 */ /* 0x008fe400078608ff */
[----:B------:R-:W-:Y:S02]  /*7160*/  LEA.HI R11, R12, R11, RZ, 0x4 ;  /* 0x0000000b0c0b7211 */ /* 0x000fe400078f20ff */
[----:B--2---:R-:W-:-:S02]  /*7170*/  LEA.HI.X R45, R20, R123, R28, 0x1, P3 ;  /* 0x0000007b142d7211 */ /* 0x004fc400018f0c1c */
[----:B------:R-:W-:Y:S02]  /*7180*/  LEA.HI.SX32 R11, R11, R10, 0x1c ;  /* 0x0000000a0b0b7211 */ /* 0x000fe400078fe2ff */
[----:B------:R-:W-:Y:S02]  /*7190*/  ISETP.GE.AND P6, PT, R213, R114, PT ;  /* 0x00000072d500720c */ /* 0x000fe40003fc6270 */
[----:B------:R-:W-:Y:S01]  /*71a0*/  SHF.R.S32.HI R12, RZ, 0x1f, R11 ;  /* 0x0000001fff0c7819 */ /* 0x000fe2000001140b */
[----:B------:R-:W-:-:S03]  /*71b0*/  IMAD.SHL.U32 R13, R11, 0x8, RZ ;  /* 0x000000080b0d7824 */ /* 0x000fc600078e00ff */
[----:B------:R-:W-:Y:S02]  /*71c0*/  LEA.HI R12, R12, R11, RZ, 0x3 ;  /* 0x0000000b0c0c7211 */ /* 0x000fe400078f18ff */
[----:B------:R-:W-:Y:S02]  /*71d0*/  LOP3.LUT R11, R224, 0x38, R13, 0xf8, !PT ;  /* 0x00000038e00b7812 */ /* 0x000fe400078ef80d */
[----:B------:R-:W-:Y:S02]  /*71e0*/  SHF.R.S32.HI R15, RZ, 0x3, R12 ;  /* 0x00000003ff0f7819 */ /* 0x000fe4000001140c */
[----:B------:R-:W-:Y:S01]  /*71f0*/  LOP3.LUT R12, R11, R14, RZ, 0x3c, !PT ;  /* 0x0000000e0b0c7212 */ /* 0x000fe200078e3cff */
[----:B------:R-:W-:Y:S01]  /*7200*/  IMAD R11, R212, 0x5000, R133 ;  /* 0x00005000d40b7824 */ /* 0x000fe200078e0285 */
[----:B------:R-:W-:Y:S01]  /*7210*/  ISETP.GE.AND P3, PT, R13, R135, PT ;  /* 0x000000870d00720c */ /* 0x000fe20003f66270 */
[----:B------:R-:W-:Y:S02]  /*7220*/  IMAD R15, R15, 0x1400, R228 ;  /* 0x000014000f0f7824 */ /* 0x000fe400078e02e4 */
[----:B------:R-:W-:-:S03]  /*7230*/  IMAD R11, R11, 0x2, R22 ;  /* 0x000000020b0b7824 */ /* 0x000fc600078e0216 */
[----:B------:R-:W-:-:S05]  /*7240*/  IADD3 R15, R15, R12, RZ ;  /* 0x0000000c0f0f7210 */ /* 0x000fca0007ffe0ff */
[----:B------:R-:W-:Y:S02]  /*7250*/  IMAD R15, R212, 0x5000, R15 ;  /* 0x00005000d40f7824 */ /* 0x000fe400078e020f */
[----:B------:R-:W-:-:S04]  /*7260*/  @!P3 IMAD.WIDE R122, R13, 0x2, R122 ;  /* 0x000000020d7ab825 */ /* 0x000fc800078e027a */
[----:B------:R-:W-:Y:S02]  /*7270*/  IMAD R36, R15, 0x2, R22 ;  /* 0x000000020f247824 */ /* 0x000fe400078e0216 */
[----:B------:R2:W3:Y:S04]  /*7280*/  LDS.128 R12, [R11+0x24400] ;  /* 0x024400000b0c7984 */ /* 0x0004e80000000c00 */
[----:B------:R-:W4:Y:S01]  /*7290*/  LDS.128 R36, [R36+0x24400] ;  /* 0x0244000024247984 */ /* 0x000f220000000c00 */
[----:B------:R-:W-:Y:S05]  /*72a0*/  @P6 BRA `(.L_x_524) ;  /* 0x0000000400446947 */ /* 0x000fea0003800000 */
[----:B--2---:R-:W-:Y:S01]  /*72b0*/  SHF.R.U64 R11, R32, 0x10, R33 ;  /* 0x00000010200b7819 */ /* 0x004fe20000001221 */
[----:B----4-:R-:W-:Y:S01]  /*72c0*/  HADD2.F32 R46, -RZ, R37.H1_H1 ;  /* 0x30000025ff2e7230 */ /* 0x010fe20000004100 */
        /* <DEDUP_REMOVED lines=9> */
[----:B---3--:R-:W-:Y:S01]  /*7360*/  HADD2.F32 R40, -RZ, R13.H1_H1 ;  /* 0x3000000dff287230 */ /* 0x008fe20000004100 */
[--C-:B------:R-:W-:Y:S01]  /*7370*/  SHF.R.U64 R34, R34, 0x10, R35.reuse ;  /* 0x0000001022227819 */ /* 0x100fe20000001223 */
[----:B------:R-:W-:Y:S01]  /*7380*/  HADD2.F32 R43, -RZ, R37.H0_H0 ;  /* 0x20000025ff2b7230 */ /* 0x000fe20000004100 */
[----:B------:R-:W-:Y:S01]  /*7390*/  SHF.R.U32.HI R35, RZ, 0x10, R35 ;  /* 0x00000010ff237819 */ /* 0x000fe20000011623 */
[----:B------:R-:W-:-:S02]  /*73a0*/  HADD2.F32 R37, -RZ, R13.H0_H0 ;  /* 0x2000000dff257230 */ /* 0x000fc40000004100 */
[-C--:B------:R-:W-:Y:S01]  /*73b0*/  FMUL.FTZ R13, R46, R47.reuse ;  /* 0x0000002f2e0d7220 */ /* 0x080fe20000410000 */
[----:B------:R-:W-:Y:S02]  /*73c0*/  HADD2.F32 R33, -RZ, R33.H0_H0 ;  /* 0x20000021ff217230 */ /* 0x000fe40000004100 */
[C---:B------:R-:W-:Y:S01]  /*73d0*/  FMUL.FTZ R47, R40.reuse, R47 ;  /* 0x0000002f282f7220 */ /* 0x040fe20000410000 */
[-C--:B------:R-:W-:Y:S01]  /*73e0*/  FMUL.FTZ R80, R43, R169.reuse ;  /* 0x000000a92b507220 */ /* 0x080fe20000410000 */
[----:B------:R-:W-:Y:S02]  /*73f0*/  HADD2.F32 R124, -RZ, R42.H0_H0 ;  /* 0x2000002aff7c7230 */ /* 0x000fe40000004100 */
[----:B------:R-:W-:Y:S01]  /*7400*/  FMUL.FTZ R82, R37, R169 ;  /* 0x000000a925527220 */ /* 0x000fe20000410000 */
[-C--:B------:R-:W-:Y:S01]  /*7410*/  FFMA.FTZ R13, R40, R33.reuse, -R13 ;  /* 0x00000021280d7223 */ /* 0x080fe2000001080d */
[----:B------:R-:W-:Y:S01]  /*7420*/  FFMA.FTZ R47, R46, R33, R47 ;  /* 0x000000212e2f7223 */ /* 0x000fe2000001002f */
[----:B------:R-:W-:-:S02]  /*7430*/  HADD2.F32 R33, -RZ, R167.H0_H0 ;  /* 0x200000a7ff217230 */ /* 0x000fc40000004100 */
[-C--:B------:R-:W-:Y:S01]  /*7440*/  FFMA.FTZ R80, R37, R168.reuse, -R80 ;  /* 0x000000a825507223 */ /* 0x080fe20000010850 */
[----:B------:R-:W-:Y:S02]  /*7450*/  HADD2.F32 R167, -RZ, R167.H1_H1 ;  /* 0x300000a7ffa77230 */ /* 0x000fe40000004100 */
[----:B------:R-:W-:Y:S01]  /*7460*/  FFMA.FTZ R82, R43, R168, R82 ;  /* 0x000000a82b527223 */ /* 0x000fe20000010052 */
[----:B------:R-:W-:Y:S02]  /*7470*/  HADD2.F32 R40, -RZ, R39.H0_H0 ;  /* 0x20000027ff287230 */ /* 0x000fe40000004100 */
[----:B------:R-:W-:Y:S01]  /*7480*/  HADD2.F32 R46, -RZ, R15.H0_H0 ;  /* 0x2000000fff2e7230 */ /* 0x000fe20000004100 */
[----:B------:R-:W-:Y:S01]  /*7490*/  F2FP.F16.F32.PACK_AB R13, R13, R80 ;  /* 0x000000500d0d723e */ /* 0x000fe200000000ff */
[----:B------:R-:W-:Y:S02]  /*74a0*/  HADD2.F32 R39, -RZ, R39.H1_H1 ;  /* 0x30000027ff277230 */ /* 0x000fe40000004100 */
[----:B------:R-:W-:-:S02]  /*74b0*/  HADD2.F32 R37, -RZ, R15.H1_H1 ;  /* 0x3000000fff257230 */ /* 0x000fc40000004100 */
[-C--:B------:R-:W-:Y:S01]  /*74c0*/  FMUL.FTZ R15, R40, R167.reuse ;  /* 0x000000a7280f7220 */ /* 0x080fe20000410000 */
[----:B------:R-:W-:Y:S02]  /*74d0*/  HADD2.F32 R42, -RZ, R35.H0_H0 ;  /* 0x20000023ff2a7230 */ /* 0x000fe40000004100 */
[C---:B------:R-:W-:Y:S01]  /*74e0*/  FMUL.FTZ R167, R46.reuse, R167 ;  /* 0x000000a72ea77220 */ /* 0x040fe20000410000 */
[-C--:B------:R-:W-:Y:S01]  /*74f0*/  FMUL.FTZ R126, R39, R124.reuse ;  /* 0x0000007c277e7220 */ /* 0x080fe20000410000 */
[C---:B------:R-:W-:Y:S01]  /*7500*/  FMUL.FTZ R124, R37.reuse, R124 ;  /* 0x0000007c257c7220 */ /* 0x040fe20000410000 */
[-C--:B------:R-:W-:Y:S01]  /*7510*/  FFMA.FTZ R15, R46, R33.reuse, -R15 ;  /* 0x000000212e0f7223 */ /* 0x080fe2000001080f */
[----:B------:R-:W-:Y:S01]  /*7520*/  FFMA.FTZ R33, R40, R33, R167 ;  /* 0x0000002128217223 */ /* 0x000fe200000100a7 */
[----:B------:R-:W-:Y:S02]  /*7530*/  HADD2.F32 R43, -RZ, R166.H1_H1 ;  /* 0x300000a6ff2b7230 */ /* 0x000fe40000004100 */
[----:B------:R-:W-:Y:S01]  /*7540*/  FFMA.FTZ R40, R37, R42, -R126 ;  /* 0x0000002a25287223 */ /* 0x000fe2000001087e */
[----:B------:R-:W-:-:S02]  /*7550*/  HADD2.F32 R32, -RZ, R36.H0_H0 ;  /* 0x20000024ff207230 */ /* 0x000fc40000004100 */
[----:B------:R-:W-:Y:S01]  /*7560*/  FFMA.FTZ R42, R39, R42, R124 ;  /* 0x0000002a272a7223 */ /* 0x000fe2000001007c */
[----:B------:R-:W-:Y:S02]  /*7570*/  HADD2.F32 R46, -RZ, R12.H0_H0 ;  /* 0x2000000cff2e7230 */ /* 0x000fe40000004100 */
[----:B------:R-:W-:Y:S01]  /*7580*/  HADD2.F32 R36, -RZ, R36.H1_H1 ;  /* 0x30000024ff247230 */ /* 0x000fe20000004100 */
[----:B------:R-:W-:Y:S01]  /*7590*/  F2FP.F16.F32.PACK_AB R15, R40, R15 ;  /* 0x0000000f280f723e */ /* 0x000fe200000000ff */
[----:B------:R-:W-:Y:S02]  /*75a0*/  HADD2.F32 R37, -RZ, R12.H1_H1 ;  /* 0x3000000cff257230 */ /* 0x000fe40000004100 */
[----:B------:R-:W-:Y:S02]  /*75b0*/  HADD2.F32 R39, -RZ, R11.H0_H0 ;  /* 0x2000000bff277230 */ /* 0x000fe40000004100 */
[----:B------:R-:W-:Y:S01]  /*75c0*/  FMUL.FTZ R11, R32, R43 ;  /* 0x0000002b200b7220 */ /* 0x000fe20000410000 */
[----:B------:R-:W-:-:S02]  /*75d0*/  HADD2.F32 R35, -RZ, R166.H0_H0 ;  /* 0x200000a6ff237230 */ /* 0x000fc40000004100 */
[----:B------:R-:W-:Y:S01]  /*75e0*/  FMUL.FTZ R43, R46, R43 ;  /* 0x0000002b2e2b7220 */ /* 0x000fe20000410000 */
[-C--:B------:R-:W-:Y:S01]  /*75f0*/  FMUL.FTZ R124, R36, R81.reuse ;  /* 0x00000051247c7220 */ /* 0x080fe20000410000 */
[C---:B------:R-:W-:Y:S01]  /*7600*/  FMUL.FTZ R81, R37.reuse, R81 ;  /* 0x0000005125517220 */ /* 0x040fe20000410000 */
[----:B------:R-:W-:Y:S02]  /*7610*/  HADD2.F32 R34, -RZ, R34.H0_H0 ;  /* 0x20000022ff227230 */ /* 0x000fe40000004100 */
[-C--:B------:R-:W-:Y:S01]  /*7620*/  FFMA.FTZ R11, R46, R35.reuse, -R11 ;  /* 0x000000232e0b7223 */ /* 0x080fe2000001080b */
[----:B------:R-:W-:Y:S01]  /*7630*/  FFMA.FTZ R12, R32, R35, R43 ;  /* 0x00000023200c7223 */ /* 0x000fe2000001002b */
[-C--:B------:R-:W-:Y:S01]  /*7640*/  FFMA.FTZ R32, R37, R39.reuse, -R124 ;  /* 0x0000002725207223 */ /* 0x080fe2000001087c */
[----:B------:R-:W-:Y:S01]  /*7650*/  FFMA.FTZ R35, R36, R39, R81 ;  /* 0x0000002724237223 */ /* 0x000fe20000010051 */
[----:B------:R-:W-:Y:S02]  /*7660*/  HADD2.F32 R43, -RZ, R41.H0_H0 ;  /* 0x20000029ff2b7230 */ /* 0x000fe40000004100 */
[----:B------:R-:W-:Y:S01]  /*7670*/  HADD2.F32 R46, -RZ, R165.H0_H0 ;  /* 0x200000a5ff2e7230 */ /* 0x000fe20000004100 */
[----:B------:R-:W-:Y:S01]  /*7680*/  F2FP.F16.F32.PACK_AB R32, R32, R11 ;  /* 0x0000000b2020723e */ /* 0x000fe200000000ff */
[----:B------:R-:W-:-:S02]  /*7690*/  HADD2.F32 R39, -RZ, R38.H0_H0 ;  /* 0x20000026ff277230 */ /* 0x000fc40000004100 */
[----:B------:R-:W-:Y:S02]  /*76a0*/  HADD2.F32 R41, -RZ, R38.H1_H1 ;  /* 0x30000026ff297230 */ /* 0x000fe40000004100 */
[--C-:B------:R-:W-:Y:S02]  /*76b0*/  HADD2.F32 R37, -RZ, R14.reuse.H0_H0 ;  /* 0x2000000eff257230 */ /* 0x100fe40000004100 */
[----:B------:R-:W-:Y:S02]  /*76c0*/  HADD2.F32 R38, -RZ, R14.H1_H1 ;  /* 0x3000000eff267230 */ /* 0x000fe40000004100 */
[-C--:B------:R-:W-:Y:S01]  /*76d0*/  FMUL.FTZ R14, R39, R46.reuse ;  /* 0x0000002e270e7220 */ /* 0x080fe20000410000 */
[----:B------:R-:W-:Y:S02]  /*76e0*/  HADD2.F32 R36, -RZ, R165.H1_H1 ;  /* 0x300000a5ff247230 */ /* 0x000fe40000004100 */
[----:B------:R-:W-:Y:S01]  /*76f0*/  FMUL.FTZ R46, R37, R46 ;  /* 0x0000002e252e7220 */ /* 0x000fe20000410000 */
[-C--:B------:R-:W-:Y:S01]  /*7700*/  FMUL.FTZ R81, R41, R43.reuse ;  /* 0x0000002b29517220 */ /* 0x080fe20000410000 */
[C---:B------:R-:W-:Y:S01]  /*7710*/  FMUL.FTZ R124, R38.reuse, R43 ;  /* 0x0000002b267c7220 */ /* 0x040fe20000410000 */
[-C--:B------:R-:W-:Y:S01]  /*7720*/  FFMA.FTZ R14, R37, R36.reuse, -R14 ;  /* 0x00000024250e7223 */ /* 0x080fe2000001080e */
[----:B------:R-:W-:Y:S01]  /*7730*/  FFMA.FTZ R46, R39, R36, R46 ;  /* 0x00000024272e7223 */ /* 0x000fe2000001002e */
[-C--:B------:R-:W-:Y:S01]  /*7740*/  FFMA.FTZ R81, R38, R34.reuse, -R81 ;  /* 0x0000002226517223 */ /* 0x080fe20000010851 */
[----:B------:R-:W-:Y:S01]  /*7750*/  FFMA.FTZ R41, R41, R34, R124 ;  /* 0x0000002229297223 */ /* 0x000fe2000001007c */
[----:B------:R-:W-:-:S02]  /*7760*/  F2FP.F16.F32.PACK_AB R36, R35, R12 ;  /* 0x0000000c2324723e */ /* 0x000fc400000000ff */
[----:B------:R-:W-:Y:S02]  /*7770*/  F2FP.F16.F32.PACK_AB R37, R47, R82 ;  /* 0x000000522f25723e */ /* 0x000fe400000000ff */
[----:B------:R-:W-:Y:S02]  /*7780*/  F2FP.F16.F32.PACK_AB R39, R42, R33 ;  /* 0x000000212a27723e */ /* 0x000fe400000000ff */
[----:B------:R-:W-:Y:S02]  /*7790*/  F2FP.F16.F32.PACK_AB R14, R81, R14 ;  /* 0x0000000e510e723e */ /* 0x000fe400000000ff */
[----:B------:R-:W-:Y:S02]  /*77a0*/  F2FP.F16.F32.PACK_AB R38, R41, R46 ;  /* 0x0000002e2926723e */ /* 0x000fe400000000ff */
[----:B------:R-:W-:-:S07]  /*77b0*/  MOV R12, R32 ;  /* 0x00000020000c7202 */ /* 0x000fce0000000f00 */
.L_x_524:
[----:B------:R-:W-:Y:S05]  /*77c0*/  BSYNC B2 ;  /* 0x0000000000027941 */ /* 0x000fea0003800000 */
.L_x_523:
[----:B------:R-:W-:Y:S02]  /*77d0*/  ULDC.64 UR4, c[0x0][0x208] ;  /* 0x0000820000047ab9 */ /* 0x000fe40000000a00 */
[----:B---3--:R3:W-:Y:S04]  /*77e0*/  ST.E.128 desc[UR4][R44.64], R12 ;  /* 0x0000000c2c007985 */ /* 0x0087e8000c101d04 */
[----:B----4-:R3:W-:Y:S02]  /*77f0*/  @!P3 ST.E.128 desc[UR4][R122.64], R36 ;  /* 0x000000247a00b985 */ /* 0x0107e4000c101d04 */
.L_x_518:
[----:B------:R-:W-:Y:S05]  /*7800*/  BSYNC B1 ;  /* 0x0000000000017941 */ /* 0x000fea0003800000 */
.L_x_517:
[----:B------:R-:W-:-:S03]  /*7810*/  UMOV UR4, 0xffffffff ;  /* 0xffffffff00047882 */ /* 0x000fc60000000000 */
[----:B------:R-:W-:Y:S05]  /*7820*/  BRA.DIV UR4, `(.L_x_525) ;  /* 0x0000020604947947 */ /* 0x000fea000b800000 */
[----:B---3--:R3:W0:Y:S04]  /*7830*/  SHFL.IDX PT, R37, R117, 0x1, 0x181f ;  /* 0x00381f0075257f89 */ /* 0x00862800000e0000 */
[----:B------:R3:W0:Y:S02]  /*7840*/  SHFL.IDX PT, R36, R118, 0x1, 0x181f ;  /* 0x00381f0076247f89 */ /* 0x00062400000e0000 */
.L_x_826:
[----:B------:R-:W-:Y:S04]  /*7850*/  BSSY B1, `(.L_x_526) ;  /* 0x00000fd000017945 */ /* 0x000fe80003800000 */
[----:B------:R-:W-:Y:S05]  /*7860*/  @P4 BRA `(.L_x_527) ;  /* 0x0000000c00ec4947 */ /* 0x000fea0003800000 */
[----:B------:R-:W-:Y:S01]  /*7870*/  ISETP.NE.AND P3, PT, R3, RZ, PT ;  /* 0x000000ff0300720c */ /* 0x000fe20003f65270 */
[----:B------:R-:W-:-:S12]  /*7880*/  BSSY B2, `(.L_x_528) ;  /* 0x000007b000027945 */ /* 0x000fd80003800000 */
[----:B------:R-:W-:Y:S05]  /*7890*/  @!P3 BRA `(.L_x_529) ;  /* 0x0000000400e4b947 */ /* 0x000fea0003800000 */
[----:B----4-:R-:W4:Y:S01]  /*78a0*/  LDL R14, [R1+0x54] ;  /* 0x00005400010e7983 */ /* 0x010f220000100800 */
[----:B--2---:R-:W-:Y:S01]  /*78b0*/  SEL R11, R115, R137, !P2 ;  /* 0x00000089730b7207 */ /* 0x004fe20005000000 */
[----:B------:R-:W-:Y:S01]  /*78c0*/  VIADD R13, R219, 0x20 ;  /* 0x00000020db0d7836 */ /* 0x000fe20000000000 */
[----:B0-----:R-:W-:Y:S01]  /*78d0*/  LEA R38, P4, R9, R36, 0x1 ;  /* 0x0000002409267211 */ /* 0x001fe200078808ff */
[----:B------:R-:W-:Y:S01]  /*78e0*/  VIADD R15, R219, 0x20 ;  /* 0x00000020db0f7836 */ /* 0x000fe20000000000 */
[----:B------:R-:W-:Y:S01]  /*78f0*/  SHF.R.S32.HI R12, RZ, 0x1f, R11 ;  /* 0x0000001fff0c7819 */ /* 0x000fe2000001140b */
[----:B------:R-:W-:Y:S01]  /*7900*/  BSSY B3, `(.L_x_530) ;  /* 0x000006f000037945 */ /* 0x000fe20003800000 */
[----:B------:R-:W-:Y:S01]  /*7910*/  SHF.L.U32 R13, R13, 0x6, RZ ;  /* 0x000000060d0d7819 */ /* 0x000fe200000006ff */
[----:B------:R-:W-:Y:S01]  /*7920*/  IMAD.SHL.U32 R15, R15, 0x40, RZ ;  /* 0x000000400f0f7824 */ /* 0x000fe200078e00ff */
[----:B------:R-:W-:Y:S02]  /*7930*/  LEA.HI R11, R12, R11, RZ, 0x4 ;  /* 0x0000000b0c0b7211 */ /* 0x000fe400078f20ff */
[----:B------:R-:W-:-:S02]  /*7940*/  LOP3.LUT R13, R13, 0x1c0, RZ, 0xc0, !PT ;  /* 0x000001c00d0d7812 */ /* 0x000fc400078ec0ff */
[----:B------:R-:W-:Y:S02]  /*7950*/  LEA.HI.SX32 R11, R11, R8, 0x1c ;  /* 0x000000080b0b7211 */ /* 0x000fe400078fe2ff */
[----:B------:R-:W-:Y:S02]  /*7960*/  LOP3.LUT R15, R15, 0x1c0, RZ, 0xc0, !PT ;  /* 0x000001c00f0f7812 */ /* 0x000fe400078ec0ff */
[----:B------:R-:W-:Y:S01]  /*7970*/  SHF.R.S32.HI R12, RZ, 0x1f, R11 ;  /* 0x0000001fff0c7819 */ /* 0x000fe2000001140b */
[----:B------:R-:W-:Y:S01]  /*7980*/  IMAD.SHL.U32 R40, R11, 0x8, RZ ;  /* 0x000000080b287824 */ /* 0x000fe200078e00ff */
[----:B------:R-:W-:Y:S02]  /*7990*/  SHF.R.U32.HI R13, RZ, 0x3, R13 ;  /* 0x00000003ff0d7819 */ /* 0x000fe4000001160d */
[----:B------:R-:W-:Y:S02]  /*79a0*/  LEA.HI R12, R12, R11, RZ, 0x3 ;  /* 0x0000000b0c0c7211 */ /* 0x000fe400078f18ff */
[----:B------:R-:W-:-:S02]  /*79b0*/  LOP3.LUT R11, R15, 0x38, R40, 0xf8, !PT ;  /* 0x000000380f0b7812 */ /* 0x000fc400078ef828 */
[----:B------:R-:W-:Y:S02]  /*79c0*/  SHF.R.S32.HI R12, RZ, 0x3, R12 ;  /* 0x00000003ff0c7819 */ /* 0x000fe4000001140c */
[----:B------:R-:W-:Y:S02]  /*79d0*/  LOP3.LUT R11, R11, R13, RZ, 0x3c, !PT ;  /* 0x0000000d0b0b7212 */ /* 0x000fe400078e3cff */
[----:B------:R-:W-:Y:S02]  /*79e0*/  LEA.HI.X R39, R9, R37, R27, 0x1, P4 ;  /* 0x0000002509277211 */ /* 0x000fe400020f0c1b */
[----:B------:R-:W-:Y:S02]  /*79f0*/  ISETP.GE.AND P4, PT, R16, R114, PT ;  /* 0x000000721000720c */ /* 0x000fe40003f86270 */
[----:B------:R-:W-:-:S13]  /*7a00*/  ISETP.GE.AND P3, PT, R40, R135, PT ;  /* 0x000000872800720c */ /* 0x000fda0003f66270 */
[----:B------:R-:W-:-:S04]  /*7a10*/  @!P3 IMAD.WIDE R40, R40, 0x2, R36 ;  /* 0x000000022828b825 */ /* 0x000fc800078e0224 */
[----:B----4-:R-:W-:-:S05]  /*7a20*/  IMAD R12, R12, 0x1400, R14 ;  /* 0x000014000c0c7824 */ /* 0x010fca00078e020e */
[----:B------:R-:W-:Y:S01]  /*7a30*/  IADD3 R13, R12, R11, RZ ;  /* 0x0000000b0c0d7210 */ /* 0x000fe20007ffe0ff */
[----:B------:R-:W-:-:S04]  /*7a40*/  IMAD R11, R212, 0x5000, R132 ;  /* 0x00005000d40b7824 */ /* 0x000fc800078e0284 */
[----:B------:R-:W-:Y:S02]  /*7a50*/  IMAD R13, R212, 0x5000, R13 ;  /* 0x00005000d40d7824 */ /* 0x000fe400078e020d */
[--C-:B------:R-:W-:Y:S02]  /*7a60*/  IMAD R11, R11, 0x2, R22.reuse ;  /* 0x000000020b0b7824 */ /* 0x100fe400078e0216 */
[----:B------:R-:W-:-:S03]  /*7a70*/  IMAD R32, R13, 0x2, R22 ;  /* 0x000000020d207824 */ /* 0x000fc600078e0216 */
[----:B------:R0:W2:Y:S04]  /*7a80*/  LDS.128 R12, [R11+0x24400] ;  /* 0x024400000b0c7984 */ /* 0x0000a80000000c00 */
[----:B------:R-:W4:Y:S01]  /*7a90*/  LDS.128 R32, [R32+0x24400] ;  /* 0x0244000020207984 */ /* 0x000f220000000c00 */
[----:B------:R-:W-:Y:S05]  /*7aa0*/  @P4 BRA `(.L_x_531) ;  /* 0x0000000400504947 */ /* 0x000fea0003800000 */
[----:B----4-:R-:W-:Y:S01]  /*7ab0*/  MOV R45, R33 ;  /* 0x00000021002d7202 */ /* 0x010fe20000000f00 */
[----:B--2---:R-:W-:Y:S01]  /*7ac0*/  IMAD.MOV.U32 R33, RZ, RZ, R15 ;  /* 0x000000ffff217224 */ /* 0x004fe200078e000f */
[--C-:B0-----:R-:W-:Y:S01]  /*7ad0*/  SHF.R.U64 R11, R52, 0x10, R53.reuse ;  /* 0x00000010340b7819 */ /* 0x101fe20000001235 */
[----:B------:R-:W-:Y:S01]  /*7ae0*/  HADD2.F32 R80, -RZ, R163.H1_H1 ;  /* 0x300000a3ff507230 */ /* 0x000fe20000004100 */
[----:B------:R-:W-:Y:S01]  /*7af0*/  SHF.R.U32.HI R52, RZ, 0x10, R53 ;  /* 0x00000010ff347819 */ /* 0x000fe20000011635 */
[----:B------:R-:W-:Y:S01]  /*7b00*/  HADD2.F32 R47, -RZ, R45.H0_H0 ;  /* 0x2000002dff2f7230 */ /* 0x000fe20000004100 */
[--C-:B------:R-:W-:Y:S01]  /*7b10*/  SHF.R.U32.HI R53, RZ, 0x10, R61.reuse ;  /* 0x00000010ff357819 */ /* 0x100fe2000001163d */
[----:B------:R-:W-:Y:S01]  /*7b20*/  HADD2.F32 R15, -RZ, R13.H0_H0 ;  /* 0x2000000dff0f7230 */ /* 0x000fe20000004100 */
[----:B------:R-:W-:Y:S01]  /*7b30*/  SHF.R.U64 R42, R60, 0x10, R61 ;  /* 0x000000103c2a7819 */ /* 0x000fe2000000123d */
[----:B------:R-:W-:Y:S02]  /*7b40*/  HADD2.F32 R60, -RZ, R163.H0_H0 ;  /* 0x200000a3ff3c7230 */ /* 0x000fe40000004100 */
[----:B------:R-:W-:Y:S01]  /*7b50*/  FMUL.FTZ R82, R47, R80 ;  /* 0x000000502f527220 */ /* 0x000fe20000410000 */
[----:B------:R-:W-:Y:S01]  /*7b60*/  HADD2.F32 R45, -RZ, R45.H1_H1 ;  /* 0x3000002dff2d7230 */ /* 0x000fe20000004100 */
[----:B------:R-:W-:Y:S01]  /*7b70*/  SHF.R.U64 R44, R62, 0x10, R63 ;  /* 0x000000103e2c7819 */ /* 0x000fe2000000123f */
[----:B------:R-:W-:-:S02]  /*7b80*/  HADD2.F32 R53, -RZ, R53.H0_H0 ;  /* 0x20000035ff357230 */ /* 0x000fc40000004100 */
[C---:B------:R-:W-:Y:S01]  /*7b90*/  FMUL.FTZ R80, R15.reuse, R80 ;  /* 0x000000500f507220 */ /* 0x040fe20000410000 */
[----:B------:R-:W-:Y:S01]  /*7ba0*/  HADD2.F32 R46, -RZ, R13.H1_H1 ;  /* 0x3000000dff2e7230 */ /* 0x000fe20000004100 */
[----:B------:R-:W-:Y:S01]  /*7bb0*/  SHF.R.U64 R43, R54, 0x10, R55 ;  /* 0x00000010362b7819 */ /* 0x000fe20000001237 */
[----:B------:R-:W-:Y:S01]  /*7bc0*/  HADD2.F32 R52, -RZ, R52.H0_H0 ;  /* 0x20000034ff347230 */ /* 0x000fe20000004100 */
[----:B------:R-:W-:Y:S01]  /*7bd0*/  SHF.R.U32.HI R62, RZ, 0x10, R63 ;  /* 0x00000010ff3e7819 */ /* 0x000fe2000001163f */
[-C--:B------:R-:W-:Y:S01]  /*7be0*/  FFMA.FTZ R13, R15, R60.reuse, -R82 ;  /* 0x0000003c0f0d7223 */ /* 0x080fe20000010852 */
[----:B------:R-:W-:Y:S01]  /*7bf0*/  SHF.R.U32.HI R54, RZ, 0x10, R55 ;  /* 0x00000010ff367819 */ /* 0x000fe20000011637 */
[-C--:B------:R-:W-:Y:S01]  /*7c00*/  FMUL.FTZ R55, R45, R53.reuse ;  /* 0x000000352d377220 */ /* 0x080fe20000410000 */
[----:B------:R-:W-:Y:S01]  /*7c10*/  FMUL.FTZ R122, R46, R53 ;  /* 0x000000352e7a7220 */ /* 0x000fe20000410000 */
[----:B------:R-:W-:Y:S01]  /*7c20*/  FFMA.FTZ R15, R47, R60, R80 ;  /* 0x0000003c2f0f7223 */ /* 0x000fe20000010050 */
[----:B------:R-:W-:-:S02]  /*7c30*/  HADD2.F32 R82, -RZ, R161.H1_H1 ;  /* 0x300000a1ff527230 */ /* 0x000fc40000004100 */
[-C--:B------:R-:W-:Y:S01]  /*7c40*/  FFMA.FTZ R46, R46, R52.reuse, -R55 ;  /* 0x000000342e2e7223 */ /* 0x080fe20000010837 */
[--C-:B------:R-:W-:Y:S02]  /*7c50*/  HADD2.F32 R47, -RZ, R35.reuse.H0_H0 ;  /* 0x20000023ff2f7230 */ /* 0x100fe40000004100 */
[----:B------:R-:W-:Y:S01]  /*7c60*/  FFMA.FTZ R52, R45, R52, R122 ;  /* 0x000000342d347223 */ /* 0x000fe2000001007a */
[----:B------:R-:W-:Y:S02]  /*7c70*/  HADD2.F32 R60, -RZ, R35.H1_H1 ;  /* 0x30000023ff3c7230 */ /* 0x000fe40000004100 */
[----:B------:R-:W-:Y:S01]  /*7c80*/  HADD2.F32 R62, -RZ, R62.H0_H0 ;  /* 0x2000003eff3e7230 */ /* 0x000fe20000004100 */
[----:B------:R-:W-:Y:S01]  /*7c90*/  F2FP.F16.F32.PACK_AB R13, R46, R13 ;  /* 0x0000000d2e0d723e */ /* 0x000fe200000000ff */
[----:B------:R-:W-:Y:S02]  /*7ca0*/  HADD2.F32 R35, -RZ, R33.H0_H0 ;  /* 0x20000021ff237230 */ /* 0x000fe40000004100 */
[----:B------:R-:W-:-:S02]  /*7cb0*/  HADD2.F32 R80, -RZ, R161.H0_H0 ;  /* 0x200000a1ff507230 */ /* 0x000fc40000004100 */
[----:B------:R-:W-:Y:S01]  /*7cc0*/  FMUL.FTZ R122, R60, R62 ;  /* 0x0000003e3c7a7220 */ /* 0x000fe20000410000 */
[----:B------:R-:W-:Y:S02]  /*7cd0*/  HADD2.F32 R45, -RZ, R33.H1_H1 ;  /* 0x30000021ff2d7230 */ /* 0x000fe40000004100 */
[----:B------:R-:W-:Y:S02]  /*7ce0*/  HADD2.F32 R53, -RZ, R54.H0_H0 ;  /* 0x20000036ff357230 */ /* 0x000fe40000004100 */
[-C--:B------:R-:W-:Y:S01]  /*7cf0*/  FMUL.FTZ R54, R47, R82.reuse ;  /* 0x000000522f367220 */ /* 0x080fe20000410000 */
[----:B------:R-:W-:Y:S01]  /*7d00*/  FMUL.FTZ R82, R35, R82 ;  /* 0x0000005223527220 */ /* 0x000fe20000410000 */
[----:B------:R-:W-:Y:S01]  /*7d10*/  FMUL.FTZ R55, R45, R62 ;  /* 0x0000003e2d377220 */ /* 0x000fe20000410000 */
[----:B------:R-:W-:Y:S02]  /*7d20*/  HADD2.F32 R62, -RZ, R42.H0_H0 ;  /* 0x2000002aff3e7230 */ /* 0x000fe40000004100 */
[-C--:B------:R-:W-:Y:S01]  /*7d30*/  FFMA.FTZ R33, R35, R80.reuse, -R54 ;  /* 0x0000005023217223 */ /* 0x080fe20000010836 */
[----:B------:R-:W-:Y:S01]  /*7d40*/  FFMA.FTZ R54, R45, R53, -R122 ;  /* 0x000000352d367223 */ /* 0x000fe2000001087a */
[----:B------:R-:W-:Y:S01]  /*7d50*/  FFMA.FTZ R35, R47, R80, R82 ;  /* 0x000000502f237223 */ /* 0x000fe20000010052 */
[----:B------:R-:W-:-:S02]  /*7d60*/  HADD2.F32 R61, -RZ, R153.H1_H1 ;  /* 0x30000099ff3d7230 */ /* 0x000fc40000004100 */
[----:B------:R-:W-:Y:S01]  /*7d70*/  FFMA.FTZ R60, R60, R53, R55 ;  /* 0x000000353c3c7223 */ /* 0x000fe20000010037 */
[----:B------:R-:W-:Y:S01]  /*7d80*/  HADD2.F32 R45, -RZ, R32.H0_H0 ;  /* 0x20000020ff2d7230 */ /* 0x000fe20000004100 */
[----:B------:R-:W-:Y:S01]  /*7d90*/  F2FP.F16.F32.PACK_AB R54, R54, R33 ;  /* 0x000000213636723e */ /* 0x000fe200000000ff */
[----:B------:R-:W-:Y:S01]  /*7da0*/  HADD2.F32 R42, -RZ, R12.H0_H0 ;  /* 0x2000000cff2a7230 */ /* 0x000fe20000004100 */
[----:B------:R-:W-:Y:S01]  /*7db0*/  F2FP.F16.F32.PACK_AB R33, R52, R15 ;  /* 0x0000000f3421723e */ /* 0x000fe200000000ff */
[----:B------:R-:W-:Y:S01]  /*7dc0*/  HADD2.F32 R47, -RZ, R32.H1_H1 ;  /* 0x30000020ff2f7230 */ /* 0x000fe20000004100 */
[----:B------:R-:W-:Y:S01]  /*7dd0*/  F2FP.F16.F32.PACK_AB R35, R60, R35 ;  /* 0x000000233c23723e */ /* 0x000fe200000000ff */
[----:B------:R-:W-:Y:S02]  /*7de0*/  HADD2.F32 R32, -RZ, R12.H1_H1 ;  /* 0x3000000cff207230 */ /* 0x000fe40000004100 */
[----:B------:R-:W-:Y:S01]  /*7df0*/  FMUL.FTZ R12, R42, R61 ;  /* 0x0000003d2a0c7220 */ /* 0x000fe20000410000 */
[----:B------:R-:W-:-:S02]  /*7e00*/  HADD2.F32 R55, -RZ, R11.H0_H0 ;  /* 0x2000000bff377230 */ /* 0x000fc40000004100 */
[----:B------:R-:W-:Y:S01]  /*7e10*/  FMUL.FTZ R11, R45, R61 ;  /* 0x0000003d2d0b7220 */ /* 0x000fe20000410000 */
[----:B------:R-:W-:Y:S02]  /*7e20*/  HADD2.F32 R53, -RZ, R152.H1_H1 ;  /* 0x30000098ff357230 */ /* 0x000fe40000004100 */
[CC--:B------:R-:W-:Y:S01]  /*7e30*/  FMUL.FTZ R61, R47.reuse, R62.reuse ;  /* 0x0000003e2f3d7220 */ /* 0x0c0fe20000410000 */
[----:B------:R-:W-:Y:S01]  /*7e40*/  FMUL.FTZ R80, R32, R62 ;  /* 0x0000003e20507220 */ /* 0x000fe20000410000 */
[----:B------:R-:W-:Y:S01]  /*7e50*/  HADD2.F32 R153, -RZ, R153.H0_H0 ;  /* 0x20000099ff997230 */ /* 0x000fe20000004100 */
[----:B------:R-:W-:Y:S01]  /*7e60*/  MOV R15, R54 ;  /* 0x00000036000f7202 */ /* 0x000fe20000000f00 */
[----:B------:R-:W-:Y:S01]  /*7e70*/  FFMA.FTZ R11, R42, R53, -R11 ;  /* 0x000000352a0b7223 */ /* 0x000fe2000001080b */
[-C--:B------:R-:W-:Y:S01]  /*7e80*/  FFMA.FTZ R62, R32, R55.reuse, -R61 ;  /* 0x00000037203e7223 */ /* 0x080fe2000001083d */
[----:B------:R-:W-:Y:S01]  /*7e90*/  FFMA.FTZ R55, R47, R55, R80 ;  /* 0x000000372f377223 */ /* 0x000fe20000010050 */
[----:B------:R-:W-:-:S02]  /*7ea0*/  HADD2.F32 R42, -RZ, R34.H0_H0 ;  /* 0x20000022ff2a7230 */ /* 0x000fc40000004100 */
[----:B------:R-:W-:Y:S01]  /*7eb0*/  FFMA.FTZ R12, R45, R53, R12 ;  /* 0x000000352d0c7223 */ /* 0x000fe2000001000c */
[----:B------:R-:W-:Y:S01]  /*7ec0*/  HADD2.F32 R47, -RZ, R44.H0_H0 ;  /* 0x2000002cff2f7230 */ /* 0x000fe20000004100 */
[----:B------:R-:W-:Y:S01]  /*7ed0*/  F2FP.F16.F32.PACK_AB R62, R62, R11 ;  /* 0x0000000b3e3e723e */ /* 0x000fe200000000ff */
[----:B------:R-:W-:Y:S02]  /*7ee0*/  HADD2.F32 R32, -RZ, R14.H0_H0 ;  /* 0x2000000eff207230 */ /* 0x000fe40000004100 */
[-C--:B------:R-:W-:Y:S01]  /*7ef0*/  FMUL.FTZ R53, R42, R153.reuse ;  /* 0x000000992a357220 */ /* 0x080fe20000410000 */
[----:B------:R-:W-:Y:S02]  /*7f00*/  HADD2.F32 R34, -RZ, R34.H1_H1 ;  /* 0x30000022ff227230 */ /* 0x000fe40000004100 */
[----:B------:R-:W-:Y:S02]  /*7f10*/  HADD2.F32 R14, -RZ, R14.H1_H1 ;  /* 0x3000000eff0e7230 */ /* 0x000fe40000004100 */
[----:B------:R-:W-:Y:S01]  /*7f20*/  FMUL.FTZ R153, R32, R153 ;  /* 0x0000009920997220 */ /* 0x000fe20000410000 */
[----:B------:R-:W-:-:S02]  /*7f30*/  HADD2.F32 R45, -RZ, R152.H0_H0 ;  /* 0x20000098ff2d7230 */ /* 0x000fc40000004100 */
[-C--:B------:R-:W-:Y:S01]  /*7f40*/  FMUL.FTZ R61, R34, R47.reuse ;  /* 0x0000002f223d7220 */ /* 0x080fe20000410000 */
[----:B------:R-:W-:Y:S02]  /*7f50*/  HADD2.F32 R43, -RZ, R43.H0_H0 ;  /* 0x2000002bff2b7230 */ /* 0x000fe40000004100 */
[----:B------:R-:W-:Y:S01]  /*7f60*/  FMUL.FTZ R47, R14, R47 ;  /* 0x0000002f0e2f7220 */ /* 0x000fe20000410000 */
[-C--:B------:R-:W-:Y:S01]  /*7f70*/  FFMA.FTZ R53, R32, R45.reuse, -R53 ;  /* 0x0000002d20357223 */ /* 0x080fe20000010835 */
[----:B------:R-:W-:Y:S01]  /*7f80*/  FFMA.FTZ R153, R42, R45, R153 ;  /* 0x0000002d2a997223 */ /* 0x000fe20000010099 */
[-C--:B------:R-:W-:Y:S01]  /*7f90*/  FFMA.FTZ R14, R14, R43.reuse, -R61 ;  /* 0x0000002b0e0e7223 */ /* 0x080fe2000001083d */
[----:B------:R-:W-:Y:S01]  /*7fa0*/  FFMA.FTZ R34, R34, R43, R47 ;  /* 0x0000002b22227223 */ /* 0x000fe2000001002f */
[----:B------:R-:W-:Y:S01]  /*7fb0*/  F2FP.F16.F32.PACK_AB R32, R55, R12 ;  /* 0x0000000c3720723e */ /* 0x000fe200000000ff */
[----:B------:R-:W-:Y:S02]  /*7fc0*/  IMAD.MOV.U32 R12, RZ, RZ, R62 ;  /* 0x000000ffff0c7224 */ /* 0x000fe400078e003e */
[----:B------:R-:W-:-:S02]  /*7fd0*/  F2FP.F16.F32.PACK_AB R14, R14, R53 ;  /* 0x000000350e0e723e */ /* 0x000fc400000000ff */
[----:B------:R-:W-:-:S07]  /*7fe0*/  F2FP.F16.F32.PACK_AB R34, R34, R153 ;  /* 0x000000992222723e */ /* 0x000fce00000000ff */
.L_x_531:
[----:B------:R-:W-:Y:S05]  /*7ff0*/  BSYNC B3 ;  /* 0x0000000000037941 */ /* 0x000fea0003800000 */
.L_x_530:
[----:B------:R-:W-:Y:S02]  /*8000*/  ULDC.64 UR4, c[0x0][0x208] ;  /* 0x0000820000047ab9 */ /* 0x000fe40000000a00 */
[----:B--2---:R2:W-:Y:S04]  /*8010*/  ST.E.128 desc[UR4][R38.64], R12 ;  /* 0x0000000c26007985 */ /* 0x0045e8000c101d04 */
[----:B----4-:R2:W-:Y:S02]  /*8020*/  @!P3 ST.E.128 desc[UR4][R40.64], R32 ;  /* 0x000000202800b985 */ /* 0x0105e4000c101d04 */
.L_x_529:
[----:B------:R-:W-:Y:S05]  /*8030*/  BSYNC B2 ;  /* 0x0000000000027941 */ /* 0x000fea0003800000 */
.L_x_528:
[----:B------:R-:W-:-:S13]  /*8040*/  ISETP.NE.AND P3, PT, R21, RZ, PT ;  /* 0x000000ff1500720c */ /* 0x000fda0003f65270 */
[----:B------:R-:W-:Y:S05]  /*8050*/  @!P3 BRA `(.L_x_527) ;  /* 0x0000000400f0b947 */ /* 0x000fea0003800000 */
[----:B--2-4-:R-:W2:Y:S01]  /*8060*/  LDL R14, [R1+0x54] ;  /* 0x00005400010e7983 */ /* 0x014ea20000100800 */
[----:B0-----:R-:W-:Y:S01]  /*8070*/  SEL R11, R115, R137, !P1 ;  /* 0x00000089730b7207 */ /* 0x001fe20004800000 */
[C---:B------:R-:W-:Y:S01]  /*8080*/  VIADD R13, R219.reuse, 0x20 ;  /* 0x00000020db0d7836 */ /* 0x040fe20000000000 */
[----:B------:R-:W-:Y:S01]  /*8090*/  LEA R38, P4, R20, R36, 0x1 ;  /* 0x0000002414267211 */ /* 0x000fe200078808ff */
        /* <DEDUP_REMOVED lines=20> */
[----:B--2---:R-:W-:-:S05]  /*81e0*/  IMAD R12, R12, 0x1400, R14 ;  /* 0x000014000c0c7824 */ /* 0x004fca00078e020e */
        /* <DEDUP_REMOVED lines=8> */
[----:B--2---:R-:W-:Y:S01]  /*8270*/  MOV R43, R12 ;  /* 0x0000000c002b7202 */ /* 0x004fe20000000f00 */
[----:B----4-:R-:W-:Y:S01]  /*8280*/  IMAD.MOV.U32 R12, RZ, RZ, R33 ;  /* 0x000000ffff0c7224 */ /* 0x010fe200078e0021 */
[----:B------:R-:W-:Y:S01]  /*8290*/  SHF.R.U64 R40, R48, 0x10, R49 ;  /* 0x0000001030287819 */ /* 0x000fe20000001231 */
[----:B------:R-:W-:Y:S01]  /*82a0*/  IMAD.MOV.U32 R44, RZ, RZ, R32 ;  /* 0x000000ffff2c7224 */ /* 0x000fe200078e0020 */
[----:B------:R-:W-:Y:S01]  /*82b0*/  SHF.R.U32.HI R48, RZ, 0x10, R57 ;  /* 0x00000010ff307819 */ /* 0x000fe20000011639 */
[----:B------:R-:W-:Y:S01]  /*82c0*/  IMAD.MOV.U32 R45, RZ, RZ, R35 ;  /* 0x000000ffff2d7224 */ /* 0x000fe200078e0023 */
[----:B------:R-:W-:Y:S01]  /*82d0*/  SHF.R.U32.HI R46, RZ, 0x10, R49 ;  /* 0x00000010ff2e7819 */ /* 0x000fe20000011631 */
[----:B------:R-:W-:Y:S01]  /*82e0*/  HADD2.F32 R49, -RZ, R151.H1_H1 ;  /* 0x30000097ff317230 */ /* 0x000fe20000004100 */
[----:B------:R-:W-:Y:S01]  /*82f0*/  MOV R33, R15 ;  /* 0x0000000f00217202 */ /* 0x000fe20000000f00 */
[--C-:B------:R-:W-:Y:S01]  /*8300*/  HADD2.F32 R32, -RZ, R12.reuse.H0_H0 ;  /* 0x2000000cff207230 */ /* 0x100fe20000004100 */
[----:B0-----:R-:W-:Y:S01]  /*8310*/  SHF.R.U64 R11, R50, 0x10, R51 ;  /* 0x00000010320b7819 */ /* 0x001fe20000001233 */
[----:B------:R-:W-:Y:S01]  /*8320*/  HADD2.F32 R35, -RZ, R12.H1_H1 ;  /* 0x3000000cff237230 */ /* 0x000fe20000004100 */
[--C-:B------:R-:W-:Y:S01]  /*8330*/  SHF.R.U64 R41, R58, 0x10, R59.reuse ;  /* 0x000000103a297819 */ /* 0x100fe2000000123b */
[--C-:B------:R-:W-:Y:S01]  /*8340*/  HADD2.F32 R12, -RZ, R13.reuse.H0_H0 ;  /* 0x2000000dff0c7230 */ /* 0x100fe20000004100 */
[----:B------:R-:W-:Y:S01]  /*8350*/  SHF.R.U32.HI R58, RZ, 0x10, R59 ;  /* 0x00000010ff3a7819 */ /* 0x000fe2000001163b */
[----:B------:R-:W-:Y:S01]  /*8360*/  HADD2.F32 R48, -RZ, R48.H0_H0 ;  /* 0x20000030ff307230 */ /* 0x000fe20000004100 */
[----:B------:R-:W-:Y:S01]  /*8370*/  SHF.R.U32.HI R51, RZ, 0x10, R51 ;  /* 0x00000010ff337819 */ /* 0x000fe20000011633 */
[----:B------:R-:W-:-:S02]  /*8380*/  HADD2.F32 R15, -RZ, R13.H1_H1 ;  /* 0x3000000dff0f7230 */ /* 0x000fc40000004100 */
[-C--:B------:R-:W-:Y:S01]  /*8390*/  FMUL.FTZ R13, R32, R49.reuse ;  /* 0x00000031200d7220 */ /* 0x080fe20000410000 */
[----:B------:R-:W-:Y:S02]  /*83a0*/  HADD2.F32 R47, -RZ, R149.H1_H1 ;  /* 0x30000095ff2f7230 */ /* 0x000fe40000004100 */
[C---:B------:R-:W-:Y:S01]  /*83b0*/  FMUL.FTZ R49, R12.reuse, R49 ;  /* 0x000000310c317220 */ /* 0x040fe20000410000 */
[----:B------:R-:W-:Y:S02]  /*83c0*/  HADD2.F32 R46, -RZ, R46.H0_H0 ;  /* 0x2000002eff2e7230 */ /* 0x000fe40000004100 */
[-C--:B------:R-:W-:Y:S01]  /*83d0*/  FMUL.FTZ R50, R35, R48.reuse ;  /* 0x0000003023327220 */ /* 0x080fe20000410000 */
[C---:B------:R-:W-:Y:S01]  /*83e0*/  FMUL.FTZ R48, R15.reuse, R48 ;  /* 0x000000300f307220 */ /* 0x040fe20000410000 */
[-C--:B------:R-:W-:Y:S01]  /*83f0*/  FFMA.FTZ R12, R12, R47.reuse, -R13 ;  /* 0x0000002f0c0c7223 */ /* 0x080fe2000001080d */
[----:B------:R-:W-:Y:S01]  /*8400*/  FFMA.FTZ R13, R32, R47, R49 ;  /* 0x0000002f200d7223 */ /* 0x000fe20000010031 */
[-C--:B------:R-:W-:Y:S01]  /*8410*/  FFMA.FTZ R15, R15, R46.reuse, -R50 ;  /* 0x0000002e0f0f7223 */ /* 0x080fe20000010832 */
[----:B------:R-:W-:Y:S01]  /*8420*/  FFMA.FTZ R32, R35, R46, R48 ;  /* 0x0000002e23207223 */ /* 0x000fe20000010030 */
[----:B------:R-:W-:Y:S01]  /*8430*/  HADD2.F32 R49, -RZ, R148.H1_H1 ;  /* 0x30000094ff317230 */ /* 0x000fe20000004100 */
[----:B------:R-:W-:Y:S01]  /*8440*/  SHF.R.U64 R42, R56, 0x10, R57 ;  /* 0x00000010382a7819 */ /* 0x000fe20000001239 */
[--C-:B------:R-:W-:Y:S01]  /*8450*/  HADD2.F32 R46, -RZ, R45.reuse.H0_H0 ;  /* 0x2000002dff2e7230 */ /* 0x100fe20000004100 */
[----:B------:R-:W-:Y:S01]  /*8460*/  F2FP.F16.F32.PACK_AB R15, R15, R12 ;  /* 0x0000000c0f0f723e */ /* 0x000fe200000000ff */
[----:B------:R-:W-:-:S02]  /*8470*/  HADD2.F32 R45, -RZ, R45.H1_H1 ;  /* 0x3000002dff2d7230 */ /* 0x000fc40000004100 */
[----:B------:R-:W-:Y:S02]  /*8480*/  HADD2.F32 R50, -RZ, R58.H0_H0 ;  /* 0x2000003aff327230 */ /* 0x000fe40000004100 */
[----:B------:R-:W-:Y:S01]  /*8490*/  FMUL.FTZ R52, R46, R49 ;  /* 0x000000312e347220 */ /* 0x000fe20000410000 */
[----:B------:R-:W-:Y:S02]  /*84a0*/  HADD2.F32 R47, -RZ, R150.H1_H1 ;  /* 0x30000096ff2f7230 */ /* 0x000fe40000004100 */
[--C-:B------:R-:W-:Y:S02]  /*84b0*/  HADD2.F32 R35, -RZ, R33.reuse.H0_H0 ;  /* 0x20000021ff237230 */ /* 0x100fe40000004100 */
[----:B------:R-:W-:Y:S01]  /*84c0*/  FMUL.FTZ R54, R45, R50 ;  /* 0x000000322d367220 */ /* 0x000fe20000410000 */
[----:B------:R-:W-:Y:S02]  /*84d0*/  HADD2.F32 R33, -RZ, R33.H1_H1 ;  /* 0x30000021ff217230 */ /* 0x000fe40000004100 */
[----:B------:R-:W-:-:S02]  /*84e0*/  HADD2.F32 R48, -RZ, R51.H0_H0 ;  /* 0x20000033ff307230 */ /* 0x000fc40000004100 */
[C---:B------:R-:W-:Y:S01]  /*84f0*/  FMUL.FTZ R49, R35.reuse, R49 ;  /* 0x0000003123317220 */ /* 0x040fe20000410000 */
[-C--:B------:R-:W-:Y:S01]  /*8500*/  FFMA.FTZ R52, R35, R47.reuse, -R52 ;  /* 0x0000002f23347223 */ /* 0x080fe20000010834 */
[C---:B------:R-:W-:Y:S01]  /*8510*/  FMUL.FTZ R50, R33.reuse, R50 ;  /* 0x0000003221327220 */ /* 0x040fe20000410000 */
[----:B------:R-:W-:Y:S02]  /*8520*/  HADD2.F32 R148, -RZ, R148.H0_H0 ;  /* 0x20000094ff947230 */ /* 0x000fe40000004100 */
[-C--:B------:R-:W-:Y:S01]  /*8530*/  FFMA.FTZ R51, R33, R48.reuse, -R54 ;  /* 0x0000003021337223 */ /* 0x080fe20000010836 */
[----:B------:R-:W-:Y:S02]  /*8540*/  HADD2.F32 R35, -RZ, R44.H0_H0 ;  /* 0x2000002cff237230 */ /* 0x000fe40000004100 */
[----:B------:R-:W-:Y:S01]  /*8550*/  FFMA.FTZ R49, R46, R47, R49 ;  /* 0x0000002f2e317223 */ /* 0x000fe20000010031 */
[----:B------:R-:W-:Y:S02]  /*8560*/  HADD2.F32 R33, -RZ, R43.H0_H0 ;  /* 0x2000002bff217230 */ /* 0x000fe40000004100 */
[----:B------:R-:W-:Y:S01]  /*8570*/  FFMA.FTZ R50, R45, R48, R50 ;  /* 0x000000302d327223 */ /* 0x000fe20000010032 */
[----:B------:R-:W-:-:S02]  /*8580*/  HADD2.F32 R150, -RZ, R150.H0_H0 ;  /* 0x20000096ff967230 */ /* 0x000fc40000004100 */
[-C--:B------:R-:W-:Y:S01]  /*8590*/  FMUL.FTZ R46, R35, R148.reuse ;  /* 0x00000094232e7220 */ /* 0x080fe20000410000 */
[----:B------:R-:W-:Y:S02]  /*85a0*/  HADD2.F32 R42, -RZ, R42.H0_H0 ;  /* 0x2000002aff2a7230 */ /* 0x000fe40000004100 */
[C---:B------:R-:W-:Y:S01]  /*85b0*/  FMUL.FTZ R148, R33.reuse, R148 ;  /* 0x0000009421947220 */ /* 0x040fe20000410000 */
[----:B------:R-:W-:Y:S02]  /*85c0*/  HADD2.F32 R44, -RZ, R44.H1_H1 ;  /* 0x3000002cff2c7230 */ /* 0x000fe40000004100 */
[-C--:B------:R-:W-:Y:S01]  /*85d0*/  FFMA.FTZ R46, R33, R150.reuse, -R46 ;  /* 0x00000096212e7223 */ /* 0x080fe2000001082e */
[----:B------:R-:W-:Y:S02]  /*85e0*/  HADD2.F32 R43, -RZ, R43.H1_H1 ;  /* 0x3000002bff2b7230 */ /* 0x000fe40000004100 */
[----:B------:R-:W-:Y:S01]  /*85f0*/  FFMA.FTZ R148, R35, R150, R148 ;  /* 0x0000009623947223 */ /* 0x000fe20000010094 */
[----:B------:R-:W-:-:S02]  /*8600*/  HADD2.F32 R40, -RZ, R40.H0_H0 ;  /* 0x20000028ff287230 */ /* 0x000fc40000004100 */
[CC--:B------:R-:W-:Y:S01]  /*8610*/  FMUL.FTZ R48, R44.reuse, R42.reuse ;  /* 0x0000002a2c307220 */ /* 0x0c0fe20000410000 */
[----:B------:R-:W-:Y:S02]  /*8620*/  HADD2.F32 R35, -RZ, R34.H0_H0 ;  /* 0x20000022ff237230 */ /* 0x000fe40000004100 */
[C---:B------:R-:W-:Y:S01]  /*8630*/  FMUL.FTZ R45, R43.reuse, R42 ;  /* 0x0000002a2b2d7220 */ /* 0x040fe20000410000 */
[----:B------:R-:W-:Y:S02]  /*8640*/  HADD2.F32 R42, -RZ, R149.H0_H0 ;  /* 0x20000095ff2a7230 */ /* 0x000fe40000004100 */
[-C--:B------:R-:W-:Y:S01]  /*8650*/  FFMA.FTZ R43, R43, R40.reuse, -R48 ;  /* 0x000000282b2b7223 */ /* 0x080fe20000010830 */
[----:B------:R-:W-:Y:S02]  /*8660*/  HADD2.F32 R41, -RZ, R41.H0_H0 ;  /* 0x20000029ff297230 */ /* 0x000fe40000004100 */
[----:B------:R-:W-:Y:S01]  /*8670*/  FFMA.FTZ R45, R44, R40, R45 ;  /* 0x000000282c2d7223 */ /* 0x000fe2000001002d */
[----:B------:R-:W-:-:S02]  /*8680*/  HADD2.F32 R33, -RZ, R14.H0_H0 ;  /* 0x2000000eff217230 */ /* 0x000fc40000004100 */
[----:B------:R-:W-:Y:S01]  /*8690*/  FMUL.FTZ R44, R35, R42 ;  /* 0x0000002a232c7220 */ /* 0x000fe20000410000 */
[----:B------:R-:W-:Y:S01]  /*86a0*/  HADD2.F32 R34, -RZ, R34.H1_H1 ;  /* 0x30000022ff227230 */ /* 0x000fe20000004100 */
[----:B------:R-:W-:Y:S01]  /*86b0*/  F2FP.F16.F32.PACK_AB R51, R51, R52 ;  /* 0x000000343333723e */ /* 0x000fe200000000ff */
[----:B------:R-:W-:Y:S02]  /*86c0*/  HADD2.F32 R14, -RZ, R14.H1_H1 ;  /* 0x3000000eff0e7230 */ /* 0x000fe40000004100 */
[----:B------:R-:W-:Y:S01]  /*86d0*/  FMUL.FTZ R42, R33, R42 ;  /* 0x0000002a212a7220 */ /* 0x000fe20000410000 */
[----:B------:R-:W-:Y:S02]  /*86e0*/  HADD2.F32 R40, -RZ, R151.H0_H0 ;  /* 0x20000097ff287230 */ /* 0x000fe40000004100 */
[-C--:B------:R-:W-:Y:S01]  /*86f0*/  FMUL.FTZ R47, R34, R41.reuse ;  /* 0x00000029222f7220 */ /* 0x080fe20000410000 */
[----:B------:R-:W-:Y:S02]  /*8700*/  HADD2.F32 R11, -RZ, R11.H0_H0 ;  /* 0x2000000bff0b7230 */ /* 0x000fe40000004100 */
[C---:B------:R-:W-:Y:S01]  /*8710*/  FMUL.FTZ R41, R14.reuse, R41 ;  /* 0x000000290e297220 */ /* 0x040fe20000410000 */
[----:B------:R-:W-:Y:S01]  /*8720*/  F2FP.F16.F32.PACK_AB R12, R43, R46 ;  /* 0x0000002e2b0c723e */ /* 0x000fe200000000ff */
[-C--:B------:R-:W-:Y:S01]  /*8730*/  FFMA.FTZ R44, R33, R40.reuse, -R44 ;  /* 0x00000028212c7223 */ /* 0x080fe2000001082c */
[----:B------:R-:W-:Y:S01]  /*8740*/  FFMA.FTZ R42, R35, R40, R42 ;  /* 0x00000028232a7223 */ /* 0x000fe2000001002a */
[-C--:B------:R-:W-:Y:S01]  /*8750*/  FFMA.FTZ R47, R14, R11.reuse, -R47 ;  /* 0x0000000b0e2f7223 */ /* 0x080fe2000001082f */
[----:B------:R-:W-:Y:S01]  /*8760*/  FFMA.FTZ R41, R34, R11, R41 ;  /* 0x0000000b22297223 */ /* 0x000fe20000010029 */
[----:B------:R-:W-:Y:S01]  /*8770*/  F2FP.F16.F32.PACK_AB R33, R32, R13 ;  /* 0x0000000d2021723e */ /* 0x000fe200000000ff */
[----:B------:R-:W-:Y:S01]  /*8780*/  IMAD.MOV.U32 R13, RZ, RZ, R15 ;  /* 0x000000ffff0d7224 */ /* 0x000fe200078e000f */
[----:B------:R-:W-:-:S02]  /*8790*/  F2FP.F16.F32.PACK_AB R35, R50, R49 ;  /* 0x000000313223723e */ /* 0x000fc400000000ff */
[----:B------:R-:W-:Y:S02]  /*87a0*/  F2FP.F16.F32.PACK_AB R32, R45, R148 ;  /* 0x000000942d20723e */ /* 0x000fe400000000ff */
[----:B------:R-:W-:Y:S02]  /*87b0*/  F2FP.F16.F32.PACK_AB R14, R47, R44 ;  /* 0x0000002c2f0e723e */ /* 0x000fe400000000ff */
[----:B------:R-:W-:Y:S02]  /*87c0*/  F2FP.F16.F32.PACK_AB R34, R41, R42 ;  /* 0x0000002a2922723e */ /* 0x000fe400000000ff */
[----:B------:R-:W-:-:S07]  /*87d0*/  MOV R15, R51 ;  /* 0x00000033000f7202 */ /* 0x000fce0000000f00 */
.L_x_533:
[----:B------:R-:W-:Y:S05]  /*87e0*/  BSYNC B2 ;  /* 0x0000000000027941 */ /* 0x000fea0003800000 */
.L_x_532:
[----:B------:R-:W-:Y:S02]  /*87f0*/  ULDC.64 UR4, c[0x0][0x208] ;  /* 0x0000820000047ab9 */ /* 0x000fe40000000a00 */
[----:B--2---:R2:W-:Y:S04]  /*8800*/  ST.E.128 desc[UR4][R38.64], R12 ;  /* 0x0000000c26007985 */ /* 0x0045e8000c101d04 */
[----:B----4-:R2:W-:Y:S02]  /*8810*/  @!P3 ST.E.128 desc[UR4][R36.64], R32 ;  /* 0x000000202400b985 */ /* 0x0105e4000c101d04 */
.L_x_527:
[----:B------:R-:W-:Y:S05]  /*8820*/  BSYNC B1 ;  /* 0x0000000000017941 */ /* 0x000fea0003800000 */
.L_x_526:
[----:B------:R-:W-:-:S03]  /*8830*/  UMOV UR4, 0xffffffff ;  /* 0xffffffff00047882 */ /* 0x000fc60000000000 */
[----:B------:R-:W-:Y:S05]  /*8840*/  BRA.DIV UR4, `(.L_x_534) ;  /* 0x000001f604d87947 */ /* 0x000fea000b800000 */
[----:B0-2---:R0:W2:Y:S04]  /*8850*/  SHFL.IDX PT, R37, R117, 0x2, 0x181f ;  /* 0x00581f0075257f89 */ /* 0x0050a800000e0000 */
[----:B------:R0:W0:Y:S02]  /*8860*/  SHFL.IDX PT, R36, R118, 0x2, 0x181f ;  /* 0x00581f0076247f89 */ /* 0x00002400000e0000 */
.L_x_830:
[----:B------:R-:W-:Y:S05]  /*8870*/  @P5 BRA `(.L_x_492) ;  /* 0x0000001400e45947 */ /* 0x000fea0003800000 */
[----:B------:R-:W-:Y:S01]  /*8880*/  ISETP.NE.AND P3, PT, R3, RZ, PT ;  /* 0x000000ff0300720c */ /* 0x000fe20003f65270 */
[----:B------:R-:W-:-:S12]  /*8890*/  BSSY B1, `(.L_x_535) ;  /* 0x000007d000017945 */ /* 0x000fd80003800000 */
[----:B------:R-:W-:Y:S05]  /*88a0*/  @!P3 BRA `(.L_x_536) ;  /* 0x0000000400ecb947 */ /* 0x000fea0003800000 */
[----:B----4-:R-:W4:Y:S01]  /*88b0*/  LDL R14, [R1+0x50] ;  /* 0x00005000010e7983 */ /* 0x010f220000100800 */
[----:B------:R-:W-:Y:S01]  /*88c0*/  SEL R11, R115, R137, !P2 ;  /* 0x00000089730b7207 */ /* 0x000fe20005000000 */
[C---:B------:R-:W-:Y:S01]  /*88d0*/  VIADD R13, R219.reuse, 0x40 ;  /* 0x00000040db0d7836 */ /* 0x040fe20000000000 */
[----:B------:R-:W-:Y:S01]  /*88e0*/  ISETP.GE.AND P4, PT, R16, R114, PT ;  /* 0x000000721000720c */ /* 0x000fe20003f86270 */
        /* <DEDUP_REMOVED lines=16> */
[----:B------:R-:W-:Y:S02]  /*89f0*/  ISETP.GE.AND P5, PT, R40, R135, PT ;  /* 0x000000872800720c */ /* 0x000fe40003fa6270 */
[----:B0-----:R-:W-:-:S04]  /*8a00*/  LEA R38, P3, R9, R36, 0x1 ;  /* 0x0000002409267211 */ /* 0x001fc800078608ff */
[----:B--2---:R-:W-:-:S07]  /*8a10*/  LEA.HI.X R39, R9, R37, R27, 0x1, P3 ;  /* 0x0000002509277211 */ /* 0x004fce00018f0c1b */
        /* <DEDUP_REMOVED lines=10> */
[----:B------:R-:W-:Y:S01]  /*8ac0*/  SHF.R.U32.HI R50, RZ, 0x10, R77 ;  /* 0x00000010ff327819 */ /* 0x000fe2000001164d */
[----:B----4-:R-:W-:Y:S01]  /*8ad0*/  IMAD.MOV.U32 R45, RZ, RZ, R32 ;  /* 0x000000ffff2d7224 */ /* 0x010fe200078e0020 */
[----:B------:R-:W-:Y:S01]  /*8ae0*/  MOV R46, R35 ;  /* 0x00000023002e7202 */ /* 0x000fe20000000f00 */
[----:B------:R-:W-:Y:S01]  /*8af0*/  HADD2.F32 R49, -RZ, R147.H1_H1 ;  /* 0x30000093ff317230 */ /* 0x000fe20000004100 */
[----:B--2---:R-:W-:Y:S01]  /*8b00*/  MOV R44, R12 ;  /* 0x0000000c002c7202 */ /* 0x004fe20000000f00 */
[--C-:B------:R-:W-:Y:S01]  /*8b10*/  HADD2.F32 R35, -RZ, R33.reuse.H0_H0 ;  /* 0x20000021ff237230 */ /* 0x100fe20000004100 */
[----:B------:R-:W-:Y:S01]  /*8b20*/  SHF.R.U32.HI R48, RZ, 0x10, R69 ;  /* 0x00000010ff307819 */ /* 0x000fe20000011645 */
[----:B------:R-:W-:Y:S01]  /*8b30*/  IMAD.MOV.U32 R32, RZ, RZ, R15 ;  /* 0x000000ffff207224 */ /* 0x000fe200078e000f */
[--C-:B------:R-:W-:Y:S01]  /*8b40*/  SHF.R.U64 R42, R78, 0x10, R79.reuse ;  /* 0x000000104e2a7819 */ /* 0x100fe2000000124f */
[----:B------:R-:W-:Y:S01]  /*8b50*/  HADD2.F32 R33, -RZ, R33.H1_H1 ;  /* 0x30000021ff217230 */ /* 0x000fe20000004100 */
[----:B------:R-:W-:Y:S01]  /*8b60*/  SHF.R.U32.HI R78, RZ, 0x10, R79 ;  /* 0x00000010ff4e7819 */ /* 0x000fe2000001164f */
[--C-:B------:R-:W-:Y:S01]  /*8b70*/  HADD2.F32 R12, -RZ, R13.reuse.H0_H0 ;  /* 0x2000000dff0c7230 */ /* 0x100fe20000004100 */
[--C-:B0-----:R-:W-:Y:S01]  /*8b80*/  SHF.R.U64 R11, R70, 0x10, R71.reuse ;  /* 0x00000010460b7819 */ /* 0x101fe20000001247 */
        /* <DEDUP_REMOVED lines=8> */
[----:B------:R-:W-:Y:S01]  /*8c10*/  FMUL.FTZ R50, R15, R50 ;  /* 0x000000320f327220 */ /* 0x000fe20000410000 */
[-C--:B------:R-:W-:Y:S01]  /*8c20*/  FFMA.FTZ R12, R12, R47.reuse, -R13 ;  /* 0x0000002f0c0c7223 */ /* 0x080fe2000001080d */
[----:B------:R-:W-:Y:S01]  /*8c30*/  FFMA.FTZ R13, R35, R47, R52 ;  /* 0x0000002f230d7223 */ /* 0x000fe20000010034 */
[----:B------:R-:W-:-:S02]  /*8c40*/  HADD2.F32 R47, -RZ, R78.H0_H0 ;  /* 0x2000004eff2f7230 */ /* 0x000fc40000004100 */
[-C--:B------:R-:W-:Y:S01]  /*8c50*/  FFMA.FTZ R52, R33, R48.reuse, R50 ;  /* 0x0000003021347223 */ /* 0x080fe20000010032 */
[--C-:B------:R-:W-:Y:S02]  /*8c60*/  HADD2.F32 R33, -RZ, R46.reuse.H0_H0 ;  /* 0x2000002eff217230 */ /* 0x100fe40000004100 */
[----:B------:R-:W-:Y:S01]  /*8c70*/  FFMA.FTZ R49, R15, R48, -R54 ;  /* 0x000000300f317223 */ /* 0x000fe20000010836 */
[----:B------:R-:W-:Y:S01]  /*8c80*/  HADD2.F32 R46, -RZ, R46.H1_H1 ;  /* 0x3000002eff2e7230 */ /* 0x000fe20000004100 */
[----:B------:R-:W-:Y:S01]  /*8c90*/  SHF.R.U64 R53, R76, 0x10, R77 ;  /* 0x000000104c357819 */ /* 0x000fe2000000124d */
[----:B------:R-:W-:Y:S01]  /*8ca0*/  HADD2.F32 R50, -RZ, R146.H1_H1 ;  /* 0x30000092ff327230 */ /* 0x000fe20000004100 */
[----:B------:R-:W-:Y:S01]  /*8cb0*/  SHF.R.U64 R43, R68, 0x10, R69 ;  /* 0x00000010442b7819 */ /* 0x000fe20000001245 */
[--C-:B------:R-:W-:Y:S02]  /*8cc0*/  HADD2.F32 R15, -RZ, R32.reuse.H0_H0 ;  /* 0x20000020ff0f7230 */ /* 0x100fe40000004100 */
[----:B------:R-:W-:Y:S01]  /*8cd0*/  FMUL.FTZ R51, R46, R47 ;  /* 0x0000002f2e337220 */ /* 0x000fe20000410000 */
[----:B------:R-:W-:-:S02]  /*8ce0*/  HADD2.F32 R32, -RZ, R32.H1_H1 ;  /* 0x30000020ff207230 */ /* 0x000fc40000004100 */
[-C--:B------:R-:W-:Y:S01]  /*8cf0*/  FMUL.FTZ R54, R33, R50.reuse ;  /* 0x0000003221367220 */ /* 0x080fe20000410000 */
[----:B------:R-:W-:Y:S02]  /*8d00*/  HADD2.F32 R35, -RZ, R70.H0_H0 ;  /* 0x20000046ff237230 */ /* 0x000fe40000004100 */
[----:B------:R-:W-:Y:S01]  /*8d10*/  FMUL.FTZ R50, R15, R50 ;  /* 0x000000320f327220 */ /* 0x000fe20000410000 */
[----:B------:R-:W-:Y:S02]  /*8d20*/  HADD2.F32 R48, -RZ, R144.H0_H0 ;  /* 0x20000090ff307230 */ /* 0x000fe40000004100 */
[C---:B------:R-:W-:Y:S01]  /*8d30*/  FMUL.FTZ R47, R32.reuse, R47 ;  /* 0x0000002f202f7220 */ /* 0x040fe20000410000 */
[----:B------:R-:W-:Y:S02]  /*8d40*/  HADD2.F32 R147, -RZ, R147.H0_H0 ;  /* 0x20000093ff937230 */ /* 0x000fe40000004100 */
[----:B------:R-:W-:Y:S01]  /*8d50*/  FFMA.FTZ R51, R32, R35, -R51 ;  /* 0x0000002320337223 */ /* 0x000fe20000010833 */
[----:B------:R-:W-:-:S02]  /*8d60*/  HADD2.F32 R32, -RZ, R45.H0_H0 ;  /* 0x2000002dff207230 */ /* 0x000fc40000004100 */
[-C--:B------:R-:W-:Y:S01]  /*8d70*/  FFMA.FTZ R54, R15, R48.reuse, -R54 ;  /* 0x000000300f367223 */ /* 0x080fe20000010836 */
[----:B------:R-:W-:Y:S02]  /*8d80*/  HADD2.F32 R15, -RZ, R44.H0_H0 ;  /* 0x2000002cff0f7230 */ /* 0x000fe40000004100 */
[----:B------:R-:W-:Y:S01]  /*8d90*/  FFMA.FTZ R47, R46, R35, R47 ;  /* 0x000000232e2f7223 */ /* 0x000fe2000001002f */
[----:B------:R-:W-:Y:S01]  /*8da0*/  FFMA.FTZ R50, R33, R48, R50 ;  /* 0x0000003021327223 */ /* 0x000fe20000010032 */
[----:B------:R-:W-:Y:S02]  /*8db0*/  HADD2.F32 R145, -RZ, R145.H0_H0 ;  /* 0x20000091ff917230 */ /* 0x000fe40000004100 */
[-C--:B------:R-:W-:Y:S01]  /*8dc0*/  FMUL.FTZ R46, R32, R147.reuse ;  /* 0x00000093202e7220 */ /* 0x080fe20000410000 */
[----:B------:R-:W-:Y:S02]  /*8dd0*/  HADD2.F32 R33, -RZ, R53.H0_H0 ;  /* 0x20000035ff217230 */ /* 0x000fe40000004100 */
[----:B------:R-:W-:Y:S01]  /*8de0*/  FMUL.FTZ R147, R15, R147 ;  /* 0x000000930f937220 */ /* 0x000fe20000410000 */
[----:B------:R-:W-:-:S02]  /*8df0*/  HADD2.F32 R45, -RZ, R45.H1_H1 ;  /* 0x3000002dff2d7230 */ /* 0x000fc40000004100 */
[-C--:B------:R-:W-:Y:S01]  /*8e00*/  FFMA.FTZ R46, R15, R145.reuse, -R46 ;  /* 0x000000910f2e7223 */ /* 0x080fe2000001082e */
[----:B------:R-:W-:Y:S02]  /*8e10*/  HADD2.F32 R44, -RZ, R44.H1_H1 ;  /* 0x3000002cff2c7230 */ /* 0x000fe40000004100 */
[----:B------:R-:W-:Y:S01]  /*8e20*/  FFMA.FTZ R147, R32, R145, R147 ;  /* 0x0000009120937223 */ /* 0x000fe20000010093 */
[----:B------:R-:W-:Y:S02]  /*8e30*/  HADD2.F32 R43, -RZ, R43.H0_H0 ;  /* 0x2000002bff2b7230 */ /* 0x000fe40000004100 */
[-C--:B------:R-:W-:Y:S01]  /*8e40*/  FMUL.FTZ R35, R45, R33.reuse ;  /* 0x000000212d237220 */ /* 0x080fe20000410000 */
[----:B------:R-:W-:Y:S02]  /*8e50*/  HADD2.F32 R32, -RZ, R34.H0_H0 ;  /* 0x20000022ff207230 */ /* 0x000fe40000004100 */
[----:B------:R-:W-:Y:S01]  /*8e60*/  FMUL.FTZ R48, R44, R33 ;  /* 0x000000212c307220 */ /* 0x000fe20000410000 */
[----:B------:R-:W-:-:S02]  /*8e70*/  HADD2.F32 R33, -RZ, R42.H0_H0 ;  /* 0x2000002aff217230 */ /* 0x000fc40000004100 */
[-C--:B------:R-:W-:Y:S01]  /*8e80*/  FFMA.FTZ R35, R44, R43.reuse, -R35 ;  /* 0x0000002b2c237223 */ /* 0x080fe20000010823 */
[----:B------:R-:W-:Y:S02]  /*8e90*/  HADD2.F32 R15, -RZ, R14.H0_H0 ;  /* 0x2000000eff0f7230 */ /* 0x000fe40000004100 */
[----:B------:R-:W-:Y:S01]  /*8ea0*/  FFMA.FTZ R48, R45, R43, R48 ;  /* 0x0000002b2d307223 */ /* 0x000fe20000010030 */
[----:B------:R-:W-:Y:S01]  /*8eb0*/  HADD2.F32 R34, -RZ, R34.H1_H1 ;  /* 0x30000022ff227230 */ /* 0x000fe20000004100 */
[----:B------:R-:W-:Y:S01]  /*8ec0*/  F2FP.F16.F32.PACK_AB R49, R49, R12 ;  /* 0x0000000c3131723e */ /* 0x000fe200000000ff */
[----:B------:R-:W-:Y:S01]  /*8ed0*/  HADD2.F32 R146, -RZ, R146.H0_H0 ;  /* 0x20000092ff927230 */ /* 0x000fe20000004100 */
[----:B------:R-:W-:Y:S01]  /*8ee0*/  F2FP.F16.F32.PACK_AB R47, R47, R50 ;  /* 0x000000322f2f723e */ /* 0x000fe200000000ff */
[----:B------:R-:W-:Y:S02]  /*8ef0*/  HADD2.F32 R14, -RZ, R14.H1_H1 ;  /* 0x3000000eff0e7230 */ /* 0x000fe40000004100 */
[----:B------:R-:W-:Y:S01]  /*8f00*/  FMUL.FTZ R45, R34, R33 ;  /* 0x00000021222d7220 */ /* 0x000fe20000410000 */
[----:B------:R-:W-:-:S02]  /*8f10*/  HADD2.F32 R144, -RZ, R144.H1_H1 ;  /* 0x30000090ff907230 */ /* 0x000fc40000004100 */
[-C--:B------:R-:W-:Y:S01]  /*8f20*/  FMUL.FTZ R42, R32, R146.reuse ;  /* 0x00000092202a7220 */ /* 0x080fe20000410000 */
[----:B------:R-:W-:Y:S02]  /*8f30*/  HADD2.F32 R11, -RZ, R11.H0_H0 ;  /* 0x2000000bff0b7230 */ /* 0x000fe40000004100 */
[C---:B------:R-:W-:Y:S01]  /*8f40*/  FMUL.FTZ R43, R15.reuse, R146 ;  /* 0x000000920f2b7220 */ /* 0x040fe20000410000 */
[----:B------:R-:W-:Y:S01]  /*8f50*/  FMUL.FTZ R33, R14, R33 ;  /* 0x000000210e217220 */ /* 0x000fe20000410000 */
[----:B------:R-:W-:Y:S01]  /*8f60*/  FFMA.FTZ R42, R15, R144, -R42 ;  /* 0x000000900f2a7223 */ /* 0x000fe2000001082a */
[----:B------:R-:W-:Y:S01]  /*8f70*/  F2FP.F16.F32.PACK_AB R12, R35, R46 ;  /* 0x0000002e230c723e */ /* 0x000fe200000000ff */
[----:B------:R-:W-:Y:S01]  /*8f80*/  FFMA.FTZ R43, R32, R144, R43 ;  /* 0x00000090202b7223 */ /* 0x000fe2000001002b */
[-C--:B------:R-:W-:Y:S01]  /*8f90*/  FFMA.FTZ R45, R14, R11.reuse, -R45 ;  /* 0x0000000b0e2d7223 */ /* 0x080fe2000001082d */
[----:B------:R-:W-:Y:S01]  /*8fa0*/  FFMA.FTZ R34, R34, R11, R33 ;  /* 0x0000000b22227223 */ /* 0x000fe20000010021 */
[----:B------:R-:W-:Y:S01]  /*8fb0*/  F2FP.F16.F32.PACK_AB R33, R52, R13 ;  /* 0x0000000d3421723e */ /* 0x000fe200000000ff */
[----:B------:R-:W-:Y:S01]  /*8fc0*/  IMAD.MOV.U32 R13, RZ, RZ, R49 ;  /* 0x000000ffff0d7224 */ /* 0x000fe200078e0031 */
[----:B------:R-:W-:Y:S01]  /*8fd0*/  F2FP.F16.F32.PACK_AB R15, R51, R54 ;  /* 0x00000036330f723e */ /* 0x000fe200000000ff */
[----:B------:R-:W-:Y:S01]  /*8fe0*/  IMAD.MOV.U32 R35, RZ, RZ, R47 ;  /* 0x000000ffff237224 */ /* 0x000fe200078e002f */
[----:B------:R-:W-:-:S02]  /*8ff0*/  F2FP.F16.F32.PACK_AB R32, R48, R147 ;  /* 0x000000933020723e */ /* 0x000fc400000000ff */
[----:B------:R-:W-:Y:S02]  /*9000*/  F2FP.F16.F32.PACK_AB R14, R45, R42 ;  /* 0x0000002a2d0e723e */ /* 0x000fe400000000ff */
[----:B------:R-:W-:-:S07]  /*9010*/  F2FP.F16.F32.PACK_AB R34, R34, R43 ;  /* 0x0000002b2222723e */ /* 0x000fce00000000ff */
.L_x_538:
[----:B------:R-:W-:Y:S05]  /*9020*/  BSYNC B2 ;  /* 0x0000000000027941 */ /* 0x000fea0003800000 */
.L_x_537:
[----:B------:R-:W-:Y:S02]  /*9030*/  ULDC.64 UR4, c[0x0][0x208] ;  /* 0x0000820000047ab9 */ /* 0x000fe40000000a00 */
[----:B--2---:R2:W-:Y:S04]  /*9040*/  ST.E.128 desc[UR4][R38.64], R12 ;  /* 0x0000000c26007985 */ /* 0x0045e8000c101d04 */
[----:B----4-:R2:W-:Y:S02]  /*9050*/  @!P5 ST.E.128 desc[UR4][R40.64], R32 ;  /* 0x000000202800d985 */ /* 0x0105e4000c101d04 */
.L_x_536:
[----:B------:R-:W-:Y:S05]  /*9060*/  BSYNC B1 ;  /* 0x0000000000017941 */ /* 0x000fea0003800000 */
.L_x_535:
[----:B------:R-:W-:-:S13]  /*9070*/  ISETP.NE.AND P3, PT, R21, RZ, PT ;  /* 0x000000ff1500720c */ /* 0x000fda0003f65270 */
[----:B------:R-:W-:Y:S05]  /*9080*/  @!P3 BRA `(.L_x_492) ;  /* 0x0000000c00e0b947 */ /* 0x000fea0003800000 */
[----:B--2-4-:R-:W2:Y:S01]  /*9090*/  LDL R15, [R1+0x50] ;  /* 0x00005000010f7983 */ /* 0x014ea20000100800 */
[----:B------:R-:W-:Y:S01]  /*90a0*/  SEL R137, R115, R137, !P1 ;  /* 0x0000008973897207 */ /* 0x000fe20004800000 */
[C---:B------:R-:W-:Y:S01]  /*90b0*/  VIADD R14, R219.reuse, 0x40 ;  /* 0x00000040db0e7836 */ /* 0x040fe20000000000 */
[----:B------:R-:W-:Y:S01]  /*90c0*/  IADD3 R32, R219, 0x40, RZ ;  /* 0x00000040db207810 */ /* 0x000fe20007ffe0ff */
[----:B------:R-:W-:Y:S01]  /*90d0*/  BSSY B1, `(.L_x_539) ;  /* 0x0000071000017945 */ /* 0x000fe20003800000 */
[----:B------:R-:W-:Y:S01]  /*90e0*/  SHF.R.S32.HI R12, RZ, 0x1f, R137 ;  /* 0x0000001fff0c7819 */ /* 0x000fe20000011489 */
[----:B------:R-:W-:Y:S01]  /*90f0*/  IMAD.SHL.U32 R14, R14, 0x40, RZ ;  /* 0x000000400e0e7824 */ /* 0x000fe200078e00ff */
[----:B------:R-:W-:Y:S01]  /*9100*/  ISETP.GE.AND P4, PT, R213, R114, PT ;  /* 0x00000072d500720c */ /* 0x000fe20003f86270 */
[----:B------:R-:W-:Y:S01]  /*9110*/  IMAD.SHL.U32 R32, R32, 0x40, RZ ;  /* 0x0000004020207824 */ /* 0x000fe200078e00ff */
[----:B------:R-:W-:Y:S02]  /*9120*/  LEA.HI R137, R12, R137, RZ, 0x4 ;  /* 0x000000890c897211 */ /* 0x000fe400078f20ff */
[----:B------:R-:W-:-:S02]  /*9130*/  LOP3.LUT R14, R14, 0x1c0, RZ, 0xc0, !PT ;  /* 0x000001c00e0e7812 */ /* 0x000fc400078ec0ff */
[----:B------:R-:W-:Y:S02]  /*9140*/  LEA.HI.SX32 R137, R137, R10, 0x1c ;  /* 0x0000000a89897211 */ /* 0x000fe400078fe2ff */
[----:B------:R-:W-:Y:S02]  /*9150*/  LOP3.LUT R32, R32, 0x1c0, RZ, 0xc0, !PT ;  /* 0x000001c020207812 */ /* 0x000fe400078ec0ff */
[----:B------:R-:W-:Y:S02]  /*9160*/  SHF.R.S32.HI R12, RZ, 0x1f, R137 ;  /* 0x0000001fff0c7819 */ /* 0x000fe40000011489 */
[----:B0-----:R-:W-:Y:S02]  /*9170*/  SHF.L.U32 R11, R137, 0x3, RZ ;  /* 0x00000003890b7819 */ /* 0x001fe400000006ff */
[----:B------:R-:W-:Y:S02]  /*9180*/  LEA.HI R12, R12, R137, RZ, 0x3 ;  /* 0x000000890c0c7211 */ /* 0x000fe400078f18ff */
[----:B------:R-:W-:-:S02]  /*9190*/  SHF.R.U32.HI R14, RZ, 0x3, R14 ;  /* 0x00000003ff0e7819 */ /* 0x000fc4000001160e */
[----:B------:R-:W-:Y:S02]  /*91a0*/  SHF.R.S32.HI R13, RZ, 0x3, R12 ;  /* 0x00000003ff0d7819 */ /* 0x000fe4000001140c */
[----:B------:R-:W-:Y:S02]  /*91b0*/  LOP3.LUT R12, R32, 0x38, R11, 0xf8, !PT ;  /* 0x00000038200c7812 */ /* 0x000fe400078ef80b */
[----:B------:R-:W-:Y:S02]  /*91c0*/  LEA R38, P3, R20, R36, 0x1 ;  /* 0x0000002414267211 */ /* 0x000fe400078608ff */
[----:B------:R-:W-:Y:S02]  /*91d0*/  LOP3.LUT R12, R12, R14, RZ, 0x3c, !PT ;  /* 0x0000000e0c0c7212 */ /* 0x000fe400078e3cff */
[----:B------:R-:W-:Y:S01]  /*91e0*/  LEA.HI.X R39, R20, R37, R28, 0x1, P3 ;  /* 0x0000002514277211 */ /* 0x000fe200018f0c1c */
[----:B--2---:R-:W-:-:S04]  /*91f0*/  IMAD R13, R13, 0x1400, R15 ;  /* 0x000014000d0d7824 */ /* 0x004fc800078e020f */
[----:B------:R-:W-:Y:S02]  /*9200*/  IMAD.IADD R15, R13, 0x1, R12 ;  /* 0x000000010d0f7824 */ /* 0x000fe400078e020c */
[C---:B------:R-:W-:Y:S02]  /*9210*/  IMAD R13, R212.reuse, 0x5000, R129 ;  /* 0x00005000d40d7824 */ /* 0x040fe400078e0281 */
[----:B------:R-:W-:-:S03]  /*9220*/  IMAD R15, R212, 0x5000, R15 ;  /* 0x00005000d40f7824 */ /* 0x000fc600078e020f */
[----:B------:R-:W-:Y:S01]  /*9230*/  LEA R13, R13, R22, 0x1 ;  /* 0x000000160d0d7211 */ /* 0x000fe200078e08ff */
[----:B------:R-:W-:-:S05]  /*9240*/  IMAD R32, R15, 0x2, R22 ;  /* 0x000000020f207824 */ /* 0x000fca00078e0216 */
[----:B------:R-:W0:Y:S04]  /*9250*/  LDS.128 R12, [R13+0x24400] ;  /* 0x024400000d0c7984 */ /* 0x000e280000000c00 */
[----:B------:R-:W2:Y:S01]  /*9260*/  LDS.128 R32, [R32+0x24400] ;  /* 0x0244000020207984 */ /* 0x000ea20000000c00 */
[----:B------:R-:W-:Y:S05]  /*9270*/  @P4 BRA `(.L_x_540) ;  /* 0x0000000400584947 */ /* 0x000fea0003800000 */
[----:B------:R-:W-:Y:S01]  /*9280*/  SHF.R.U32.HI R44, RZ, 0x10, R73 ;  /* 0x00000010ff2c7819 */ /* 0x000fe20000011649 */
[----:B--2---:R-:W-:Y:S01]  /*9290*/  IMAD.MOV.U32 R40, RZ, RZ, R32 ;  /* 0x000000ffff287224 */ /* 0x004fe200078e0020 */
[----:B0-----:R-:W-:Y:S01]  /*92a0*/  MOV R32, R14 ;  /* 0x0000000e00207202 */ /* 0x001fe20000000f00 */
[----:B------:R-:W-:Y:S01]  /*92b0*/  IMAD.MOV.U32 R41, RZ, RZ, R34 ;  /* 0x000000ffff297224 */ /* 0x000fe200078e0022 */
[----:B------:R-:W-:Y:S01]  /*92c0*/  SHF.R.U32.HI R42, RZ, 0x10, R65 ;  /* 0x00000010ff2a7819 */ /* 0x000fe20000011641 */
[--C-:B------:R-:W-:Y:S01]  /*92d0*/  HADD2.F32 R34, -RZ, R33.reuse.H0_H0 ;  /* 0x20000021ff227230 */ /* 0x100fe20000004100 */
[--C-:B------:R-:W-:Y:S01]  /*92e0*/  SHF.R.U64 R53, R74, 0x10, R75.reuse ;  /* 0x000000104a357819 */ /* 0x100fe2000000124b */
[----:B------:R-:W-:Y:S01]  /*92f0*/  HADD2.F32 R33, -RZ, R33.H1_H1 ;  /* 0x30000021ff217230 */ /* 0x000fe20000004100 */
[----:B------:R-:W-:Y:S01]  /*9300*/  SHF.R.U32.HI R74, RZ, 0x10, R75 ;  /* 0x00000010ff4a7819 */ /* 0x000fe2000001164b */
[--C-:B------:R-:W-:Y:S01]  /*9310*/  HADD2.F32 R14, -RZ, R13.reuse.H0_H0 ;  /* 0x2000000dff0e7230 */ /* 0x100fe20000004100 */
[--C-:B------:R-:W-:Y:S01]  /*9320*/  SHF.R.U64 R55, R66, 0x10, R67.reuse ;  /* 0x0000001042377819 */ /* 0x100fe20000001243 */
[----:B------:R-:W-:Y:S01]  /*9330*/  HADD2.F32 R44, -RZ, R44.H0_H0 ;  /* 0x2000002cff2c7230 */ /* 0x000fe20000004100 */
[----:B------:R-:W-:Y:S01]  /*9340*/  SHF.R.U32.HI R66, RZ, 0x10, R67 ;  /* 0x00000010ff427819 */ /* 0x000fe20000011643 */
[----:B------:R-:W-:Y:S01]  /*9350*/  HADD2.F32 R13, -RZ, R13.H1_H1 ;  /* 0x3000000dff0d7230 */ /* 0x000fe20000004100 */
[----:B------:R-:W-:Y:S01]  /*9360*/  SHF.R.U64 R54, R72, 0x10, R73 ;  /* 0x0000001048367819 */ /* 0x000fe20000001249 */
[----:B------:R-:W-:-:S02]  /*9370*/  HADD2.F32 R45, -RZ, R143.H1_H1 ;  /* 0x3000008fff2d7230 */ /* 0x000fc40000004100 */
[-C--:B------:R-:W-:Y:S01]  /*9380*/  FMUL.FTZ R46, R33, R44.reuse ;  /* 0x0000002c212e7220 */ /* 0x080fe20000410000 */
[----:B------:R-:W-:Y:S02]  /*9390*/  HADD2.F32 R42, -RZ, R42.H0_H0 ;  /* 0x2000002aff2a7230 */ /* 0x000fe40000004100 */
[C---:B------:R-:W-:Y:S01]  /*93a0*/  FMUL.FTZ R44, R13.reuse, R44 ;  /* 0x0000002c0d2c7220 */ /* 0x040fe20000410000 */
[----:B------:R-:W-:Y:S02]  /*93b0*/  HADD2.F32 R43, -RZ, R141.H1_H1 ;  /* 0x3000008dff2b7230 */ /* 0x000fe40000004100 */
[-C--:B------:R-:W-:Y:S01]  /*93c0*/  FMUL.FTZ R47, R34, R45.reuse ;  /* 0x0000002d222f7220 */ /* 0x080fe20000410000 */
[C---:B------:R-:W-:Y:S01]  /*93d0*/  FMUL.FTZ R45, R14.reuse, R45 ;  /* 0x0000002d0e2d7220 */ /* 0x040fe20000410000 */
[-C--:B------:R-:W-:Y:S01]  /*93e0*/  FFMA.FTZ R46, R13, R42.reuse, -R46 ;  /* 0x0000002a0d2e7223 */ /* 0x080fe2000001082e */
[----:B------:R-:W-:Y:S01]  /*93f0*/  FFMA.FTZ R48, R33, R42, R44 ;  /* 0x0000002a21307223 */ /* 0x000fe2000001002c */
[----:B------:R-:W-:Y:S01]  /*9400*/  FFMA.FTZ R47, R14, R43, -R47 ;  /* 0x0000002b0e2f7223 */ /* 0x000fe2000001082f */
[----:B------:R-:W-:-:S02]  /*9410*/  HADD2.F32 R42, -RZ, R142.H1_H1 ;  /* 0x3000008eff2a7230 */ /* 0x000fc40000004100 */
[----:B------:R-:W-:Y:S01]  /*9420*/  FFMA.FTZ R45, R34, R43, R45 ;  /* 0x0000002b222d7223 */ /* 0x000fe2000001002d */
[----:B------:R-:W-:Y:S01]  /*9430*/  HADD2.F32 R13, -RZ, R15.H0_H0 ;  /* 0x2000000fff0d7230 */ /* 0x000fe20000004100 */
[----:B------:R-:W-:Y:S01]  /*9440*/  SHF.R.U64 R56, R64, 0x10, R65 ;  /* 0x0000001040387819 */ /* 0x000fe20000001241 */
[--C-:B------:R-:W-:Y:S02]  /*9450*/  HADD2.F32 R14, -RZ, R35.reuse.H0_H0 ;  /* 0x20000023ff0e7230 */ /* 0x100fe40000004100 */
[----:B------:R-:W-:Y:S02]  /*9460*/  HADD2.F32 R35, -RZ, R35.H1_H1 ;  /* 0x30000023ff237230 */ /* 0x000fe40000004100 */
[-C--:B------:R-:W-:Y:S01]  /*9470*/  FMUL.FTZ R43, R13, R42.reuse ;  /* 0x0000002a0d2b7220 */ /* 0x080fe20000410000 */
[----:B------:R-:W-:Y:S02]  /*9480*/  HADD2.F32 R44, -RZ, R74.H0_H0 ;  /* 0x2000004aff2c7230 */ /* 0x000fe40000004100 */
[----:B------:R-:W-:Y:S01]  /*9490*/  FMUL.FTZ R50, R14, R42 ;  /* 0x0000002a0e327220 */ /* 0x000fe20000410000 */
[----:B------:R-:W-:Y:S01]  /*94a0*/  HADD2.F32 R15, -RZ, R15.H1_H1 ;  /* 0x3000000fff0f7230 */ /* 0x000fe20000004100 */
[----:B------:R-:W-:Y:S01]  /*94b0*/  F2FP.F16.F32.PACK_AB R45, R48, R45 ;  /* 0x0000002d302d723e */ /* 0x000fe200000000ff */
[----:B------:R-:W-:-:S02]  /*94c0*/  HADD2.F32 R33, -RZ, R139.H1_H1 ;  /* 0x3000008bff217230 */ /* 0x000fc40000004100 */
[-C--:B------:R-:W-:Y:S01]  /*94d0*/  FMUL.FTZ R42, R35, R44.reuse ;  /* 0x0000002c232a7220 */ /* 0x080fe20000410000 */
[----:B------:R-:W-:Y:S02]  /*94e0*/  HADD2.F32 R34, -RZ, R66.H0_H0 ;  /* 0x20000042ff227230 */ /* 0x000fe40000004100 */
[----:B------:R-:W-:Y:S01]  /*94f0*/  FMUL.FTZ R52, R15, R44 ;  /* 0x0000002c0f347220 */ /* 0x000fe20000410000 */
[----:B------:R-:W-:Y:S02]  /*9500*/  HADD2.F32 R143, -RZ, R143.H0_H0 ;  /* 0x2000008fff8f7230 */ /* 0x000fe40000004100 */
[-C--:B------:R-:W-:Y:S01]  /*9510*/  FFMA.FTZ R44, R14, R33.reuse, R43 ;  /* 0x000000210e2c7223 */ /* 0x080fe2000001002b */
[----:B------:R-:W-:Y:S01]  /*9520*/  FFMA.FTZ R50, R13, R33, -R50 ;  /* 0x000000210d327223 */ /* 0x000fe20000010832 */
[----:B------:R-:W-:Y:S02]  /*9530*/  HADD2.F32 R14, -RZ, R40.H0_H0 ;  /* 0x20000028ff0e7230 */ /* 0x000fe40000004100 */
[----:B------:R-:W-:Y:S01]  /*9540*/  FFMA.FTZ R49, R15, R34, -R42 ;  /* 0x000000220f317223 */ /* 0x000fe2000001082a */
[----:B------:R-:W-:-:S02]  /*9550*/  HADD2.F32 R33, -RZ, R54.H0_H0 ;  /* 0x20000036ff217230 */ /* 0x000fc40000004100 */
[----:B------:R-:W-:Y:S01]  /*9560*/  FFMA.FTZ R51, R35, R34, R52 ;  /* 0x0000002223337223 */ /* 0x000fe20000010034 */
[----:B------:R-:W-:Y:S02]  /*9570*/  HADD2.F32 R13, -RZ, R12.H0_H0 ;  /* 0x2000000cff0d7230 */ /* 0x000fe40000004100 */
[-C--:B------:R-:W-:Y:S01]  /*9580*/  FMUL.FTZ R34, R14, R143.reuse ;  /* 0x0000008f0e227220 */ /* 0x080fe20000410000 */
[----:B------:R-:W-:Y:S02]  /*9590*/  HADD2.F32 R40, -RZ, R40.H1_H1 ;  /* 0x30000028ff287230 */ /* 0x000fe40000004100 */
[----:B------:R-:W-:Y:S02]  /*95a0*/  HADD2.F32 R12, -RZ, R12.H1_H1 ;  /* 0x3000000cff0c7230 */ /* 0x000fe40000004100 */
[----:B------:R-:W-:Y:S01]  /*95b0*/  FMUL.FTZ R143, R13, R143 ;  /* 0x0000008f0d8f7220 */ /* 0x000fe20000410000 */
[----:B------:R-:W-:Y:S02]  /*95c0*/  HADD2.F32 R141, -RZ, R141.H0_H0 ;  /* 0x2000008dff8d7230 */ /* 0x000fe40000004100 */
[----:B------:R-:W-:Y:S01]  /*95d0*/  FMUL.FTZ R35, R40, R33 ;  /* 0x0000002128237220 */ /* 0x000fe20000410000 */
[----:B------:R-:W-:-:S02]  /*95e0*/  HADD2.F32 R15, -RZ, R56.H0_H0 ;  /* 0x20000038ff0f7230 */ /* 0x000fc40000004100 */
[C---:B------:R-:W-:Y:S01]  /*95f0*/  FMUL.FTZ R33, R12.reuse, R33 ;  /* 0x000000210c217220 */ /* 0x040fe20000410000 */
[----:B------:R-:W-:Y:S02]  /*9600*/  HADD2.F32 R142, -RZ, R142.H0_H0 ;  /* 0x2000008eff8e7230 */ /* 0x000fe40000004100 */
[----:B------:R-:W-:Y:S01]  /*9610*/  FFMA.FTZ R34, R13, R141, -R34 ;  /* 0x0000008d0d227223 */ /* 0x000fe20000010822 */
[----:B------:R-:W-:Y:S02]  /*9620*/  HADD2.F32 R13, -RZ, R41.H0_H0 ;  /* 0x20000029ff0d7230 */ /* 0x000fe40000004100 */
[-C--:B------:R-:W-:Y:S01]  /*9630*/  FFMA.FTZ R35, R12, R15.reuse, -R35 ;  /* 0x0000000f0c237223 */ /* 0x080fe20000010823 */
[----:B------:R-:W-:Y:S01]  /*9640*/  FFMA.FTZ R40, R40, R15, R33 ;  /* 0x0000000f28287223 */ /* 0x000fe20000010021 */
        /* <DEDUP_REMOVED lines=11> */
[----:B------:R-:W-:Y:S01]  /*9700*/  FMUL.FTZ R42, R32, R15 ;  /* 0x0000000f202a7220 */ /* 0x000fe20000410000 */
        /* <DEDUP_REMOVED lines=8> */
[----:B------:R-:W-:Y:S01]  /*9790*/  F2FP.F16.F32.PACK_AB R14, R32, R33 ;  /* 0x00000021200e723e */ /* 0x000fe200000000ff */
[----:B------:R-:W-:Y:S01]  /*97a0*/  IMAD.MOV.U32 R32, RZ, RZ, R44 ;  /* 0x000000ffff207224 */ /* 0x000fe200078e002c */
[----:B------:R-:W-:Y:S02]  /*97b0*/  F2FP.F16.F32.PACK_AB R15, R49, R50 ;  /* 0x00000032310f723e */ /* 0x000fe400000000ff */
[----:B------:R-:W-:Y:S02]  /*97c0*/  F2FP.F16.F32.PACK_AB R34, R41, R142 ;  /* 0x0000008e2922723e */ /* 0x000fe400000000ff */
[----:B------:R-:W-:-:S07]  /*97d0*/  MOV R33, R45 ;  /* 0x0000002d00217202 */ /* 0x000fce0000000f00 */
.L_x_540:
[----:B------:R-:W-:Y:S05]  /*97e0*/  BSYNC B1 ;  /* 0x0000000000017941 */ /* 0x000fea0003800000 */
.L_x_539:
[----:B------:R-:W-:Y:S01]  /*97f0*/  ISETP.GE.AND P3, PT, R11, R135, PT ;  /* 0x000000870b00720c */ /* 0x000fe20003f66270 */
[----:B------:R-:W-:Y:S02]  /*9800*/  ULDC.64 UR4, c[0x0][0x208] ;  /* 0x0000820000047ab9 */ /* 0x000fe40000000a00 */
[----:B0-----:R0:W-:Y:S10]  /*9810*/  ST.E.128 desc[UR4][R38.64], R12 ;  /* 0x0000000c26007985 */ /* 0x0011f4000c101d04 */
[----:B------:R-:W-:Y:S05]  /*9820*/  @P3 BRA `(.L_x_492) ;  /* 0x0000000400f83947 */ /* 0x000fea0003800000 */
[----:B------:R-:W-:Y:S01]  /*9830*/  IMAD.WIDE R36, R11, 0x2, R36 ;  /* 0x000000020b247825 */ /* 0x000fe200078e0224 */
[----:B------:R-:W-:-:S04]  /*9840*/  ULDC.64 UR4, c[0x0][0x208] ;  /* 0x0000820000047ab9 */ /* 0x000fc80000000a00 */
[----:B--2---:R2:W-:Y:S01]  /*9850*/  ST.E.128 desc[UR4][R36.64], R32 ;  /* 0x0000002024007985 */ /* 0x0045e2000c101d04 */
[----:B------:R-:W-:Y:S05]  /*9860*/  BRA `(.L_x_492) ;  /* 0x0000000400e87947 */ /* 0x000fea0003800000 */
.L_x_446:
[----:B------:R-:W-:-:S04]  /*9870*/  ULOP3.LUT UR4, UR60, 0x1, URZ, 0xfc, !UPT ;  /* 0x000000013c047892 */ /* 0x000fc8000f8efc3f */
[----:B------:R-:W-:-:S06]  /*9880*/  UISETP.NE.AND UP0, UPT, UR4, 0x3, UPT ;  /* 0x000000030400788c */ /* 0x000fcc000bf05270 */
[----:B------:R-:W-:-:S13]  /*9890*/  PLOP3.LUT P0, PT, PT, PT, UP0, 0x80, 0x0 ;  /* 0x000000000000781c */ /* 0x000fda0003f0f008 */
[----:B------:R-:W-:Y:S05]  /*98a0*/  @!P0 BRA `(.L_x_541) ;  /* 0x0000000000048947 */ /* 0x000fea0003800000 */
[----:B------:R-:W-:Y:S01]  /*98b0*/  BPT.TRAP 0x1 ;  /* 0x000000040000795c */ /* 0x000fe20000300000 */
.L_x_541:
[----:B------:R-:W-:Y:S01]  /*98c0*/  IMAD R89, R212, 0x8, R22 ;  /* 0x00000008d4597824 */ /* 0x000fe200078e0216 */
[----:B------:R-:W-:Y:S01]  /*98d0*/  SHF.L.U32 R90, R223, 0x1f, RZ ;  /* 0x0000001fdf5a7819 */ /* 0x000fe200000006ff */
[----:B------:R-:W-:Y:S01]  /*98e0*/  BSSY B1, `(.L_x_542) ;  /* 0x0000004000017945 */ /* 0x000fe20003800000 */
[----:B------:R-:W-:Y:S02]  /*98f0*/  SHF.R.S32.HI R86, RZ, 0x1f, R84 ;  /* 0x0000001fff567819 */ /* 0x000fe40000011454 */
[----:B------:R-:W0:Y:S02]  /*9900*/  SYNCS.PHASECHK.TRANS64.TRYWAIT P3, [R89+URZ+0x38890], R90 ;  /* 0x0388905a590075a7 */ /* 0x000e24000806017f */
[----:B0-----:R-:W-:Y:S05]  /*9910*/  @!P3 BRA `(.L_x_543) ;  /* 0x000001e400f0b947 */ /* 0x001fea0003800000 */
.L_x_831:
[----:B------:R-:W-:Y:S05]  /*9920*/  BSYNC B1 ;  /* 0x0000000000017941 */ /* 0x000fea0003800000 */
.L_x_542:
[----:B------:R-:W-:Y:S01]  /*9930*/  ULDC.64 UR4, c[0x0][0x300] ;  /* 0x0000c00000047ab9 */ /* 0x000fe20000000a00 */
[----:B-----5:R-:W-:Y:S01]  /*9940*/  SHF.R.S32.HI R87, RZ, 0x1f, R31 ;  /* 0x0000001fff577819 */ /* 0x020fe2000001141f */
[----:B------:R-:W-:Y:S02]  /*9950*/  IMAD R11, R86, UR4, RZ ;  /* 0x00000004560b7c24 */ /* 0x000fe4000f8e02ff */
[----:B------:R-:W-:-:S04]  /*9960*/  IMAD.WIDE.U32 R12, R84, UR4, RZ ;  /* 0x00000004540c7c25 */ /* 0x000fc8000f8e00ff */
[----:B------:R-:W-:Y:S01]  /*9970*/  IMAD R11, R84, UR5, R11 ;  /* 0x00000005540b7c24 */ /* 0x000fe2000f8e020b */
[----:B------:R-:W-:Y:S01]  /*9980*/  ULDC.64 UR4, c[0x0][0x310] ;  /* 0x0000c40000047ab9 */ /* 0x000fe20000000a00 */
[----:B------:R-:W-:Y:S02]  /*9990*/  IMAD R88, R2, -0x50, R24 ;  /* 0xffffffb002587824 */ /* 0x000fe400078e0218 */
[----:B------:R-:W-:Y:S01]  /*99a0*/  IMAD R14, R87, UR4, RZ ;  /* 0x00000004570e7c24 */ /* 0x000fe2000f8e02ff */
[----:B------:R-:W-:Y:S02]  /*99b0*/  IADD3 R13, R13, R11, RZ ;  /* 0x0000000b0d0d7210 */ /* 0x000fe40007ffe0ff */
[----:B------:R-:W-:Y:S01]  /*99c0*/  VIMNMX R88, R88, 0x50, PT ;  /* 0x0000005058587848 */ /* 0x000fe20003fe0100 */
[C---:B------:R-:W-:Y:S02]  /*99d0*/  IMAD R11, R31.reuse, UR5, R14 ;  /* 0x000000051f0b7c24 */ /* 0x040fe4000f8e020e */
[----:B------:R-:W-:Y:S01]  /*99e0*/  IMAD.WIDE.U32 R12, R31, UR4, R12 ;  /* 0x000000041f0c7c25 */ /* 0x000fe2000f8e000c */
[----:B------:R-:W-:Y:S01]  /*99f0*/  ULDC.64 UR4, c[0x0][0x308] ;  /* 0x0000c20000047ab9 */ /* 0x000fe20000000a00 */
[----:B------:R-:W-:-:S02]  /*9a00*/  IADD3 R42, -R219, R88, RZ ;  /* 0x00000058db2a7210 */ /* 0x000fc40007ffe1ff */
[----:B------:R-:W-:Y:S02]  /*9a10*/  IMAD R15, R0, UR4, RZ ;  /* 0x00000004000f7c24 */ /* 0x000fe4000f8e02ff */
[----:B------:R-:W-:Y:S02]  /*9a20*/  IMAD.IADD R13, R13, 0x1, R11 ;  /* 0x000000010d0d7824 */ /* 0x000fe400078e020b */
[C---:B------:R-:W-:Y:S02]  /*9a30*/  IMAD R15, R30.reuse, UR5, R15 ;  /* 0x000000051e0f7c24 */ /* 0x040fe4000f8e020f */
[----:B------:R-:W-:Y:S01]  /*9a40*/  IMAD.WIDE.U32 R12, R30, UR4, R12 ;  /* 0x000000041e0c7c25 */ /* 0x000fe2000f8e000c */
[----:B------:R-:W-:-:S03]  /*9a50*/  ULDC.64 UR4, c[0x0][0x2e8] ;  /* 0x0000ba0000047ab9 */ /* 0x000fc60000000a00 */
[----:B------:R-:W-:Y:S01]  /*9a60*/  IMAD.IADD R15, R13, 0x1, R15 ;  /* 0x000000010d0f7824 */ /* 0x000fe200078e020f */
[----:B------:R-:W-:Y:S01]  /*9a70*/  LEA R40, P3, R12, UR4, 0x1 ;  /* 0x000000040c287c11 */ /* 0x000fe2000f8608ff */
[----:B------:R-:W-:-:S03]  /*9a80*/  UMOV UR4, 0xffffffff ;  /* 0xffffffff00047882 */ /* 0x000fc60000000000 */
[----:B------:R-:W-:Y:S02]  /*9a90*/  LEA.HI.X R41, R12, UR5, R15, 0x1, P3 ;  /* 0x000000050c297c11 */ /* 0x000fe400098f0c0f */
[----:B------:R-:W-:Y:S01]  /*9aa0*/  ISETP.GE.AND P3, PT, R42, 0x1, PT ;  /* 0x000000012a00780c */ /* 0x000fe20003f66270 */
[----:B------:R-:W-:-:S12]  /*9ab0*/  BRA.DIV UR4, `(.L_x_544) ;  /* 0x000001e6049c7947 */ /* 0x000fd8000b800000 */
[----:B------:R1:W2:Y:S04]  /*9ac0*/  SHFL.IDX PT, R33, R41, RZ, 0x181f ;  /* 0x00181fff29217589 */ /* 0x0002a800000e0000 */
[----:B------:R1:W3:Y:S02]  /*9ad0*/  SHFL.IDX PT, R32, R40, RZ, 0x181f ;  /* 0x00181fff28207589 */ /* 0x0002e400000e0000 */
.L_x_835:
[----:B------:R-:W-:Y:S04]  /*9ae0*/  BSSY B1, `(.L_x_545) ;  /* 0x0000018000017945 */ /* 0x000fe80003800000 */
[----:B------:R-:W-:Y:S05]  /*9af0*/  @!P3 BRA `(.L_x_546) ;  /* 0x000000000058b947 */ /* 0x000fea0003800000 */
[----:B------:R-:W-:Y:S01]  /*9b00*/  ULDC UR4, c[0x0][0x2f4] ;  /* 0x0000bd0000047ab9 */ /* 0x000fe20000000800 */
[----:B------:R-:W-:Y:S01]  /*9b10*/  ULDC.64 UR6, c[0x0][0x208] ;  /* 0x0000820000067ab9 */ /* 0x000fe20000000a00 */
[----:B------:R-:W-:Y:S02]  /*9b20*/  ISETP.GE.AND P4, PT, R16, UR4, PT ;  /* 0x0000000410007c0c */ /* 0x000fe4000bf86270 */
[----:B------:R-:W-:-:S11]  /*9b30*/  ISETP.GE.AND P3, PT, R213, UR4, PT ;  /* 0x00000004d5007c0c */ /* 0x000fd6000bf66270 */
[----:B------:R-:W4:Y:S01]  /*9b40*/  @!P4 LDS.128 R12, [R85+0x24400] ;  /* 0x02440000550cc984 */ /* 0x000f220000000c00 */
[----:B---3--:R-:W-:-:S04]  /*9b50*/  @!P4 LEA R34, P5, R16, R32, 0x1 ;  /* 0x000000201022c211 */ /* 0x008fc800078a08ff */
[----:B--2---:R-:W-:Y:S02]  /*9b60*/  @!P4 LEA.HI.X R35, R16, R33, R17, 0x1, P5 ;  /* 0x000000211023c211 */ /* 0x004fe400028f0c11 */
[----:B------:R-:W-:-:S04]  /*9b70*/  @!P3 LEA R36, P5, R23, R32, 0x1 ;  /* 0x000000201724b211 */ /* 0x000fc800078a08ff */
[----:B------:R-:W-:Y:S01]  /*9b80*/  @!P3 LEA.HI.X R37, R23, R33, R216, 0x1, P5 ;  /* 0x000000211725b211 */ /* 0x000fe200028f0cd8 */
[----:B----4-:R-:W-:Y:S01]  /*9b90*/  @!P4 ST.E.128 desc[UR6][R34.64], R12 ;  /* 0x0000000c2200c985 */ /* 0x010fe2000c101d06 */
[----:B------:R-:W-:-:S03]  /*9ba0*/  ISETP.GE.AND P4, PT, R18, UR4, PT ;  /* 0x0000000412007c0c */ /* 0x000fc6000bf86270 */
[----:B------:R-:W2:Y:S10]  /*9bb0*/  @!P3 LDS.128 R12, [R85+0x26c00] ;  /* 0x026c0000550cb984 */ /* 0x000eb40000000c00 */
[----:B------:R-:W-:-:S04]  /*9bc0*/  @!P4 LEA R38, P5, R18, R32, 0x1 ;  /* 0x000000201226c211 */ /* 0x000fc800078a08ff */
[----:B------:R-:W-:Y:S01]  /*9bd0*/  @!P4 LEA.HI.X R39, R18, R33, R218, 0x1, P5 ;  /* 0x000000211227c211 */ /* 0x000fe200028f0cda */
[----:B--2---:R-:W-:Y:S01]  /*9be0*/  @!P3 ST.E.128 desc[UR6][R36.64], R12 ;  /* 0x0000000c2400b985 */ /* 0x004fe2000c101d06 */
[----:B------:R-:W-:-:S03]  /*9bf0*/  ISETP.GE.AND P3, PT, R19, UR4, PT ;  /* 0x0000000413007c0c */ /* 0x000fc6000bf66270 */
[----:B------:R-:W2:Y:S04]  /*9c00*/  @!P4 LDS.128 R12, [R85+0x29400] ;  /* 0x02940000550cc984 */ /* 0x000ea80000000c00 */
[----:B--2---:R-:W-:Y:S06]  /*9c10*/  @!P4 ST.E.128 desc[UR6][R38.64], R12 ;  /* 0x0000000c2600c985 */ /* 0x004fec000c101d06 */
[C---:B------:R-:W-:Y:S01]  /*9c20*/  @!P3 LEA R32, P4, R19.reuse, R32, 0x1 ;  /* 0x000000201320b211 */ /* 0x040fe200078808ff */
[----:B------:R-:W2:Y:S03]  /*9c30*/  @!P3 LDS.128 R12, [R85+0x2bc00] ;  /* 0x02bc0000550cb984 */ /* 0x000ea60000000c00 */
[----:B------:R-:W-:-:S05]  /*9c40*/  @!P3 LEA.HI.X R33, R19, R33, R217, 0x1, P4 ;  /* 0x000000211321b211 */ /* 0x000fca00020f0cd9 */
[----:B--2---:R4:W-:Y:S04]  /*9c50*/  @!P3 ST.E.128 desc[UR6][R32.64], R12 ;  /* 0x0000000c2000b985 */ /* 0x0049e8000c101d06 */
.L_x_546:
[----:B------:R-:W-:Y:S05]  /*9c60*/  BSYNC B1 ;  /* 0x0000000000017941 */ /* 0x000fea0003800000 */
.L_x_545:
[----:B------:R-:W-:-:S03]  /*9c70*/  UMOV UR4, 0xffffffff ;  /* 0xffffffff00047882 */ /* 0x000fc60000000000 */
[----:B------:R-:W-:Y:S05]  /*9c80*/  BRA.DIV UR4, `(.L_x_547) ;  /* 0x000001e604747947 */ /* 0x000fea000b800000 */
[----:B--2-4-:R2:W4:Y:S04]  /*9c90*/  SHFL.IDX PT, R33, R41, 0x1, 0x181f ;  /* 0x00381f0029217f89 */ /* 0x01452800000e0000 */
[----:B---3--:R2:W3:Y:S02]  /*9ca0*/  SHFL.IDX PT, R32, R40, 0x1, 0x181f ;  /* 0x00381f0028207f89 */ /* 0x0084e400000e0000 */
.L_x_839:
[----:B------:R-:W-:Y:S01]  /*9cb0*/  ISETP.GE.AND P3, PT, R42, 0x21, PT ;  /* 0x000000212a00780c */ /* 0x000fe20003f66270 */
[----:B------:R-:W-:-:S12]  /*9cc0*/  BSSY B1, `(.L_x_548) ;  /* 0x0000018000017945 */ /* 0x000fd80003800000 */
[----:B------:R-:W-:Y:S05]  /*9cd0*/  @!P3 BRA `(.L_x_549) ;  /* 0x000000000058b947 */ /* 0x000fea0003800000 */
[----:B------:R-:W-:Y:S01]  /*9ce0*/  ULDC UR4, c[0x0][0x2f4] ;  /* 0x0000bd0000047ab9 */ /* 0x000fe20000000800 */
[----:B------:R-:W-:Y:S01]  /*9cf0*/  ULDC.64 UR6, c[0x0][0x208] ;  /* 0x0000820000067ab9 */ /* 0x000fe20000000a00 */
[----:B------:R-:W-:Y:S02]  /*9d00*/  ISETP.GE.AND P5, PT, R16, UR4, PT ;  /* 0x0000000410007c0c */ /* 0x000fe4000bfa6270 */
[----:B------:R-:W-:-:S11]  /*9d10*/  ISETP.GE.AND P4, PT, R213, UR4, PT ;  /* 0x00000004d5007c0c */ /* 0x000fd6000bf86270 */
[----:B------:R-:W5:Y:S01]  /*9d20*/  @!P5 LDS.128 R12, [R85+0x25400] ;  /* 0x02540000550cd984 */ /* 0x000f620000000c00 */
[----:B---3--:R-:W-:-:S04]  /*9d30*/  @!P5 LEA R34, P3, R16, R32, 0x1 ;  /* 0x000000201022d211 */ /* 0x008fc800078608ff */
[----:B----4-:R-:W-:Y:S02]  /*9d40*/  @!P5 LEA.HI.X R35, R16, R33, R17, 0x1, P3 ;  /* 0x000000211023d211 */ /* 0x010fe400018f0c11 */
[----:B------:R-:W-:-:S03]  /*9d50*/  ISETP.GE.AND P3, PT, R18, UR4, PT ;  /* 0x0000000412007c0c */ /* 0x000fc6000bf66270 */
[----:B-----5:R-:W-:Y:S01]  /*9d60*/  @!P5 ST.E.128 desc[UR6][R34.64], R12 ;  /* 0x0000000c2200d985 */ /* 0x020fe2000c101d06 */
[----:B------:R-:W-:-:S03]  /*9d70*/  @!P4 LEA R36, P5, R23, R32, 0x1 ;  /* 0x000000201724c211 */ /* 0x000fc600078a08ff */
[----:B------:R-:W3:Y:S01]  /*9d80*/  @!P4 LDS.128 R12, [R85+0x27c00] ;  /* 0x027c0000550cc984 */ /* 0x000ee20000000c00 */
[----:B------:R-:W-:-:S05]  /*9d90*/  @!P4 LEA.HI.X R37, R23, R33, R216, 0x1, P5 ;  /* 0x000000211725c211 */ /* 0x000fca00028f0cd8 */
[----:B------:R-:W-:-:S04]  /*9da0*/  @!P3 LEA R38, P5, R18, R32, 0x1 ;  /* 0x000000201226b211 */ /* 0x000fc800078a08ff */
[----:B------:R-:W-:Y:S01]  /*9db0*/  @!P3 LEA.HI.X R39, R18, R33, R218, 0x1, P5 ;  /* 0x000000211227b211 */ /* 0x000fe200028f0cda */
[----:B---3--:R-:W-:Y:S01]  /*9dc0*/  @!P4 ST.E.128 desc[UR6][R36.64], R12 ;  /* 0x0000000c2400c985 */ /* 0x008fe2000c101d06 */
[----:B------:R-:W-:-:S03]  /*9dd0*/  ISETP.GE.AND P4, PT, R19, UR4, PT ;  /* 0x0000000413007c0c */ /* 0x000fc6000bf86270 */
[----:B------:R-:W3:Y:S04]  /*9de0*/  @!P3 LDS.128 R12, [R85+0x2a400] ;  /* 0x02a40000550cb984 */ /* 0x000ee80000000c00 */
[----:B---3--:R-:W-:Y:S06]  /*9df0*/  @!P3 ST.E.128 desc[UR6][R38.64], R12 ;  /* 0x0000000c2600b985 */ /* 0x008fec000c101d06 */
[C---:B------:R-:W-:Y:S01]  /*9e00*/  @!P4 LEA R32, P3, R19.reuse, R32, 0x1 ;  /* 0x000000201320c211 */ /* 0x040fe200078608ff */
[----:B------:R-:W3:Y:S03]  /*9e10*/  @!P4 LDS.128 R12, [R85+0x2cc00] ;  /* 0x02cc0000550cc984 */ /* 0x000ee60000000c00 */
[----:B------:R-:W-:-:S05]  /*9e20*/  @!P4 LEA.HI.X R33, R19, R33, R217, 0x1, P3 ;  /* 0x000000211321c211 */ /* 0x000fca00018f0cd9 */
[----:B---3--:R3:W-:Y:S04]  /*9e30*/  @!P4 ST.E.128 desc[UR6][R32.64], R12 ;  /* 0x0000000c2000c985 */ /* 0x0087e8000c101d06 */
.L_x_549:
[----:B------:R-:W-:Y:S05]  /*9e40*/  BSYNC B1 ;  /* 0x0000000000017941 */ /* 0x000fea0003800000 */
.L_x_548:
[----:B------:R-:W-:-:S03]  /*9e50*/  UMOV UR4, 0xffffffff ;  /* 0xffffffff00047882 */ /* 0x000fc60000000000 */
[----:B------:R-:W-:Y:S05]  /*9e60*/  BRA.DIV UR4, `(.L_x_550) ;  /* 0x000001e604487947 */ /* 0x000fea000b800000 */
[----:B---34-:R3:W4:Y:S04]  /*9e70*/  SHFL.IDX PT, R33, R41, 0x2, 0x181f ;  /* 0x00581f0029217f89 */ /* 0x01872800000e0000 */
[----:B------:R3:W0:Y:S02]  /*9e80*/  SHFL.IDX PT, R32, R40, 0x2, 0x181f ;  /* 0x00581f0028207f89 */ /* 0x00062400000e0000 */
.L_x_843:
[----:B------:R-:W-:-:S13]  /*9e90*/  ISETP.GE.AND P3, PT, R42, 0x41, PT ;  /* 0x000000412a00780c */ /* 0x000fda0003f66270 */
[----:B------:R-:W-:Y:S05]  /*9ea0*/  @!P3 BRA `(.L_x_492) ;  /* 0x000000000058b947 */ /* 0x000fea0003800000 */
[----:B------:R-:W-:Y:S01]  /*9eb0*/  ULDC UR4, c[0x0][0x2f4] ;  /* 0x0000bd0000047ab9 */ /* 0x000fe20000000800 */
[----:B------:R-:W-:Y:S01]  /*9ec0*/  ULDC.64 UR6, c[0x0][0x208] ;  /* 0x0000820000067ab9 */ /* 0x000fe20000000a00 */
[----:B------:R-:W-:Y:S02]  /*9ed0*/  ISETP.GE.AND P5, PT, R16, UR4, PT ;  /* 0x0000000410007c0c */ /* 0x000fe4000bfa6270 */
[----:B------:R-:W-:-:S11]  /*9ee0*/  ISETP.GE.AND P4, PT, R213, UR4, PT ;  /* 0x00000004d5007c0c */ /* 0x000fd6000bf86270 */
[----:B------:R-:W5:Y:S01]  /*9ef0*/  @!P5 LDS.128 R12, [R85+0x26400] ;  /* 0x02640000550cd984 */ /* 0x000f620000000c00 */
[----:B0-----:R-:W-:-:S04]  /*9f00*/  @!P5 LEA R34, P3, R16, R32, 0x1 ;  /* 0x000000201022d211 */ /* 0x001fc800078608ff */
[----:B----4-:R-:W-:Y:S02]  /*9f10*/  @!P5 LEA.HI.X R35, R16, R33, R17, 0x1, P3 ;  /* 0x000000211023d211 */ /* 0x010fe400018f0c11 */
[----:B------:R-:W-:-:S03]  /*9f20*/  ISETP.GE.AND P3, PT, R18, UR4, PT ;  /* 0x0000000412007c0c */ /* 0x000fc6000bf66270 */
[----:B-----5:R-:W-:Y:S01]  /*9f30*/  @!P5 ST.E.128 desc[UR6][R34.64], R12 ;  /* 0x0000000c2200d985 */ /* 0x020fe2000c101d06 */
[----:B------:R-:W-:-:S03]  /*9f40*/  @!P4 LEA R36, P5, R23, R32, 0x1 ;  /* 0x000000201724c211 */ /* 0x000fc600078a08ff */
[----:B------:R-:W0:Y:S01]  /*9f50*/  @!P4 LDS.128 R12, [R85+0x28c00] ;  /* 0x028c0000550cc984 */ /* 0x000e220000000c00 */
[----:B------:R-:W-:-:S05]  /*9f60*/  @!P4 LEA.HI.X R37, R23, R33, R216, 0x1, P5 ;  /* 0x000000211725c211 */ /* 0x000fca00028f0cd8 */
[----:B------:R-:W-:-:S04]  /*9f70*/  @!P3 LEA R38, P5, R18, R32, 0x1 ;  /* 0x000000201226b211 */ /* 0x000fc800078a08ff */
[----:B------:R-:W-:Y:S01]  /*9f80*/  @!P3 LEA.HI.X R39, R18, R33, R218, 0x1, P5 ;  /* 0x000000211227b211 */ /* 0x000fe200028f0cda */
[----:B0-----:R-:W-:Y:S01]  /*9f90*/  @!P4 ST.E.128 desc[UR6][R36.64], R12 ;  /* 0x0000000c2400c985 */ /* 0x001fe2000c101d06 */
[----:B------:R-:W-:-:S03]  /*9fa0*/  ISETP.GE.AND P4, PT, R19, UR4, PT ;  /* 0x0000000413007c0c */ /* 0x000fc6000bf86270 */
[----:B------:R-:W0:Y:S04]  /*9fb0*/  @!P3 LDS.128 R12, [R85+0x2b400] ;  /* 0x02b40000550cb984 */ /* 0x000e280000000c00 */
[----:B0-----:R-:W-:Y:S06]  /*9fc0*/  @!P3 ST.E.128 desc[UR6][R38.64], R12 ;  /* 0x0000000c2600b985 */ /* 0x001fec000c101d06 */
[C---:B------:R-:W-:Y:S01]  /*9fd0*/  @!P4 LEA R32, P3, R19.reuse, R32, 0x1 ;  /* 0x000000201320c211 */ /* 0x040fe200078608ff */
[----:B------:R-:W0:Y:S03]  /*9fe0*/  @!P4 LDS.128 R12, [R85+0x2dc00] ;  /* 0x02dc0000550cc984 */ /* 0x000e260000000c00 */
[----:B------:R-:W-:-:S05]  /*9ff0*/  @!P4 LEA.HI.X R33, R19, R33, R217, 0x1, P3 ;  /* 0x000000211321c211 */ /* 0x000fca00018f0cd9 */
[----:B0-----:R0:W-:Y:S04]  /*a000*/  @!P4 ST.E.128 desc[UR6][R32.64], R12 ;  /* 0x0000000c2000c985 */ /* 0x0011e8000c101d06 */
.L_x_492:
[----:B------:R-:W-:Y:S05]  /*a010*/  BSYNC B0 ;  /* 0x0000000000007941 */ /* 0x000fea0003800000 */
.L_x_445:
[----:B0-----:R-:W0:Y:S01]  /*a020*/  S2R R11, SR_TID.X ;  /* 0x00000000000b7919 */ /* 0x001e220000002100 */
[----:B------:R-:W-:Y:S01]  /*a030*/  @!PT LDS RZ, [RZ] ;  /* 0x00000000fffff984 */ /* 0x000fe20000000800 */
[----:B------:R-:W-:Y:S01]  /*a040*/  @!PT LDS RZ, [RZ] ;  /* 0x00000000fffff984 */ /* 0x000fe20000000800 */
[----:B------:R-:W-:Y:S01]  /*a050*/  @!PT LDS RZ, [RZ] ;  /* 0x00000000fffff984 */ /* 0x000fe20000000800 */
[----:B------:R-:W-:Y:S01]  /*a060*/  @!PT LDS RZ, [RZ] ;  /* 0x00000000fffff984 */ /* 0x000fe20000000800 */
[----:B------:R5:W-:Y:S06]  /*a070*/  MEMBAR.ALL.CTA ;  /* 0x0000000000007992 */ /* 0x000bec0000008000 */
[----:B-----5:R-:W5:Y:S01]  /*a080*/  FENCE.VIEW.ASYNC.S ;  /* 0x00000000000073c6 */ /* 0x020f620000000000 */
[----:B------:R-:W-:Y:S05]  /*a090*/  WARPSYNC.ALL ;  /* 0x0000000000007948 */ /* 0x000fea0003800000 */
[----:B------:R-:W-:Y:S01]  /*a0a0*/  BSSY B0, `(.L_x_551) ;  /* 0x0000009000007945 */ /* 0x000fe20003800000 */
[----:B0-----:R-:W-:Y:S01]  /*a0b0*/  LOP3.LUT R11, R11, 0x7f, RZ, 0xc0, !PT ;  /* 0x0000007f0b0b7812 */ /* 0x001fe200078ec0ff */
[----:B-----5:R0:W-:Y:S03]  /*a0c0*/  BAR.SYNC.DEFER_BLOCKING R138, 0x80 ;  /* 0x0002008a0000751d */ /* 0x0201e60000010000 */
[----:B------:R-:W-:-:S13]  /*a0d0*/  ISETP.NE.AND P3, PT, R11, RZ, PT ;  /* 0x000000ff0b00720c */ /* 0x000fda0003f65270 */
[----:B------:R-:W-:-:S05]  /*a0e0*/  @!P3 VIADD R11, R89, 0x388a0 ;  /* 0x000388a0590bb836 */ /* 0x000fca0000000000 */
[----:B------:R-:W-:-:S04]  /*a0f0*/  @!P3 PRMT R11, RZ, 0x654, R11 ;  /* 0x00000654ff0bb816 */ /* 0x000fc8000000000b */
[----:B------:R0:W-:Y:S01]  /*a100*/  @!P3 SYNCS.ARRIVE.TRANS64.RED.A1T0 RZ, [R11+URZ], RZ ;  /* 0x000000ff0bffb9a7 */ /* 0x0001e2000810043f */
[----:B------:R-:W-:Y:S05]  /*a110*/  @!P0 BRA `(.L_x_552) ;  /* 0x0000000000048947 */ /* 0x000fea0003800000 */
[----:B------:R-:W-:Y:S01]  /*a120*/  BPT.TRAP 0x1 ;  /* 0x000000040000795c */ /* 0x000fe20000300000 */
.L_x_552:
[----:B------:R-:W-:Y:S05]  /*a130*/  BSYNC B0 ;  /* 0x0000000000007941 */ /* 0x000fea0003800000 */
.L_x_551:
[----:B------:R-:W5:Y:S01]  /*a140*/  SYNCS.PHASECHK.TRANS64.TRYWAIT P0, [R89+URZ+0x388b0], R90 ;  /* 0x0388b05a590075a7 */ /* 0x000f62000800017f */
[----:B------:R-:W-:Y:S01]  /*a150*/  ULDC UR61, c[0x0][0x2f4] ;  /* 0x0000bd00003d7ab9 */ /* 0x000fe20000000800 */
[----:B------:R-:W-:Y:S04]  /*a160*/  BSSY B0, `(.L_x_553) ;  /* 0x0000002000007945 */ /* 0x000fe80003800000 */
[----:B-----5:R-:W-:Y:S05]  /*a170*/  @!P0 BRA `(.L_x_554) ;  /* 0x000001e000d08947 */ /* 0x020fea0003800000 */
.L_x_844:
[----:B------:R-:W-:Y:S05]  /*a180*/  BSYNC B0 ;  /* 0x0000000000007941 */ /* 0x000fea0003800000 */
.L_x_553:
[----:B------:R-:W-:Y:S01]  /*a190*/  ULDC.64 UR4, c[0x0][0x328] ;  /* 0x0000ca0000047ab9 */ /* 0x000fe20000000a00 */
[----:B------:R-:W-:Y:S01]  /*a1a0*/  IMAD.IADD R88, R88, 0x1, -R219 ;  /* 0x0000000158587824 */ /* 0x000fe200078e0adb */
[----:B------:R-:W-:Y:S01]  /*a1b0*/  BSSY B0, `(.L_x_555) ;  /* 0x000002c000007945 */ /* 0x000fe20003800000 */
[----:B0-----:R-:W-:Y:S02]  /*a1c0*/  IMAD R11, R86, UR4, RZ ;  /* 0x00000004560b7c24 */ /* 0x001fe4000f8e02ff */
[----:B--2-4-:R-:W-:Y:S01]  /*a1d0*/  IMAD.WIDE.U32 R12, R84, UR4, RZ ;  /* 0x00000004540c7c25 */ /* 0x014fe2000f8e00ff */
[C---:B------:R-:W-:Y:S02]  /*a1e0*/  ISETP.GE.AND P4, PT, R88.reuse, 0x1, PT ;  /* 0x000000015800780c */ /* 0x040fe40003f86270 */
[----:B------:R-:W-:Y:S01]  /*a1f0*/  ISETP.GE.AND P0, PT, R88, 0x21, PT ;  /* 0x000000215800780c */ /* 0x000fe20003f06270 */
[----:B------:R-:W-:Y:S01]  /*a200*/  IMAD R11, R84, UR5, R11 ;  /* 0x00000005540b7c24 */ /* 0x000fe2000f8e020b */
[----:B------:R-:W-:-:S02]  /*a210*/  ULDC.64 UR4, c[0x0][0x338] ;  /* 0x0000ce0000047ab9 */ /* 0x000fc40000000a00 */
[----:B------:R-:W-:Y:S02]  /*a220*/  IMAD R14, R87, UR4, RZ ;  /* 0x00000004570e7c24 */ /* 0x000fe4000f8e02ff */
[----:B------:R-:W-:Y:S02]  /*a230*/  IMAD.IADD R13, R13, 0x1, R11 ;  /* 0x000000010d0d7824 */ /* 0x000fe400078e020b */
[C---:B------:R-:W-:Y:S02]  /*a240*/  IMAD R11, R31.reuse, UR5, R14 ;  /* 0x000000051f0b7c24 */ /* 0x040fe4000f8e020e */
[----:B------:R-:W-:Y:S01]  /*a250*/  IMAD.WIDE.U32 R12, R31, UR4, R12 ;  /* 0x000000041f0c7c25 */ /* 0x000fe2000f8e000c */
[----:B------:R-:W-:-:S03]  /*a260*/  ULDC.64 UR4, c[0x0][0x330] ;  /* 0x0000cc0000047ab9 */ /* 0x000fc60000000a00 */
[----:B------:R-:W-:Y:S01]  /*a270*/  IMAD R15, R0, UR4, RZ ;  /* 0x00000004000f7c24 */ /* 0x000fe2000f8e02ff */
[----:B------:R-:W-:-:S03]  /*a280*/  IADD3 R13, R13, R11, RZ ;  /* 0x0000000b0d0d7210 */ /* 0x000fc60007ffe0ff */
[C---:B------:R-:W-:Y:S02]  /*a290*/  IMAD R11, R30.reuse, UR5, R15 ;  /* 0x000000051e0b7c24 */ /* 0x040fe4000f8e020f */
[----:B------:R-:W-:Y:S01]  /*a2a0*/  IMAD.WIDE.U32 R12, R30, UR4, R12 ;  /* 0x000000041e0c7c25 */ /* 0x000fe2000f8e000c */
[----:B------:R-:W-:-:S03]  /*a2b0*/  ULDC.64 UR4, c[0x0][0x318] ;  /* 0x0000c60000047ab9 */ /* 0x000fc60000000a00 */
[----:B------:R-:W-:Y:S01]  /*a2c0*/  IMAD.IADD R11, R13, 0x1, R11 ;  /* 0x000000010d0b7824 */ /* 0x000fe200078e020b */
[----:B------:R-:W-:-:S04]  /*a2d0*/  LEA R31, P5, R12, UR4, 0x1 ;  /* 0x000000040c1f7c11 */ /* 0x000fc8000f8a08ff */
[----:B------:R-:W-:Y:S01]  /*a2e0*/  LEA.HI.X R11, R12, UR5, R11, 0x1, P5 ;  /* 0x000000050c0b7c11 */ /* 0x000fe2000a8f0c0b */
[----:B------:R0:W2:Y:S04]  /*a2f0*/  SHFL.IDX PT, R38, R31, RZ, 0x181f ;  /* 0x00181fff1f267589 */ /* 0x0000a800000e0000 */
[----:B------:R0:W4:Y:S01]  /*a300*/  SHFL.IDX PT, R39, R11, RZ, 0x181f ;  /* 0x00181fff0b277589 */ /* 0x00012200000e0000 */
[----:B------:R-:W-:Y:S05]  /*a310*/  @!P4 BRA `(.L_x_556) ;  /* 0x000000000054c947 */ /* 0x000fea0003800000 */
[----:B------:R-:W-:Y:S01]  /*a320*/  ISETP.GE.AND P5, PT, R16, UR61, PT ;  /* 0x0000003d10007c0c */ /* 0x000fe2000bfa6270 */
[----:B------:R-:W-:-:S12]  /*a330*/  ULDC.64 UR4, c[0x0][0x208] ;  /* 0x0000820000047ab9 */ /* 0x000fd80000000a00 */
[----:B------:R-:W5:Y:S01]  /*a340*/  @!P5 LDS.128 R12, [R85+0x400] ;  /* 0x00040000550cd984 */ /* 0x000f620000000c00 */
[----:B--2---:R-:W-:-:S04]  /*a350*/  @!P5 LEA R32, P4, R16, R38, 0x1 ;  /* 0x000000261020d211 */ /* 0x004fc800078808ff */
[----:B----4-:R-:W-:Y:S02]  /*a360*/  @!P5 LEA.HI.X R33, R16, R39, R17, 0x1, P4 ;  /* 0x000000271021d211 */ /* 0x010fe400020f0c11 */
[----:B------:R-:W-:-:S03]  /*a370*/  ISETP.GE.AND P4, PT, R213, UR61, PT ;  /* 0x0000003dd5007c0c */ /* 0x000fc6000bf86270 */
[----:B-----5:R-:W-:Y:S10]  /*a380*/  @!P5 ST.E.128 desc[UR4][R32.64], R12 ;  /* 0x0000000c2000d985 */ /* 0x020ff4000c101d04 */
[C---:B------:R-:W-:Y:S01]  /*a390*/  @!P4 LEA R34, P5, R23.reuse, R38, 0x1 ;  /* 0x000000261722c211 */ /* 0x040fe200078a08ff */
[----:B------:R-:W2:Y:S03]  /*a3a0*/  @!P4 LDS.128 R12, [R85+0x2c00] ;  /* 0x002c0000550cc984 */ /* 0x000ea60000000c00 */
[----:B------:R-:W-:-:S02]  /*a3b0*/  @!P4 LEA.HI.X R35, R23, R39, R216, 0x1, P5 ;  /* 0x000000271723c211 */ /* 0x000fc400028f0cd8 */
[----:B------:R-:W-:-:S03]  /*a3c0*/  ISETP.GE.AND P5, PT, R18, UR61, PT ;  /* 0x0000003d12007c0c */ /* 0x000fc6000bfa6270 */
[----:B--2---:R-:W-:Y:S10]  /*a3d0*/  @!P4 ST.E.128 desc[UR4][R34.64], R12 ;  /* 0x0000000c2200c985 */ /* 0x004ff4000c101d04 */
[C---:B------:R-:W-:Y:S01]  /*a3e0*/  @!P5 LEA R36, P4, R18.reuse, R38, 0x1 ;  /* 0x000000261224d211 */ /* 0x040fe200078808ff */
[----:B------:R-:W2:Y:S03]  /*a3f0*/  @!P5 LDS.128 R12, [R85+0x5400] ;  /* 0x00540000550cd984 */ /* 0x000ea60000000c00 */
[----:B------:R-:W-:-:S02]  /*a400*/  @!P5 LEA.HI.X R37, R18, R39, R218, 0x1, P4 ;  /* 0x000000271225d211 */ /* 0x000fc400020f0cda */
[----:B------:R-:W-:-:S03]  /*a410*/  ISETP.GE.AND P4, PT, R19, UR61, PT ;  /* 0x0000003d13007c0c */ /* 0x000fc6000bf86270 */
[----:B--2---:R-:W-:Y:S10]  /*a420*/  @!P5 ST.E.128 desc[UR4][R36.64], R12 ;  /* 0x0000000c2400d985 */ /* 0x004ff4000c101d04 */
[C---:B------:R-:W-:Y:S01]  /*a430*/  @!P4 LEA R32, P5, R19.reuse, R38, 0x1 ;  /* 0x000000261320c211 */ /* 0x040fe200078a08ff */
[----:B------:R-:W2:Y:S03]  /*a440*/  @!P4 LDS.128 R12, [R85+0x7c00] ;  /* 0x007c0000550cc984 */ /* 0x000ea60000000c00 */
[----:B------:R-:W-:-:S05]  /*a450*/  @!P4 LEA.HI.X R33, R19, R39, R217, 0x1, P5 ;  /* 0x000000271321c211 */ /* 0x000fca00028f0cd9 */
[----:B--2---:R2:W-:Y:S04]  /*a460*/  @!P4 ST.E.128 desc[UR4][R32.64], R12 ;  /* 0x0000000c2000c985 */ /* 0x0045e8000c101d04 */
.L_x_556:
[----:B------:R-:W-:Y:S05]  /*a470*/  BSYNC B0 ;  /* 0x0000000000007941 */ /* 0x000fea0003800000 */
.L_x_555:
[----:B----4-:R4:W0:Y:S01]  /*a480*/  SHFL.IDX PT, R39, R11, 0x1, 0x181f ;  /* 0x00381f000b277f89 */ /* 0x01082200000e0000 */
[----:B------:R-:W-:Y:S03]  /*a490*/  BSSY B0, `(.L_x_557) ;  /* 0x0000018000007945 */ /* 0x000fe60003800000 */
[----:B--2---:R4:W2:Y:S01]  /*a4a0*/  SHFL.IDX PT, R38, R31, 0x1, 0x181f ;  /* 0x00381f001f267f89 */ /* 0x0048a200000e0000 */
[----:B------:R-:W-:Y:S05]  /*a4b0*/  @!P0 BRA `(.L_x_558) ;  /* 0x0000000000548947 */ /* 0x000fea0003800000 */
[----:B------:R-:W-:Y:S01]  /*a4c0*/  ISETP.GE.AND P5, PT, R16, UR61, PT ;  /* 0x0000003d10007c0c */ /* 0x000fe2000bfa6270 */
[----:B------:R-:W-:Y:S01]  /*a4d0*/  ULDC.64 UR4, c[0x0][0x208] ;  /* 0x0000820000047ab9 */ /* 0x000fe20000000a00 */
[----:B------:R-:W-:-:S11]  /*a4e0*/  ISETP.GE.AND P4, PT, R213, UR61, PT ;  /* 0x0000003dd5007c0c */ /* 0x000fd6000bf86270 */
[----:B------:R-:W5:Y:S01]  /*a4f0*/  @!P5 LDS.128 R12, [R85+0x1400] ;  /* 0x00140000550cd984 */ /* 0x000f620000000c00 */
[----:B--2---:R-:W-:-:S04]  /*a500*/  @!P5 LEA R32, P0, R16, R38, 0x1 ;  /* 0x000000261020d211 */ /* 0x004fc800078008ff */
[----:B0-----:R-:W-:Y:S02]  /*a510*/  @!P5 LEA.HI.X R33, R16, R39, R17, 0x1, P0 ;  /* 0x000000271021d211 */ /* 0x001fe400000f0c11 */
        /* <DEDUP_REMOVED lines=15> */
.L_x_558:
[----:B------:R-:W-:Y:S05]  /*a610*/  BSYNC B0 ;  /* 0x0000000000007941 */ /* 0x000fea0003800000 */
.L_x_557:
[----:B------:R-:W-:Y:S01]  /*a620*/  ISETP.GE.AND P0, PT, R88, 0x41, PT ;  /* 0x000000415800780c */ /* 0x000fe20003f06270 */
[----:B0---4-:R-:W0:Y:S01]  /*a630*/  SHFL.IDX PT, R11, R11, 0x2, 0x181f ;  /* 0x00581f000b0b7f89 */ /* 0x011e2200000e0000 */
[----:B------:R-:W-:Y:S03]  /*a640*/  BSSY B0, `(.L_x_559) ;  /* 0x0000018000007945 */ /* 0x000fe60003800000 */
[----:B------:R-:W4:Y:S08]  /*a650*/  SHFL.IDX PT, R31, R31, 0x2, 0x181f ;  /* 0x00581f001f1f7f89 */ /* 0x000f3000000e0000 */
[----:B------:R-:W-:Y:S05]  /*a660*/  @!P0 BRA `(.L_x_560) ;  /* 0x0000000000548947 */ /* 0x000fea0003800000 */
[----:B------:R-:W-:Y:S01]  /*a670*/  ISETP.GE.AND P5, PT, R16, UR61, PT ;  /* 0x0000003d10007c0c */ /* 0x000fe2000bfa6270 */
[----:B------:R-:W-:Y:S01]  /*a680*/  ULDC.64 UR4, c[0x0][0x208] ;  /* 0x0000820000047ab9 */ /* 0x000fe20000000a00 */
[----:B------:R-:W-:-:S11]  /*a690*/  ISETP.GE.AND P4, PT, R213, UR61, PT ;  /* 0x0000003dd5007c0c */ /* 0x000fd6000bf86270 */
[----:B------:R-:W5:Y:S01]  /*a6a0*/  @!P5 LDS.128 R12, [R85+0x2400] ;  /* 0x00240000550cd984 */ /* 0x000f620000000c00 */
[----:B----4-:R-:W-:-:S04]  /*a6b0*/  @!P5 LEA R32, P0, R16, R31, 0x1 ;  /* 0x0000001f1020d211 */ /* 0x010fc800078008ff */
        /* <DEDUP_REMOVED lines=16> */
.L_x_560:
[----:B------:R-:W-:Y:S05]  /*a7c0*/  BSYNC B0 ;  /* 0x0000000000007941 */ /* 0x000fea0003800000 */
.L_x_559:
[----:B------:R-:W-:Y:S01]  /*a7d0*/  @!PT LDS RZ, [RZ] ;  /* 0x00000000fffff984 */ /* 0x000fe20000000800 */
[----:B------:R-:W-:Y:S01]  /*a7e0*/  @!PT LDS RZ, [RZ] ;  /* 0x00000000fffff984 */ /* 0x000fe20000000800 */
[----:B------:R-:W-:Y:S01]  /*a7f0*/  @!PT LDS RZ, [RZ] ;  /* 0x00000000fffff984 */ /* 0x000fe20000000800 */
[----:B------:R-:W-:Y:S01]  /*a800*/  @!PT LDS RZ, [RZ] ;  /* 0x00000000fffff984 */ /* 0x000fe20000000800 */
[----:B------:R5:W-:Y:S06]  /*a810*/  MEMBAR.ALL.CTA ;  /* 0x0000000000007992 */ /* 0x000bec0000008000 */
[----:B-----5:R-:W5:Y:S01]  /*a820*/  FENCE.VIEW.ASYNC.S ;  /* 0x00000000000073c6 */ /* 0x020f620000000000 */
[----:B-1----:R-:W-:Y:S01]  /*a830*/  @!P3 IADD3 R89, R89, 0x388c0, RZ ;  /* 0x000388c05959b810 */ /* 0x002fe20007ffe0ff */
[----:B------:R-:W-:Y:S01]  /*a840*/  VIADD R212, R212, 0x1 ;  /* 0x00000001d4d47836 */ /* 0x000fe20000000000 */
[----:B-----5:R1:W-:Y:S01]  /*a850*/  BAR.SYNC.DEFER_BLOCKING R138, 0x80 ;  /* 0x0002008a0000751d */ /* 0x0203e20000010000 */
[----:B------:R-:W-:-:S02]  /*a860*/  ISETP.NE.AND P4, PT, R113, RZ, PT ;  /* 0x000000ff7100720c */ /* 0x000fc40003f85270 */
[----:B------:R-:W-:Y:S02]  /*a870*/  @!P3 PRMT R89, RZ, 0x654, R89 ;  /* 0x00000654ff59b816 */ /* 0x000fe40000000059 */
[----:B------:R-:W-:Y:S02]  /*a880*/  PLOP3.LUT P0, PT, PT, PT, PT, 0x8, 0x0 ;  /* 0x000000000000781c */ /* 0x000fe40003f0e170 */
[----:B------:R1:W-:Y:S01]  /*a890*/  @!P3 SYNCS.ARRIVE.TRANS64.RED.A1T0 RZ, [R89+URZ], RZ ;  /* 0x000000ff59ffb9a7 */ /* 0x0003e2000810043f */
[----:B------:R-:W-:-:S04]  /*a8a0*/  ISETP.NE.AND P3, PT, R212, 0x2, PT ;  /* 0x00000002d400780c */ /* 0x000fc80003f65270 */
[----:B0-----:R-:W-:Y:S02]  /*a8b0*/  SEL R12, RZ, 0x1, P3 ;  /* 0x00000001ff0c7807 */ /* 0x001fe40001800000 */
[----:B------:R-:W-:Y:S02]  /*a8c0*/  SEL R212, R212, RZ, P3 ;  /* 0x000000ffd4d47207 */ /* 0x000fe40001800000 */
[----:B------:R-:W-:Y:S01]  /*a8d0*/  LOP3.LUT R223, R223, R12, RZ, 0x3c, !PT ;  /* 0x0000000cdfdf7212 */ /* 0x000fe200078e3cff */
[----:B-1----:R-:W-:Y:S06]  /*a8e0*/  @P4 BRA `(.L_x_561) ;  /* 0xffffff7400e84947 */ /* 0x002fec000383ffff */
.L_x_440:
[----:B------:R-:W-:Y:S01]  /*a8f0*/  BSSY B0, `(.L_x_562) ;  /* 0x000004a000007945 */ /* 0x000fe20003800000 */
[----:B------:R-:W-:Y:S02]  /*a900*/  ISETP.GE.AND P2, PT, R180, 0x1, PT ;  /* 0x00000001b400780c */ /* 0x000fe40003f46270 */
[----:B------:R-:W-:Y:S02]  /*a910*/  CS2R R2, SRZ ;  /* 0x0000000000027805 */ /* 0x000fe4000001ff00 */
[----:B------:R-:W-:Y:S01]  /*a920*/  PLOP3.LUT P1, PT, PT, PT, PT, 0x80, 0x0 ;  /* 0x000000000000781c */ /* 0x000fe20003f2f070 */
[----:B------:R-:W-:Y:S01]  /*a930*/  IMAD.MOV.U32 R0, RZ, RZ, RZ ;  /* 0x000000ffff007224 */ /* 0x000fe200078e00ff */
[----:B------:R-:W-:Y:S02]  /*a940*/  CS2R R150, SRZ ;  /* 0x0000000000967805 */ /* 0x000fe4000001ff00 */
[----:B------:R-:W-:Y:S02]  /*a950*/  CS2R R148, SRZ ;  /* 0x0000000000947805 */ /* 0x000fe4000001ff00 */
[----:B------:R-:W-:-:S02]  /*a960*/  CS2R R146, SRZ ;  /* 0x0000000000927805 */ /* 0x000fc4000001ff00 */
[----:B------:R-:W-:Y:S02]  /*a970*/  CS2R R144, SRZ ;  /* 0x0000000000907805 */ /* 0x000fe4000001ff00 */
[----:B------:R-:W-:Y:S02]  /*a980*/  CS2R R142, SRZ ;  /* 0x00000000008e7805 */ /* 0x000fe4000001ff00 */
[----:B------:R-:W-:Y:S02]  /*a990*/  MOV R141, RZ ;  /* 0x000000ff008d7202 */ /* 0x000fe40000000f00 */
[----:B------:R-:W-:Y:S02]  /*a9a0*/  CS2R R178, SRZ ;  /* 0x0000000000b27805 */ /* 0x000fe4000001ff00 */
[----:B------:R-:W-:Y:S01]  /*a9b0*/  CS2R R138, SRZ ;  /* 0x00000000008a7805 */ /* 0x000fe2000001ff00 */
[----:B------:R-:W-:Y:S01]  /*a9c0*/  IMAD.MOV.U32 R137, RZ, RZ, RZ ;  /* 0x000000ffff897224 */ /* 0x000fe200078e00ff */
        /* <DEDUP_REMOVED lines=8> */
[----:B---3--:R-:W-:Y:S02]  /*aa50*/  CS2R R118, SRZ ;  /* 0x0000000000767805 */ /* 0x008fe4000001ff00 */
        /* <DEDUP_REMOVED lines=39> */
[----:B------:R-:W-:Y:S01]  /*acd0*/  IMAD.MOV.U32 R46, RZ, RZ, RZ ;  /* 0x000000ffff2e7224 */ /* 0x000fe200078e00ff */
[----:B------:R-:W-:-:S02]  /*ace0*/  CS2R R8, SRZ ;  /* 0x0000000000087805 */ /* 0x000fc4000001ff00 */
[----:B------:R-:W-:Y:S02]  /*acf0*/  CS2R R158, SRZ ;  /* 0x00000000009e7805 */ /* 0x000fe4000001ff00 */
[----:B--2---:R-:W-:Y:S02]  /*ad00*/  CS2R R38, SRZ ;  /* 0x0000000000267805 */ /* 0x004fe4000001ff00 */
[----:B------:R-:W-:Y:S02]  /*ad10*/  CS2R R34, SRZ ;  /* 0x0000000000227805 */ /* 0x000fe4000001ff00 */
[----:B------:R-:W-:Y:S01]  /*ad20*/  MOV R24, RZ ;  /* 0x000000ff00187202 */ /* 0x000fe20000000f00 */
[----:B------:R-:W-:Y:S01]  /*ad30*/  IMAD.MOV.U32 R7, RZ, RZ, RZ ;  /* 0x000000ffff077224 */ /* 0x000fe200078e00ff */
[----:B------:R-:W-:Y:S01]  /*ad40*/  MOV R5, RZ ;  /* 0x000000ff00057202 */ /* 0x000fe20000000f00 */
[----:B------:R-:W-:Y:S01]  /*ad50*/  IMAD.MOV.U32 R27, RZ, RZ, RZ ;  /* 0x000000ffff1b7224 */ /* 0x000fe200078e00ff */
[----:B------:R-:W-:Y:S06]  /*ad60*/  @P0 BRA `(.L_x_563) ;  /* 0x0000000000080947 */ /* 0x000fec0003800000 */
[----:B------:R-:W0:Y:S02]  /*ad70*/  FENCE.VIEW.ASYNC.G ;  /* 0x00000000000073c6 */ /* 0x000e240000000100 */
[----:B0-----:R-:W-:Y:S06]  /*ad80*/  BAR.ARV 0xc, 0x180 ;  /* 0x0306000000007b1d */ /* 0x001fec0000002000 */
.L_x_563:
[----:B------:R-:W-:Y:S05]  /*ad90*/  BSYNC B0 ;  /* 0x0000000000007941 */ /* 0x000fea0003800000 */
.L_x_562:
[----:B------:R-:W-:Y:S02]  /*ada0*/  IMAD.MOV.U32 R25, RZ, RZ, RZ ;  /* 0x000000ffff197224 */ /* 0x000fe400078e00ff */
[----:B------:R-:W-:Y:S01]  /*adb0*/  IMAD.MOV.U32 R4, RZ, RZ, RZ ;  /* 0x000000ffff047224 */ /* 0x000fe200078e00ff */
[----:B------:R-:W-:Y:S06]  /*adc0*/  @!P2 BRA `(.L_x_564) ;  /* 0x000001280084a947 */ /* 0x000fec0003800000 */
[----:B------:R-:W2:Y:S01]  /*add0*/  LDL R6, [R1+0x6c] ;  /* 0x00006c0001067983 */ /* 0x000ea20000100800 */
[----:B------:R-:W0:Y:S02]  /*ade0*/  S2R R64, SR_TID.X ;  /* 0x0000000000407919 */ /* 0x000e240000002100 */
[----:B0-----:R-:W-:-:S04]  /*adf0*/  IADD3 R64, R64, -0x80, RZ ;  /* 0xffffff8040407810 */ /* 0x001fc80007ffe0ff */
[----:B------:R-:W-:-:S04]  /*ae00*/  SHF.R.S32.HI R65, RZ, 0x1f, R64 ;  /* 0x0000001fff417819 */ /* 0x000fc80000011440 */
[----:B------:R-:W-:-:S04]  /*ae10*/  LEA.HI R65, R65, R64, RZ, 0x7 ;  /* 0x0000004041417211 */ /* 0x000fc800078f38ff */
[----:B------:R-:W-:-:S06]  /*ae20*/  SHF.R.S32.HI R0, RZ, 0x7, R65 ;  /* 0x00000007ff007819 */ /* 0x000fcc0000011441 */
[----:B------:R-:W0:Y:S02]  /*ae30*/  SHFL.IDX PT, R0, R0, RZ, 0x1f ;  /* 0x00001fff00007589 */ /* 0x000e2400000e0000 */
[----:B0-----:R-:W-:-:S04]  /*ae40*/  LEA.HI R2, R0, R0, RZ, 0x1 ;  /* 0x0000000000027211 */ /* 0x001fc800078f08ff */
[----:B------:R-:W-:-:S05]  /*ae50*/  LOP3.LUT R3, R2, 0x1e, RZ, 0xc0, !PT ;  /* 0x0000001e02037812 */ /* 0x000fca00078ec0ff */
[----:B------:R-:W-:Y:S01]  /*ae60*/  IMAD.IADD R3, R0, 0x1, -R3 ;  /* 0x0000000100037824 */ /* 0x000fe200078e0a03 */
[----:B--2---:R-:W-:-:S13]  /*ae70*/  R2UR UR4, R6 ;  /* 0x00000000060472ca */ /* 0x004fda00000e0000 */
[----:B------:R-:W-:Y:S02]  /*ae80*/  ULOP3.LUT UP0, URZ, UR4, 0x9f, URZ, 0xc0, !UPT ;  /* 0x0000009f043f7892 */ /* 0x000fe4000f80c03f */
[----:B------:R-:W-:-:S04]  /*ae90*/  LEA R3, R3, UR4, 0xd ;  /* 0x0000000403037c11 */ /* 0x000fc8000f8e68ff */
[----:B------:R-:W-:Y:S02]  /*aea0*/  SHF.R.U32.HI R3, RZ, 0x4, R3 ;  /* 0x00000004ff037819 */ /* 0x000fe40000011603 */
[----:B------:R-:W-:Y:S02]  /*aeb0*/  PLOP3.LUT P0, PT, PT, PT, UP0, 0x80, 0x0 ;  /* 0x000000000000781c */ /* 0x000fe40003f0f008 */
[----:B------:R-:W-:-:S11]  /*aec0*/  LOP3.LUT R28, R3, 0x3fff, RZ, 0xc0, !PT ;  /* 0x00003fff031c7812 */ /* 0x000fd600078ec0ff */
        /* <DEDUP_REMOVED lines=16> */
[----:B-1--45:R-:W-:Y:S05]  /*afd0*/  CALL.ABS.NOINC R2 ;  /* 0x0000000002007343 */ /* 0x032fea0003c00000 */
.L_x_565:
[----:B------:R-:W-:Y:S02]  /*afe0*/  ULDC UR4, c[0x0][0x3f4] ;  /* 0x0000fd0000047ab9 */ /* 0x000fe40000000800 */
[----:B------:R-:W-:-:S13]  /*aff0*/  ISETP.LT.AND P0, PT, RZ, UR4, PT ;  /* 0x00000004ff007c0c */ /* 0x000fda000bf01270 */
[----:B------:R-:W-:Y:S05]  /*b000*/  @P0 BRA `(.L_x_566) ;  /* 0x0000000000400947 */ /* 0x000fea0003800000 */
[----:B------:R-:W2:Y:S02]  /*b010*/  LDL R2, [R1+0x70] ;  /* 0x0000700001027983 */ /* 0x000ea40000100800 */
[----:B--2---:R-:W-:-:S04]  /*b020*/  LEA.HI R0, R2, R2, RZ, 0x1 ;  /* 0x0000000202007211 */ /* 0x004fc800078f08ff */
[----:B------:R-:W-:-:S05]  /*b030*/  LOP3.LUT R0, R0, 0xfffffffe, RZ, 0xc0, !PT ;  /* 0xfffffffe00007812 */ /* 0x000fca00078ec0ff */
[----:B------:R-:W-:-:S05]  /*b040*/  IMAD.IADD R0, R2, 0x1, -R0 ;  /* 0x0000000102007824 */ /* 0x000fca00078e0a00 */
[----:B------:R-:W-:-:S04]  /*b050*/  SHF.L.U32 R3, R0, 0x1f, RZ ;  /* 0x0000001f00037819 */ /* 0x000fc800000006ff */
[----:B------:R0:W1:Y:S03]  /*b060*/  SYNCS.PHASECHK.TRANS64.TRYWAIT P0, [R22+URZ+0x38800], R3 ;  /* 0x03880003160075a7 */ /* 0x000066000800017f */
[----:B-1----:R-:W-:Y:S05]  /*b070*/  @!P0 NANOSLEEP.SYNCS 0x989680 ;  /* 0x009896800000895d */ /* 0x002fea0003900000 */
[----:B------:R-:W1:Y:S01]  /*b080*/  @!P0 SYNCS.PHASECHK.TRANS64 P0, [R22+URZ+0x38800], R3 ;  /* 0x03880003160085a7 */ /* 0x000e62000800007f */
[----:B------:R-:W-:Y:S04]  /*b090*/  BSSY B0, `(.L_x_567) ;  /* 0x0000006000007945 */ /* 0x000fe80003800000 */
[----:B-1----:R-:W-:Y:S05]  /*b0a0*/  @P0 BRA `(.L_x_568) ;  /* 0x0000000000100947 */ /* 0x002fea0003800000 */
.L_x_569:
[----:B-1----:R1:W2:Y:S02]  /*b0b0*/  SYNCS.PHASECHK.TRANS64.TRYWAIT P0, [R22+URZ+0x38800], R3 ;  /* 0x03880003160075a7 */ /* 0x0022a4000800017f */
[----:B--2---:R-:W-:Y:S05]  /*b0c0*/  @!P0 NANOSLEEP.SYNCS 0x989680 ;  /* 0x009896800000895d */ /* 0x004fea0003900000 */
[----:B------:R-:W2:Y:S02]  /*b0d0*/  @!P0 SYNCS.PHASECHK.TRANS64 P0, [R22+URZ+0x38800], R3 ;  /* 0x03880003160085a7 */ /* 0x000ea4000800007f */
[----:B--2---:R-:W-:Y:S05]  /*b0e0*/  @!P0 BRA `(.L_x_569) ;  /* 0xfffffffc00f08947 */ /* 0x004fea000383ffff */
.L_x_568:
[----:B------:R-:W-:Y:S05]  /*b0f0*/  BSYNC B0 ;  /* 0x0000000000007941 */ /* 0x000fea0003800000 */
.L_x_567:
[----:B------:R-:W-:Y:S05]  /*b100*/  BRA `(.L_x_570) ;  /* 0x0000006c00e87947 */ /* 0x000fea0003800000 */
.L_x_566:
[----:B------:R-:W2:Y:S01]  /*b110*/  LDL R30, [R1+0x6c] ;  /* 0x00006c00011e7983 */ /* 0x000ea20000100800 */
[----:B-----5:R-:W-:Y:S01]  /*b120*/  SHF.R.S32.HI R0, RZ, 0x1f, R136 ;  /* 0x0000001fff007819 */ /* 0x020fe20000011488 */
[----:B------:R-:W-:Y:S01]  /*b130*/  ULDC.64 UR4, c[0x0][0x3f8] ;  /* 0x0000fe0000047ab9 */ /* 0x000fe20000000a00 */
[----:B------:R-:W-:Y:S01]  /*b140*/  ULDC.64 UR6, c[0x0][0x408] ;  /* 0x0001020000067ab9 */ /* 0x000fe20000000a00 */
[----:B------:R-:W-:-:S04]  /*b150*/  IMAD.WIDE.U32 R4, R136, UR4, RZ ;  /* 0x0000000488047c25 */ /* 0x000fc8000f8e00ff */
[C---:B------:R-:W-:Y:S02]  /*b160*/  IMAD R3, R0.reuse, UR4, RZ ;  /* 0x0000000400037c24 */ /* 0x040fe4000f8e02ff */
[----:B------:R-:W-:Y:S02]  /*b170*/  IMAD R7, R0, UR6, RZ ;  /* 0x0000000600077c24 */ /* 0x000fe4000f8e02ff */
[C---:B------:R-:W-:Y:S01]  /*b180*/  IMAD R3, R136.reuse, UR5, R3 ;  /* 0x0000000588037c24 */ /* 0x040fe2000f8e0203 */
[----:B------:R-:W-:Y:S01]  /*b190*/  ULDC.64 UR4, c[0x0][0x3e8] ;  /* 0x0000fa0000047ab9 */ /* 0x000fe20000000a00 */
[----:B------:R-:W-:Y:S01]  /*b1a0*/  IMAD R7, R136, UR7, R7 ;  /* 0x0000000788077c24 */ /* 0x000fe2000f8e0207 */
[----:B------:R-:W-:Y:S01]  /*b1b0*/  LEA R2, P0, R4, UR4, 0x1 ;  /* 0x0000000404027c11 */ /* 0x000fe2000f8008ff */
[----:B------:R-:W-:Y:S01]  /*b1c0*/  IMAD.WIDE.U32 R26, R136, UR6, RZ ;  /* 0x00000006881a7c25 */ /* 0x000fe2000f8e00ff */
[----:B------:R-:W-:Y:S01]  /*b1d0*/  ULDC.64 UR6, c[0x0][0x400] ;  /* 0x0001000000067ab9 */ /* 0x000fe20000000a00 */
[----:B------:R-:W-:-:S02]  /*b1e0*/  IADD3 R5, R3, R5, RZ ;  /* 0x0000000503057210 */ /* 0x000fc40007ffe0ff */
[----:B------:R-:W-:Y:S01]  /*b1f0*/  IMAD.IADD R3, R7, 0x1, R27 ;  /* 0x0000000107037824 */ /* 0x000fe200078e021b */
[----:B------:R-:W-:Y:S02]  /*b200*/  LEA R25, P1, R26, UR6, 0x1 ;  /* 0x000000061a197c11 */ /* 0x000fe4000f8208ff */
[----:B------:R-:W-:Y:S02]  /*b210*/  LEA.HI.X R24, R4, UR5, R5, 0x1, P0 ;  /* 0x0000000504187c11 */ /* 0x000fe400080f0c05 */
[----:B------:R-:W-:Y:S02]  /*b220*/  LEA.HI.X R26, R26, UR7, R3, 0x1, P1 ;  /* 0x000000071a1a7c11 */ /* 0x000fe400088f0c03 */
[----:B--2---:R-:W-:-:S13]  /*b230*/  R2UR UR8, R30 ;  /* 0x000000001e0872ca */ /* 0x004fda00000e0000 */
[----:B------:R-:W-:-:S06]  /*b240*/  ULOP3.LUT UP0, URZ, UR8, 0x3ff, URZ, 0xc0, !UPT ;  /* 0x000003ff083f7892 */ /* 0x000fcc000f80c03f */
[----:B------:R-:W-:-:S13]  /*b250*/  PLOP3.LUT P2, PT, PT, PT, UP0, 0x80, 0x0 ;  /* 0x000000000000781c */ /* 0x000fda0003f4f008 */
        /* <DEDUP_REMOVED lines=16> */
[----:B-1--4-:R-:W-:Y:S05]  /*b360*/  CALL.ABS.NOINC R14 ;  /* 0x000000000e007343 */ /* 0x012fea0003c00000 */
.L_x_571:
[----:B------:R-:W-:Y:S01]  /*b370*/  ULDC.U8 UR4, c[0x0][0x410] ;  /* 0x0001040000047ab9 */ /* 0x000fe20000000000 */
[----:B------:R-:W-:Y:S01]  /*b380*/  R2UR UR5, R30 ;  /* 0x000000001e0572ca */ /* 0x000fe200000e0000 */
[----:B------:R-:W-:Y:S01]  /*b390*/  BSSY B0, `(.L_x_572) ;  /* 0x00006c9000007945 */ /* 0x000fe20003800000 */
[----:B------:R-:W-:Y:S01]  /*b3a0*/  ISETP.NE.AND P0, PT, RZ, UR4, PT ;  /* 0x00000004ff007c0c */ /* 0x000fe2000bf05270 */
[----:B----4-:R-:W-:Y:S01]  /*b3b0*/  VIADD R31, R219, 0x20 ;  /* 0x00000020db1f7836 */ /* 0x010fe20000000000 */
[----:B------:R-:W-:Y:S01]  /*b3c0*/  SHF.R.U32.HI R20, RZ, 0x3, R224 ;  /* 0x00000003ff147819 */ /* 0x000fe200000116e0 */
[----:B------:R-:W-:Y:S01]  /*b3d0*/  IMAD R8, R29, 0x80, R219 ;  /* 0x000000801d087824 */ /* 0x000fe200078e02db */
[----:B------:R-:W-:Y:S02]  /*b3e0*/  LOP3.LUT R3, R224, 0x38, R16, 0xf8, !PT ;  /* 0x00000038e0037812 */ /* 0x000fe400078ef810 */
[----:B------:R-:W-:Y:S02]  /*b3f0*/  IADD3 R21, R219, 0x60, RZ ;  /* 0x00000060db157810 */ /* 0x000fe40007ffe0ff */
[----:B------:R-:W-:-:S04]  /*b400*/  LOP3.LUT R3, R228, R3, R20, 0xf6, !PT ;  /* 0x00000003e4037212 */ /* 0x000fc800078ef614 */
[----:B------:R-:W-:Y:S01]  /*b410*/  LEA R30, R3, UR5, 0x1 ;  /* 0x00000005031e7c11 */ /* 0x000fe2000f8e08ff */
[----:B------:R-:W-:Y:S06]  /*b420*/  @!P0 BRA `(.L_x_573) ;  /* 0x0000003000a48947 */ /* 0x000fec0003800000 */
[----:B------:R-:W-:-:S03]  /*b430*/  UMOV UR4, 0xffffffff ;  /* 0xffffffff00047882 */ /* 0x000fc60000000000 */
[----:B------:R-:W-:Y:S05]  /*b440*/  BRA.DIV UR4, `(.L_x_574) ;  /* 0x000001d204307947 */ /* 0x000fea000b800000 */
[----:B------:R0:W1:Y:S04]  /*b450*/  SHFL.IDX PT, R3, R24, RZ, 0x181f ;  /* 0x00181fff18037589 */ /* 0x00006800000e0000 */
[----:B------:R-:W2:Y:S04]  /*b460*/  SHFL.IDX PT, R2, R2, RZ, 0x181f ;  /* 0x00181fff02027589 */ /* 0x000ea800000e0000 */
[----:B------:R0:W3:Y:S04]  /*b470*/  SHFL.IDX PT, R5, R26, RZ, 0x181f ;  /* 0x00181fff1a057589 */ /* 0x0000e800000e0000 */
[----:B------:R0:W4:Y:S02]  /*b480*/  SHFL.IDX PT, R14, R25, RZ, 0x181f ;  /* 0x00181fff190e7589 */ /* 0x00012400000e0000 */
.L_x_850:
[----:B------:R-:W-:Y:S01]  /*b490*/  ULDC UR4, c[0x0][0x448] ;  /* 0x0001120000047ab9 */ /* 0x000fe20000000800 */
[----:B------:R-:W-:Y:S01]  /*b4a0*/  BSSY B1, `(.L_x_575) ;  /* 0x000003b000017945 */ /* 0x000fe20003800000 */
[----:B------:R-:W-:Y:S01]  /*b4b0*/  IMAD R0, R140, UR4, RZ ;  /* 0x000000048c007c24 */ /* 0x000fe2000f8e02ff */
[----:B------:R-:W-:Y:S02]  /*b4c0*/  CS2R R6, SRZ ;  /* 0x0000000000067805 */ /* 0x000fe4000001ff00 */
[----:B------:R-:W-:Y:S02]  /*b4d0*/  CS2R R10, SRZ ;  /* 0x00000000000a7805 */ /* 0x000fe4000001ff00 */
[----:B------:R-:W-:Y:S02]  /*b4e0*/  CS2R R12, SRZ ;  /* 0x00000000000c7805 */ /* 0x000fe4000001ff00 */
[----:B0-----:R-:W-:Y:S02]  /*b4f0*/  CS2R R24, SRZ ;  /* 0x0000000000187805 */ /* 0x001fe4000001ff00 */
[----:B------:R-:W-:Y:S01]  /*b500*/  ISETP.GE.AND P0, PT, R8, R0, PT ;  /* 0x000000000800720c */ /* 0x000fe20003f06270 */
[----:B------:R-:W-:Y:S01]  /*b510*/  IMAD R0, R29, -0x80, R0 ;  /* 0xffffff801d007824 */ /* 0x000fe200078e0200 */
[----:B------:R-:W-:-:S02]  /*b520*/  CS2R R8, SRZ ;  /* 0x0000000000087805 */ /* 0x000fc4000001ff00 */
[----:B------:R-:W-:Y:S02]  /*b530*/  CS2R R26, SRZ ;  /* 0x00000000001a7805 */ /* 0x000fe4000001ff00 */
[----:B------:R-:W-:Y:S02]  /*b540*/  CS2R R32, SRZ ;  /* 0x0000000000207805 */ /* 0x000fe4000001ff00 */
[----:B------:R-:W-:-:S05]  /*b550*/  CS2R R34, SRZ ;  /* 0x0000000000227805 */ /* 0x000fca000001ff00 */
[----:B------:R-:W-:Y:S05]  /*b560*/  @P0 BRA `(.L_x_576) ;  /* 0x0000000000b80947 */ /* 0x000fea0003800000 */
[----:B------:R-:W-:Y:S01]  /*b570*/  ULDC UR4, c[0x0][0x3f4] ;  /* 0x0000fd0000047ab9 */ /* 0x000fe20000000800 */
[C---:B------:R-:W-:Y:S01]  /*b580*/  IMAD.SHL.U32 R41, R221.reuse, 0x2, RZ ;  /* 0x00000002dd297824 */ /* 0x040fe200078e00ff */
[----:B------:R-:W-:Y:S01]  /*b590*/  ISETP.GE.AND P1, PT, R220, UR4, PT ;  /* 0x00000004dc007c0c */ /* 0x000fe2000bf26270 */
[C---:B------:R-:W-:Y:S01]  /*b5a0*/  IMAD.SHL.U32 R49, R222.reuse, 0x2, RZ ;  /* 0x00000002de317824 */ /* 0x040fe200078e00ff */
[----:B------:R-:W-:Y:S02]  /*b5b0*/  ISETP.GE.AND P2, PT, R221, UR4, PT ;  /* 0x00000004dd007c0c */ /* 0x000fe4000bf46270 */
[----:B------:R-:W-:Y:S02]  /*b5c0*/  CS2R R12, SRZ ;  /* 0x00000000000c7805 */ /* 0x000fe4000001ff00 */
[----:B------:R-:W-:Y:S02]  /*b5d0*/  ISETP.GE.AND P0, PT, R222, UR4, PT ;  /* 0x00000004de007c0c */ /* 0x000fe4000bf06270 */
[----:B------:R-:W-:-:S02]  /*b5e0*/  CS2R R34, SRZ ;  /* 0x0000000000227805 */ /* 0x000fc4000001ff00 */
[----:B------:R-:W-:Y:S02]  /*b5f0*/  SHF.R.S32.HI R7, RZ, 0x1f, R220 ;  /* 0x0000001fff077819 */ /* 0x000fe400000114dc */
[----:B------:R-:W-:Y:S02]  /*b600*/  CS2R R10, SRZ ;  /* 0x00000000000a7805 */ /* 0x000fe4000001ff00 */
[----:B------:R-:W-:Y:S01]  /*b610*/  SHF.L.U32 R45, R220, 0x1, RZ ;  /* 0x00000001dc2d7819 */ /* 0x000fe200000006ff */
[----:B------:R-:W-:Y:S01]  /*b620*/  ULDC.64 UR6, c[0x0][0x208] ;  /* 0x0000820000067ab9 */ /* 0x000fe20000000a00 */
[----:B------:R-:W-:Y:S02]  /*b630*/  ISETP.GE.AND P3, PT, R214, UR4, PT ;  /* 0x00000004d6007c0c */ /* 0x000fe4000bf66270 */
[----:B------:R-:W-:Y:S02]  /*b640*/  SHF.R.S32.HI R4, RZ, 0x1f, R221 ;  /* 0x0000001fff047819 */ /* 0x000fe400000114dd */
[----:B------:R-:W-:-:S02]  /*b650*/  SHF.L.U64.HI R6, R220, 0x1, R7 ;  /* 0x00000001dc067819 */ /* 0x000fc40000010207 */
[C---:B--2---:R-:W-:Y:S02]  /*b660*/  @!P1 IADD3 R42, P5, R2.reuse, R45, RZ ;  /* 0x0000002d022a9210 */ /* 0x044fe40007fbe0ff */
[----:B------:R-:W-:Y:S02]  /*b670*/  SHF.L.U64.HI R4, R221, 0x1, R4 ;  /* 0x00000001dd047819 */ /* 0x000fe40000010204 */
[-C--:B------:R-:W-:Y:S01]  /*b680*/  @!P2 IADD3 R38, P4, R2, R41.reuse, RZ ;  /* 0x000000290226a210 */ /* 0x080fe20007f9e0ff */
[C---:B-1----:R-:W-:Y:S01]  /*b690*/  @!P1 IMAD.X R43, R3.reuse, 0x1, R6, P5 ;  /* 0x00000001032b9824 */ /* 0x042fe200028e0606 */
[----:B----4-:R-:W-:Y:S02]  /*b6a0*/  @!P2 IADD3 R40, P6, R14, R41, RZ ;  /* 0x000000290e28a210 */ /* 0x010fe40007fde0ff */
[----:B------:R-:W-:Y:S01]  /*b6b0*/  SHF.R.S32.HI R9, RZ, 0x1f, R222 ;  /* 0x0000001fff097819 */ /* 0x000fe200000114de */
[----:B------:R-:W-:Y:S01]  /*b6c0*/  @!P2 IMAD.X R39, R3, 0x1, R4, P4 ;  /* 0x000000010327a824 */ /* 0x000fe200020e0604 */
[----:B---3--:R-:W-:Y:S01]  /*b6d0*/  @!P2 IADD3.X R41, R5, R4, RZ, P6, !PT ;  /* 0x000000040529a210 */ /* 0x008fe200037fe4ff */
[----:B------:R-:W-:Y:S01]  /*b6e0*/  @!P3 IMAD.MOV.U32 R4, RZ, RZ, R14 ;  /* 0x000000ffff04b224 */ /* 0x000fe200078e000e */
[----:B------:R-:W-:-:S02]  /*b6f0*/  SHF.L.U64.HI R8, R222, 0x1, R9 ;  /* 0x00000001de087819 */ /* 0x000fc40000010209 */
[-C--:B------:R-:W-:Y:S02]  /*b700*/  @!P0 IADD3 R46, P6, R2, R49.reuse, RZ ;  /* 0x00000031022e8210 */ /* 0x080fe40007fde0ff */
[----:B------:R-:W-:Y:S02]  /*b710*/  CS2R R32, SRZ ;  /* 0x0000000000207805 */ /* 0x000fe4000001ff00 */
[C---:B------:R-:W-:Y:S02]  /*b720*/  @!P0 IADD3 R48, P5, R14.reuse, R49, RZ ;  /* 0x000000310e308210 */ /* 0x040fe40007fbe0ff */
[----:B------:R-:W-:Y:S02]  /*b730*/  CS2R R26, SRZ ;  /* 0x00000000001a7805 */ /* 0x000fe4000001ff00 */
[----:B------:R-:W-:Y:S01]  /*b740*/  @!P1 IADD3 R44, P4, R14, R45, RZ ;  /* 0x0000002d0e2c9210 */ /* 0x000fe20007f9e0ff */
[--C-:B------:R-:W-:Y:S01]  /*b750*/  @!P0 IMAD.X R47, R3, 0x1, R8.reuse, P6 ;  /* 0x00000001032f8824 */ /* 0x100fe200030e0608 */
[----:B------:R-:W-:Y:S01]  /*b760*/  CS2R R24, SRZ ;  /* 0x0000000000187805 */ /* 0x000fe2000001ff00 */
[C---:B------:R-:W-:Y:S01]  /*b770*/  @!P0 IMAD.X R49, R5.reuse, 0x1, R8, P5 ;  /* 0x0000000105318824 */ /* 0x040fe200028e0608 */
[----:B------:R-:W-:-:S02]  /*b780*/  @!P1 IADD3.X R45, R5, R6, RZ, P4, !PT ;  /* 0x00000006052d9210 */ /* 0x000fc400027fe4ff */
[----:B------:R-:W-:Y:S02]  /*b790*/  CS2R R8, SRZ ;  /* 0x0000000000087805 */ /* 0x000fe4000001ff00 */
[----:B------:R-:W-:Y:S01]  /*b7a0*/  CS2R R6, SRZ ;  /* 0x0000000000067805 */ /* 0x000fe2000001ff00 */
[C---:B------:R-:W-:Y:S01]  /*b7b0*/  @!P3 IMAD.WIDE R14, R214.reuse, 0x2, R2 ;  /* 0x00000002d60eb825 */ /* 0x040fe200078e0202 */
[----:B------:R0:W5:Y:S03]  /*b7c0*/  @!P2 LD.E.64 R10, desc[UR6][R38.64] ;  /* 0x00000006260aa980 */ /* 0x000166000c101b00 */
[----:B------:R-:W-:Y:S01]  /*b7d0*/  @!P3 IMAD.WIDE R36, R214, 0x2, R4 ;  /* 0x00000002d624b825 */ /* 0x000fe200078e0204 */
[----:B------:R0:W5:Y:S04]  /*b7e0*/  @!P3 LD.E.64 R12, desc[UR6][R14.64] ;  /* 0x000000060e0cb980 */ /* 0x000168000c101b00 */
[----:B------:R0:W5:Y:S04]  /*b7f0*/  @!P3 LD.E.64 R34, desc[UR6][R36.64] ;  /* 0x000000062422b980 */ /* 0x000168000c101b00 */
[----:B------:R0:W5:Y:S04]  /*b800*/  @!P2 LD.E.64 R32, desc[UR6][R40.64] ;  /* 0x000000062820a980 */ /* 0x000168000c101b00 */
[----:B------:R0:W5:Y:S04]  /*b810*/  @!P1 LD.E.64 R8, desc[UR6][R42.64] ;  /* 0x000000062a089980 */ /* 0x000168000c101b00 */
[----:B------:R0:W5:Y:S04]  /*b820*/  @!P1 LD.E.64 R26, desc[UR6][R44.64] ;  /* 0x000000062c1a9980 */ /* 0x000168000c101b00 */
[----:B------:R0:W5:Y:S04]  /*b830*/  @!P0 LD.E.64 R6, desc[UR6][R46.64] ;  /* 0x000000062e068980 */ /* 0x000168000c101b00 */
[----:B------:R0:W5:Y:S02]  /*b840*/  @!P0 LD.E.64 R24, desc[UR6][R48.64] ;  /* 0x0000000630188980 */ /* 0x000164000c101b00 */
.L_x_576:
[----:B------:R-:W-:Y:S05]  /*b850*/  BSYNC B1 ;  /* 0x0000000000017941 */ /* 0x000fea0003800000 */
.L_x_575:
[----:B---3--:R-:W2:Y:S01]  /*b860*/  LDL R5, [R1+0x70] ;  /* 0x0000700001057983 */ /* 0x008ea20000100800 */
[----:B0----5:R-:W-:Y:S01]  /*b870*/  MOV R15, R12 ;  /* 0x0000000c000f7202 */ /* 0x021fe20000000f00 */
[--C-:B------:R-:W-:Y:S01]  /*b880*/  IMAD.MOV.U32 R20, RZ, RZ, R13.reuse ;  /* 0x000000ffff147224 */ /* 0x100fe200078e000d */
[--C-:B------:R-:W-:Y:S01]  /*b890*/  SHF.R.U64 R37, R12, 0x10, R13.reuse ;  /* 0x000000100c257819 */ /* 0x100fe2000000120d */
[----:B----4-:R-:W-:Y:S01]  /*b8a0*/  IMAD.MOV.U32 R14, RZ, RZ, R10 ;  /* 0x000000ffff0e7224 */ /* 0x010fe200078e000a */
[----:B------:R-:W-:Y:S01]  /*b8b0*/  SHF.R.U32.HI R38, RZ, 0x10, R13 ;  /* 0x00000010ff267819 */ /* 0x000fe2000001160d */
[----:B------:R-:W-:Y:S01]  /*b8c0*/  IMAD.MOV.U32 R4, RZ, RZ, R7 ;  /* 0x000000ffff047224 */ /* 0x000fe200078e0007 */
[----:B------:R-:W-:Y:S01]  /*b8d0*/  MOV R12, R11 ;  /* 0x0000000b000c7202 */ /* 0x000fe20000000f00 */
[----:B------:R-:W-:Y:S01]  /*b8e0*/  IMAD.MOV.U32 R29, RZ, RZ, R34 ;  /* 0x000000ffff1d7224 */ /* 0x000fe200078e0022 */
[--C-:B------:R-:W-:Y:S01]  /*b8f0*/  SHF.R.U64 R39, R10, 0x10, R11.reuse ;  /* 0x000000100a277819 */ /* 0x100fe2000000120b */
[----:B------:R-:W-:Y:S01]  /*b900*/  IMAD.MOV.U32 R10, RZ, RZ, R8 ;  /* 0x000000ffff0a7224 */ /* 0x000fe200078e0008 */
[----:B------:R-:W-:Y:S01]  /*b910*/  SHF.R.U32.HI R40, RZ, 0x10, R11 ;  /* 0x00000010ff287819 */ /* 0x000fe2000001160b */
[--C-:B------:R-:W-:Y:S01]  /*b920*/  IMAD.MOV.U32 R11, RZ, RZ, R9.reuse ;  /* 0x000000ffff0b7224 */ /* 0x100fe200078e0009 */
[--C-:B------:R-:W-:Y:S01]  /*b930*/  SHF.R.U64 R41, R8, 0x10, R9.reuse ;  /* 0x0000001008297819 */ /* 0x100fe20000001209 */
[----:B------:R-:W-:Y:S01]  /*b940*/  IMAD.MOV.U32 R13, RZ, RZ, R32 ;  /* 0x000000ffff0d7224 */ /* 0x000fe200078e0020 */
[----:B------:R-:W-:Y:S01]  /*b950*/  SHF.R.U32.HI R42, RZ, 0x10, R9 ;  /* 0x00000010ff2a7819 */ /* 0x000fe20000011609 */
[----:B------:R-:W-:Y:S01]  /*b960*/  IMAD.MOV.U32 R9, RZ, RZ, R27 ;  /* 0x000000ffff097224 */ /* 0x000fe200078e001b */
[----:B-1----:R-:W-:Y:S01]  /*b970*/  MOV R3, R6 ;  /* 0x0000000600037202 */ /* 0x002fe20000000f00 */
[----:B------:R-:W-:Y:S01]  /*b980*/  BSSY B1, `(.L_x_577) ;  /* 0x0000027000017945 */ /* 0x000fe20003800000 */
[----:B------:R-:W-:Y:S01]  /*b990*/  SHF.R.U64 R43, R6, 0x10, R7 ;  /* 0x00000010062b7819 */ /* 0x000fe20000001207 */
[----:B------:R-:W-:Y:S01]  /*b9a0*/  IMAD.MOV.U32 R6, RZ, RZ, R25 ;  /* 0x000000ffff067224 */ /* 0x000fe200078e0019 */
[----:B------:R-:W-:Y:S01]  /*b9b0*/  SHF.R.U32.HI R44, RZ, 0x10, R7 ;  /* 0x00000010ff2c7819 */ /* 0x000fe20000011607 */
[----:B------:R-:W-:Y:S01]  /*b9c0*/  IMAD.MOV.U32 R7, RZ, RZ, R26 ;  /* 0x000000ffff077224 */ /* 0x000fe200078e001a */
[----:B------:R-:W-:-:S02]  /*b9d0*/  SHF.R.U64 R45, R34, 0x10, R35 ;  /* 0x00000010222d7819 */ /* 0x000fc40000001223 */
[----:B------:R-:W-:Y:S02]  /*b9e0*/  MOV R36, R35 ;  /* 0x0000002300247202 */ /* 0x000fe40000000f00 */
[----:B------:R-:W-:Y:S02]  /*b9f0*/  MOV R34, R33 ;  /* 0x0000002100227202 */ /* 0x000fe40000000f00 */
[----:B------:R-:W-:Y:S02]  /*ba00*/  SHF.R.U64 R32, R32, 0x10, R33 ;  /* 0x0000001020207819 */ /* 0x000fe40000001221 */
[----:B------:R-:W-:Y:S02]  /*ba10*/  SHF.R.U32.HI R35, RZ, 0x10, R35 ;  /* 0x00000010ff237819 */ /* 0x000fe40000011623 */
[----:B------:R-:W-:Y:S02]  /*ba20*/  SHF.R.U32.HI R33, RZ, 0x10, R33 ;  /* 0x00000010ff217819 */ /* 0x000fe40000011621 */
[----:B------:R-:W-:-:S02]  /*ba30*/  SHF.R.U64 R46, R26, 0x10, R27 ;  /* 0x000000101a2e7819 */ /* 0x000fc4000000121b */
[----:B------:R-:W-:Y:S02]  /*ba40*/  SHF.R.U32.HI R47, RZ, 0x10, R27 ;  /* 0x00000010ff2f7819 */ /* 0x000fe4000001161b */
[----:B------:R-:W-:Y:S02]  /*ba50*/  MOV R8, R24 ;  /* 0x0000001800087202 */ /* 0x000fe40000000f00 */
[----:B------:R-:W-:Y:S02]  /*ba60*/  VIMNMX R0, R0, 0x80, PT ;  /* 0x0000008000007848 */ /* 0x000fe40003fe0100 */
[--C-:B------:R-:W-:Y:S02]  /*ba70*/  SHF.R.U64 R48, R24, 0x10, R25.reuse ;  /* 0x0000001018307819 */ /* 0x100fe40000001219 */
[----:B------:R-:W-:Y:S02]  /*ba80*/  SHF.R.U32.HI R49, RZ, 0x10, R25 ;  /* 0x00000010ff317819 */ /* 0x000fe40000011619 */
[----:B------:R-:W-:-:S02]  /*ba90*/  PRMT R25, R15, 0x5410, R20 ;  /* 0x000054100f197816 */ /* 0x000fc40000000014 */
[----:B------:R-:W-:Y:S02]  /*baa0*/  PRMT R14, R14, 0x5410, R12 ;  /* 0x000054100e0e7816 */ /* 0x000fe4000000000c */
[----:B------:R-:W-:Y:S02]  /*bab0*/  PRMT R10, R10, 0x5410, R11 ;  /* 0x000054100a0a7816 */ /* 0x000fe4000000000b */
[----:B------:R-:W-:Y:S02]  /*bac0*/  PRMT R27, R29, 0x5410, R36 ;  /* 0x000054101d1b7816 */ /* 0x000fe40000000024 */
[----:B------:R-:W-:Y:S02]  /*bad0*/  PRMT R20, R13, 0x5410, R34 ;  /* 0x000054100d147816 */ /* 0x000fe40000000022 */
[----:B------:R-:W-:Y:S02]  /*bae0*/  PRMT R26, R37, 0x5410, R38 ;  /* 0x00005410251a7816 */ /* 0x000fe40000000026 */
[----:B------:R-:W-:-:S02]  /*baf0*/  PRMT R15, R39, 0x5410, R40 ;  /* 0x00005410270f7816 */ /* 0x000fc40000000028 */
[----:B------:R-:W-:Y:S02]  /*bb00*/  PRMT R11, R41, 0x5410, R42 ;  /* 0x00005410290b7816 */ /* 0x000fe4000000002a */
[----:B------:R-:W-:Y:S02]  /*bb10*/  PRMT R29, R45, 0x5410, R35 ;  /* 0x000054102d1d7816 */ /* 0x000fe40000000023 */
[----:B------:R-:W-:Y:S02]  /*bb20*/  PRMT R24, R32, 0x5410, R33 ;  /* 0x0000541020187816 */ /* 0x000fe40000000021 */
[----:B------:R-:W-:Y:S02]  /*bb30*/  ISETP.GE.AND P1, PT, R219, R0, PT ;  /* 0x00000000db00720c */ /* 0x000fe40003f26270 */
[----:B------:R-:W-:Y:S02]  /*bb40*/  PRMT R12, R7, 0x5410, R9 ;  /* 0x00005410070c7816 */ /* 0x000fe40000000009 */
[----:B------:R-:W-:-:S02]  /*bb50*/  PRMT R13, R46, 0x5410, R47 ;  /* 0x000054102e0d7816 */ /* 0x000fc4000000002f */
[----:B------:R-:W-:Y:S02]  /*bb60*/  PRMT R8, R8, 0x5410, R6 ;  /* 0x0000541008087816 */ /* 0x000fe40000000006 */
[----:B--2---:R-:W-:-:S04]  /*bb70*/  LEA.HI R2, R5, R5, RZ, 0x1 ;  /* 0x0000000505027211 */ /* 0x004fc800078f08ff */
[----:B------:R-:W-:-:S05]  /*bb80*/  LOP3.LUT R2, R2, 0xfffffffe, RZ, 0xc0, !PT ;  /* 0xfffffffe02027812 */ /* 0x000fca00078ec0ff */
[----:B------:R-:W-:-:S05]  /*bb90*/  IMAD.IADD R2, R5, 0x1, -R2 ;  /* 0x0000000105027824 */ /* 0x000fca00078e0a02 */
[----:B------:R-:W-:Y:S02]  /*bba0*/  SHF.L.U32 R5, R2, 0x1f, RZ ;  /* 0x0000001f02057819 */ /* 0x000fe400000006ff */
[----:B------:R-:W-:Y:S02]  /*bbb0*/  PRMT R2, R3, 0x5410, R4 ;  /* 0x0000541003027816 */ /* 0x000fe40000000004 */
[----:B------:R-:W0:Y:S01]  /*bbc0*/  SYNCS.PHASECHK.TRANS64.TRYWAIT P0, [R22+URZ+0x38800], R5 ;  /* 0x03880005160075a7 */ /* 0x000e22000800017f */
[----:B------:R-:W-:Y:S01]  /*bbd0*/  PRMT R3, R43, 0x5410, R44 ;  /* 0x000054102b037816 */ /* 0x000fe2000000002c */
[----:B0-----:R-:W-:Y:S06]  /*bbe0*/  @!P0 BRA `(.L_x_578) ;  /* 0x000001c800b88947 */ /* 0x001fec0003800000 */
.L_x_851:
[----:B------:R-:W-:Y:S05]  /*bbf0*/  BSYNC B1 ;  /* 0x0000000000017941 */ /* 0x000fea0003800000 */
.L_x_577:
[----:B------:R-:W-:Y:S01]  /*bc00*/  BSSY B1, `(.L_x_579) ;  /* 0x00000aa000017945 */ /* 0x000fe20003800000 */
[----:B------:R-:W-:-:S03]  /*bc10*/  PRMT R9, R48, 0x5410, R49 ;  /* 0x0000541030097816 */ /* 0x000fc60000000031 */
[----:B------:R-:W-:Y:S05]  /*bc20*/  @P1 BRA `(.L_x_580) ;  /* 0x00000008009c1947 */ /* 0x000fea0003800000 */
[----:B0-----:R-:W0:Y:S01]  /*bc30*/  LDC R5, c[0x0][0x3f4] ;  /* 0x0000fd00ff057b82 */ /* 0x001e220000000800 */
[----:B------:R-:W-:Y:S01]  /*bc40*/  BSSY B2, `(.L_x_581) ;  /* 0x000002c000027945 */ /* 0x000fe20003800000 */
[-C--:B0-----:R-:W-:Y:S02]  /*bc50*/  ISETP.GE.AND P0, PT, R214, R5.reuse, PT ;  /* 0x00000005d600720c */ /* 0x081fe40003f06270 */
[-C--:B------:R-:W-:Y:S02]  /*bc60*/  ISETP.GE.AND P1, PT, R221, R5.reuse, PT ;  /* 0x00000005dd00720c */ /* 0x080fe40003f26270 */
[-C--:B------:R-:W-:Y:S02]  /*bc70*/  ISETP.GE.AND P2, PT, R220, R5.reuse, PT ;  /* 0x00000005dc00720c */ /* 0x080fe40003f46270 */
[----:B------:R-:W-:-:S07]  /*bc80*/  ISETP.GE.AND P3, PT, R222, R5, PT ;  /* 0x00000005de00720c */ /* 0x000fce0003f66270 */
[----:B------:R-:W-:Y:S06]  /*bc90*/  @P0 BRA `(.L_x_582) ;  /* 0x0000000000980947 */ /* 0x000fec0003800000 */
[----:B------:R-:W0:Y:S01]  /*bca0*/  LDS.128 R4, [R30] ;  /* 0x000000001e047984 */ /* 0x000e220000000c00 */
[----:B------:R-:W-:Y:S02]  /*bcb0*/  HADD2.F32 R39, -RZ, R27.H0_H0 ;  /* 0x2000001bff277230 */ /* 0x000fe40000004100 */
[----:B------:R-:W-:Y:S02]  /*bcc0*/  HADD2.F32 R37, -RZ, R25.H0_H0 ;  /* 0x20000019ff257230 */ /* 0x000fe40000004100 */
[----:B------:R-:W-:Y:S02]  /*bcd0*/  HADD2.F32 R36, -RZ, R26.H0_H0 ;  /* 0x2000001aff247230 */ /* 0x000fe40000004100 */
[----:B------:R-:W-:Y:S02]  /*bce0*/  HADD2.F32 R38, -RZ, R29.H0_H0 ;  /* 0x2000001dff267230 */ /* 0x000fe40000004100 */
[--C-:B0-----:R-:W-:Y:S02]  /*bcf0*/  HADD2.F32 R32, -RZ, R4.reuse.H0_H0 ;  /* 0x20000004ff207230 */ /* 0x101fe40000004100 */
[----:B------:R-:W-:-:S02]  /*bd00*/  HADD2.F32 R4, -RZ, R4.H1_H1 ;  /* 0x30000004ff047230 */ /* 0x000fc40000004100 */
[--C-:B------:R-:W-:Y:S02]  /*bd10*/  HADD2.F32 R33, -RZ, R5.reuse.H0_H0 ;  /* 0x20000005ff217230 */ /* 0x100fe40000004100 */
[----:B------:R-:W-:Y:S02]  /*bd20*/  HADD2.F32 R5, -RZ, R5.H1_H1 ;  /* 0x30000005ff057230 */ /* 0x000fe40000004100 */
[C---:B------:R-:W-:Y:S01]  /*bd30*/  FMUL.FTZ R41, R4.reuse, R39 ;  /* 0x0000002704297220 */ /* 0x040fe20000410000 */
[-C--:B------:R-:W-:Y:S01]  /*bd40*/  FMUL.FTZ R4, R4, R37.reuse ;  /* 0x0000002504047220 */ /* 0x080fe20000410000 */
[--C-:B------:R-:W-:Y:S02]  /*bd50*/  HADD2.F32 R34, -RZ, R6.reuse.H0_H0 ;  /* 0x20000006ff227230 */ /* 0x100fe40000004100 */
[----:B------:R-:W-:Y:S02]  /*bd60*/  HADD2.F32 R35, -RZ, R7.H0_H0 ;  /* 0x20000007ff237230 */ /* 0x000fe40000004100 */
[C---:B------:R-:W-:Y:S01]  /*bd70*/  FMUL.FTZ R42, R5.reuse, R38 ;  /* 0x00000026052a7220 */ /* 0x040fe20000410000 */
[C---:B------:R-:W-:Y:S01]  /*bd80*/  FFMA.FTZ R41, R32.reuse, R37, -R41 ;  /* 0x0000002520297223 */ /* 0x040fe20000010829 */
[----:B------:R-:W-:Y:S01]  /*bd90*/  FFMA.FTZ R40, R32, R39, R4 ;  /* 0x0000002720287223 */ /* 0x000fe20000010004 */
[----:B------:R-:W-:Y:S01]  /*bda0*/  FMUL.FTZ R44, R5, R36 ;  /* 0x00000024052c7220 */ /* 0x000fe20000410000 */
[----:B------:R-:W-:-:S02]  /*bdb0*/  HADD2.F32 R6, -RZ, R6.H1_H1 ;  /* 0x30000006ff067230 */ /* 0x000fc40000004100 */
[C---:B------:R-:W-:Y:S01]  /*bdc0*/  FFMA.FTZ R42, R33.reuse, R36, -R42 ;  /* 0x00000024212a7223 */ /* 0x040fe2000001082a */
[----:B------:R-:W-:Y:S02]  /*bdd0*/  HADD2.F32 R7, -RZ, R7.H1_H1 ;  /* 0x30000007ff077230 */ /* 0x000fe40000004100 */
[----:B------:R-:W-:Y:S01]  /*bde0*/  FFMA.FTZ R33, R33, R38, R44 ;  /* 0x0000002621217223 */ /* 0x000fe2000001002c */
[----:B------:R-:W-:Y:S02]  /*bdf0*/  HADD2.F32 R37, -RZ, R27.H1_H1 ;  /* 0x3000001bff257230 */ /* 0x000fe40000004100 */
[----:B------:R-:W-:Y:S02]  /*be00*/  HADD2.F32 R5, -RZ, R25.H1_H1 ;  /* 0x30000019ff057230 */ /* 0x000fe40000004100 */
[----:B------:R-:W-:Y:S02]  /*be10*/  HADD2.F32 R32, -RZ, R29.H1_H1 ;  /* 0x3000001dff207230 */ /* 0x000fe40000004100 */
[----:B------:R-:W-:Y:S01]  /*be20*/  FMUL.FTZ R39, R6, R37 ;  /* 0x0000002506277220 */ /* 0x000fe20000410000 */
[----:B------:R-:W-:-:S02]  /*be30*/  HADD2.F32 R4, -RZ, R26.H1_H1 ;  /* 0x3000001aff047230 */ /* 0x000fc40000004100 */
[-C--:B------:R-:W-:Y:S01]  /*be40*/  FMUL.FTZ R36, R6, R5.reuse ;  /* 0x0000000506247220 */ /* 0x080fe20000410000 */
[C---:B------:R-:W-:Y:S01]  /*be50*/  FMUL.FTZ R38, R7.reuse, R32 ;  /* 0x0000002007267220 */ /* 0x040fe20000410000 */
[C---:B------:R-:W-:Y:S01]  /*be60*/  FFMA.FTZ R6, R34.reuse, R5, -R39 ;  /* 0x0000000522067223 */ /* 0x040fe20000010827 */
[-C--:B------:R-:W-:Y:S01]  /*be70*/  FMUL.FTZ R43, R7, R4.reuse ;  /* 0x00000004072b7220 */ /* 0x080fe20000410000 */
[----:B------:R-:W-:Y:S01]  /*be80*/  FFMA.FTZ R37, R34, R37, R36 ;  /* 0x0000002522257223 */ /* 0x000fe20000010024 */
[C---:B------:R-:W-:Y:S01]  /*be90*/  FFMA.FTZ R7, R35.reuse, R4, -R38 ;  /* 0x0000000423077223 */ /* 0x040fe20000010826 */
[----:B------:R-:W-:Y:S01]  /*bea0*/  F2FP.F16.F32.PACK_AB R4, R40, R41 ;  /* 0x000000292804723e */ /* 0x000fe200000000ff */
[----:B------:R-:W-:Y:S01]  /*beb0*/  FFMA.FTZ R32, R35, R32, R43 ;  /* 0x0000002023207223 */ /* 0x000fe2000001002b */
[----:B------:R-:W-:Y:S02]  /*bec0*/  F2FP.F16.F32.PACK_AB R5, R33, R42 ;  /* 0x0000002a2105723e */ /* 0x000fe400000000ff */
[----:B------:R-:W-:-:S02]  /*bed0*/  F2FP.F16.F32.PACK_AB R6, R37, R6 ;  /* 0x000000062506723e */ /* 0x000fc400000000ff */
[----:B------:R-:W-:-:S05]  /*bee0*/  F2FP.F16.F32.PACK_AB R7, R32, R7 ;  /* 0x000000072007723e */ /* 0x000fca00000000ff */
[----:B------:R0:W-:Y:S02]  /*bef0*/  STS.128 [R30], R4 ;  /* 0x000000041e007388 */ /* 0x0001e40000000c00 */
.L_x_582:
[----:B------:R-:W-:Y:S05]  /*bf00*/  BSYNC B2 ;  /* 0x0000000000027941 */ /* 0x000fea0003800000 */
.L_x_581:
[----:B------:R-:W-:Y:S04]  /*bf10*/  BSSY B2, `(.L_x_583) ;  /* 0x0000028000027945 */ /* 0x000fe80003800000 */
[----:B------:R-:W-:Y:S05]  /*bf20*/  @P1 BRA `(.L_x_584) ;  /* 0x0000000000981947 */ /* 0x000fea0003800000 */
[----:B0-----:R-:W0:Y:S01]  /*bf30*/  LDS.128 R4, [R30+0x4000] ;  /* 0x004000001e047984 */ /* 0x001e220000000c00 */
        /* <DEDUP_REMOVED lines=36> */
[----:B------:R1:W-:Y:S02]  /*c180*/  STS.128 [R30+0x4000], R4 ;  /* 0x004000041e007388 */ /* 0x0003e40000000c00 */
.L_x_584:
[----:B------:R-:W-:Y:S05]  /*c190*/  BSYNC B2 ;  /* 0x0000000000027941 */ /* 0x000fea0003800000 */
.L_x_583:
[----:B------:R-:W-:Y:S04]  /*c1a0*/  BSSY B2, `(.L_x_585) ;  /* 0x0000028000027945 */ /* 0x000fe80003800000 */
[----:B------:R-:W-:Y:S05]  /*c1b0*/  @P2 BRA `(.L_x_586) ;  /* 0x0000000000982947 */ /* 0x000fea0003800000 */
[----:B01----:R-:W0:Y:S01]  /*c1c0*/  LDS.128 R4, [R30+0x8000] ;  /* 0x008000001e047984 */ /* 0x003e220000000c00 */
        /* <DEDUP_REMOVED lines=37> */
.L_x_586:
[----:B------:R-:W-:Y:S05]  /*c420*/  BSYNC B2 ;  /* 0x0000000000027941 */ /* 0x000fea0003800000 */
.L_x_585:
[----:B------:R-:W-:Y:S05]  /*c430*/  @P3 BRA `(.L_x_580) ;  /* 0x0000000000983947 */ /* 0x000fea0003800000 */
[----:B012---:R-:W0:Y:S01]  /*c440*/  LDS.128 R4, [R30+0xc000] ;  /* 0x00c000001e047984 */ /* 0x007e220000000c00 */
        /* <DEDUP_REMOVED lines=37> */
.L_x_580:
[----:B------:R-:W-:Y:S05]  /*c6a0*/  BSYNC B1 ;  /* 0x0000000000017941 */ /* 0x000fea0003800000 */
.L_x_579:
[----:B------:R-:W-:Y:S01]  /*c6b0*/  ISETP.GE.AND P0, PT, R31, R0, PT ;  /* 0x000000001f00720c */ /* 0x000fe20003f06270 */
[----:B------:R-:W-:-:S12]  /*c6c0*/  BSSY B1, `(.L_x_587) ;  /* 0x00000a9000017945 */ /* 0x000fd80003800000 */
[----:B------:R-:W-:Y:S05]  /*c6d0*/  @P0 BRA `(.L_x_588) ;  /* 0x00000008009c0947 */ /* 0x000fea0003800000 */
[----:B0123--:R-:W0:Y:S01]  /*c6e0*/  LDC R5, c[0x0][0x3f4] ;  /* 0x0000fd00ff057b82 */ /* 0x00fe220000000800 */
[----:B------:R-:W-:Y:S01]  /*c6f0*/  BSSY B2, `(.L_x_589) ;  /* 0x000002c000027945 */ /* 0x000fe20003800000 */
[-C--:B0-----:R-:W-:Y:S02]  /*c700*/  ISETP.GE.AND P0, PT, R214, R5.reuse, PT ;  /* 0x00000005d600720c */ /* 0x081fe40003f06270 */
[-C--:B------:R-:W-:Y:S02]  /*c710*/  ISETP.GE.AND P1, PT, R221, R5.reuse, PT ;  /* 0x00000005dd00720c */ /* 0x080fe40003f26270 */
[-C--:B------:R-:W-:Y:S02]  /*c720*/  ISETP.GE.AND P2, PT, R220, R5.reuse, PT ;  /* 0x00000005dc00720c */ /* 0x080fe40003f46270 */
[----:B------:R-:W-:-:S07]  /*c730*/  ISETP.GE.AND P3, PT, R222, R5, PT ;  /* 0x00000005de00720c */ /* 0x000fce0003f66270 */
[----:B------:R-:W-:Y:S06]  /*c740*/  @P0 BRA `(.L_x_590) ;  /* 0x0000000000980947 */ /* 0x000fec0003800000 */
[----:B------:R-:W0:Y:S01]  /*c750*/  LDS.128 R4, [R30+0x1000] ;  /* 0x001000001e047984 */ /* 0x000e220000000c00 */
[----:B------:R-:W-:Y:S02]  /*c760*/  HADD2.F32 R39, -RZ, R27.H0_H0 ;  /* 0x2000001bff277230 */ /* 0x000fe40000004100 */
[----:B------:R-:W-:Y:S02]  /*c770*/  HADD2.F32 R37, -RZ, R25.H0_H0 ;  /* 0x20000019ff257230 */ /* 0x000fe40000004100 */
[----:B------:R-:W-:Y:S02]  /*c780*/  HADD2.F32 R42, -RZ, R29.H0_H0 ;  /* 0x2000001dff2a7230 */ /* 0x000fe40000004100 */
[----:B------:R-:W-:Y:S02]  /*c790*/  HADD2.F32 R40, -RZ, R26.H0_H0 ;  /* 0x2000001aff287230 */ /* 0x000fe40000004100 */
[----:B------:R-:W-:Y:S02]  /*c7a0*/  HADD2.F32 R41, -RZ, R27.H1_H1 ;  /* 0x3000001bff297230 */ /* 0x000fe40000004100 */
[----:B------:R-:W-:-:S02]  /*c7b0*/  HADD2.F32 R44, -RZ, R29.H1_H1 ;  /* 0x3000001dff2c7230 */ /* 0x000fc40000004100 */
[--C-:B0-----:R-:W-:Y:S02]  /*c7c0*/  HADD2.F32 R31, -RZ, R4.reuse.H0_H0 ;  /* 0x20000004ff1f7230 */ /* 0x101fe40000004100 */
[----:B------:R-:W-:Y:S02]  /*c7d0*/  HADD2.F32 R4, -RZ, R4.H1_H1 ;  /* 0x30000004ff047230 */ /* 0x000fe40000004100 */
[--C-:B------:R-:W-:Y:S02]  /*c7e0*/  HADD2.F32 R32, -RZ, R5.reuse.H0_H0 ;  /* 0x20000005ff207230 */ /* 0x100fe40000004100 */
[----:B------:R-:W-:Y:S02]  /*c7f0*/  HADD2.F32 R5, -RZ, R5.H1_H1 ;  /* 0x30000005ff057230 */ /* 0x000fe40000004100 */
[-C--:B------:R-:W-:Y:S01]  /*c800*/  FMUL.FTZ R36, R39, R4.reuse ;  /* 0x0000000427247220 */ /* 0x080fe20000410000 */
[----:B------:R-:W-:Y:S01]  /*c810*/  FMUL.FTZ R38, R37, R4 ;  /* 0x0000000425267220 */ /* 0x000fe20000410000 */
[----:B------:R-:W-:-:S02]  /*c820*/  HADD2.F32 R33, -RZ, R6.H0_H0 ;  /* 0x20000006ff217230 */ /* 0x000fc40000004100 */
[----:B------:R-:W-:Y:S01]  /*c830*/  FMUL.FTZ R35, R42, R5 ;  /* 0x000000052a237220 */ /* 0x000fe20000410000 */
[----:B------:R-:W-:Y:S01]  /*c840*/  FFMA.FTZ R4, R37, R31, -R36 ;  /* 0x0000001f25047223 */ /* 0x000fe20000010824 */
[--C-:B------:R-:W-:Y:S02]  /*c850*/  HADD2.F32 R34, -RZ, R7.reuse.H0_H0 ;  /* 0x20000007ff227230 */ /* 0x100fe40000004100 */
[C---:B------:R-:W-:Y:S01]  /*c860*/  FMUL.FTZ R37, R40.reuse, R5 ;  /* 0x0000000528257220 */ /* 0x040fe20000410000 */
[----:B------:R-:W-:Y:S02]  /*c870*/  HADD2.F32 R6, -RZ, R6.H1_H1 ;  /* 0x30000006ff067230 */ /* 0x000fe40000004100 */
[----:B------:R-:W-:Y:S01]  /*c880*/  FFMA.FTZ R31, R39, R31, R38 ;  /* 0x0000001f271f7223 */ /* 0x000fe20000010026 */
[----:B------:R-:W-:Y:S02]  /*c890*/  HADD2.F32 R7, -RZ, R7.H1_H1 ;  /* 0x30000007ff077230 */ /* 0x000fe40000004100 */
[----:B------:R-:W-:Y:S01]  /*c8a0*/  FFMA.FTZ R5, R40, R32, -R35 ;  /* 0x0000002028057223 */ /* 0x000fe20000010823 */
[----:B------:R-:W-:-:S02]  /*c8b0*/  HADD2.F32 R39, -RZ, R25.H1_H1 ;  /* 0x30000019ff277230 */ /* 0x000fc40000004100 */
[----:B------:R-:W-:Y:S01]  /*c8c0*/  FFMA.FTZ R32, R42, R32, R37 ;  /* 0x000000202a207223 */ /* 0x000fe20000010025 */
[----:B------:R-:W-:Y:S02]  /*c8d0*/  HADD2.F32 R40, -RZ, R26.H1_H1 ;  /* 0x3000001aff287230 */ /* 0x000fe40000004100 */
[-C--:B------:R-:W-:Y:S01]  /*c8e0*/  FMUL.FTZ R36, R41, R6.reuse ;  /* 0x0000000629247220 */ /* 0x080fe20000410000 */
[-C--:B------:R-:W-:Y:S01]  /*c8f0*/  FMUL.FTZ R35, R44, R7.reuse ;  /* 0x000000072c237220 */ /* 0x080fe20000410000 */
[----:B------:R-:W-:Y:S01]  /*c900*/  FMUL.FTZ R38, R39, R6 ;  /* 0x0000000627267220 */ /* 0x000fe20000410000 */
[----:B------:R-:W-:Y:S01]  /*c910*/  F2FP.F16.F32.PACK_AB R4, R31, R4 ;  /* 0x000000041f04723e */ /* 0x000fe200000000ff */
[C---:B------:R-:W-:Y:S01]  /*c920*/  FMUL.FTZ R37, R40.reuse, R7 ;  /* 0x0000000728257220 */ /* 0x040fe20000410000 */
[-C--:B------:R-:W-:Y:S01]  /*c930*/  FFMA.FTZ R6, R39, R33.reuse, -R36 ;  /* 0x0000002127067223 */ /* 0x080fe20000010824 */
[-C--:B------:R-:W-:Y:S01]  /*c940*/  FFMA.FTZ R7, R40, R34.reuse, -R35 ;  /* 0x0000002228077223 */ /* 0x080fe20000010823 */
[----:B------:R-:W-:Y:S01]  /*c950*/  FFMA.FTZ R33, R41, R33, R38 ;  /* 0x0000002129217223 */ /* 0x000fe20000010026 */
[----:B------:R-:W-:Y:S01]  /*c960*/  FFMA.FTZ R34, R44, R34, R37 ;  /* 0x000000222c227223 */ /* 0x000fe20000010025 */
[----:B------:R-:W-:-:S03]  /*c970*/  F2FP.F16.F32.PACK_AB R5, R32, R5 ;  /* 0x000000052005723e */ /* 0x000fc600000000ff */
[----:B------:R-:W-:Y:S02]  /*c980*/  F2FP.F16.F32.PACK_AB R6, R33, R6 ;  /* 0x000000062106723e */ /* 0x000fe400000000ff */
[----:B------:R-:W-:-:S05]  /*c990*/  F2FP.F16.F32.PACK_AB R7, R34, R7 ;  /* 0x000000072207723e */ /* 0x000fca00000000ff */
[----:B------:R0:W-:Y:S02]  /*c9a0*/  STS.128 [R30+0x1000], R4 ;  /* 0x001000041e007388 */ /* 0x0001e40000000c00 */
.L_x_590:
[----:B------:R-:W-:Y:S05]  /*c9b0*/  BSYNC B2 ;  /* 0x0000000000027941 */ /* 0x000fea0003800000 */
.L_x_589:
[----:B------:R-:W-:Y:S04]  /*c9c0*/  BSSY B2, `(.L_x_591) ;  /* 0x0000028000027945 */ /* 0x000fe80003800000 */
[----:B------:R-:W-:Y:S05]  /*c9d0*/  @P1 BRA `(.L_x_592) ;  /* 0x0000000000981947 */ /* 0x000fea0003800000 */
[----:B0-----:R-:W0:Y:S01]  /*c9e0*/  LDS.128 R4, [R30+0x5000] ;  /* 0x005000001e047984 */ /* 0x001e220000000c00 */
        /* <DEDUP_REMOVED lines=37> */
.L_x_592:
[----:B------:R-:W-:Y:S05]  /*cc40*/  BSYNC B2 ;  /* 0x0000000000027941 */ /* 0x000fea0003800000 */
.L_x_591:
[----:B------:R-:W-:Y:S04]  /*cc50*/  BSSY B2, `(.L_x_593) ;  /* 0x0000028000027945 */ /* 0x000fe80003800000 */
[----:B------:R-:W-:Y:S05]  /*cc60*/  @P2 BRA `(.L_x_594) ;  /* 0x0000000000982947 */ /* 0x000fea0003800000 */
[----:B01----:R-:W0:Y:S01]  /*cc70*/  LDS.128 R4, [R30+0x9000] ;  /* 0x009000001e047984 */ /* 0x003e220000000c00 */
        /* <DEDUP_REMOVED lines=37> */
.L_x_594:
[----:B------:R-:W-:Y:S05]  /*ced0*/  BSYNC B2 ;  /* 0x0000000000027941 */ /* 0x000fea0003800000 */
.L_x_593:
[----:B------:R-:W-:Y:S05]  /*cee0*/  @P3 BRA `(.L_x_588) ;  /* 0x0000000000983947 */ /* 0x000fea0003800000 */
[----:B012---:R-:W0:Y:S01]  /*cef0*/  LDS.128 R4, [R30+0xd000] ;  /* 0x00d000001e047984 */ /* 0x007e220000000c00 */
        /* <DEDUP_REMOVED lines=37> */
.L_x_588:
[----:B------:R-:W-:Y:S05]  /*d150*/  BSYNC B1 ;  /* 0x0000000000017941 */ /* 0x000fea0003800000 */
.L_x_587:
[----:B01234-:R-:W-:Y:S01]  /*d160*/  VIADD R4, R219, 0x40 ;  /* 0x00000040db047836 */ /* 0x01ffe20000000000 */
[----:B------:R-:W-:Y:S04]  /*d170*/  BSSY B1, `(.L_x_595) ;  /* 0x00000aa000017945 */ /* 0x000fe80003800000 */
[----:B------:R-:W-:-:S13]  /*d180*/  ISETP.GE.AND P0, PT, R4, R0, PT ;  /* 0x000000000400720c */ /* 0x000fda0003f06270 */
[----:B------:R-:W-:Y:S05]  /*d190*/  @P0 BRA `(.L_x_596) ;  /* 0x00000008009c0947 */ /* 0x000fea0003800000 */
[----:B------:R-:W0:Y:S01]  /*d1a0*/  LDC R5, c[0x0][0x3f4] ;  /* 0x0000fd00ff057b82 */ /* 0x000e220000000800 */
        /* <DEDUP_REMOVED lines=44> */
.L_x_598:
[----:B------:R-:W-:Y:S05]  /*d470*/  BSYNC B2 ;  /* 0x0000000000027941 */ /* 0x000fea0003800000 */
.L_x_597:
        /* <DEDUP_REMOVED lines=40> */
.L_x_600:
[----:B------:R-:W-:Y:S05]  /*d700*/  BSYNC B2 ;  /* 0x0000000000027941 */ /* 0x000fea0003800000 */
.L_x_599:
        /* <DEDUP_REMOVED lines=40> */
.L_x_602:
[----:B------:R-:W-:Y:S05]  /*d990*/  BSYNC B2 ;  /* 0x0000000000027941 */ /* 0x000fea0003800000 */
.L_x_601:
        /* <DEDUP_REMOVED lines=39> */
.L_x_596:
[----:B------:R-:W-:Y:S05]  /*dc10*/  BSYNC B1 ;  /* 0x0000000000017941 */ /* 0x000fea0003800000 */
.L_x_595:
[----:B------:R-:W-:-:S13]  /*dc20*/  ISETP.GE.AND P0, PT, R21, R0, PT ;  /* 0x000000001500720c */ /* 0x000fda0003f06270 */
        /* <DEDUP_REMOVED lines=17> */
[-C--:B------:R-:W-:Y:S01]  /*dd40*/  FMUL.FTZ R33, R38, R4.reuse ;  /* 0x0000000426217220 */ /* 0x080fe20000410000 */
[C---:B------:R-:W-:Y:S01]  /*dd50*/  FMUL.FTZ R35, R36.reuse, R4 ;  /* 0x0000000424237220 */ /* 0x040fe20000410000 */
[--C-:B------:R-:W-:Y:S02]  /*dd60*/  HADD2.F32 R31, -RZ, R6.reuse.H0_H0 ;  /* 0x20000006ff1f7230 */ /* 0x100fe40000004100 */
[----:B------:R-:W-:Y:S02]  /*dd70*/  HADD2.F32 R32, -RZ, R7.H0_H0 ;  /* 0x20000007ff207230 */ /* 0x000fe40000004100 */
[-C--:B------:R-:W-:Y:S01]  /*dd80*/  FFMA.FTZ R4, R36, R0.reuse, -R33 ;  /* 0x0000000024047223 */ /* 0x080fe20000010821 */
[----:B------:R-:W-:Y:S01]  /*dd90*/  FFMA.FTZ R35, R38, R0, R35 ;  /* 0x0000000026237223 */ /* 0x000fe20000010023 */
[----:B------:R-:W-:-:S02]  /*dda0*/  HADD2.F32 R6, -RZ, R6.H1_H1 ;  /* 0x30000006ff067230 */ /* 0x000fc40000004100 */
[-C--:B------:R-:W-:Y:S01]  /*ddb0*/  FMUL.FTZ R34, R39, R5.reuse ;  /* 0x0000000527227220 */ /* 0x080fe20000410000 */
[----:B------:R-:W-:Y:S02]  /*ddc0*/  HADD2.F32 R7, -RZ, R7.H1_H1 ;  /* 0x30000007ff077230 */ /* 0x000fe40000004100 */
[C---:B------:R-:W-:Y:S01]  /*ddd0*/  FMUL.FTZ R0, R37.reuse, R5 ;  /* 0x0000000525007220 */ /* 0x040fe20000410000 */
[----:B------:R-:W-:Y:S02]  /*dde0*/  HADD2.F32 R33, -RZ, R27.H1_H1 ;  /* 0x3000001bff217230 */ /* 0x000fe40000004100 */
[-C--:B------:R-:W-:Y:S01]  /*ddf0*/  FFMA.FTZ R5, R37, R21.reuse, -R34 ;  /* 0x0000001525057223 */ /* 0x080fe20000010822 */
[----:B------:R-:W-:Y:S02]  /*de00*/  HADD2.F32 R38, -RZ, R29.H1_H1 ;  /* 0x3000001dff267230 */ /* 0x000fe40000004100 */
[----:B------:R-:W-:Y:S01]  /*de10*/  FFMA.FTZ R0, R39, R21, R0 ;  /* 0x0000001527007223 */ /* 0x000fe20000010000 */
[----:B------:R-:W-:Y:S01]  /*de20*/  HADD2.F32 R27, -RZ, R25.H1_H1 ;  /* 0x30000019ff1b7230 */ /* 0x000fe20000004100 */
[----:B------:R-:W-:Y:S01]  /*de30*/  F2FP.F16.F32.PACK_AB R4, R35, R4 ;  /* 0x000000042304723e */ /* 0x000fe200000000ff */
[----:B------:R-:W-:-:S02]  /*de40*/  HADD2.F32 R36, -RZ, R26.H1_H1 ;  /* 0x3000001aff247230 */ /* 0x000fc40000004100 */
[-C--:B------:R-:W-:Y:S01]  /*de50*/  FMUL.FTZ R26, R33, R6.reuse ;  /* 0x00000006211a7220 */ /* 0x080fe20000410000 */
[----:B------:R-:W-:Y:S01]  /*de60*/  FMUL.FTZ R21, R38, R7 ;  /* 0x0000000726157220 */ /* 0x000fe20000410000 */
[C---:B------:R-:W-:Y:S01]  /*de70*/  FMUL.FTZ R34, R27.reuse, R6 ;  /* 0x000000061b227220 */ /* 0x040fe20000410000 */
[----:B------:R-:W-:Y:S01]  /*de80*/  F2FP.F16.F32.PACK_AB R5, R0, R5 ;  /* 0x000000050005723e */ /* 0x000fe200000000ff */
[C---:B------:R-:W-:Y:S01]  /*de90*/  FMUL.FTZ R25, R36.reuse, R7 ;  /* 0x0000000724197220 */ /* 0x040fe20000410000 */
[-C--:B------:R-:W-:Y:S01]  /*dea0*/  FFMA.FTZ R6, R27, R31.reuse, -R26 ;  /* 0x0000001f1b067223 */ /* 0x080fe2000001081a */
[-C--:B------:R-:W-:Y:S01]  /*deb0*/  FFMA.FTZ R7, R36, R32.reuse, -R21 ;  /* 0x0000002024077223 */ /* 0x080fe20000010815 */
[----:B------:R-:W-:Y:S01]  /*dec0*/  FFMA.FTZ R31, R33, R31, R34 ;  /* 0x0000001f211f7223 */ /* 0x000fe20000010022 */
[----:B------:R-:W-:-:S04]  /*ded0*/  FFMA.FTZ R32, R38, R32, R25 ;  /* 0x0000002026207223 */ /* 0x000fc80000010019 */
[----:B------:R-:W-:Y:S02]  /*dee0*/  F2FP.F16.F32.PACK_AB R6, R31, R6 ;  /* 0x000000061f06723e */ /* 0x000fe400000000ff */
[----:B------:R-:W-:-:S05]  /*def0*/  F2FP.F16.F32.PACK_AB R7, R32, R7 ;  /* 0x000000072007723e */ /* 0x000fca00000000ff */
[----:B------:R0:W-:Y:S02]  /*df00*/  STS.128 [R30+0x3000], R4 ;  /* 0x003000041e007388 */ /* 0x0001e40000000c00 */
.L_x_605:
[----:B------:R-:W-:Y:S05]  /*df10*/  BSYNC B1 ;  /* 0x0000000000017941 */ /* 0x000fea0003800000 */
.L_x_604:
        /* <DEDUP_REMOVED lines=13> */
[----:B------:R-:W-:Y:S02]  /*dff0*/  HADD2.F32 R25, -RZ, R6.H0_H0 ;  /* 0x20000006ff197230 */ /* 0x000fe40000004100 */
[-C--:B------:R-:W-:Y:S01]  /*e000*/  FMUL.FTZ R32, R33, R5.reuse ;  /* 0x0000000521207220 */ /* 0x080fe20000410000 */
[-C--:B------:R-:W-:Y:S01]  /*e010*/  FFMA.FTZ R4, R34, R0.reuse, -R27 ;  /* 0x0000000022047223 */ /* 0x080fe2000001081b */
[----:B------:R-:W-:Y:S01]  /*e020*/  FFMA.FTZ R29, R36, R0, R29 ;  /* 0x00000000241d7223 */ /* 0x000fe2000001001d */
[----:B------:R-:W-:Y:S01]  /*e030*/  FMUL.FTZ R0, R31, R5 ;  /* 0x000000051f007220 */ /* 0x000fe20000410000 */
[----:B------:R-:W-:-:S02]  /*e040*/  HADD2.F32 R26, -RZ, R7.H0_H0 ;  /* 0x20000007ff1a7230 */ /* 0x000fc40000004100 */
[-C--:B------:R-:W-:Y:S01]  /*e050*/  FFMA.FTZ R5, R31, R21.reuse, -R32 ;  /* 0x000000151f057223 */ /* 0x080fe20000010820 */
[----:B------:R-:W-:Y:S02]  /*e060*/  HADD2.F32 R6, -RZ, R6.H1_H1 ;  /* 0x30000006ff067230 */ /* 0x000fe40000004100 */
[----:B------:R-:W-:Y:S01]  /*e070*/  FFMA.FTZ R0, R33, R21, R0 ;  /* 0x0000001521007223 */ /* 0x000fe20000010000 */
[----:B------:R-:W-:Y:S01]  /*e080*/  HADD2.F32 R7, -RZ, R7.H1_H1 ;  /* 0x30000007ff077230 */ /* 0x000fe20000004100 */
[----:B------:R-:W-:Y:S01]  /*e090*/  F2FP.F16.F32.PACK_AB R4, R29, R4 ;  /* 0x000000041d04723e */ /* 0x000fe200000000ff */
[----:B------:R-:W-:Y:S02]  /*e0a0*/  HADD2.F32 R31, -RZ, R20.H1_H1 ;  /* 0x30000014ff1f7230 */ /* 0x000fe40000004100 */
[----:B------:R-:W-:Y:S01]  /*e0b0*/  HADD2.F32 R32, -RZ, R24.H1_H1 ;  /* 0x30000018ff207230 */ /* 0x000fe20000004100 */
[----:B------:R-:W-:Y:S01]  /*e0c0*/  F2FP.F16.F32.PACK_AB R5, R0, R5 ;  /* 0x000000050005723e */ /* 0x000fe200000000ff */
[----:B------:R-:W-:-:S02]  /*e0d0*/  HADD2.F32 R27, -RZ, R14.H1_H1 ;  /* 0x3000000eff1b7230 */ /* 0x000fc40000004100 */
[-C--:B------:R-:W-:Y:S01]  /*e0e0*/  FMUL.FTZ R14, R31, R6.reuse ;  /* 0x000000061f0e7220 */ /* 0x080fe20000410000 */
[----:B------:R-:W-:Y:S02]  /*e0f0*/  HADD2.F32 R24, -RZ, R15.H1_H1 ;  /* 0x3000000fff187230 */ /* 0x000fe40000004100 */
[----:B------:R-:W-:Y:S01]  /*e100*/  FMUL.FTZ R15, R32, R7 ;  /* 0x00000007200f7220 */ /* 0x000fe20000410000 */
[C---:B------:R-:W-:Y:S01]  /*e110*/  FMUL.FTZ R20, R27.reuse, R6 ;  /* 0x000000061b147220 */ /* 0x040fe20000410000 */
[----:B------:R-:W-:Y:S01]  /*e120*/  FFMA.FTZ R6, R27, R25, -R14 ;  /* 0x000000191b067223 */ /* 0x000fe2000001080e */
[C---:B------:R-:W-:Y:S01]  /*e130*/  FMUL.FTZ R21, R24.reuse, R7 ;  /* 0x0000000718157220 */ /* 0x040fe20000410000 */
[-C--:B------:R-:W-:Y:S01]  /*e140*/  FFMA.FTZ R7, R24, R26.reuse, -R15 ;  /* 0x0000001a18077223 */ /* 0x080fe2000001080f */
[----:B------:R-:W-:Y:S02]  /*e150*/  FFMA.FTZ R25, R31, R25, R20 ;  /* 0x000000191f197223 */ /* 0x000fe40000010014 */
[----:B------:R-:W-:-:S03]  /*e160*/  FFMA.FTZ R26, R32, R26, R21 ;  /* 0x0000001a201a7223 */ /* 0x000fc60000010015 */
[----:B------:R-:W-:Y:S02]  /*e170*/  F2FP.F16.F32.PACK_AB R6, R25, R6 ;  /* 0x000000061906723e */ /* 0x000fe400000000ff */
[----:B------:R-:W-:-:S05]  /*e180*/  F2FP.F16.F32.PACK_AB R7, R26, R7 ;  /* 0x000000071a07723e */ /* 0x000fca00000000ff */
[----:B------:R1:W-:Y:S02]  /*e190*/  STS.128 [R30+0x7000], R4 ;  /* 0x007000041e007388 */ /* 0x0003e40000000c00 */
.L_x_607:
[----:B------:R-:W-:Y:S05]  /*e1a0*/  BSYNC B1 ;  /* 0x0000000000017941 */ /* 0x000fea0003800000 */
.L_x_606:
        /* <DEDUP_REMOVED lines=16> */
[-C--:B------:R-:W-:Y:S01]  /*e2b0*/  FMUL.FTZ R27, R34, R5.reuse ;  /* 0x00000005221b7220 */ /* 0x080fe20000410000 */
[----:B------:R-:W-:Y:S01]  /*e2c0*/  FFMA.FTZ R4, R24, R0, -R21 ;  /* 0x0000000018047223 */ /* 0x000fe20000010815 */
[C---:B------:R-:W-:Y:S01]  /*e2d0*/  FMUL.FTZ R21, R26.reuse, R5 ;  /* 0x000000051a157220 */ /* 0x040fe20000410000 */
[--C-:B------:R-:W-:Y:S02]  /*e2e0*/  HADD2.F32 R20, -RZ, R7.reuse.H0_H0 ;  /* 0x20000007ff147230 */ /* 0x100fe40000004100 */
[----:B------:R-:W-:Y:S01]  /*e2f0*/  FFMA.FTZ R5, R26, R14, -R27 ;  /* 0x0000000e1a057223 */ /* 0x000fe2000001081b */
[----:B------:R-:W-:Y:S02]  /*e300*/  HADD2.F32 R6, -RZ, R6.H1_H1 ;  /* 0x30000006ff067230 */ /* 0x000fe40000004100 */
[----:B------:R-:W-:Y:S01]  /*e310*/  FFMA.FTZ R25, R32, R0, R25 ;  /* 0x0000000020197223 */ /* 0x000fe20000010019 */
[----:B------:R-:W-:Y:S02]  /*e320*/  HADD2.F32 R7, -RZ, R7.H1_H1 ;  /* 0x30000007ff077230 */ /* 0x000fe40000004100 */
[----:B------:R-:W-:Y:S01]  /*e330*/  FFMA.FTZ R14, R34, R14, R21 ;  /* 0x0000000e220e7223 */ /* 0x000fe20000010015 */
[----:B------:R-:W-:-:S02]  /*e340*/  HADD2.F32 R27, -RZ, R10.H1_H1 ;  /* 0x3000000aff1b7230 */ /* 0x000fc40000004100 */
[----:B------:R-:W-:Y:S01]  /*e350*/  FMUL.FTZ R0, R29, R6 ;  /* 0x000000061d007220 */ /* 0x000fe20000410000 */
[----:B------:R-:W-:Y:S02]  /*e360*/  HADD2.F32 R10, -RZ, R11.H1_H1 ;  /* 0x3000000bff0a7230 */ /* 0x000fe40000004100 */
[----:B------:R-:W-:Y:S01]  /*e370*/  FMUL.FTZ R11, R12, R7 ;  /* 0x000000070c0b7220 */ /* 0x000fe20000410000 */
[----:B------:R-:W-:Y:S01]  /*e380*/  F2FP.F16.F32.PACK_AB R4, R25, R4 ;  /* 0x000000041904723e */ /* 0x000fe200000000ff */
[C---:B------:R-:W-:Y:S01]  /*e390*/  FMUL.FTZ R6, R27.reuse, R6 ;  /* 0x000000061b067220 */ /* 0x040fe20000410000 */
[----:B------:R-:W-:Y:S01]  /*e3a0*/  FFMA.FTZ R0, R27, R15, -R0 ;  /* 0x0000000f1b007223 */ /* 0x000fe20000010800 */
[C---:B------:R-:W-:Y:S01]  /*e3b0*/  FMUL.FTZ R13, R10.reuse, R7 ;  /* 0x000000070a0d7220 */ /* 0x040fe20000410000 */
[-C--:B------:R-:W-:Y:S01]  /*e3c0*/  FFMA.FTZ R7, R10, R20.reuse, -R11 ;  /* 0x000000140a077223 */ /* 0x080fe2000001080b */
[----:B------:R-:W-:Y:S01]  /*e3d0*/  FFMA.FTZ R15, R29, R15, R6 ;  /* 0x0000000f1d0f7223 */ /* 0x000fe20000010006 */
[----:B------:R-:W-:Y:S01]  /*e3e0*/  F2FP.F16.F32.PACK_AB R5, R14, R5 ;  /* 0x000000050e05723e */ /* 0x000fe200000000ff */
[----:B------:R-:W-:-:S03]  /*e3f0*/  FFMA.FTZ R20, R12, R20, R13 ;  /* 0x000000140c147223 */ /* 0x000fc6000001000d */
[----:B------:R-:W-:Y:S02]  /*e400*/  F2FP.F16.F32.PACK_AB R6, R15, R0 ;  /* 0x000000000f06723e */ /* 0x000fe400000000ff */
[----:B------:R-:W-:-:S05]  /*e410*/  F2FP.F16.F32.PACK_AB R7, R20, R7 ;  /* 0x000000071407723e */ /* 0x000fca00000000ff */
[----:B------:R2:W-:Y:S02]  /*e420*/  STS.128 [R30+0xb000], R4 ;  /* 0x00b000041e007388 */ /* 0x0005e40000000c00 */
.L_x_609:
[----:B------:R-:W-:Y:S05]  /*e430*/  BSYNC B1 ;  /* 0x0000000000017941 */ /* 0x000fea0003800000 */
.L_x_608:
        /* <DEDUP_REMOVED lines=38> */
[----:B------:R4:W-:Y:S01]  /*e6a0*/  STS.128 [R30+0xf000], R4 ;  /* 0x00f000041e007388 */ /* 0x0009e20000000c00 */
[----:B------:R-:W-:Y:S05]  /*e6b0*/  BRA `(.L_x_603) ;  /* 0x0000003800587947 */ /* 0x000fea0003800000 */
.L_x_573:
[----:B------:R-:W-:-:S03]  /*e6c0*/  UMOV UR4, 0xffffffff ;  /* 0xffffffff00047882 */ /* 0x000fc60000000000 */
[----:B------:R-:W-:Y:S05]  /*e6d0*/  BRA.DIV UR4, `(.L_x_610) ;  /* 0x000001a204107947 */ /* 0x000fea000b800000 */
[----:B------:R0:W1:Y:S04]  /*e6e0*/  SHFL.IDX PT, R0, R24, RZ, 0x181f ;  /* 0x00181fff18007589 */ /* 0x00006800000e0000 */
[----:B------:R-:W2:Y:S04]  /*e6f0*/  SHFL.IDX PT, R2, R2, RZ, 0x181f ;  /* 0x00181fff02027589 */ /* 0x000ea800000e0000 */
[----:B------:R0:W3:Y:S04]  /*e700*/  SHFL.IDX PT, R3, R26, RZ, 0x181f ;  /* 0x00181fff1a037589 */ /* 0x0000e800000e0000 */
[----:B------:R0:W4:Y:S02]  /*e710*/  SHFL.IDX PT, R20, R25, RZ, 0x181f ;  /* 0x00181fff19147589 */ /* 0x00012400000e0000 */
.L_x_857:
[----:B------:R-:W-:Y:S01]  /*e720*/  ULDC UR4, c[0x0][0x448] ;  /* 0x0001120000047ab9 */ /* 0x000fe20000000800 */
[----:B------:R-:W-:Y:S01]  /*e730*/  BSSY B1, `(.L_x_611) ;  /* 0x0000029000017945 */ /* 0x000fe20003800000 */
[----:B------:R-:W-:Y:S01]  /*e740*/  IMAD R39, R140, UR4, RZ ;  /* 0x000000048c277c24 */ /* 0x000fe2000f8e02ff */
[----:B------:R-:W-:Y:S02]  /*e750*/  CS2R R4, SRZ ;  /* 0x0000000000047805 */ /* 0x000fe4000001ff00 */
[----:B------:R-:W-:Y:S02]  /*e760*/  CS2R R6, SRZ ;  /* 0x0000000000067805 */ /* 0x000fe4000001ff00 */
[----:B------:R-:W-:Y:S02]  /*e770*/  CS2R R10, SRZ ;  /* 0x00000000000a7805 */ /* 0x000fe4000001ff00 */
[----:B------:R-:W-:Y:S02]  /*e780*/  CS2R R12, SRZ ;  /* 0x00000000000c7805 */ /* 0x000fe4000001ff00 */
[----:B------:R-:W-:Y:S01]  /*e790*/  ISETP.GE.AND P0, PT, R8, R39, PT ;  /* 0x000000270800720c */ /* 0x000fe20003f06270 */
[----:B------:R-:W-:Y:S01]  /*e7a0*/  IMAD R39, R29, -0x80, R39 ;  /* 0xffffff801d277824 */ /* 0x000fe200078e0227 */
[----:B------:R-:W-:-:S02]  /*e7b0*/  CS2R R8, SRZ ;  /* 0x0000000000087805 */ /* 0x000fc4000001ff00 */
[----:B------:R-:W-:Y:S02]  /*e7c0*/  CS2R R14, SRZ ;  /* 0x00000000000e7805 */ /* 0x000fe4000001ff00 */
[----:B0-----:R-:W-:Y:S02]  /*e7d0*/  CS2R R24, SRZ ;  /* 0x0000000000187805 */ /* 0x001fe4000001ff00 */
[----:B------:R-:W-:-:S05]  /*e7e0*/  CS2R R26, SRZ ;  /* 0x00000000001a7805 */ /* 0x000fca000001ff00 */
[----:B------:R-:W-:Y:S05]  /*e7f0*/  @P0 BRA `(.L_x_612) ;  /* 0x0000000000700947 */ /* 0x000fea0003800000 */
[----:B------:R-:W-:Y:S01]  /*e800*/  ULDC UR4, c[0x0][0x3f4] ;  /* 0x0000fd0000047ab9 */ /* 0x000fe20000000800 */
[----:B------:R-:W-:Y:S02]  /*e810*/  CS2R R12, SRZ ;  /* 0x00000000000c7805 */ /* 0x000fe4000001ff00 */
[----:B------:R-:W-:Y:S02]  /*e820*/  ISETP.GE.AND P5, PT, R213, UR4, PT ;  /* 0x00000004d5007c0c */ /* 0x000fe4000bfa6270 */
[----:B------:R-:W-:Y:S02]  /*e830*/  CS2R R14, SRZ ;  /* 0x00000000000e7805 */ /* 0x000fe4000001ff00 */
[----:B------:R-:W-:Y:S01]  /*e840*/  ISETP.GE.AND P4, PT, R16, UR4, PT ;  /* 0x0000000410007c0c */ /* 0x000fe2000bf86270 */
[----:B------:R-:W-:-:S08]  /*e850*/  ULDC.64 UR6, c[0x0][0x208] ;  /* 0x0000820000067ab9 */ /* 0x000fd00000000a00 */
[C---:B------:R-:W-:Y:S01]  /*e860*/  @!P5 IMAD.SHL.U32 R5, R23.reuse, 0x2, RZ ;  /* 0x000000021705d824 */ /* 0x040fe200078e00ff */
[----:B------:R-:W-:-:S03]  /*e870*/  @!P5 SHF.L.U64.HI R4, R23, 0x1, R216 ;  /* 0x000000011704d819 */ /* 0x000fc600000102d8 */
[----:B------:R-:W-:Y:S02]  /*e880*/  @!P4 SHF.L.U32 R35, R16, 0x1, RZ ;  /* 0x000000011023c819 */ /* 0x000fe400000006ff */
[C---:B--2---:R-:W-:Y:S02]  /*e890*/  @!P5 IADD3 R36, P2, R2.reuse, R5, RZ ;  /* 0x000000050224d210 */ /* 0x044fe40007f5e0ff */
[-C--:B------:R-:W-:Y:S02]  /*e8a0*/  @!P4 IADD3 R32, P0, R2, R35.reuse, RZ ;  /* 0x000000230220c210 */ /* 0x080fe40007f1e0ff */
[----:B------:R-:W-:Y:S01]  /*e8b0*/  @!P4 SHF.L.U64.HI R6, R16, 0x1, R17 ;  /* 0x000000011006c819 */ /* 0x000fe20000010211 */
[----:B-1----:R-:W-:Y:S01]  /*e8c0*/  @!P5 IMAD.X R37, R0, 0x1, R4, P2 ;  /* 0x000000010025d824 */ /* 0x002fe200010e0604 */
[C---:B----4-:R-:W-:Y:S02]  /*e8d0*/  @!P4 IADD3 R34, P1, R20.reuse, R35, RZ ;  /* 0x000000231422c210 */ /* 0x050fe40007f3e0ff */
[----:B------:R-:W-:Y:S01]  /*e8e0*/  @!P5 IADD3 R2, P3, R20, R5, RZ ;  /* 0x000000051402d210 */ /* 0x000fe20007f7e0ff */
[----:B------:R-:W-:Y:S01]  /*e8f0*/  @!P4 IMAD.X R33, R0, 0x1, R6, P0 ;  /* 0x000000010021c824 */ /* 0x000fe200000e0606 */
[----:B---3--:R-:W-:-:S02]  /*e900*/  @!P4 IADD3.X R35, R3, R6, RZ, P1, !PT ;  /* 0x000000060323c210 */ /* 0x008fc40000ffe4ff */
[----:B------:R-:W-:Y:S02]  /*e910*/  CS2R R6, SRZ ;  /* 0x0000000000067805 */ /* 0x000fe4000001ff00 */
[----:B------:R-:W-:Y:S01]  /*e920*/  CS2R R24, SRZ ;  /* 0x0000000000187805 */ /* 0x000fe2000001ff00 */
[----:B------:R-:W-:Y:S01]  /*e930*/  @!P5 IMAD.X R3, R3, 0x1, R4, P3 ;  /* 0x000000010303d824 */ /* 0x000fe200018e0604 */
[----:B------:R-:W-:Y:S02]  /*e940*/  CS2R R4, SRZ ;  /* 0x0000000000047805 */ /* 0x000fe4000001ff00 */
[----:B------:R-:W-:Y:S02]  /*e950*/  CS2R R26, SRZ ;  /* 0x00000000001a7805 */ /* 0x000fe4000001ff00 */
[----:B------:R-:W-:Y:S02]  /*e960*/  CS2R R8, SRZ ;  /* 0x0000000000087805 */ /* 0x000fe4000001ff00 */
[----:B------:R-:W-:Y:S01]  /*e970*/  CS2R R10, SRZ ;  /* 0x00000000000a7805 */ /* 0x000fe2000001ff00 */
[----:B------:R0:W5:Y:S04]  /*e980*/  @!P4 LD.E.128 R12, desc[UR6][R32.64] ;  /* 0x00000006200cc980 */ /* 0x000168000c101d00 */
[----:B------:R0:W5:Y:S04]  /*e990*/  @!P4 LD.E.128 R4, desc[UR6][R34.64] ;  /* 0x000000062204c980 */ /* 0x000168000c101d00 */
[----:B------:R0:W5:Y:S04]  /*e9a0*/  @!P5 LD.E.128 R24, desc[UR6][R36.64] ;  /* 0x000000062418d980 */ /* 0x000168000c101d00 */
[----:B------:R0:W5:Y:S02]  /*e9b0*/  @!P5 LD.E.128 R8, desc[UR6][R2.64] ;  /* 0x000000060208d980 */ /* 0x000164000c101d00 */
.L_x_612:
[----:B------:R-:W-:Y:S05]  /*e9c0*/  BSYNC B1 ;  /* 0x0000000000017941 */ /* 0x000fea0003800000 */
.L_x_611:
[----:B------:R-:W1:Y:S01]  /*e9d0*/  LDL R46, [R1+0x70] ;  /* 0x00007000012e7983 */ /* 0x000e620000100800 */
[----:B0-2--5:R-:W-:Y:S01]  /*e9e0*/  MOV R2, R5 ;  /* 0x0000000500027202 */ /* 0x025fe20000000f00 */
[----:B------:R-:W-:Y:S01]  /*e9f0*/  IMAD.MOV.U32 R33, RZ, RZ, R14 ;  /* 0x000000ffff217224 */ /* 0x000fe200078e000e */
[----:B------:R-:W-:Y:S01]  /*ea00*/  SHF.R.U64 R43, R4, 0x10, R5 ;  /* 0x00000010042b7819 */ /* 0x000fe20000001205 */
[----:B----4-:R-:W-:Y:S01]  /*ea10*/  IMAD.MOV.U32 R20, RZ, RZ, R13 ;  /* 0x000000ffff147224 */ /* 0x010fe200078e000d */
[----:B------:R-:W-:Y:S01]  /*ea20*/  SHF.R.U32.HI R44, RZ, 0x10, R5 ;  /* 0x00000010ff2c7819 */ /* 0x000fe20000011605 */
[----:B------:R-:W-:Y:S01]  /*ea30*/  IMAD.MOV.U32 R35, RZ, RZ, R4 ;  /* 0x000000ffff237224 */ /* 0x000fe200078e0004 */
[----:B------:R-:W-:Y:S01]  /*ea40*/  MOV R29, R12 ;  /* 0x0000000c001d7202 */ /* 0x000fe20000000f00 */
[----:B------:R-:W-:Y:S01]  /*ea50*/  IMAD.MOV.U32 R37, RZ, RZ, R6 ;  /* 0x000000ffff257224 */ /* 0x000fe200078e0006 */
[----:B------:R-:W-:Y:S01]  /*ea60*/  SHF.R.U64 R32, R12, 0x10, R13 ;  /* 0x000000100c207819 */ /* 0x000fe2000000120d */
[----:B---3--:R-:W-:Y:S01]  /*ea70*/  IMAD.MOV.U32 R3, RZ, RZ, R7 ;  /* 0x000000ffff037224 */ /* 0x008fe200078e0007 */
[----:B------:R-:W-:Y:S01]  /*ea80*/  MOV R12, R15 ;  /* 0x0000000f000c7202 */ /* 0x000fe20000000f00 */
[----:B------:R-:W-:Y:S01]  /*ea90*/  IMAD.MOV.U32 R4, RZ, RZ, R9 ;  /* 0x000000ffff047224 */ /* 0x000fe200078e0009 */
[----:B------:R-:W-:Y:S01]  /*eaa0*/  SHF.R.U32.HI R34, RZ, 0x10, R13 ;  /* 0x00000010ff227819 */ /* 0x000fe2000001160d */
[----:B------:R-:W-:Y:S01]  /*eab0*/  IMAD.MOV.U32 R13, RZ, RZ, R24 ;  /* 0x000000ffff0d7224 */ /* 0x000fe200078e0018 */
[----:B------:R-:W-:Y:S01]  /*eac0*/  SHF.R.U64 R36, R14, 0x10, R15 ;  /* 0x000000100e247819 */ /* 0x000fe2000000120f */
[----:B------:R-:W-:Y:S01]  /*ead0*/  IMAD.MOV.U32 R14, RZ, RZ, R25 ;  /* 0x000000ffff0e7224 */ /* 0x000fe200078e0019 */
[----:B------:R-:W-:Y:S01]  /*eae0*/  SHF.R.U32.HI R38, RZ, 0x10, R15 ;  /* 0x00000010ff267819 */ /* 0x000fe2000001160f */
[----:B------:R-:W-:Y:S01]  /*eaf0*/  BSSY B1, `(.L_x_613) ;  /* 0x000002a000017945 */ /* 0x000fe20003800000 */
[--C-:B------:R-:W-:Y:S01]  /*eb00*/  SHF.R.U64 R40, R24, 0x10, R25.reuse ;  /* 0x0000001018287819 */ /* 0x100fe20000001219 */
[----:B------:R-:W-:Y:S01]  /*eb10*/  IMAD.MOV.U32 R24, RZ, RZ, R8 ;  /* 0x000000ffff187224 */ /* 0x000fe200078e0008 */
[----:B------:R-:W-:Y:S01]  /*eb20*/  SHF.R.U32.HI R41, RZ, 0x10, R25 ;  /* 0x00000010ff297819 */ /* 0x000fe20000011619 */
[----:B------:R-:W-:Y:S01]  /*eb30*/  IMAD.MOV.U32 R25, RZ, RZ, R27 ;  /* 0x000000ffff197224 */ /* 0x000fe200078e001b */
[----:B------:R-:W-:-:S02]  /*eb40*/  MOV R15, R26 ;  /* 0x0000001a000f7202 */ /* 0x000fc40000000f00 */
[----:B------:R-:W-:Y:S02]  /*eb50*/  SHF.R.U64 R42, R26, 0x10, R27 ;  /* 0x000000101a2a7819 */ /* 0x000fe4000000121b */
[----:B------:R-:W-:Y:S01]  /*eb60*/  SHF.R.U64 R45, R6, 0x10, R7 ;  /* 0x00000010062d7819 */ /* 0x000fe20000001207 */
[----:B------:R-:W-:Y:S01]  /*eb70*/  IMAD.MOV.U32 R6, RZ, RZ, R11 ;  /* 0x000000ffff067224 */ /* 0x000fe200078e000b */
[----:B------:R-:W-:Y:S02]  /*eb80*/  SHF.R.U32.HI R27, RZ, 0x10, R27 ;  /* 0x00000010ff1b7819 */ /* 0x000fe4000001161b */
[----:B------:R-:W-:Y:S02]  /*eb90*/  SHF.R.U64 R8, R8, 0x10, R9 ;  /* 0x0000001008087819 */ /* 0x000fe40000001209 */
[----:B------:R-:W-:Y:S02]  /*eba0*/  MOV R26, R10 ;  /* 0x0000000a001a7202 */ /* 0x000fe40000000f00 */
[----:B------:R-:W-:-:S02]  /*ebb0*/  PRMT R33, R33, 0x5410, R12 ;  /* 0x0000541021217816 */ /* 0x000fc4000000000c */
[----:B------:R-:W-:Y:S02]  /*ebc0*/  SHF.R.U32.HI R7, RZ, 0x10, R7 ;  /* 0x00000010ff077819 */ /* 0x000fe40000011607 */
[----:B------:R-:W-:Y:S02]  /*ebd0*/  SHF.R.U32.HI R9, RZ, 0x10, R9 ;  /* 0x00000010ff097819 */ /* 0x000fe40000011609 */
[----:B------:R-:W-:Y:S02]  /*ebe0*/  SHF.R.U64 R10, R10, 0x10, R11 ;  /* 0x000000100a0a7819 */ /* 0x000fe4000000120b */
[----:B------:R-:W-:Y:S02]  /*ebf0*/  VIMNMX R12, R39, 0x80, PT ;  /* 0x00000080270c7848 */ /* 0x000fe40003fe0100 */
[----:B------:R-:W-:Y:S02]  /*ec00*/  PRMT R29, R29, 0x5410, R20 ;  /* 0x000054101d1d7816 */ /* 0x000fe40000000014 */
[----:B------:R-:W-:-:S02]  /*ec10*/  PRMT R32, R32, 0x5410, R34 ;  /* 0x0000541020207816 */ /* 0x000fc40000000022 */
[----:B------:R-:W-:Y:S02]  /*ec20*/  PRMT R34, R36, 0x5410, R38 ;  /* 0x0000541024227816 */ /* 0x000fe40000000026 */
[----:B------:R-:W-:Y:S02]  /*ec30*/  PRMT R13, R13, 0x5410, R14 ;  /* 0x000054100d0d7816 */ /* 0x000fe4000000000e */
[----:B------:R-:W-:Y:S02]  /*ec40*/  PRMT R15, R15, 0x5410, R25 ;  /* 0x000054100f0f7816 */ /* 0x000fe40000000019 */
[----:B------:R-:W-:Y:S02]  /*ec50*/  PRMT R20, R42, 0x5410, R27 ;  /* 0x000054102a147816 */ /* 0x000fe4000000001b */
[----:B------:R-:W-:Y:S02]  /*ec60*/  PRMT R37, R37, 0x5410, R3 ;  /* 0x0000541025257816 */ /* 0x000fe40000000003 */
[----:B------:R-:W-:-:S02]  /*ec70*/  SHF.R.U32.HI R11, RZ, 0x10, R11 ;  /* 0x00000010ff0b7819 */ /* 0x000fc4000001160b */
[----:B------:R-:W-:Y:S02]  /*ec80*/  PRMT R14, R40, 0x5410, R41 ;  /* 0x00005410280e7816 */ /* 0x000fe40000000029 */
[----:B------:R-:W-:Y:S02]  /*ec90*/  PRMT R35, R35, 0x5410, R2 ;  /* 0x0000541023237816 */ /* 0x000fe40000000002 */
[----:B------:R-:W-:Y:S02]  /*eca0*/  PRMT R36, R43, 0x5410, R44 ;  /* 0x000054102b247816 */ /* 0x000fe4000000002c */
[----:B------:R-:W-:Y:S02]  /*ecb0*/  PRMT R38, R45, 0x5410, R7 ;  /* 0x000054102d267816 */ /* 0x000fe40000000007 */
[----:B------:R-:W-:Y:S02]  /*ecc0*/  PRMT R24, R24, 0x5410, R4 ;  /* 0x0000541018187816 */ /* 0x000fe40000000004 */
[----:B------:R-:W-:-:S02]  /*ecd0*/  PRMT R25, R8, 0x5410, R9 ;  /* 0x0000541008197816 */ /* 0x000fc40000000009 */
[----:B------:R-:W-:Y:S02]  /*ece0*/  ISETP.GE.AND P1, PT, R219, R12, PT ;  /* 0x0000000cdb00720c */ /* 0x000fe40003f26270 */
[----:B------:R-:W-:Y:S02]  /*ecf0*/  PRMT R26, R26, 0x5410, R6 ;  /* 0x000054101a1a7816 */ /* 0x000fe40000000006 */
[----:B------:R-:W-:Y:S02]  /*ed00*/  PRMT R27, R10, 0x7610, R27 ;  /* 0x000076100a1b7816 */ /* 0x000fe4000000001b */
[----:B-1----:R-:W-:-:S04]  /*ed10*/  LEA.HI R0, R46, R46, RZ, 0x1 ;  /* 0x0000002e2e007211 */ /* 0x002fc800078f08ff */
[----:B------:R-:W-:-:S04]  /*ed20*/  LOP3.LUT R0, R0, 0xfffffffe, RZ, 0xc0, !PT ;  /* 0xfffffffe00007812 */ /* 0x000fc800078ec0ff */
[----:B------:R-:W-:-:S04]  /*ed30*/  IADD3 R0, R46, -R0, RZ ;  /* 0x800000002e007210 */ /* 0x000fc80007ffe0ff */
[----:B------:R-:W-:Y:S02]  /*ed40*/  SHF.L.U32 R5, R0, 0x1f, RZ ;  /* 0x0000001f00057819 */ /* 0x000fe400000006ff */
[----:B------:R-:W-:Y:S02]  /*ed50*/  SHF.R.S32.HI R0, RZ, 0x1f, R213 ;  /* 0x0000001fff007819 */ /* 0x000fe400000114d5 */
[----:B------:R-:W0:Y:S02]  /*ed60*/  SYNCS.PHASECHK.TRANS64.TRYWAIT P0, [R22+URZ+0x38800], R5 ;  /* 0x03880005160075a7 */ /* 0x000e24000800017f */
[----:B------:R-:W-:Y:S01]  /*ed70*/  LEA.HI R3, R0, R213, RZ, 0x3 ;  /* 0x000000d500037211 */ /* 0x000fe200078f18ff */
[----:B0-----:R-:W-:Y:S06]  /*ed80*/  @!P0 BRA `(.L_x_614) ;  /* 0x0000019800d88947 */ /* 0x001fec0003800000 */
.L_x_858:
[----:B------:R-:W-:Y:S05]  /*ed90*/  BSYNC B1 ;  /* 0x0000000000017941 */ /* 0x000fea0003800000 */
.L_x_613:
[----:B------:R-:W-:Y:S01]  /*eda0*/  BSSY B1, `(.L_x_615) ;  /* 0x00000c2000017945 */ /* 0x000fe20003800000 */
[----:B------:R-:W-:Y:S02]  /*edb0*/  PRMT R27, R27, 0x5410, R11 ;  /* 0x000054101b1b7816 */ /* 0x000fe4000000000b */
[----:B------:R-:W-:Y:S01]  /*edc0*/  SHF.R.S32.HI R2, RZ, 0x3, R3 ;  /* 0x00000003ff027819 */ /* 0x000fe20000011403 */
[----:B------:R-:W-:Y:S06]  /*edd0*/  @P1 BRA `(.L_x_616) ;  /* 0x0000000800f81947 */ /* 0x000fec0003800000 */
[----:B------:R-:W1:Y:S01]  /*ede0*/  LDC R61, c[0x0][0x3f4] ;  /* 0x0000fd00ff3d7b82 */ /* 0x000e620000000800 */
[----:B------:R-:W-:Y:S01]  /*edf0*/  BSSY B2, `(.L_x_617) ;  /* 0x000005c000027945 */ /* 0x000fe20003800000 */
[----:B------:R-:W-:Y:S02]  /*ee00*/  SHF.R.U32.HI R56, RZ, 0x3, R224 ;  /* 0x00000003ff387819 */ /* 0x000fe400000116e0 */
[-C--:B-1----:R-:W-:Y:S02]  /*ee10*/  ISETP.GE.AND P0, PT, R16, R61.reuse, PT ;  /* 0x0000003d1000720c */ /* 0x082fe40003f06270 */
[----:B------:R-:W-:-:S11]  /*ee20*/  ISETP.GE.AND P1, PT, R213, R61, PT ;  /* 0x0000003dd500720c */ /* 0x000fd60003f26270 */
[----:B------:R-:W-:Y:S05]  /*ee30*/  @P0 BRA `(.L_x_618) ;  /* 0x00000004005c0947 */ /* 0x000fea0003800000 */
[----:B------:R-:W2:Y:S01]  /*ee40*/  LDL R4, [R1+0x64] ;  /* 0x0000640001047983 */ /* 0x000ea20000100800 */
[----:B------:R-:W-:Y:S02]  /*ee50*/  HADD2.F32 R51, -RZ, R35.H0_H0 ;  /* 0x20000023ff337230 */ /* 0x000fe40000004100 */
[----:B------:R-:W-:Y:S02]  /*ee60*/  HADD2.F32 R49, -RZ, R29.H0_H0 ;  /* 0x2000001dff317230 */ /* 0x000fe40000004100 */
[----:B------:R-:W-:Y:S01]  /*ee70*/  HADD2.F32 R53, -RZ, R36.H0_H0 ;  /* 0x20000024ff357230 */ /* 0x000fe20000004100 */
[----:B--2---:R-:W-:-:S04]  /*ee80*/  LEA.HI R4, R61, R4, RZ, 0x1d ;  /* 0x000000043d047211 */ /* 0x004fc800078fe8ff */
[----:B------:R-:W-:Y:S01]  /*ee90*/  SHF.R.S32.HI R7, RZ, 0x1f, R4 ;  /* 0x0000001fff077819 */ /* 0x000fe20000011404 */
[----:B0-----:R-:W-:-:S03]  /*eea0*/  IMAD.SHL.U32 R5, R4, 0x8, RZ ;  /* 0x0000000804057824 */ /* 0x001fc600078e00ff */
[----:B------:R-:W-:Y:S02]  /*eeb0*/  LEA.HI R7, R7, R4, RZ, 0x3 ;  /* 0x0000000407077211 */ /* 0x000fe400078f18ff */
[----:B------:R-:W-:Y:S02]  /*eec0*/  LOP3.LUT R5, R224, 0x38, R5, 0xf8, !PT ;  /* 0x00000038e0057812 */ /* 0x000fe400078ef805 */
[----:B------:R-:W-:Y:S02]  /*eed0*/  SHF.L.U32 R7, R7, 0xa, RZ ;  /* 0x0000000a07077819 */ /* 0x000fe400000006ff */
[----:B------:R-:W-:Y:S02]  /*eee0*/  LOP3.LUT R8, R5, R56, RZ, 0x3c, !PT ;  /* 0x0000003805087212 */ /* 0x000fe400078e3cff */
[----:B------:R-:W-:Y:S02]  /*eef0*/  LOP3.LUT R9, R7, 0x7fffe000, RZ, 0xc0, !PT ;  /* 0x7fffe00007097812 */ /* 0x000fe400078ec0ff */
[----:B------:R-:W0:Y:S02]  /*ef00*/  LDS.128 R4, [R30] ;  /* 0x000000001e047984 */ /* 0x000e240000000c00 */
[----:B------:R-:W-:-:S05]  /*ef10*/  IADD3 R9, R8, R9, R228 ;  /* 0x0000000908097210 */ /* 0x000fca0007ffe0e4 */
[----:B------:R-:W-:-:S05]  /*ef20*/  IMAD R39, R9, 0x2, R22 ;  /* 0x0000000209277824 */ /* 0x000fca00078e0216 */
[----:B------:R-:W1:Y:S01]  /*ef30*/  LDS.128 R8, [R39+0x14400] ;  /* 0x0144000027087984 */ /* 0x000e620000000c00 */
[--C-:B0-----:R-:W-:Y:S02]  /*ef40*/  HADD2.F32 R40, -RZ, R4.reuse.H0_H0 ;  /* 0x20000004ff287230 */ /* 0x101fe40000004100 */
[----:B------:R-:W-:Y:S02]  /*ef50*/  HADD2.F32 R4, -RZ, R4.H1_H1 ;  /* 0x30000004ff047230 */ /* 0x000fe40000004100 */
[--C-:B------:R-:W-:Y:S02]  /*ef60*/  HADD2.F32 R41, -RZ, R5.reuse.H0_H0 ;  /* 0x20000005ff297230 */ /* 0x100fe40000004100 */
[----:B------:R-:W-:Y:S02]  /*ef70*/  HADD2.F32 R5, -RZ, R5.H1_H1 ;  /* 0x30000005ff057230 */ /* 0x000fe40000004100 */
[--C-:B------:R-:W-:Y:S02]  /*ef80*/  HADD2.F32 R42, -RZ, R6.reuse.H0_H0 ;  /* 0x20000006ff2a7230 */ /* 0x100fe40000004100 */
[----:B------:R-:W-:-:S02]  /*ef90*/  HADD2.F32 R6, -RZ, R6.H1_H1 ;  /* 0x30000006ff067230 */ /* 0x000fc40000004100 */
[--C-:B-1----:R-:W-:Y:S02]  /*efa0*/  HADD2.F32 R44, -RZ, R8.reuse.H0_H0 ;  /* 0x20000008ff2c7230 */ /* 0x102fe40000004100 */
[----:B------:R-:W-:Y:S02]  /*efb0*/  HADD2.F32 R8, -RZ, R8.H1_H1 ;  /* 0x30000008ff087230 */ /* 0x000fe40000004100 */
[----:B------:R-:W-:Y:S02]  /*efc0*/  HADD2.F32 R45, -RZ, R9.H0_H0 ;  /* 0x20000009ff2d7230 */ /* 0x000fe40000004100 */
[C---:B------:R-:W-:Y:S01]  /*efd0*/  FMUL.FTZ R55, R44.reuse, R51 ;  /* 0x000000332c377220 */ /* 0x040fe20000410000 */
[----:B------:R-:W-:Y:S01]  /*efe0*/  FMUL.FTZ R57, R44, R49 ;  /* 0x000000312c397220 */ /* 0x000fe20000410000 */
[----:B------:R-:W-:Y:S02]  /*eff0*/  HADD2.F32 R44, -RZ, R35.H1_H1 ;  /* 0x30000023ff2c7230 */ /* 0x000fe40000004100 */
[----:B------:R-:W-:Y:S01]  /*f000*/  FMUL.FTZ R59, R8, R53 ;  /* 0x00000035083b7220 */ /* 0x000fe20000410000 */
[----:B------:R-:W-:Y:S01]  /*f010*/  FFMA.FTZ R55, R40, R49, -R55 ;  /* 0x0000003128377223 */ /* 0x000fe20000010837 */
[----:B------:R-:W-:-:S02]  /*f020*/  HADD2.F32 R49, -RZ, R32.H0_H0 ;  /* 0x20000020ff317230 */ /* 0x000fc40000004100 */
[----:B------:R-:W-:Y:S01]  /*f030*/  FFMA.FTZ R57, R40, R51, R57 ;  /* 0x0000003328397223 */ /* 0x000fe20000010039 */
[----:B------:R-:W-:Y:S02]  /*f040*/  HADD2.F32 R40, -RZ, R29.H1_H1 ;  /* 0x3000001dff287230 */ /* 0x000fe40000004100 */
[C---:B------:R-:W-:Y:S01]  /*f050*/  FMUL.FTZ R52, R45.reuse, R44 ;  /* 0x0000002c2d347220 */ /* 0x040fe20000410000 */
[----:B------:R-:W-:Y:S02]  /*f060*/  HADD2.F32 R9, -RZ, R9.H1_H1 ;  /* 0x30000009ff097230 */ /* 0x000fe40000004100 */
[-C--:B------:R-:W-:Y:S01]  /*f070*/  FMUL.FTZ R51, R8, R49.reuse ;  /* 0x0000003108337220 */ /* 0x080fe20000410000 */
[C---:B------:R-:W-:Y:S01]  /*f080*/  FFMA.FTZ R48, R4.reuse, R49, -R59 ;  /* 0x0000003104307223 */ /* 0x040fe2000001083b */
[----:B------:R-:W-:Y:S01]  /*f090*/  FMUL.FTZ R45, R45, R40 ;  /* 0x000000282d2d7220 */ /* 0x000fe20000410000 */
[----:B------:R-:W-:Y:S02]  /*f0a0*/  HADD2.F32 R8, -RZ, R36.H1_H1 ;  /* 0x30000024ff087230 */ /* 0x000fe40000004100 */
[----:B------:R-:W-:Y:S01]  /*f0b0*/  FFMA.FTZ R50, R4, R53, R51 ;  /* 0x0000003504327223 */ /* 0x000fe20000010033 */
[----:B------:R-:W-:-:S02]  /*f0c0*/  HADD2.F32 R4, -RZ, R32.H1_H1 ;  /* 0x30000020ff047230 */ /* 0x000fc40000004100 */
[C---:B------:R-:W-:Y:S01]  /*f0d0*/  FFMA.FTZ R44, R41.reuse, R44, R45 ;  /* 0x0000002c292c7223 */ /* 0x040fe2000001002d */
[--C-:B------:R-:W-:Y:S02]  /*f0e0*/  HADD2.F32 R46, -RZ, R10.reuse.H0_H0 ;  /* 0x2000000aff2e7230 */ /* 0x100fe40000004100 */
[----:B------:R-:W-:Y:S01]  /*f0f0*/  FFMA.FTZ R52, R41, R40, -R52 ;  /* 0x0000002829347223 */ /* 0x000fe20000010834 */
[----:B------:R-:W-:Y:S02]  /*f100*/  HADD2.F32 R45, -RZ, R37.H0_H0 ;  /* 0x20000025ff2d7230 */ /* 0x000fe40000004100 */
[C---:B------:R-:W-:Y:S01]  /*f110*/  FMUL.FTZ R40, R9.reuse, R8 ;  /* 0x0000000809287220 */ /* 0x040fe20000410000 */
[----:B------:R-:W-:Y:S02]  /*f120*/  HADD2.F32 R41, -RZ, R33.H0_H0 ;  /* 0x20000021ff297230 */ /* 0x000fe40000004100 */
[----:B------:R-:W-:Y:S01]  /*f130*/  FMUL.FTZ R54, R9, R4 ;  /* 0x0000000409367220 */ /* 0x000fe20000410000 */
[----:B------:R-:W-:-:S02]  /*f140*/  HADD2.F32 R10, -RZ, R10.H1_H1 ;  /* 0x3000000aff0a7230 */ /* 0x000fc40000004100 */
[C---:B------:R-:W-:Y:S01]  /*f150*/  FMUL.FTZ R59, R46.reuse, R45 ;  /* 0x0000002d2e3b7220 */ /* 0x040fe20000410000 */
[----:B------:R-:W-:Y:S02]  /*f160*/  HADD2.F32 R49, -RZ, R38.H0_H0 ;  /* 0x20000026ff317230 */ /* 0x000fe40000004100 */
[C---:B------:R-:W-:Y:S01]  /*f170*/  FFMA.FTZ R51, R5.reuse, R4, -R40 ;  /* 0x0000000405337223 */ /* 0x040fe20000010828 */
[----:B------:R-:W-:Y:S02]  /*f180*/  HADD2.F32 R9, -RZ, R34.H0_H0 ;  /* 0x20000022ff097230 */ /* 0x000fe40000004100 */
[-C--:B------:R-:W-:Y:S01]  /*f190*/  FMUL.FTZ R46, R46, R41.reuse ;  /* 0x000000292e2e7220 */ /* 0x080fe20000410000 */
[----:B------:R-:W-:Y:S01]  /*f1a0*/  FFMA.FTZ R53, R5, R8, R54 ;  /* 0x0000000805357223 */ /* 0x000fe20000010036 */
[----:B------:R-:W-:Y:S01]  /*f1b0*/  FFMA.FTZ R59, R42, R41, -R59 ;  /* 0x000000292a3b7223 */ /* 0x000fe2000001083b */
[--C-:B------:R-:W-:Y:S02]  /*f1c0*/  HADD2.F32 R47, -RZ, R11.reuse.H0_H0 ;  /* 0x2000000bff2f7230 */ /* 0x100fe40000004100 */
[C---:B------:R-:W-:Y:S01]  /*f1d0*/  FMUL.FTZ R5, R10.reuse, R49 ;  /* 0x000000310a057220 */ /* 0x040fe20000410000 */
[----:B------:R-:W-:Y:S01]  /*f1e0*/  FMUL.FTZ R41, R10, R9 ;  /* 0x000000090a297220 */ /* 0x000fe20000410000 */
[----:B------:R-:W-:-:S02]  /*f1f0*/  HADD2.F32 R11, -RZ, R11.H1_H1 ;  /* 0x3000000bff0b7230 */ /* 0x000fc40000004100 */
[----:B------:R-:W-:Y:S01]  /*f200*/  FFMA.FTZ R46, R42, R45, R46 ;  /* 0x0000002d2a2e7223 */ /* 0x000fe2000001002e */
[----:B------:R-:W-:Y:S02]  /*f210*/  HADD2.F32 R10, -RZ, R37.H1_H1 ;  /* 0x30000025ff0a7230 */ /* 0x000fe40000004100 */
[C---:B------:R-:W-:Y:S01]  /*f220*/  FFMA.FTZ R42, R6.reuse, R9, -R5 ;  /* 0x00000009062a7223 */ /* 0x040fe20000010805 */
[----:B------:R-:W-:Y:S02]  /*f230*/  HADD2.F32 R40, -RZ, R38.H1_H1 ;  /* 0x30000026ff287230 */ /* 0x000fe40000004100 */
[----:B------:R-:W-:Y:S01]  /*f240*/  FFMA.FTZ R41, R6, R49, R41 ;  /* 0x0000003106297223 */ /* 0x000fe20000010029 */
[----:B------:R-:W-:Y:S02]  /*f250*/  HADD2.F32 R4, -RZ, R33.H1_H1 ;  /* 0x30000021ff047230 */ /* 0x000fe40000004100 */
[----:B------:R-:W-:Y:S01]  /*f260*/  FMUL.FTZ R6, R47, R10 ;  /* 0x0000000a2f067220 */ /* 0x000fe20000410000 */
[----:B------:R-:W-:-:S02]  /*f270*/  HADD2.F32 R8, -RZ, R34.H1_H1 ;  /* 0x30000022ff087230 */ /* 0x000fc40000004100 */
[----:B------:R-:W-:Y:S01]  /*f280*/  FMUL.FTZ R54, R11, R40 ;  /* 0x000000280b367220 */ /* 0x000fe20000410000 */
[--C-:B------:R-:W-:Y:S02]  /*f290*/  HADD2.F32 R43, -RZ, R7.reuse.H0_H0 ;  /* 0x20000007ff2b7230 */ /* 0x100fe40000004100 */
[----:B------:R-:W-:Y:S01]  /*f2a0*/  FMUL.FTZ R47, R47, R4 ;  /* 0x000000042f2f7220 */ /* 0x000fe20000410000 */
[----:B------:R-:W-:Y:S02]  /*f2b0*/  HADD2.F32 R7, -RZ, R7.H1_H1 ;  /* 0x30000007ff077230 */ /* 0x000fe40000004100 */
[----:B------:R-:W-:Y:S01]  /*f2c0*/  FMUL.FTZ R5, R11, R8 ;  /* 0x000000080b057220 */ /* 0x000fe20000410000 */
[----:B------:R-:W-:Y:S01]  /*f2d0*/  F2FP.F16.F32.PACK_AB R9, R53, R44 ;  /* 0x0000002c3509723e */ /* 0x000fe200000000ff */
[C---:B------:R-:W-:Y:S01]  /*f2e0*/  FFMA.FTZ R11, R43.reuse, R4, -R6 ;  /* 0x000000042b0b7223 */ /* 0x040fe20000010806 */
[----:B------:R-:W-:Y:S01]  /*f2f0*/  FFMA.FTZ R47, R43, R10, R47 ;  /* 0x0000000a2b2f7223 */ /* 0x000fe2000001002f */
[C---:B------:R-:W-:Y:S01]  /*f300*/  FFMA.FTZ R54, R7.reuse, R8, -R54 ;  /* 0x0000000807367223 */ /* 0x040fe20000010836 */
[----:B------:R-:W-:Y:S01]  /*f310*/  FFMA.FTZ R40, R7, R40, R5 ;  /* 0x0000002807287223 */ /* 0x000fe20000010005 */
[----:B------:R-:W-:-:S02]  /*f320*/  F2FP.F16.F32.PACK_AB R4, R48, R55 ;  /* 0x000000373004723e */ /* 0x000fc400000000ff */
[----:B------:R-:W-:Y:S02]  /*f330*/  F2FP.F16.F32.PACK_AB R5, R51, R52 ;  /* 0x000000343305723e */ /* 0x000fe400000000ff */
[----:B------:R-:W-:Y:S02]  /*f340*/  F2FP.F16.F32.PACK_AB R6, R42, R59 ;  /* 0x0000003b2a06723e */ /* 0x000fe400000000ff */
[----:B------:R-:W-:Y:S02]  /*f350*/  F2FP.F16.F32.PACK_AB R7, R54, R11 ;  /* 0x0000000b3607723e */ /* 0x000fe400000000ff */
[----:B------:R-:W-:Y:S02]  /*f360*/  F2FP.F16.F32.PACK_AB R8, R50, R57 ;  /* 0x000000393208723e */ /* 0x000fe400000000ff */
[----:B------:R-:W-:Y:S01]  /*f370*/  F2FP.F16.F32.PACK_AB R10, R41, R46 ;  /* 0x0000002e290a723e */ /* 0x000fe200000000ff */
[----:B------:R1:W-:Y:S01]  /*f380*/  STS.128 [R30], R4 ;  /* 0x000000041e007388 */ /* 0x0003e20000000c00 */
[----:B------:R-:W-:-:S05]  /*f390*/  F2FP.F16.F32.PACK_AB R11, R40, R47 ;  /* 0x0000002f280b723e */ /* 0x000fca00000000ff */
[----:B------:R1:W-:Y:S02]  /*f3a0*/  STS.128 [R39+0x14400], R8 ;  /* 0x0144000827007388 */ /* 0x0003e40000000c00 */
.L_x_618:
[----:B------:R-:W-:Y:S05]  /*f3b0*/  BSYNC B2 ;  /* 0x0000000000027941 */ /* 0x000fea0003800000 */
.L_x_617:
[----:B------:R-:W-:Y:S05]  /*f3c0*/  @P1 BRA `(.L_x_616) ;  /* 0x00000004007c1947 */ /* 0x000fea0003800000 */
[----:B-1----:R-:W2:Y:S01]  /*f3d0*/  LDL R4, [R1+0x6c] ;  /* 0x00006c0001047983 */ /* 0x002ea20000100800 */
[----:B------:R-:W-:Y:S01]  /*f3e0*/  LEA.HI R6, R0, R213, RZ, 0x6 ;  /* 0x000000d500067211 */ /* 0x000fe200078f30ff */
[----:B------:R-:W-:Y:S01]  /*f3f0*/  HADD2.F32 R48, -RZ, R13.H0_H0 ;  /* 0x2000000dff307230 */ /* 0x000fe20000004100 */
[----:B0-----:R-:W-:Y:S01]  /*f400*/  LOP3.LUT R5, R224, 0x38, R3, 0xf8, !PT ;  /* 0x00000038e0057812 */ /* 0x001fe200078ef803 */
[--C-:B------:R-:W-:Y:S02]  /*f410*/  HADD2.F32 R50, -RZ, R24.reuse.H0_H0 ;  /* 0x20000018ff327230 */ /* 0x100fe40000004100 */
[----:B------:R-:W-:Y:S01]  /*f420*/  IMAD.SHL.U32 R6, R6, 0x80, RZ ;  /* 0x0000008006067824 */ /* 0x000fe200078e00ff */
[----:B------:R-:W-:Y:S01]  /*f430*/  LOP3.LUT R8, R5, R56, RZ, 0x3c, !PT ;  /* 0x0000003805087212 */ /* 0x000fe200078e3cff */
[----:B------:R-:W-:Y:S02]  /*f440*/  HADD2.F32 R47, -RZ, R25.H0_H0 ;  /* 0x20000019ff2f7230 */ /* 0x000fe40000004100 */
[----:B------:R-:W-:Y:S01]  /*f450*/  HADD2.F32 R49, -RZ, R24.H1_H1 ;  /* 0x30000018ff317230 */ /* 0x000fe20000004100 */
[----:B------:R-:W-:-:S04]  /*f460*/  LOP3.LUT R9, R6, 0xffffe000, RZ, 0xc0, !PT ;  /* 0xffffe00006097812 */ /* 0x000fc800078ec0ff */
[----:B------:R-:W-:Y:S02]  /*f470*/  IADD3 R8, R8, R9, R228 ;  /* 0x0000000908087210 */ /* 0x000fe40007ffe0e4 */
[----:B--2---:R-:W-:Y:S02]  /*f480*/  R2UR UR4, R4 ;  /* 0x00000000040472ca */ /* 0x004fe400000e0000 */
[----:B------:R-:W-:-:S04]  /*f490*/  LEA.HI R4, R61, R2, RZ, 0x1d ;  /* 0x000000023d047211 */ /* 0x000fc800078fe8ff */
[----:B------:R-:W-:Y:S02]  /*f4a0*/  SHF.R.S32.HI R7, RZ, 0x1f, R4 ;  /* 0x0000001fff077819 */ /* 0x000fe40000011404 */
[----:B------:R-:W-:Y:S02]  /*f4b0*/  SHF.L.U32 R5, R4, 0x3, RZ ;  /* 0x0000000304057819 */ /* 0x000fe400000006ff */
[----:B------:R-:W-:Y:S02]  /*f4c0*/  LEA.HI R7, R7, R4, RZ, 0x3 ;  /* 0x0000000407077211 */ /* 0x000fe400078f18ff */
[----:B------:R-:W-:Y:S02]  /*f4d0*/  LOP3.LUT R5, R224, 0x38, R5, 0xf8, !PT ;  /* 0x00000038e0057812 */ /* 0x000fe400078ef805 */
[----:B------:R-:W-:Y:S01]  /*f4e0*/  LEA R55, R8, UR4, 0x1 ;  /* 0x0000000408377c11 */ /* 0x000fe2000f8e08ff */
[----:B------:R-:W-:Y:S01]  /*f4f0*/  IMAD.SHL.U32 R7, R7, 0x400, RZ ;  /* 0x0000040007077824 */ /* 0x000fe200078e00ff */
[----:B------:R-:W-:-:S04]  /*f500*/  LOP3.LUT R8, R5, R56, RZ, 0x3c, !PT ;  /* 0x0000003805087212 */ /* 0x000fc800078e3cff */
        /* <DEDUP_REMOVED lines=15> */
[-C--:B------:R-:W-:Y:S01]  /*f600*/  FMUL.FTZ R54, R43, R48.reuse ;  /* 0x000000302b367220 */ /* 0x080fe20000410000 */
[----:B------:R-:W-:Y:S02]  /*f610*/  HADD2.F32 R43, -RZ, R14.H0_H0 ;  /* 0x2000000eff2b7230 */ /* 0x000fe40000004100 */
[----:B------:R-:W-:Y:S01]  /*f620*/  FMUL.FTZ R51, R8, R47 ;  /* 0x0000002f08337220 */ /* 0x000fe20000410000 */
[C---:B------:R-:W-:Y:S01]  /*f630*/  FFMA.FTZ R52, R39.reuse, R48, -R52 ;  /* 0x0000003027347223 */ /* 0x040fe20000010834 */
[----:B------:R-:W-:Y:S01]  /*f640*/  FFMA.FTZ R54, R39, R50, R54 ;  /* 0x0000003227367223 */ /* 0x000fe20000010036 */
[----:B------:R-:W-:-:S02]  /*f650*/  HADD2.F32 R39, -RZ, R13.H1_H1 ;  /* 0x3000000dff277230 */ /* 0x000fc40000004100 */
[-C--:B------:R-:W-:Y:S01]  /*f660*/  FMUL.FTZ R53, R8, R43.reuse ;  /* 0x0000002b08357220 */ /* 0x080fe20000410000 */
[----:B------:R-:W-:Y:S01]  /*f670*/  FFMA.FTZ R51, R4, R43, -R51 ;  /* 0x0000002b04337223 */ /* 0x000fe20000010833 */
[C---:B------:R-:W-:Y:S01]  /*f680*/  FMUL.FTZ R43, R44.reuse, R49 ;  /* 0x000000312c2b7220 */ /* 0x040fe20000410000 */
[----:B------:R-:W-:Y:S02]  /*f690*/  HADD2.F32 R9, -RZ, R9.H1_H1 ;  /* 0x30000009ff097230 */ /* 0x000fe40000004100 */
[----:B------:R-:W-:Y:S01]  /*f6a0*/  FMUL.FTZ R44, R44, R39 ;  /* 0x000000272c2c7220 */ /* 0x000fe20000410000 */
[----:B------:R-:W-:Y:S02]  /*f6b0*/  HADD2.F32 R48, -RZ, R25.H1_H1 ;  /* 0x30000019ff307230 */ /* 0x000fe40000004100 */
[----:B------:R-:W-:Y:S01]  /*f6c0*/  FFMA.FTZ R53, R4, R47, R53 ;  /* 0x0000002f04357223 */ /* 0x000fe20000010035 */
[----:B------:R-:W-:Y:S02]  /*f6d0*/  HADD2.F32 R4, -RZ, R14.H1_H1 ;  /* 0x3000000eff047230 */ /* 0x000fe40000004100 */
[C---:B------:R-:W-:Y:S01]  /*f6e0*/  FFMA.FTZ R43, R40.reuse, R39, -R43 ;  /* 0x00000027282b7223 */ /* 0x040fe2000001082b */
[----:B------:R-:W-:Y:S01]  /*f6f0*/  FFMA.FTZ R44, R40, R49, R44 ;  /* 0x00000031282c7223 */ /* 0x000fe2000001002c */
[----:B------:R-:W-:-:S02]  /*f700*/  HADD2.F32 R45, -RZ, R10.H0_H0 ;  /* 0x2000000aff2d7230 */ /* 0x000fc40000004100 */
[C---:B------:R-:W-:Y:S01]  /*f710*/  FMUL.FTZ R50, R9.reuse, R48 ;  /* 0x0000003009327220 */ /* 0x040fe20000410000 */
[----:B------:R-:W-:Y:S02]  /*f720*/  HADD2.F32 R8, -RZ, R15.H0_H0 ;  /* 0x2000000fff087230 */ /* 0x000fe40000004100 */
[-C--:B------:R-:W-:Y:S01]  /*f730*/  FMUL.FTZ R56, R9, R4.reuse ;  /* 0x0000000409387220 */ /* 0x080fe20000410000 */
[----:B------:R-:W-:Y:S02]  /*f740*/  HADD2.F32 R40, -RZ, R26.H0_H0 ;  /* 0x2000001aff287230 */ /* 0x000fe40000004100 */
[----:B------:R-:W-:Y:S01]  /*f750*/  FFMA.FTZ R50, R5, R4, -R50 ;  /* 0x0000000405327223 */ /* 0x000fe20000010832 */
[----:B------:R-:W-:Y:S02]  /*f760*/  HADD2.F32 R10, -RZ, R10.H1_H1 ;  /* 0x3000000aff0a7230 */ /* 0x000fe40000004100 */
[----:B------:R-:W-:Y:S01]  /*f770*/  FMUL.FTZ R49, R45, R8 ;  /* 0x000000082d317220 */ /* 0x000fe20000410000 */
[----:B------:R-:W-:-:S02]  /*f780*/  HADD2.F32 R39, -RZ, R27.H0_H0 ;  /* 0x2000001bff277230 */ /* 0x000fc40000004100 */
[----:B------:R-:W-:Y:S01]  /*f790*/  FMUL.FTZ R4, R45, R40 ;  /* 0x000000282d047220 */ /* 0x000fe20000410000 */
[----:B------:R-:W-:Y:S02]  /*f7a0*/  HADD2.F32 R9, -RZ, R20.H0_H0 ;  /* 0x20000014ff097230 */ /* 0x000fe40000004100 */
[----:B------:R-:W-:Y:S01]  /*f7b0*/  FFMA.FTZ R45, R5, R48, R56 ;  /* 0x00000030052d7223 */ /* 0x000fe20000010038 */
[C---:B------:R-:W-:Y:S01]  /*f7c0*/  FFMA.FTZ R49, R41.reuse, R40, R49 ;  /* 0x0000002829317223 */ /* 0x040fe20000010031 */
[C---:B------:R-:W-:Y:S01]  /*f7d0*/  FMUL.FTZ R5, R10.reuse, R39 ;  /* 0x000000270a057220 */ /* 0x040fe20000410000 */
[----:B------:R-:W-:Y:S01]  /*f7e0*/  FFMA.FTZ R47, R41, R8, -R4 ;  /* 0x00000008292f7223 */ /* 0x000fe20000010804 */
[-C--:B------:R-:W-:Y:S01]  /*f7f0*/  FMUL.FTZ R41, R10, R9.reuse ;  /* 0x000000090a297220 */ /* 0x080fe20000410000 */
[----:B------:R-:W-:Y:S02]  /*f800*/  HADD2.F32 R46, -RZ, R11.H0_H0 ;  /* 0x2000000bff2e7230 */ /* 0x000fe40000004100 */
[----:B------:R-:W-:Y:S01]  /*f810*/  FFMA.FTZ R10, R6, R9, -R5 ;  /* 0x00000009060a7223 */ /* 0x000fe20000010805 */
[----:B------:R-:W-:-:S02]  /*f820*/  HADD2.F32 R9, -RZ, R26.H1_H1 ;  /* 0x3000001aff097230 */ /* 0x000fc40000004100 */
[----:B------:R-:W-:Y:S01]  /*f830*/  FFMA.FTZ R40, R6, R39, R41 ;  /* 0x0000002706287223 */ /* 0x000fe20000010029 */
[----:B------:R-:W-:Y:S02]  /*f840*/  HADD2.F32 R5, -RZ, R15.H1_H1 ;  /* 0x3000000fff057230 */ /* 0x000fe40000004100 */
[----:B------:R-:W-:Y:S02]  /*f850*/  HADD2.F32 R11, -RZ, R11.H1_H1 ;  /* 0x3000000bff0b7230 */ /* 0x000fe40000004100 */
[C---:B------:R-:W-:Y:S01]  /*f860*/  FMUL.FTZ R39, R46.reuse, R9 ;  /* 0x000000092e277220 */ /* 0x040fe20000410000 */
[----:B------:R-:W-:Y:S02]  /*f870*/  HADD2.F32 R8, -RZ, R27.H1_H1 ;  /* 0x3000001bff087230 */ /* 0x000fe40000004100 */
[----:B------:R-:W-:Y:S01]  /*f880*/  FMUL.FTZ R46, R46, R5 ;  /* 0x000000052e2e7220 */ /* 0x000fe20000410000 */
[----:B------:R-:W-:Y:S02]  /*f890*/  HADD2.F32 R4, -RZ, R20.H1_H1 ;  /* 0x30000014ff047230 */ /* 0x000fe40000004100 */
[----:B------:R-:W-:-:S02]  /*f8a0*/  HADD2.F32 R42, -RZ, R7.H0_H0 ;  /* 0x20000007ff2a7230 */ /* 0x000fc40000004100 */
[C---:B------:R-:W-:Y:S01]  /*f8b0*/  FMUL.FTZ R6, R11.reuse, R8 ;  /* 0x000000080b067220 */ /* 0x040fe20000410000 */
[----:B------:R-:W-:Y:S02]  /*f8c0*/  HADD2.F32 R7, -RZ, R7.H1_H1 ;  /* 0x30000007ff077230 */ /* 0x000fe40000004100 */
[-C--:B------:R-:W-:Y:S01]  /*f8d0*/  FMUL.FTZ R41, R11, R4.reuse ;  /* 0x000000040b297220 */ /* 0x080fe20000410000 */
[C---:B------:R-:W-:Y:S01]  /*f8e0*/  FFMA.FTZ R39, R42.reuse, R5, -R39 ;  /* 0x000000052a277223 */ /* 0x040fe20000010827 */
[----:B------:R-:W-:Y:S01]  /*f8f0*/  FFMA.FTZ R11, R42, R9, R46 ;  /* 0x000000092a0b7223 */ /* 0x000fe2000001002e */
[C---:B------:R-:W-:Y:S01]  /*f900*/  FFMA.FTZ R42, R7.reuse, R4, -R6 ;  /* 0x00000004072a7223 */ /* 0x040fe20000010806 */
[----:B------:R-:W-:Y:S01]  /*f910*/  FFMA.FTZ R46, R7, R8, R41 ;  /* 0x00000008072e7223 */ /* 0x000fe20000010029 */
[----:B------:R-:W-:Y:S02]  /*f920*/  F2FP.F16.F32.PACK_AB R4, R51, R52 ;  /* 0x000000343304723e */ /* 0x000fe400000000ff */
[----:B------:R-:W-:-:S02]  /*f930*/  F2FP.F16.F32.PACK_AB R5, R50, R43 ;  /* 0x0000002b3205723e */ /* 0x000fc400000000ff */
[----:B------:R-:W-:Y:S02]  /*f940*/  F2FP.F16.F32.PACK_AB R6, R10, R47 ;  /* 0x0000002f0a06723e */ /* 0x000fe400000000ff */
[----:B------:R-:W-:Y:S02]  /*f950*/  F2FP.F16.F32.PACK_AB R7, R42, R39 ;  /* 0x000000272a07723e */ /* 0x000fe400000000ff */
[----:B------:R-:W-:Y:S02]  /*f960*/  F2FP.F16.F32.PACK_AB R8, R53, R54 ;  /* 0x000000363508723e */ /* 0x000fe400000000ff */
[----:B------:R-:W-:Y:S01]  /*f970*/  F2FP.F16.F32.PACK_AB R9, R45, R44 ;  /* 0x0000002c2d09723e */ /* 0x000fe200000000ff */
[----:B------:R2:W-:Y:S01]  /*f980*/  STS.128 [R55], R4 ;  /* 0x0000000437007388 */ /* 0x0005e20000000c00 */
[----:B------:R-:W-:Y:S02]  /*f990*/  F2FP.F16.F32.PACK_AB R10, R40, R49 ;  /* 0x00000031280a723e */ /* 0x000fe400000000ff */
[----:B------:R-:W-:-:S05]  /*f9a0*/  F2FP.F16.F32.PACK_AB R11, R46, R11 ;  /* 0x0000000b2e0b723e */ /* 0x000fca00000000ff */
[----:B------:R2:W-:Y:S02]  /*f9b0*/  STS.128 [R30+0x14400], R8 ;  /* 0x014400081e007388 */ /* 0x0005e40000000c00 */
.L_x_616:
[----:B------:R-:W-:Y:S05]  /*f9c0*/  BSYNC B1 ;  /* 0x0000000000017941 */ /* 0x000fea0003800000 */
.L_x_615:
[----:B------:R-:W-:Y:S01]  /*f9d0*/  ISETP.GE.AND P0, PT, R31, R12, PT ;  /* 0x0000000c1f00720c */ /* 0x000fe20003f06270 */
[----:B------:R-:W-:-:S12]  /*f9e0*/  BSSY B1, `(.L_x_619) ;  /* 0x00000cb000017945 */ /* 0x000fd80003800000 */
[----:B------:R-:W-:Y:S05]  /*f9f0*/  @P0 BRA `(.L_x_620) ;  /* 0x0000000c00240947 */ /* 0x000fea0003800000 */
[----:B------:R3:W5:Y:S01]  /*fa00*/  LDL R63, [R1+0x6c] ;  /* 0x00006c00013f7983 */ /* 0x0007620000100800 */
[----:B------:R-:W4:Y:S03]  /*fa10*/  LDC R53, c[0x0][0x3f4] ;  /* 0x0000fd00ff357b82 */ /* 0x000f260000000800 */
[----:B------:R3:W5:Y:S01]  /*fa20*/  LDL R60, [R1+0x54] ;  /* 0x00005400013c7983 */ /* 0x0007620000100800 */
[C---:B------:R-:W-:Y:S01]  /*fa30*/  IADD3 R61, R219.reuse, 0x20, RZ ;  /* 0x00000020db3d7810 */ /* 0x040fe20007ffe0ff */
[----:B------:R-:W-:Y:S01]  /*fa40*/  VIADD R62, R219, 0x20 ;  /* 0x00000020db3e7836 */ /* 0x000fe20000000000 */
[----:B------:R-:W-:Y:S03]  /*fa50*/  BSSY B2, `(.L_x_621) ;  /* 0x0000064000027945 */ /* 0x000fe60003800000 */
[----:B------:R-:W-:Y:S01]  /*fa60*/  IMAD.SHL.U32 R61, R61, 0x40, RZ ;  /* 0x000000403d3d7824 */ /* 0x000fe200078e00ff */
[----:B------:R-:W-:-:S04]  /*fa70*/  SHF.L.U32 R62, R62, 0x6, RZ ;  /* 0x000000063e3e7819 */ /* 0x000fc800000006ff */
[----:B------:R-:W-:Y:S02]  /*fa80*/  LOP3.LUT R61, R61, 0x1c0, RZ, 0xc0, !PT ;  /* 0x000001c03d3d7812 */ /* 0x000fe400078ec0ff */
[----:B------:R-:W-:Y:S02]  /*fa90*/  LOP3.LUT R62, R62, 0x1c0, RZ, 0xc0, !PT ;  /* 0x000001c03e3e7812 */ /* 0x000fe400078ec0ff */
[----:B------:R-:W-:Y:S02]  /*faa0*/  SHF.R.U32.HI R61, RZ, 0x3, R61 ;  /* 0x00000003ff3d7819 */ /* 0x000fe4000001163d */
[-C--:B----4-:R-:W-:Y:S02]  /*fab0*/  ISETP.GE.AND P0, PT, R16, R53.reuse, PT ;  /* 0x000000351000720c */ /* 0x090fe40003f06270 */
[----:B------:R-:W-:-:S11]  /*fac0*/  ISETP.GE.AND P1, PT, R213, R53, PT ;  /* 0x00000035d500720c */ /* 0x000fd60003f26270 */
[----:B---3--:R-:W-:Y:S05]  /*fad0*/  @P0 BRA `(.L_x_622) ;  /* 0x00000004006c0947 */ /* 0x008fea0003800000 */
[----:B-12---:R-:W2:Y:S01]  /*fae0*/  LDL R4, [R1+0x64] ;  /* 0x0000640001047983 */ /* 0x006ea20000100800 */
[----:B-----5:R-:W-:Y:S01]  /*faf0*/  R2UR UR4, R63 ;  /* 0x000000003f0472ca */ /* 0x020fe200000e0000 */
[----:B------:R-:W-:Y:S01]  /*fb00*/  HADD2.F32 R49, -RZ, R35.H0_H0 ;  /* 0x20000023ff317230 */ /* 0x000fe20000004100 */
[----:B------:R-:W-:Y:S01]  /*fb10*/  LOP3.LUT R6, R62, 0x38, R16, 0xf8, !PT ;  /* 0x000000383e067812 */ /* 0x000fe200078ef810 */
[----:B------:R-:W-:Y:S02]  /*fb20*/  HADD2.F32 R47, -RZ, R29.H0_H0 ;  /* 0x2000001dff2f7230 */ /* 0x000fe40000004100 */
[----:B------:R-:W-:Y:S01]  /*fb30*/  HADD2.F32 R50, -RZ, R36.H0_H0 ;  /* 0x20000024ff327230 */ /* 0x000fe20000004100 */
[----:B------:R-:W-:Y:S01]  /*fb40*/  LOP3.LUT R6, R60, R6, R61, 0xf6, !PT ;  /* 0x000000063c067212 */ /* 0x000fe200078ef63d */
[----:B------:R-:W-:Y:S02]  /*fb50*/  HADD2.F32 R48, -RZ, R32.H0_H0 ;  /* 0x20000020ff307230 */ /* 0x000fe40000004100 */
[----:B------:R-:W-:-:S02]  /*fb60*/  HADD2.F32 R51, -RZ, R35.H1_H1 ;  /* 0x30000023ff337230 */ /* 0x000fc40000004100 */
[----:B------:R-:W-:Y:S02]  /*fb70*/  HADD2.F32 R55, -RZ, R36.H1_H1 ;  /* 0x30000024ff377230 */ /* 0x000fe40000004100 */
[----:B------:R-:W-:Y:S01]  /*fb80*/  LEA R58, R6, UR4, 0x1 ;  /* 0x00000004063a7c11 */ /* 0x000fe2000f8e08ff */
[--C-:B------:R-:W-:Y:S02]  /*fb90*/  HADD2.F32 R56, -RZ, R38.reuse.H0_H0 ;  /* 0x20000026ff387230 */ /* 0x100fe40000004100 */
[----:B------:R-:W-:Y:S02]  /*fba0*/  HADD2.F32 R52, -RZ, R33.H0_H0 ;  /* 0x20000021ff347230 */ /* 0x000fe40000004100 */
[--C-:B------:R-:W-:Y:S02]  /*fbb0*/  HADD2.F32 R54, -RZ, R37.reuse.H0_H0 ;  /* 0x20000025ff367230 */ /* 0x100fe40000004100 */
[----:B------:R-:W-:Y:S02]  /*fbc0*/  HADD2.F32 R57, -RZ, R37.H1_H1 ;  /* 0x30000025ff397230 */ /* 0x000fe40000004100 */
[----:B------:R-:W-:Y:S01]  /*fbd0*/  HADD2.F32 R59, -RZ, R38.H1_H1 ;  /* 0x30000026ff3b7230 */ /* 0x000fe20000004100 */
[----:B--2---:R-:W-:-:S04]  /*fbe0*/  LEA.HI R4, R53, R4, RZ, 0x1d ;  /* 0x0000000435047211 */ /* 0x004fc800078fe8ff */
[----:B------:R-:W-:Y:S01]  /*fbf0*/  SHF.R.S32.HI R7, RZ, 0x1f, R4 ;  /* 0x0000001fff077819 */ /* 0x000fe20000011404 */
[----:B0-----:R-:W-:-:S03]  /*fc00*/  IMAD.SHL.U32 R5, R4, 0x8, RZ ;  /* 0x0000000804057824 */ /* 0x001fc600078e00ff */
[----:B------:R-:W-:Y:S02]  /*fc10*/  LEA.HI R7, R7, R4, RZ, 0x3 ;  /* 0x0000000407077211 */ /* 0x000fe400078f18ff */
[----:B------:R-:W-:-:S03]  /*fc20*/  LOP3.LUT R4, R62, 0x38, R5, 0xf8, !PT ;  /* 0x000000383e047812 */ /* 0x000fc600078ef805 */
[----:B------:R-:W-:Y:S01]  /*fc30*/  IMAD.SHL.U32 R7, R7, 0x400, RZ ;  /* 0x0000040007077824 */ /* 0x000fe200078e00ff */
[----:B------:R-:W-:-:S04]  /*fc40*/  LOP3.LUT R8, R4, R61, RZ, 0x3c, !PT ;  /* 0x0000003d04087212 */ /* 0x000fc800078e3cff */
[----:B------:R-:W-:Y:S02]  /*fc50*/  LOP3.LUT R9, R7, 0x7fffe000, RZ, 0xc0, !PT ;  /* 0x7fffe00007097812 */ /* 0x000fe400078ec0ff */
[----:B------:R-:W0:Y:S02]  /*fc60*/  LDS.128 R4, [R58] ;  /* 0x000000003a047984 */ /* 0x000e240000000c00 */
[----:B------:R-:W-:-:S04]  /*fc70*/  IADD3 R9, R8, R9, R60 ;  /* 0x0000000908097210 */ /* 0x000fc80007ffe03c */
[----:B------:R-:W-:-:S05]  /*fc80*/  LEA R30, R9, R22, 0x1 ;  /* 0x00000016091e7211 */ /* 0x000fca00078e08ff */
        /* <DEDUP_REMOVED lines=9> */
[--C-:B------:R-:W-:Y:S02]  /*fd20*/  HADD2.F32 R43, -RZ, R9.reuse.H0_H0 ;  /* 0x20000009ff2b7230 */ /* 0x100fe40000004100 */
[-C--:B------:R-:W-:Y:S01]  /*fd30*/  FMUL.FTZ R46, R49, R42.reuse ;  /* 0x0000002a312e7220 */ /* 0x080fe20000410000 */
[C---:B------:R-:W-:Y:S01]  /*fd40*/  FMUL.FTZ R42, R47.reuse, R42 ;  /* 0x0000002a2f2a7220 */ /* 0x040fe20000410000 */
[----:B------:R-:W-:Y:S02]  /*fd50*/  HADD2.F32 R9, -RZ, R9.H1_H1 ;  /* 0x30000009ff097230 */ /* 0x000fe40000004100 */
[-C--:B------:R-:W-:Y:S01]  /*fd60*/  FFMA.FTZ R46, R47, R31.reuse, -R46 ;  /* 0x0000001f2f2e7223 */ /* 0x080fe2000001082e */
[----:B------:R-:W-:Y:S01]  /*fd70*/  FFMA.FTZ R42, R49, R31, R42 ;  /* 0x0000001f312a7223 */ /* 0x000fe2000001002a */
[----:B------:R-:W-:Y:S01]  /*fd80*/  FMUL.FTZ R47, R50, R8 ;  /* 0x00000008322f7220 */ /* 0x000fe20000410000 */
[----:B------:R-:W-:-:S02]  /*fd90*/  HADD2.F32 R49, -RZ, R29.H1_H1 ;  /* 0x3000001dff317230 */ /* 0x000fc40000004100 */
[C---:B------:R-:W-:Y:S01]  /*fda0*/  FMUL.FTZ R31, R48.reuse, R8 ;  /* 0x00000008301f7220 */ /* 0x040fe20000410000 */
[-C--:B------:R-:W-:Y:S01]  /*fdb0*/  FMUL.FTZ R8, R51, R43.reuse ;  /* 0x0000002b33087220 */ /* 0x080fe20000410000 */
[-C--:B------:R-:W-:Y:S01]  /*fdc0*/  FFMA.FTZ R47, R48, R4.reuse, -R47 ;  /* 0x00000004302f7223 */ /* 0x080fe2000001082f */
[----:B------:R-:W-:Y:S02]  /*fdd0*/  HADD2.F32 R44, -RZ, R10.H0_H0 ;  /* 0x2000000aff2c7230 */ /* 0x000fe40000004100 */
[C---:B------:R-:W-:Y:S01]  /*fde0*/  FMUL.FTZ R48, R49.reuse, R43 ;  /* 0x0000002b31307220 */ /* 0x040fe20000410000 */
[----:B------:R-:W-:Y:S01]  /*fdf0*/  FFMA.FTZ R43, R49, R39, -R8 ;  /* 0x00000027312b7223 */ /* 0x000fe20000010808 */
[----:B------:R-:W-:Y:S02]  /*fe00*/  HADD2.F32 R49, -RZ, R32.H1_H1 ;  /* 0x30000020ff317230 */ /* 0x000fe40000004100 */
[----:B------:R-:W-:Y:S01]  /*fe10*/  FFMA.FTZ R31, R50, R4, R31 ;  /* 0x00000004321f7223 */ /* 0x000fe2000001001f */
[----:B------:R-:W-:Y:S01]  /*fe20*/  FMUL.FTZ R4, R55, R9 ;  /* 0x0000000937047220 */ /* 0x000fe20000410000 */
[----:B------:R-:W-:-:S02]  /*fe30*/  HADD2.F32 R10, -RZ, R10.H1_H1 ;  /* 0x3000000aff0a7230 */ /* 0x000fc40000004100 */
[----:B------:R-:W-:Y:S01]  /*fe40*/  FFMA.FTZ R48, R51, R39, R48 ;  /* 0x0000002733307223 */ /* 0x000fe20000010030 */
[C---:B------:R-:W-:Y:S01]  /*fe50*/  FMUL.FTZ R8, R49.reuse, R9 ;  /* 0x0000000931087220 */ /* 0x040fe20000410000 */
[-C--:B------:R-:W-:Y:S01]  /*fe60*/  FFMA.FTZ R50, R49, R5.reuse, -R4 ;  /* 0x0000000531327223 */ /* 0x080fe20000010804 */
[----:B------:R-:W-:Y:S02]  /*fe70*/  HADD2.F32 R4, -RZ, R34.H0_H0 ;  /* 0x20000022ff047230 */ /* 0x000fe40000004100 */
[----:B------:R-:W-:Y:S01]  /*fe80*/  FMUL.FTZ R39, R54, R44 ;  /* 0x0000002c36277220 */ /* 0x000fe20000410000 */
[----:B------:R-:W-:Y:S01]  /*fe90*/  FFMA.FTZ R9, R55, R5, R8 ;  /* 0x0000000537097223 */ /* 0x000fe20000010008 */
[-C--:B------:R-:W-:Y:S01]  /*fea0*/  FMUL.FTZ R5, R56, R10.reuse ;  /* 0x0000000a38057220 */ /* 0x080fe20000410000 */
[--C-:B------:R-:W-:Y:S02]  /*feb0*/  HADD2.F32 R45, -RZ, R11.reuse.H0_H0 ;  /* 0x2000000bff2d7230 */ /* 0x100fe40000004100 */
[----:B------:R-:W-:Y:S01]  /*fec0*/  FMUL.FTZ R51, R4, R10 ;  /* 0x0000000a04337220 */ /* 0x000fe20000410000 */
[----:B------:R-:W-:-:S02]  /*fed0*/  HADD2.F32 R11, -RZ, R11.H1_H1 ;  /* 0x3000000bff0b7230 */ /* 0x000fc40000004100 */
[----:B------:R-:W-:Y:S01]  /*fee0*/  FMUL.FTZ R49, R52, R44 ;  /* 0x0000002c34317220 */ /* 0x000fe20000410000 */
[----:B------:R-:W-:Y:S01]  /*fef0*/  FFMA.FTZ R10, R4, R6, -R5 ;  /* 0x00000006040a7223 */ /* 0x000fe20000010805 */
[----:B------:R-:W-:Y:S02]  /*ff00*/  HADD2.F32 R5, -RZ, R33.H1_H1 ;  /* 0x30000021ff057230 */ /* 0x000fe40000004100 */
[-C--:B------:R-:W-:Y:S01]  /*ff10*/  FFMA.FTZ R39, R52, R40.reuse, -R39 ;  /* 0x0000002834277223 */ /* 0x080fe20000010827 */
[----:B------:R-:W-:Y:S02]  /*ff20*/  HADD2.F32 R55, -RZ, R34.H1_H1 ;  /* 0x30000022ff377230 */ /* 0x000fe40000004100 */
[----:B------:R-:W-:Y:S01]  /*ff30*/  FFMA.FTZ R49, R54, R40, R49 ;  /* 0x0000002836317223 */ /* 0x000fe20000010031 */
[--C-:B------:R-:W-:Y:S02]  /*ff40*/  HADD2.F32 R41, -RZ, R7.reuse.H0_H0 ;  /* 0x20000007ff297230 */ /* 0x100fe40000004100 */
[----:B------:R-:W-:Y:S01]  /*ff50*/  FFMA.FTZ R40, R56, R6, R51 ;  /* 0x0000000638287223 */ /* 0x000fe20000010033 */
[----:B------:R-:W-:-:S02]  /*ff60*/  HADD2.F32 R7, -RZ, R7.H1_H1 ;  /* 0x30000007ff077230 */ /* 0x000fc40000004100 */
[----:B------:R-:W-:Y:S01]  /*ff70*/  FMUL.FTZ R4, R57, R45 ;  /* 0x0000002d39047220 */ /* 0x000fe20000410000 */
[----:B------:R-:W-:Y:S01]  /*ff80*/  FMUL.FTZ R8, R59, R11 ;  /* 0x0000000b3b087220 */ /* 0x000fe20000410000 */
[----:B------:R-:W-:Y:S01]  /*ff90*/  FMUL.FTZ R6, R5, R45 ;  /* 0x0000002d05067220 */ /* 0x000fe20000410000 */
[----:B------:R-:W-:Y:S01]  /*ffa0*/  FMUL.FTZ R52, R55, R11 ;  /* 0x0000000b37347220 */ /* 0x000fe20000410000 */
[----:B------:R-:W-:Y:S01]  /*ffb0*/  FFMA.FTZ R11, R5, R41, -R4 ;  /* 0x00000029050b7223 */ /* 0x000fe20000010804 */
[----:B------:R-:W-:Y:S01]  /*ffc0*/  FFMA.FTZ R44, R55, R7, -R8 ;  /* 0x00000007372c7223 */ /* 0x000fe20000010808 */
[----:B------:R-:W-:Y:S01]  /*ffd0*/  FFMA.FTZ R41, R57, R41, R6 ;  /* 0x0000002939297223 */ /* 0x000fe20000010006 */
        /* <DEDUP_REMOVED lines=11> */
.L_x_622:
[----:B------:R-:W-:Y:S05]  /*10090*/  BSYNC B2 ;  /* 0x0000000000027941 */ /* 0x000fea0003800000 */
.L_x_621:
[----:B------:R-:W-:Y:S05]  /*100a0*/  @P1 BRA `(.L_x_620) ;  /* 0x0000000400781947 */ /* 0x000fea0003800000 */
[----:B-123--:R-:W-:Y:S01]  /*100b0*/  LEA.HI R4, R0, R213, RZ, 0x6 ;  /* 0x000000d500047211 */ /* 0x00efe200078f30ff */
[----:B------:R-:W-:Y:S01]  /*100c0*/  HADD2.F32 R49, -RZ, R24.H0_H0 ;  /* 0x20000018ff317230 */ /* 0x000fe20000004100 */
[----:B------:R-:W-:Y:S01]  /*100d0*/  LEA.HI R53, R53, R2, RZ, 0x1d ;  /* 0x0000000235357211 */ /* 0x000fe200078fe8ff */
[----:B------:R-:W-:Y:S01]  /*100e0*/  HADD2.F32 R47, -RZ, R13.H0_H0 ;  /* 0x2000000dff2f7230 */ /* 0x000fe20000004100 */
[----:B0-----:R-:W-:Y:S01]  /*100f0*/  LOP3.LUT R5, R62, 0x38, R3, 0xf8, !PT ;  /* 0x000000383e057812 */ /* 0x001fe200078ef803 */
[----:B------:R-:W-:Y:S01]  /*10100*/  IMAD.SHL.U32 R4, R4, 0x80, RZ ;  /* 0x0000008004047824 */ /* 0x000fe200078e00ff */
[----:B------:R-:W-:Y:S01]  /*10110*/  SHF.R.S32.HI R6, RZ, 0x1f, R53 ;  /* 0x0000001fff067819 */ /* 0x000fe20000011435 */
[--C-:B------:R-:W-:Y:S01]  /*10120*/  HADD2.F32 R50, -RZ, R25.reuse.H0_H0 ;  /* 0x20000019ff327230 */ /* 0x100fe20000004100 */
[----:B------:R-:W-:Y:S01]  /*10130*/  LOP3.LUT R8, R5, R61, RZ, 0x3c, !PT ;  /* 0x0000003d05087212 */ /* 0x000fe200078e3cff */
[----:B------:R-:W-:Y:S01]  /*10140*/  HADD2.F32 R48, -RZ, R14.H0_H0 ;  /* 0x2000000eff307230 */ /* 0x000fe20000004100 */
[----:B------:R-:W-:Y:S01]  /*10150*/  LOP3.LUT R5, R4, 0xffffe000, RZ, 0xc0, !PT ;  /* 0xffffe00004057812 */ /* 0x000fe200078ec0ff */
[----:B------:R-:W-:Y:S01]  /*10160*/  IMAD.SHL.U32 R4, R53, 0x8, RZ ;  /* 0x0000000835047824 */ /* 0x000fe200078e00ff */
[----:B------:R-:W-:Y:S01]  /*10170*/  LEA.HI R6, R6, R53, RZ, 0x3 ;  /* 0x0000003506067211 */ /* 0x000fe200078f18ff */
[----:B------:R-:W-:Y:S01]  /*10180*/  HADD2.F32 R51, -RZ, R24.H1_H1 ;  /* 0x30000018ff337230 */ /* 0x000fe20000004100 */
[----:B-----5:R-:W-:Y:S01]  /*10190*/  IADD3 R5, R8, R5, R60 ;  /* 0x0000000508057210 */ /* 0x020fe20007ffe03c */
[----:B------:R-:W-:Y:S01]  /*101a0*/  HADD2.F32 R53, -RZ, R25.H1_H1 ;  /* 0x30000019ff357230 */ /* 0x000fe20000004100 */
[----:B------:R-:W-:Y:S01]  /*101b0*/  LOP3.LUT R4, R62, 0x38, R4, 0xf8, !PT ;  /* 0x000000383e047812 */ /* 0x000fe200078ef804 */
[----:B------:R-:W-:Y:S01]  /*101c0*/  HADD2.F32 R56, -RZ, R27.H0_H0 ;  /* 0x2000001bff387230 */ /* 0x000fe20000004100 */
[----:B------:R-:W-:Y:S01]  /*101d0*/  SHF.L.U32 R6, R6, 0xa, RZ ;  /* 0x0000000a06067819 */ /* 0x000fe200000006ff */
[----:B------:R-:W-:Y:S01]  /*101e0*/  HADD2.F32 R52, -RZ, R15.H0_H0 ;  /* 0x2000000fff347230 */ /* 0x000fe20000004100 */
[----:B------:R-:W-:Y:S01]  /*101f0*/  LOP3.LUT R8, R4, R61, RZ, 0x3c, !PT ;  /* 0x0000003d04087212 */ /* 0x000fe200078e3cff */
[--C-:B------:R-:W-:Y:S01]  /*10200*/  HADD2.F32 R54, -RZ, R26.reuse.H0_H0 ;  /* 0x2000001aff367230 */ /* 0x100fe20000004100 */
[----:B------:R-:W-:Y:S01]  /*10210*/  LOP3.LUT R9, R6, 0x7fffe000, RZ, 0xc0, !PT ;  /* 0x7fffe00006097812 */ /* 0x000fe200078ec0ff */
[----:B------:R-:W-:Y:S01]  /*10220*/  HADD2.F32 R55, -RZ, R26.H1_H1 ;  /* 0x3000001aff377230 */ /* 0x000fe20000004100 */
[----:B------:R-:W-:Y:S01]  /*10230*/  R2UR UR4, R63 ;  /* 0x000000003f0472ca */ /* 0x000fe200000e0000 */
[----:B------:R-:W-:Y:S01]  /*10240*/  HADD2.F32 R57, -RZ, R27.H1_H1 ;  /* 0x3000001bff397230 */ /* 0x000fe20000004100 */
[----:B------:R-:W-:-:S05]  /*10250*/  IADD3 R9, R8, R9, R60 ;  /* 0x0000000908097210 */ /* 0x000fca0007ffe03c */
[----:B------:R-:W-:-:S05]  /*10260*/  IMAD R30, R9, 0x2, R22 ;  /* 0x00000002091e7824 */ /* 0x000fca00078e0216 */
[----:B------:R-:W0:Y:S01]  /*10270*/  LDS.128 R8, [R30+0x14400] ;  /* 0x014400001e087984 */ /* 0x000e220000000c00 */
[----:B------:R-:W-:-:S05]  /*10280*/  LEA R58, R5, UR4, 0x1 ;  /* 0x00000004053a7c11 */ /* 0x000fca000f8e08ff */
[----:B------:R-:W1:Y:S01]  /*10290*/  LDS.128 R4, [R58] ;  /* 0x000000003a047984 */ /* 0x000e620000000c00 */
[--C-:B0-----:R-:W-:Y:S02]  /*102a0*/  HADD2.F32 R42, -RZ, R8.reuse.H0_H0 ;  /* 0x20000008ff2a7230 */ /* 0x101fe40000004100 */
[----:B------:R-:W-:Y:S02]  /*102b0*/  HADD2.F32 R8, -RZ, R8.H1_H1 ;  /* 0x30000008ff087230 */ /* 0x000fe40000004100 */
[----:B------:R-:W-:Y:S02]  /*102c0*/  HADD2.F32 R43, -RZ, R9.H0_H0 ;  /* 0x20000009ff2b7230 */ /* 0x000fe40000004100 */
[-C--:B------:R-:W-:Y:S01]  /*102d0*/  FMUL.FTZ R46, R49, R42.reuse ;  /* 0x0000002a312e7220 */ /* 0x080fe20000410000 */
[--C-:B-1----:R-:W-:Y:S02]  /*102e0*/  HADD2.F32 R31, -RZ, R4.reuse.H0_H0 ;  /* 0x20000004ff1f7230 */ /* 0x102fe40000004100 */
[----:B------:R-:W-:Y:S01]  /*102f0*/  FMUL.FTZ R42, R47, R42 ;  /* 0x0000002a2f2a7220 */ /* 0x000fe20000410000 */
[----:B------:R-:W-:-:S02]  /*10300*/  HADD2.F32 R4, -RZ, R4.H1_H1 ;  /* 0x30000004ff047230 */ /* 0x000fc40000004100 */
[----:B------:R-:W-:Y:S02]  /*10310*/  HADD2.F32 R39, -RZ, R5.H0_H0 ;  /* 0x20000005ff277230 */ /* 0x000fe40000004100 */
[-C--:B------:R-:W-:Y:S01]  /*10320*/  FFMA.FTZ R46, R47, R31.reuse, -R46 ;  /* 0x0000001f2f2e7223 */ /* 0x080fe2000001082e */
[----:B------:R-:W-:Y:S01]  /*10330*/  FFMA.FTZ R42, R49, R31, R42 ;  /* 0x0000001f312a7223 */ /* 0x000fe2000001002a */
[-C--:B------:R-:W-:Y:S01]  /*10340*/  FMUL.FTZ R47, R50, R8.reuse ;  /* 0x00000008322f7220 */ /* 0x080fe20000410000 */
[----:B------:R-:W-:Y:S02]  /*10350*/  HADD2.F32 R49, -RZ, R13.H1_H1 ;  /* 0x3000000dff317230 */ /* 0x000fe40000004100 */
[C---:B------:R-:W-:Y:S01]  /*10360*/  FMUL.FTZ R31, R48.reuse, R8 ;  /* 0x00000008301f7220 */ /* 0x040fe20000410000 */
[----:B------:R-:W-:Y:S01]  /*10370*/  FMUL.FTZ R8, R51, R43 ;  /* 0x0000002b33087220 */ /* 0x000fe20000410000 */
[----:B------:R-:W-:Y:S01]  /*10380*/  FFMA.FTZ R47, R48, R4, -R47 ;  /* 0x00000004302f7223 */ /* 0x000fe2000001082f */
[----:B------:R-:W-:-:S02]  /*10390*/  HADD2.F32 R9, -RZ, R9.H1_H1 ;  /* 0x30000009ff097230 */ /* 0x000fc40000004100 */
[C---:B------:R-:W-:Y:S01]  /*103a0*/  FMUL.FTZ R48, R49.reuse, R43 ;  /* 0x0000002b31307220 */ /* 0x040fe20000410000 */
[----:B------:R-:W-:Y:S01]  /*103b0*/  FFMA.FTZ R43, R49, R39, -R8 ;  /* 0x00000027312b7223 */ /* 0x000fe20000010808 */
[----:B------:R-:W-:Y:S02]  /*103c0*/  HADD2.F32 R49, -RZ, R14.H1_H1 ;  /* 0x3000000eff317230 */ /* 0x000fe40000004100 */
[----:B------:R-:W-:Y:S01]  /*103d0*/  FFMA.FTZ R31, R50, R4, R31 ;  /* 0x00000004321f7223 */ /* 0x000fe2000001001f */
[----:B------:R-:W-:Y:S02]  /*103e0*/  HADD2.F32 R5, -RZ, R5.H1_H1 ;  /* 0x30000005ff057230 */ /* 0x000fe40000004100 */
[-C--:B------:R-:W-:Y:S01]  /*103f0*/  FMUL.FTZ R4, R53, R9.reuse ;  /* 0x0000000935047220 */ /* 0x080fe20000410000 */
[--C-:B------:R-:W-:Y:S02]  /*10400*/  HADD2.F32 R44, -RZ, R10.reuse.H0_H0 ;  /* 0x2000000aff2c7230 */ /* 0x100fe40000004100 */
[----:B------:R-:W-:Y:S01]  /*10410*/  FMUL.FTZ R8, R49, R9 ;  /* 0x0000000931087220 */ /* 0x000fe20000410000 */
[----:B------:R-:W-:-:S02]  /*10420*/  HADD2.F32 R10, -RZ, R10.H1_H1 ;  /* 0x3000000aff0a7230 */ /* 0x000fc40000004100 */
[-C--:B------:R-:W-:Y:S01]  /*10430*/  FFMA.FTZ R50, R49, R5.reuse, -R4 ;  /* 0x0000000531327223 */ /* 0x080fe20000010804 */
[----:B------:R-:W-:Y:S02]  /*10440*/  HADD2.F32 R40, -RZ, R6.H0_H0 ;  /* 0x20000006ff287230 */ /* 0x000fe40000004100 */
[----:B------:R-:W-:Y:S01]  /*10450*/  FFMA.FTZ R9, R53, R5, R8 ;  /* 0x0000000535097223 */ /* 0x000fe20000010008 */
[----:B------:R-:W-:Y:S02]  /*10460*/  HADD2.F32 R4, -RZ, R20.H0_H0 ;  /* 0x20000014ff047230 */ /* 0x000fe40000004100 */
[----:B------:R-:W-:Y:S01]  /*10470*/  FMUL.FTZ R5, R56, R10 ;  /* 0x0000000a38057220 */ /* 0x000fe20000410000 */
[----:B------:R-:W-:Y:S02]  /*10480*/  HADD2.F32 R6, -RZ, R6.H1_H1 ;  /* 0x30000006ff067230 */ /* 0x000fe40000004100 */
[----:B------:R-:W-:Y:S01]  /*10490*/  FFMA.FTZ R48, R51, R39, R48 ;  /* 0x0000002733307223 */ /* 0x000fe20000010030 */
[----:B------:R-:W-:-:S02]  /*104a0*/  HADD2.F32 R45, -RZ, R11.H0_H0 ;  /* 0x2000000bff2d7230 */ /* 0x000fc40000004100 */
[----:B------:R-:W-:Y:S01]  /*104b0*/  FMUL.FTZ R51, R4, R10 ;  /* 0x0000000a04337220 */ /* 0x000fe20000410000 */
[----:B------:R-:W-:Y:S02]  /*104c0*/  HADD2.F32 R11, -RZ, R11.H1_H1 ;  /* 0x3000000bff0b7230 */ /* 0x000fe40000004100 */
[-C--:B------:R-:W-:Y:S01]  /*104d0*/  FMUL.FTZ R39, R54, R44.reuse ;  /* 0x0000002c36277220 */ /* 0x080fe20000410000 */
[----:B------:R-:W-:Y:S01]  /*104e0*/  FMUL.FTZ R49, R52, R44 ;  /* 0x0000002c34317220 */ /* 0x000fe20000410000 */
[----:B------:R-:W-:Y:S01]  /*104f0*/  FFMA.FTZ R10, R4, R6, -R5 ;  /* 0x00000006040a7223 */ /* 0x000fe20000010805 */
[----:B------:R-:W-:Y:S02]  /*10500*/  HADD2.F32 R5, -RZ, R15.H1_H1 ;  /* 0x3000000fff057230 */ /* 0x000fe40000004100 */
[-C--:B------:R-:W-:Y:S01]  /*10510*/  FFMA.FTZ R39, R52, R40.reuse, -R39 ;  /* 0x0000002834277223 */ /* 0x080fe20000010827 */
[----:B------:R-:W-:Y:S02]  /*10520*/  HADD2.F32 R53, -RZ, R20.H1_H1 ;  /* 0x30000014ff357230 */ /* 0x000fe40000004100 */
[----:B------:R-:W-:Y:S01]  /*10530*/  FFMA.FTZ R49, R54, R40, R49 ;  /* 0x0000002836317223 */ /* 0x000fe20000010031 */
[----:B------:R-:W-:-:S02]  /*10540*/  HADD2.F32 R41, -RZ, R7.H0_H0 ;  /* 0x20000007ff297230 */ /* 0x000fc40000004100 */
[----:B------:R-:W-:Y:S01]  /*10550*/  FFMA.FTZ R40, R56, R6, R51 ;  /* 0x0000000638287223 */ /* 0x000fe20000010033 */
[----:B------:R-:W-:Y:S02]  /*10560*/  HADD2.F32 R7, -RZ, R7.H1_H1 ;  /* 0x30000007ff077230 */ /* 0x000fe40000004100 */
        /* <DEDUP_REMOVED lines=15> */
[----:B------:R-:W-:-:S02]  /*10660*/  F2FP.F16.F32.PACK_AB R10, R40, R49 ;  /* 0x00000031280a723e */ /* 0x000fc400000000ff */
[----:B------:R-:W-:-:S05]  /*10670*/  F2FP.F16.F32.PACK_AB R11, R52, R41 ;  /* 0x00000029340b723e */ /* 0x000fca00000000ff */
[----:B------:R4:W-:Y:S02]  /*10680*/  STS.128 [R30+0x14400], R8 ;  /* 0x014400081e007388 */ /* 0x0009e40000000c00 */
.L_x_620:
[----:B------:R-:W-:Y:S05]  /*10690*/  BSYNC B1 ;  /* 0x0000000000017941 */ /* 0x000fea0003800000 */
.L_x_619:
[----:B-1234-:R-:W-:Y:S01]  /*106a0*/  VIADD R4, R219, 0x40 ;  /* 0x00000040db047836 */ /* 0x01efe20000000000 */
[----:B------:R-:W-:Y:S04]  /*106b0*/  BSSY B1, `(.L_x_623) ;  /* 0x00000cc000017945 */ /* 0x000fe80003800000 */
[----:B------:R-:W-:-:S13]  /*106c0*/  ISETP.GE.AND P0, PT, R4, R12, PT ;  /* 0x0000000c0400720c */ /* 0x000fda0003f06270 */
[----:B------:R-:W-:Y:S05]  /*106d0*/  @P0 BRA `(.L_x_624) ;  /* 0x0000000c00240947 */ /* 0x000fea0003800000 */
[----:B-----5:R1:W5:Y:S01]  /*106e0*/  LDL R63, [R1+0x6c] ;  /* 0x00006c00013f7983 */ /* 0x0203620000100800 */
[----:B------:R-:W2:Y:S03]  /*106f0*/  LDC R53, c[0x0][0x3f4] ;  /* 0x0000fd00ff357b82 */ /* 0x000ea60000000800 */
        /* <DEDUP_REMOVED lines=9> */
[-C--:B--2---:R-:W-:Y:S02]  /*10790*/  ISETP.GE.AND P0, PT, R16, R53.reuse, PT ;  /* 0x000000351000720c */ /* 0x084fe40003f06270 */
[----:B------:R-:W-:-:S11]  /*107a0*/  ISETP.GE.AND P1, PT, R213, R53, PT ;  /* 0x00000035d500720c */ /* 0x000fd60003f26270 */
[----:B-1----:R-:W-:Y:S05]  /*107b0*/  @P0 BRA `(.L_x_626) ;  /* 0x00000004006c0947 */ /* 0x002fea0003800000 */
[----:B------:R-:W2:Y:S01]  /*107c0*/  LDL R4, [R1+0x64] ;  /* 0x0000640001047983 */ /* 0x000ea20000100800 */
        /* <DEDUP_REMOVED lines=90> */
.L_x_626:
[----:B------:R-:W-:Y:S05]  /*10d70*/  BSYNC B2 ;  /* 0x0000000000027941 */ /* 0x000fea0003800000 */
.L_x_625:
[----:B------:R-:W-:Y:S05]  /*10d80*/  @P1 BRA `(.L_x_624) ;  /* 0x0000000400781947 */ /* 0x000fea0003800000 */
[----:B-1----:R-:W-:Y:S01]  /*10d90*/  LEA.HI R4, R0, R213, RZ, 0x6 ;  /* 0x000000d500047211 */ /* 0x002fe200078f30ff */
        /* <DEDUP_REMOVED lines=93> */
.L_x_624:
[----:B------:R-:W-:Y:S05]  /*11370*/  BSYNC B1 ;  /* 0x0000000000017941 */ /* 0x000fea0003800000 */
.L_x_623:
[----:B------:R-:W-:-:S13]  /*11380*/  ISETP.GE.AND P0, PT, R21, R12, PT ;  /* 0x0000000c1500720c */ /* 0x000fda0003f06270 */
[----:B------:R-:W-:Y:S05]  /*11390*/  @P0 BRA `(.L_x_603) ;  /* 0x0000000c00200947 */ /* 0x000fea0003800000 */
[----:B-12---:R1:W5:Y:S01]  /*113a0*/  LDL R58, [R1+0x6c] ;  /* 0x00006c00013a7983 */ /* 0x0063620000100800 */
[----:B------:R-:W2:Y:S01]  /*113b0*/  LDC R45, c[0x0][0x3f4] ;  /* 0x0000fd00ff2d7b82 */ /* 0x000ea20000000800 */
[----:B------:R-:W-:Y:S01]  /*113c0*/  SHF.R.S32.HI R4, RZ, 0x1f, R21 ;  /* 0x0000001fff047819 */ /* 0x000fe20000011415 */
[----:B0-----:R-:W-:Y:S01]  /*113d0*/  IMAD.SHL.U32 R5, R21, 0x40, RZ ;  /* 0x0000004015057824 */ /* 0x001fe200078e00ff */
[----:B------:R-:W-:Y:S02]  /*113e0*/  BSSY B1, `(.L_x_627) ;  /* 0x0000064000017945 */ /* 0x000fe40003800000 */
[----:B------:R-:W-:Y:S02]  /*113f0*/  LEA.HI R4, R4, R21, RZ, 0x3 ;  /* 0x0000001504047211 */ /* 0x000fe400078f18ff */
[----:B------:R-:W-:Y:S02]  /*11400*/  LOP3.LUT R55, R5, 0x1c0, RZ, 0xc0, !PT ;  /* 0x000001c005377812 */ /* 0x000fe400078ec0ff */
[----:B------:R-:W-:-:S02]  /*11410*/  SHF.L.U32 R4, R4, 0x6, RZ ;  /* 0x0000000604047819 */ /* 0x000fc400000006ff */
[----:B------:R-:W-:Y:S02]  /*11420*/  SHF.R.U32.HI R57, RZ, 0x3, R55 ;  /* 0x00000003ff397819 */ /* 0x000fe40000011637 */
[----:B------:R-:W-:Y:S02]  /*11430*/  LOP3.LUT R54, R4, 0xfffffe00, RZ, 0xc0, !PT ;  /* 0xfffffe0004367812 */ /* 0x000fe400078ec0ff */
[-C--:B--2---:R-:W-:Y:S02]  /*11440*/  ISETP.GE.AND P0, PT, R16, R45.reuse, PT ;  /* 0x0000002d1000720c */ /* 0x084fe40003f06270 */
[----:B------:R-:W-:-:S11]  /*11450*/  ISETP.GE.AND P1, PT, R213, R45, PT ;  /* 0x0000002dd500720c */ /* 0x000fd60003f26270 */
[----:B-1----:R-:W-:Y:S05]  /*11460*/  @P0 BRA `(.L_x_628) ;  /* 0x00000004006c0947 */ /* 0x002fea0003800000 */
[----:B------:R-:W2:Y:S01]  /*11470*/  LDL R6, [R1+0x64] ;  /* 0x0000640001067983 */ /* 0x000ea20000100800 */
[----:B-----5:R-:W-:Y:S01]  /*11480*/  R2UR UR4, R58 ;  /* 0x000000003a0472ca */ /* 0x020fe200000e0000 */
[----:B------:R-:W-:Y:S02]  /*11490*/  HADD2.F32 R49, -RZ, R35.H0_H0 ;  /* 0x20000023ff317230 */ /* 0x000fe40000004100 */
[----:B------:R-:W-:Y:S02]  /*114a0*/  HADD2.F32 R47, -RZ, R29.H0_H0 ;  /* 0x2000001dff2f7230 */ /* 0x000fe40000004100 */
[----:B------:R-:W-:Y:S02]  /*114b0*/  HADD2.F32 R50, -RZ, R36.H0_H0 ;  /* 0x20000024ff327230 */ /* 0x000fe40000004100 */
[----:B------:R-:W-:Y:S02]  /*114c0*/  HADD2.F32 R46, -RZ, R32.H0_H0 ;  /* 0x20000020ff2e7230 */ /* 0x000fe40000004100 */
[----:B------:R-:W-:-:S02]  /*114d0*/  HADD2.F32 R52, -RZ, R35.H1_H1 ;  /* 0x30000023ff347230 */ /* 0x000fc40000004100 */
[----:B------:R-:W-:Y:S02]  /*114e0*/  HADD2.F32 R48, -RZ, R29.H1_H1 ;  /* 0x3000001dff307230 */ /* 0x000fe40000004100 */
[----:B------:R-:W-:Y:S02]  /*114f0*/  HADD2.F32 R51, -RZ, R36.H1_H1 ;  /* 0x30000024ff337230 */ /* 0x000fe40000004100 */
[----:B------:R-:W-:Y:S01]  /*11500*/  HADD2.F32 R53, -RZ, R37.H0_H0 ;  /* 0x20000025ff357230 */ /* 0x000fe20000004100 */
[----:B--2---:R-:W-:Y:S02]  /*11510*/  LEA.HI R4, R45, R6, RZ, 0x1d ;  /* 0x000000062d047211 */ /* 0x004fe400078fe8ff */
[----:B------:R-:W-:Y:S02]  /*11520*/  LOP3.LUT R6, R55, 0x38, R16, 0xf8, !PT ;  /* 0x0000003837067812 */ /* 0x000fe400078ef810 */
[----:B------:R-:W-:Y:S01]  /*11530*/  SHF.R.S32.HI R7, RZ, 0x1f, R4 ;  /* 0x0000001fff077819 */ /* 0x000fe20000011404 */
[----:B------:R-:W-:Y:S01]  /*11540*/  IMAD.SHL.U32 R5, R4, 0x8, RZ ;  /* 0x0000000804057824 */ /* 0x000fe200078e00ff */
[----:B------:R-:W-:-:S02]  /*11550*/  LOP3.LUT R6, R54, R6, R57, 0xf6, !PT ;  /* 0x0000000636067212 */ /* 0x000fc400078ef639 */
[----:B------:R-:W-:Y:S02]  /*11560*/  LEA.HI R7, R7, R4, RZ, 0x3 ;  /* 0x0000000407077211 */ /* 0x000fe400078f18ff */
[----:B------:R-:W-:Y:S02]  /*11570*/  LOP3.LUT R4, R55, 0x38, R5, 0xf8, !PT ;  /* 0x0000003837047812 */ /* 0x000fe400078ef805 */
[----:B------:R-:W-:Y:S01]  /*11580*/  LEA R56, R6, UR4, 0x1 ;  /* 0x0000000406387c11 */ /* 0x000fe2000f8e08ff */
        /* <DEDUP_REMOVED lines=19> */
[-C--:B------:R-:W-:Y:S01]  /*116c0*/  FMUL.FTZ R35, R50, R8.reuse ;  /* 0x0000000832237220 */ /* 0x080fe20000410000 */
[-C--:B------:R-:W-:Y:S01]  /*116d0*/  FFMA.FTZ R44, R47, R21.reuse, -R44 ;  /* 0x000000152f2c7223 */ /* 0x080fe2000001082c */
[----:B------:R-:W-:Y:S01]  /*116e0*/  FFMA.FTZ R40, R49, R21, R40 ;  /* 0x0000001531287223 */ /* 0x000fe20000010028 */
[----:B------:R-:W-:Y:S01]  /*116f0*/  FMUL.FTZ R21, R46, R8 ;  /* 0x000000082e157220 */ /* 0x000fe20000410000 */
[----:B------:R-:W-:Y:S01]  /*11700*/  FMUL.FTZ R29, R52, R41 ;  /* 0x00000029341d7220 */ /* 0x000fe20000410000 */
[----:B------:R-:W-:-:S02]  /*11710*/  HADD2.F32 R47, -RZ, R32.H1_H1 ;  /* 0x30000020ff2f7230 */ /* 0x000fc40000004100 */
[-C--:B------:R-:W-:Y:S01]  /*11720*/  FFMA.FTZ R35, R46, R4.reuse, -R35 ;  /* 0x000000042e237223 */ /* 0x080fe20000010823 */
[----:B------:R-:W-:Y:S01]  /*11730*/  FMUL.FTZ R41, R48, R41 ;  /* 0x0000002930297220 */ /* 0x000fe20000410000 */
[----:B------:R-:W-:Y:S01]  /*11740*/  FFMA.FTZ R21, R50, R4, R21 ;  /* 0x0000000432157223 */ /* 0x000fe20000010015 */
[--C-:B------:R-:W-:Y:S02]  /*11750*/  HADD2.F32 R42, -RZ, R10.reuse.H0_H0 ;  /* 0x2000000aff2a7230 */ /* 0x100fe40000004100 */
[-C--:B------:R-:W-:Y:S01]  /*11760*/  FMUL.FTZ R4, R51, R9.reuse ;  /* 0x0000000933047220 */ /* 0x080fe20000410000 */
[----:B------:R-:W-:Y:S01]  /*11770*/  FFMA.FTZ R29, R48, R30, -R29 ;  /* 0x0000001e301d7223 */ /* 0x000fe2000001081d */
[----:B------:R-:W-:Y:S02]  /*11780*/  HADD2.F32 R49, -RZ, R33.H0_H0 ;  /* 0x20000021ff317230 */ /* 0x000fe40000004100 */
[----:B------:R-:W-:Y:S01]  /*11790*/  FMUL.FTZ R8, R47, R9 ;  /* 0x000000092f087220 */ /* 0x000fe20000410000 */
[----:B------:R-:W-:-:S02]  /*117a0*/  HADD2.F32 R10, -RZ, R10.H1_H1 ;  /* 0x3000000aff0a7230 */ /* 0x000fc40000004100 */
[----:B------:R-:W-:Y:S01]  /*117b0*/  FFMA.FTZ R41, R52, R30, R41 ;  /* 0x0000001e34297223 */ /* 0x000fe20000010029 */
[----:B------:R-:W-:Y:S02]  /*117c0*/  HADD2.F32 R48, -RZ, R38.H0_H0 ;  /* 0x20000026ff307230 */ /* 0x000fe40000004100 */
[-C--:B------:R-:W-:Y:S01]  /*117d0*/  FFMA.FTZ R30, R47, R5.reuse, -R4 ;  /* 0x000000052f1e7223 */ /* 0x080fe20000010804 */
[-C--:B------:R-:W-:Y:S01]  /*117e0*/  FMUL.FTZ R4, R53, R42.reuse ;  /* 0x0000002a35047220 */ /* 0x080fe20000410000 */
[----:B------:R-:W-:Y:S02]  /*117f0*/  HADD2.F32 R46, -RZ, R34.H0_H0 ;  /* 0x20000022ff2e7230 */ /* 0x000fe40000004100 */
[----:B------:R-:W-:Y:S01]  /*11800*/  FMUL.FTZ R42, R49, R42 ;  /* 0x0000002a312a7220 */ /* 0x000fe20000410000 */
[----:B------:R-:W-:Y:S01]  /*11810*/  FFMA.FTZ R32, R51, R5, R8 ;  /* 0x0000000533207223 */ /* 0x000fe20000010008 */
[----:B------:R-:W-:Y:S01]  /*11820*/  FMUL.FTZ R5, R48, R10 ;  /* 0x0000000a30057220 */ /* 0x000fe20000410000 */
[----:B------:R-:W-:-:S02]  /*11830*/  HADD2.F32 R43, -RZ, R11.H0_H0 ;  /* 0x2000000bff2b7230 */ /* 0x000fc40000004100 */
[-C--:B------:R-:W-:Y:S01]  /*11840*/  FFMA.FTZ R36, R49, R31.reuse, -R4 ;  /* 0x0000001f31247223 */ /* 0x080fe20000010804 */
[----:B------:R-:W-:Y:S01]  /*11850*/  FFMA.FTZ R42, R53, R31, R42 ;  /* 0x0000001f352a7223 */ /* 0x000fe2000001002a */
[----:B------:R-:W-:Y:S02]  /*11860*/  HADD2.F32 R11, -RZ, R11.H1_H1 ;  /* 0x3000000bff0b7230 */ /* 0x000fe40000004100 */
[C---:B------:R-:W-:Y:S01]  /*11870*/  FFMA.FTZ R31, R46.reuse, R6, -R5 ;  /* 0x000000062e1f7223 */ /* 0x040fe20000010805 */
[----:B------:R-:W-:Y:S02]  /*11880*/  HADD2.F32 R47, -RZ, R37.H1_H1 ;  /* 0x30000025ff2f7230 */ /* 0x000fe40000004100 */
[----:B------:R-:W-:Y:S01]  /*11890*/  FMUL.FTZ R9, R46, R10 ;  /* 0x0000000a2e097220 */ /* 0x000fe20000410000 */
[----:B------:R-:W-:Y:S02]  /*118a0*/  HADD2.F32 R49, -RZ, R38.H1_H1 ;  /* 0x30000026ff317230 */ /* 0x000fe40000004100 */
[----:B------:R-:W-:-:S02]  /*118b0*/  HADD2.F32 R5, -RZ, R33.H1_H1 ;  /* 0x30000021ff057230 */ /* 0x000fc40000004100 */
[----:B------:R-:W-:Y:S01]  /*118c0*/  FFMA.FTZ R33, R48, R6, R9 ;  /* 0x0000000630217223 */ /* 0x000fe20000010009 */
[----:B------:R-:W-:Y:S02]  /*118d0*/  HADD2.F32 R37, -RZ, R34.H1_H1 ;  /* 0x30000022ff257230 */ /* 0x000fe40000004100 */
[----:B------:R-:W-:Y:S01]  /*118e0*/  FMUL.FTZ R4, R47, R43 ;  /* 0x0000002b2f047220 */ /* 0x000fe20000410000 */
[--C-:B------:R-:W-:Y:S02]  /*118f0*/  HADD2.F32 R39, -RZ, R7.reuse.H0_H0 ;  /* 0x20000007ff277230 */ /* 0x100fe40000004100 */
[----:B------:R-:W-:Y:S01]  /*11900*/  FMUL.FTZ R8, R49, R11 ;  /* 0x0000000b31087220 */ /* 0x000fe20000410000 */
[----:B------:R-:W-:Y:S02]  /*11910*/  HADD2.F32 R7, -RZ, R7.H1_H1 ;  /* 0x30000007ff077230 */ /* 0x000fe40000004100 */
[----:B------:R-:W-:Y:S01]  /*11920*/  FMUL.FTZ R6, R5, R43 ;  /* 0x0000002b05067220 */ /* 0x000fe20000410000 */
[----:B------:R-:W-:Y:S01]  /*11930*/  FMUL.FTZ R10, R37, R11 ;  /* 0x0000000b250a7220 */ /* 0x000fe20000410000 */
[----:B------:R-:W-:Y:S01]  /*11940*/  FFMA.FTZ R11, R5, R39, -R4 ;  /* 0x00000027050b7223 */ /* 0x000fe20000010804 */
[----:B------:R-:W-:Y:S01]  /*11950*/  F2FP.F16.F32.PACK_AB R4, R35, R44 ;  /* 0x0000002c2304723e */ /* 0x000fe200000000ff */
[----:B------:R-:W-:Y:S01]  /*11960*/  FFMA.FTZ R34, R37, R7, -R8 ;  /* 0x0000000725227223 */ /* 0x000fe20000010808 */
[----:B------:R-:W-:Y:S01]  /*11970*/  FFMA.FTZ R39, R47, R39, R6 ;  /* 0x000000272f277223 */ /* 0x000fe20000010006 */
[----:B------:R-:W-:Y:S01]  /*11980*/  FFMA.FTZ R38, R49, R7, R10 ;  /* 0x0000000731267223 */ /* 0x000fe2000001000a */
        /* <DEDUP_REMOVED lines=9> */
.L_x_628:
[----:B------:R-:W-:Y:S05]  /*11a20*/  BSYNC B1 ;  /* 0x0000000000017941 */ /* 0x000fea0003800000 */
.L_x_627:
[----:B------:R-:W-:Y:S05]  /*11a30*/  @P1 BRA `(.L_x_603) ;  /* 0x0000000400781947 */ /* 0x000fea0003800000 */
[----:B------:R-:W-:Y:S01]  /*11a40*/  LEA.HI R0, R0, R213, RZ, 0x6 ;  /* 0x000000d500007211 */ /* 0x000fe200078f30ff */
[--C-:B------:R-:W-:Y:S01]  /*11a50*/  HADD2.F32 R36, -RZ, R24.reuse.H0_H0 ;  /* 0x20000018ff247230 */ /* 0x100fe20000004100 */
[----:B------:R-:W-:Y:S01]  /*11a60*/  LEA.HI R2, R45, R2, RZ, 0x1d ;  /* 0x000000022d027211 */ /* 0x000fe200078fe8ff */
[----:B------:R-:W-:Y:S01]  /*11a70*/  HADD2.F32 R34, -RZ, R13.H0_H0 ;  /* 0x2000000dff227230 */ /* 0x000fe20000004100 */
[----:B0-----:R-:W-:Y:S01]  /*11a80*/  LOP3.LUT R4, R55, 0x38, R3, 0xf8, !PT ;  /* 0x0000003837047812 */ /* 0x001fe200078ef803 */
[----:B------:R-:W-:Y:S01]  /*11a90*/  IMAD.SHL.U32 R0, R0, 0x80, RZ ;  /* 0x0000008000007824 */ /* 0x000fe200078e00ff */
[----:B------:R-:W-:Y:S01]  /*11aa0*/  SHF.R.S32.HI R3, RZ, 0x1f, R2 ;  /* 0x0000001fff037819 */ /* 0x000fe20000011402 */
[----:B------:R-:W-:Y:S01]  /*11ab0*/  HADD2.F32 R38, -RZ, R25.H0_H0 ;  /* 0x20000019ff267230 */ /* 0x000fe20000004100 */
[----:B-----5:R-:W-:Y:S01]  /*11ac0*/  R2UR UR4, R58 ;  /* 0x000000003a0472ca */ /* 0x020fe200000e0000 */
[----:B------:R-:W-:Y:S01]  /*11ad0*/  HADD2.F32 R40, -RZ, R24.H1_H1 ;  /* 0x30000018ff287230 */ /* 0x000fe20000004100 */
[----:B------:R-:W-:Y:S01]  /*11ae0*/  LOP3.LUT R5, R0, 0xffffe000, RZ, 0xc0, !PT ;  /* 0xffffe00000057812 */ /* 0x000fe200078ec0ff */
[----:B------:R-:W-:Y:S01]  /*11af0*/  IMAD.SHL.U32 R0, R2, 0x8, RZ ;  /* 0x0000000802007824 */ /* 0x000fe200078e00ff */
[----:B------:R-:W-:Y:S01]  /*11b00*/  LEA.HI R3, R3, R2, RZ, 0x3 ;  /* 0x0000000203037211 */ /* 0x000fe200078f18ff */
[----:B------:R-:W-:Y:S01]  /*11b10*/  HADD2.F32 R24, -RZ, R13.H1_H1 ;  /* 0x3000000dff187230 */ /* 0x000fe20000004100 */
[----:B------:R-:W-:Y:S01]  /*11b20*/  LOP3.LUT R4, R4, R57, RZ, 0x3c, !PT ;  /* 0x0000003904047212 */ /* 0x000fe200078e3cff */
[----:B------:R-:W-:Y:S01]  /*11b30*/  HADD2.F32 R37, -RZ, R25.H1_H1 ;  /* 0x30000019ff257230 */ /* 0x000fe20000004100 */
[----:B------:R-:W-:-:S02]  /*11b40*/  LOP3.LUT R0, R55, 0x38, R0, 0xf8, !PT ;  /* 0x0000003837007812 */ /* 0x000fc400078ef800 */
[----:B------:R-:W-:Y:S02]  /*11b50*/  SHF.L.U32 R3, R3, 0xa, RZ ;  /* 0x0000000a03037819 */ /* 0x000fe400000006ff */
[----:B------:R-:W-:Y:S02]  /*11b60*/  LOP3.LUT R0, R0, R57, RZ, 0x3c, !PT ;  /* 0x0000003900007212 */ /* 0x000fe400078e3cff */
[----:B------:R-:W-:Y:S02]  /*11b70*/  LOP3.LUT R3, R3, 0x7fffe000, RZ, 0xc0, !PT ;  /* 0x7fffe00003037812 */ /* 0x000fe400078ec0ff */
[--C-:B------:R-:W-:Y:S02]  /*11b80*/  IADD3 R4, R4, R5, R54.reuse ;  /* 0x0000000504047210 */ /* 0x100fe40007ffe036 */
[----:B------:R-:W-:Y:S02]  /*11b90*/  IADD3 R3, R0, R3, R54 ;  /* 0x0000000300037210 */ /* 0x000fe40007ffe036 */
[----:B------:R-:W-:-:S03]  /*11ba0*/  LEA R39, R4, UR4, 0x1 ;  /* 0x0000000404277c11 */ /* 0x000fc6000f8e08ff */
[----:B------:R-:W-:Y:S02]  /*11bb0*/  IMAD R3, R3, 0x2, R22 ;  /* 0x0000000203037824 */ /* 0x000fe400078e0216 */
[----:B------:R-:W0:Y:S04]  /*11bc0*/  LDS.128 R4, [R39] ;  /* 0x0000000027047984 */ /* 0x000e280000000c00 */
[----:B------:R-:W1:Y:S01]  /*11bd0*/  LDS.128 R8, [R3+0x14400] ;  /* 0x0144000003087984 */ /* 0x000e620000000c00 */
[--C-:B0-----:R-:W-:Y:S02]  /*11be0*/  HADD2.F32 R0, -RZ, R4.reuse.H0_H0 ;  /* 0x20000004ff007230 */ /* 0x101fe40000004100 */
[----:B------:R-:W-:Y:S02]  /*11bf0*/  HADD2.F32 R4, -RZ, R4.H1_H1 ;  /* 0x30000004ff047230 */ /* 0x000fe40000004100 */
[----:B-1----:R-:W-:-:S02]  /*11c00*/  HADD2.F32 R29, -RZ, R8.H0_H0 ;  /* 0x20000008ff1d7230 */ /* 0x002fc40000004100 */
[----:B------:R-:W-:Y:S02]  /*11c10*/  HADD2.F32 R8, -RZ, R8.H1_H1 ;  /* 0x30000008ff087230 */ /* 0x000fe40000004100 */
[----:B------:R-:W-:Y:S02]  /*11c20*/  HADD2.F32 R30, -RZ, R9.H0_H0 ;  /* 0x20000009ff1e7230 */ /* 0x000fe40000004100 */
[-C--:B------:R-:W-:Y:S01]  /*11c30*/  FMUL.FTZ R33, R36, R29.reuse ;  /* 0x0000001d24217220 */ /* 0x080fe20000410000 */
[----:B------:R-:W-:Y:S01]  /*11c40*/  FMUL.FTZ R29, R34, R29 ;  /* 0x0000001d221d7220 */ /* 0x000fe20000410000 */
[----:B------:R-:W-:Y:S01]  /*11c50*/  FMUL.FTZ R35, R38, R8 ;  /* 0x0000000826237220 */ /* 0x000fe20000410000 */
[----:B------:R-:W-:Y:S02]  /*11c60*/  HADD2.F32 R2, -RZ, R5.H0_H0 ;  /* 0x20000005ff027230 */ /* 0x000fe40000004100 */
[----:B------:R-:W-:Y:S01]  /*11c70*/  FFMA.FTZ R33, R34, R0, -R33 ;  /* 0x0000000022217223 */ /* 0x000fe20000010821 */
[----:B------:R-:W-:-:S02]  /*11c80*/  HADD2.F32 R34, -RZ, R14.H0_H0 ;  /* 0x2000000eff227230 */ /* 0x000fc40000004100 */
[----:B------:R-:W-:Y:S01]  /*11c90*/  FFMA.FTZ R29, R36, R0, R29 ;  /* 0x00000000241d7223 */ /* 0x000fe2000001001d */
[----:B------:R-:W-:Y:S02]  /*11ca0*/  HADD2.F32 R9, -RZ, R9.H1_H1 ;  /* 0x30000009ff097230 */ /* 0x000fe40000004100 */
[----:B------:R-:W-:Y:S01]  /*11cb0*/  FMUL.FTZ R25, R24, R30 ;  /* 0x0000001e18197220 */ /* 0x000fe20000410000 */
[----:B------:R-:W-:Y:S02]  /*11cc0*/  HADD2.F32 R5, -RZ, R5.H1_H1 ;  /* 0x30000005ff057230 */ /* 0x000fe40000004100 */
[C---:B------:R-:W-:Y:S01]  /*11cd0*/  FMUL.FTZ R13, R34.reuse, R8 ;  /* 0x00000008220d7220 */ /* 0x040fe20000410000 */
[----:B------:R-:W-:Y:S01]  /*11ce0*/  FFMA.FTZ R0, R34, R4, -R35 ;  /* 0x0000000422007223 */ /* 0x000fe20000010823 */
[----:B------:R-:W-:Y:S01]  /*11cf0*/  FMUL.FTZ R35, R40, R30 ;  /* 0x0000001e28237220 */ /* 0x000fe20000410000 */
[----:B------:R-:W-:Y:S02]  /*11d00*/  HADD2.F32 R31, -RZ, R10.H0_H0 ;  /* 0x2000000aff1f7230 */ /* 0x000fe40000004100 */
[----:B------:R-:W-:Y:S01]  /*11d10*/  FFMA.FTZ R8, R38, R4, R13 ;  /* 0x0000000426087223 */ /* 0x000fe2000001000d */
[----:B------:R-:W-:-:S02]  /*11d20*/  HADD2.F32 R13, -RZ, R14.H1_H1 ;  /* 0x3000000eff0d7230 */ /* 0x000fc40000004100 */
[-C--:B------:R-:W-:Y:S01]  /*11d30*/  FFMA.FTZ R35, R24, R2.reuse, -R35 ;  /* 0x0000000218237223 */ /* 0x080fe20000010823 */
[----:B------:R-:W-:Y:S01]  /*11d40*/  FFMA.FTZ R25, R40, R2, R25 ;  /* 0x0000000228197223 */ /* 0x000fe20000010019 */
[----:B------:R-:W-:Y:S02]  /*11d50*/  HADD2.F32 R10, -RZ, R10.H1_H1 ;  /* 0x3000000aff0a7230 */ /* 0x000fe40000004100 */
[-C--:B------:R-:W-:Y:S01]  /*11d60*/  FMUL.FTZ R2, R37, R9.reuse ;  /* 0x0000000925027220 */ /* 0x080fe20000410000 */
[C---:B------:R-:W-:Y:S01]  /*11d70*/  FMUL.FTZ R4, R13.reuse, R9 ;  /* 0x000000090d047220 */ /* 0x040fe20000410000 */
[----:B------:R-:W-:Y:S01]  /*11d80*/  HADD2.F32 R36, -RZ, R27.H0_H0 ;  /* 0x2000001bff247230 */ /* 0x000fe20000004100 */
[----:B------:R-:W-:Y:S01]  /*11d90*/  F2FP.F16.F32.PACK_AB R8, R8, R29 ;  /* 0x0000001d0808723e */ /* 0x000fe200000000ff */
[----:B------:R-:W-:Y:S02]  /*11da0*/  HADD2.F32 R34, -RZ, R26.H0_H0 ;  /* 0x2000001aff227230 */ /* 0x000fe40000004100 */
[----:B------:R-:W-:Y:S01]  /*11db0*/  FFMA.FTZ R2, R13, R5, -R2 ;  /* 0x000000050d027223 */ /* 0x000fe20000010802 */
[----:B------:R-:W-:-:S02]  /*11dc0*/  HADD2.F32 R12, -RZ, R6.H0_H0 ;  /* 0x20000006ff0c7230 */ /* 0x000fc40000004100 */
[----:B------:R-:W-:Y:S01]  /*11dd0*/  FFMA.FTZ R14, R37, R5, R4 ;  /* 0x00000005250e7223 */ /* 0x000fe20000010004 */
[----:B------:R-:W-:Y:S02]  /*11de0*/  HADD2.F32 R24, -RZ, R15.H0_H0 ;  /* 0x2000000fff187230 */ /* 0x000fe40000004100 */
[----:B------:R-:W-:Y:S01]  /*11df0*/  FMUL.FTZ R5, R36, R10 ;  /* 0x0000000a24057220 */ /* 0x000fe20000410000 */
[----:B------:R-:W-:Y:S02]  /*11e00*/  HADD2.F32 R30, -RZ, R20.H0_H0 ;  /* 0x20000014ff1e7230 */ /* 0x000fe40000004100 */
[-C--:B------:R-:W-:Y:S01]  /*11e10*/  FMUL.FTZ R9, R34, R31.reuse ;  /* 0x0000001f22097220 */ /* 0x080fe20000410000 */
[----:B------:R-:W-:Y:S02]  /*11e20*/  HADD2.F32 R6, -RZ, R6.H1_H1 ;  /* 0x30000006ff067230 */ /* 0x000fe40000004100 */
[----:B------:R-:W-:Y:S01]  /*11e30*/  FMUL.FTZ R31, R24, R31 ;  /* 0x0000001f181f7220 */ /* 0x000fe20000410000 */
[----:B------:R-:W-:-:S02]  /*11e40*/  HADD2.F32 R32, -RZ, R11.H0_H0 ;  /* 0x2000000bff207230 */ /* 0x000fc40000004100 */
[C---:B------:R-:W-:Y:S01]  /*11e50*/  FMUL.FTZ R13, R30.reuse, R10 ;  /* 0x0000000a1e0d7220 */ /* 0x040fe20000410000 */
[----:B------:R-:W-:Y:S02]  /*11e60*/  HADD2.F32 R11, -RZ, R11.H1_H1 ;  /* 0x3000000bff0b7230 */ /* 0x000fe40000004100 */
[----:B------:R-:W-:Y:S01]  /*11e70*/  FFMA.FTZ R10, R30, R6, -R5 ;  /* 0x000000061e0a7223 */ /* 0x000fe20000010805 */
[----:B------:R-:W-:Y:S02]  /*11e80*/  HADD2.F32 R37, -RZ, R26.H1_H1 ;  /* 0x3000001aff257230 */ /* 0x000fe40000004100 */
[-C--:B------:R-:W-:Y:S01]  /*11e90*/  FFMA.FTZ R9, R24, R12.reuse, -R9 ;  /* 0x0000000c18097223 */ /* 0x080fe20000010809 */
[----:B------:R-:W-:Y:S02]  /*11ea0*/  HADD2.F32 R27, -RZ, R27.H1_H1 ;  /* 0x3000001bff1b7230 */ /* 0x000fe40000004100 */
[----:B------:R-:W-:Y:S01]  /*11eb0*/  FFMA.FTZ R31, R34, R12, R31 ;  /* 0x0000000c221f7223 */ /* 0x000fe2000001001f */
[----:B------:R-:W-:-:S02]  /*11ec0*/  HADD2.F32 R15, -RZ, R15.H1_H1 ;  /* 0x3000000fff0f7230 */ /* 0x000fc40000004100 */
[----:B------:R-:W-:Y:S01]  /*11ed0*/  FFMA.FTZ R12, R36, R6, R13 ;  /* 0x00000006240c7223 */ /* 0x000fe2000001000d */
[----:B------:R-:W-:Y:S02]  /*11ee0*/  HADD2.F32 R5, -RZ, R20.H1_H1 ;  /* 0x30000014ff057230 */ /* 0x000fe40000004100 */
[-C--:B------:R-:W-:Y:S01]  /*11ef0*/  FMUL.FTZ R4, R37, R32.reuse ;  /* 0x0000002025047220 */ /* 0x080fe20000410000 */
[--C-:B------:R-:W-:Y:S02]  /*11f00*/  HADD2.F32 R21, -RZ, R7.reuse.H0_H0 ;  /* 0x20000007ff157230 */ /* 0x100fe40000004100 */
[-C--:B------:R-:W-:Y:S01]  /*11f10*/  FMUL.FTZ R6, R27, R11.reuse ;  /* 0x0000000b1b067220 */ /* 0x080fe20000410000 */
        /* <DEDUP_REMOVED lines=14> */
[----:B------:R-:W-:-:S05]  /*12000*/  F2FP.F16.F32.PACK_AB R9, R14, R25 ;  /* 0x000000190e09723e */ /* 0x000fca00000000ff */
[----:B------:R0:W-:Y:S02]  /*12010*/  STS.128 [R3+0x14400], R8 ;  /* 0x0144000803007388 */ /* 0x0001e40000000c00 */
.L_x_603:
[----:B------:R-:W-:Y:S05]  /*12020*/  BSYNC B0 ;  /* 0x0000000000007941 */ /* 0x000fea0003800000 */
.L_x_572:
[----:B------:R-:W-:Y:S01]  /*12030*/  @!PT LDS RZ, [RZ] ;  /* 0x00000000fffff984 */ /* 0x000fe20000000800 */
[----:B------:R-:W-:Y:S01]  /*12040*/  @!PT LDS RZ, [RZ] ;  /* 0x00000000fffff984 */ /* 0x000fe20000000800 */
[----:B------:R-:W-:Y:S01]  /*12050*/  @!PT LDS RZ, [RZ] ;  /* 0x00000000fffff984 */ /* 0x000fe20000000800 */
[----:B------:R-:W-:Y:S01]  /*12060*/  @!PT LDS RZ, [RZ] ;  /* 0x00000000fffff984 */ /* 0x000fe20000000800 */
[----:B------:R1:W-:Y:S06]  /*12070*/  MEMBAR.ALL.CTA ;  /* 0x0000000000007992 */ /* 0x0003ec0000008000 */
[----:B-1----:R-:W1:Y:S01]  /*12080*/  FENCE.VIEW.ASYNC.S ;  /* 0x00000000000073c6 */ /* 0x002e620000000000 */
[----:B------:R-:W-:Y:S05]  /*12090*/  WARPSYNC.ALL ;  /* 0x0000000000007948 */ /* 0x000fea0003800000 */
[----:B-1----:R-:W-:Y:S06]  /*120a0*/  BAR.SYNC.DEFER_BLOCKING 0xd, 0x100 ;  /* 0x0344000000007b1d */ /* 0x002fec0000010000 */
.L_x_570:
[----:B------:R-:W-:-:S06]  /*120b0*/  ULOP3.LUT UR4, UR60, 0x1, URZ, 0xfc, !UPT ;  /* 0x000000013c047892 */ /* 0x000fcc000f8efc3f */
[----:B------:R-:W-:-:S05]  /*120c0*/  IMAD.U32 R0, RZ, RZ, UR4 ;  /* 0x00000004ff007e24 */ /* 0x000fca000f8e00ff */
[----:B------:R-:W-:-:S13]  /*120d0*/  ISETP.NE.AND P0, PT, R0, 0x3, PT ;  /* 0x000000030000780c */ /* 0x000fda0003f05270 */
[----:B------:R-:W-:Y:S05]  /*120e0*/  @!P0 BRA `(.L_x_629) ;  /* 0x0000000000048947 */ /* 0x000fea0003800000 */
[----:B------:R-:W-:Y:S01]  /*120f0*/  BPT.TRAP 0x1 ;  /* 0x000000040000795c */ /* 0x000fe20000300000 */
.L_x_629:
[----:B------:R-:W-:Y:S02]  /*12100*/  LEA R0, R225, R22, 0x3 ;  /* 0x00000016e1007211 */ /* 0x000fe400078e18ff */
[----:B01----:R-:W-:-:S04]  /*12110*/  SHF.L.U32 R3, R229, 0x1f, RZ ;  /* 0x0000001fe5037819 */ /* 0x003fc800000006ff */
[----:B------:R0:W1:Y:S01]  /*12120*/  SYNCS.PHASECHK.TRANS64.TRYWAIT P1, [R0+URZ+0x38830], R3 ;  /* 0x03883003000075a7 */ /* 0x000062000802017f */
[----:B------:R-:W-:Y:S05]  /*12130*/  @!P0 BRA `(.L_x_630) ;  /* 0x0000000000048947 */ /* 0x000fea0003800000 */
[----:B------:R-:W-:Y:S01]  /*12140*/  BPT.TRAP 0x1 ;  /* 0x000000040000795c */ /* 0x000fe20000300000 */
.L_x_630:
[----:B------:R-:W-:Y:S01]  /*12150*/  IMAD.MOV.U32 R151, RZ, RZ, RZ ;  /* 0x000000ffff977224 */ /* 0x000fe200078e00ff */
[----:B-1----:R-:W-:Y:S06]  /*12160*/  @P1 BRA `(.L_x_631) ;  /* 0x0000000000081947 */ /* 0x002fec0003800000 */
[----:B------:R-:W1:Y:S02]  /*12170*/  SYNCS.PHASECHK.TRANS64.TRYWAIT P1, [R0+URZ+0x38830], R3 ;  /* 0x03883003000075a7 */ /* 0x000e64000802017f */
[----:B-1----:R-:W-:Y:S05]  /*12180*/  @!P1 BRA `(.L_x_632) ;  /* 0x0000016400ec9947 */ /* 0x002fea0003800000 */
.L_x_631:
[----:B------:R-:W-:Y:S05]  /*12190*/  WARPSYNC.ALL ;  /* 0x0000000000007948 */ /* 0x000fea0003800000 */
[----:B------:R-:W-:Y:S01]  /*121a0*/  VIADD R2, R22, 0x24400 ;  /* 0x0002440016027836 */ /* 0x000fe20000000000 */
[----:B------:R-:W-:Y:S01]  /*121b0*/  R2UR UR20, R28 ;  /* 0x000000001c1472ca */ /* 0x000fe200000e0000 */
[----:B01----:R-:W-:Y:S01]  /*121c0*/  IMAD.MOV.U32 R3, RZ, RZ, 0x40000040 ;  /* 0x40000040ff037424 */ /* 0x003fe200078e00ff */
[----:B--2--5:R-:W-:Y:S01]  /*121d0*/  WARPGROUP.ARRIVE ;  /* 0x00000000000079c5 */ /* 0x024fe20000000000 */
[----:B------:R-:W-:Y:S01]  /*121e0*/  UMOV UR25, 0x40000040 ;  /* 0x4000004000197882 */ /* 0x000fe20000000000 */
[----:B------:R-:W-:Y:S01]  /*121f0*/  SHF.R.U32.HI R2, RZ, 0x4, R2 ;  /* 0x00000004ff027819 */ /* 0x000fe20000011602 */
[----:B------:R-:W-:Y:S01]  /*12200*/  UMOV UR17, UR25 ;  /* 0x0000001900117c82 */ /* 0x000fe20008000000 */
[----:B------:R-:W-:Y:S01]  /*12210*/  R2UR UR27, R3 ;  /* 0x00000000031b72ca */ /* 0x000fe200000e0000 */
[----:B------:R-:W-:Y:S01]  /*12220*/  UMOV UR5, UR17 ;  /* 0x0000001100057c82 */ /* 0x000fe20008000000 */
[----:B------:R-:W-:Y:S01]  /*12230*/  LOP3.LUT R2, R2, 0x3fff, RZ, 0xc0, !PT ;  /* 0x00003fff02027812 */ /* 0x000fe200078ec0ff */
[----:B---34-:R-:W-:Y:S01]  /*12240*/  IMAD.MOV.U32 R7, RZ, RZ, 0x40000040 ;  /* 0x40000040ff077424 */ /* 0x018fe200078e00ff */
[----:B------:R-:W-:Y:S01]  /*12250*/  MOV R5, 0x40000040 ;  /* 0x4000004000057802 */ /* 0x000fe20000000f00 */
[----:B------:R-:W-:Y:S01]  /*12260*/  UMOV UR9, UR17 ;  /* 0x0000001100097c82 */ /* 0x000fe20008000000 */
[----:B------:R-:W-:Y:S01]  /*12270*/  LOP3.LUT R4, R2, 0x10000, RZ, 0xfc, !PT ;  /* 0x0001000002047812 */ /* 0x000fe200078efcff */
[----:B------:R-:W-:Y:S01]  /*12280*/  ULOP3.LUT UR20, UR20, 0x10000, URZ, 0xfc, !UPT ;  /* 0x0001000014147892 */ /* 0x000fe2000f8efc3f */
[----:B------:R-:W-:Y:S01]  /*12290*/  R2UR UR7, R5 ;  /* 0x00000000050772ca */ /* 0x000fe200000e0000 */
[----:B------:R-:W-:Y:S01]  /*122a0*/  UMOV UR13, UR17 ;  /* 0x00000011000d7c82 */ /* 0x000fe20008000000 */
[----:B------:R-:W-:Y:S01]  /*122b0*/  R2UR UR11, R7 ;  /* 0x00000000070b72ca */ /* 0x000fe200000e0000 */
[----:B------:R-:W-:Y:S01]  /*122c0*/  IMAD R2, R225, 0xa00, R4 ;  /* 0x00000a00e1027824 */ /* 0x000fe200078e0204 */
[----:B------:R0:W-:Y:S01]  /*122d0*/  STL [R1+0x5c], R4 ;  /* 0x00005c0401007387 */ /* 0x0001e20000100800 */
[----:B------:R-:W-:Y:S01]  /*122e0*/  R2UR UR15, R5 ;  /* 0x00000000050f72ca */ /* 0x000fe200000e0000 */
[----:B------:R-:W-:Y:S01]  /*122f0*/  UMOV UR24, UR20 ;  /* 0x0000001400187c82 */ /* 0x000fe20008000000 */
[C---:B------:R-:W-:Y:S01]  /*12300*/  VIADD R6, R2.reuse, 0x100 ;  /* 0x0000010002067836 */ /* 0x040fe20000000000 */
[----:B------:R-:W-:Y:S01]  /*12310*/  R2UR UR26, R2 ;  /* 0x00000000021a72ca */ /* 0x000fe200000e0000 */
[----:B------:R-:W-:Y:S01]  /*12320*/  UMOV UR16, UR24 ;  /* 0x0000001800107c82 */ /* 0x000fe20008000000 */
[----:B------:R-:W-:Y:S01]  /*12330*/  R2UR UR19, R7 ;  /* 0x00000000071372ca */ /* 0x000fe200000e0000 */
[----:B------:R-:W-:Y:S01]  /*12340*/  UMOV UR4, UR16 ;  /* 0x0000001000047c82 */ /* 0x000fe20008000000 */
[----:B------:R-:W-:Y:S01]  /*12350*/  R2UR UR10, R6 ;  /* 0x00000000060a72ca */ /* 0x000fe200000e0000 */
[----:B------:R-:W-:Y:S01]  /*12360*/  UMOV UR8, UR16 ;  /* 0x0000001000087c82 */ /* 0x000fe20008000000 */
[C---:B0-----:R-:W-:Y:S01]  /*12370*/  IADD3 R4, R2.reuse, 0x80, RZ ;  /* 0x0000008002047810 */ /* 0x041fe20007ffe0ff */
[----:B------:R-:W-:Y:S01]  /*12380*/  UMOV UR12, UR16 ;  /* 0x00000010000c7c82 */ /* 0x000fe20008000000 */
[----:B------:R-:W-:Y:S01]  /*12390*/  IADD3 R6, R2, 0x200, RZ ;  /* 0x0000020002067810 */ /* 0x000fe20007ffe0ff */
[----:B------:R-:W-:Y:S01]  /*123a0*/  IMAD.U32 R10, RZ, RZ, UR24 ;  /* 0x00000018ff0a7e24 */ /* 0x000fe2000f8e00ff */
[----:B------:R-:W-:Y:S01]  /*123b0*/  R2UR UR6, R4 ;  /* 0x00000000040672ca */ /* 0x000fe200000e0000 */
[----:B------:R-:W-:Y:S01]  /*123c0*/  VIADD R4, R2, 0x180 ;  /* 0x0000018002047836 */ /* 0x000fe20000000000 */
[----:B------:R-:W-:Y:S01]  /*123d0*/  R2UR UR18, R6 ;  /* 0x00000000061272ca */ /* 0x000fe200000e0000 */
[----:B------:R-:W-:Y:S01]  /*123e0*/  HGMMA.64x16x16.F32 R56, gdesc[UR24], RZ, !UPT, gsb0 ;  /* 0x00200000183879f0 */ /* 0x000fe2000c0008ff */
[----:B------:R-:W-:Y:S01]  /*123f0*/  MOV R5, 0x40000040 ;  /* 0x4000004000057802 */ /* 0x000fe20000000f00 */
[----:B------:R-:W-:Y:S01]  /*12400*/  IMAD.U32 R11, RZ, RZ, UR25 ;  /* 0x00000019ff0b7e24 */ /* 0x000fe2000f8e00ff */
[----:B------:R-:W-:Y:S01]  /*12410*/  R2UR UR14, R4 ;  /* 0x00000000040e72ca */ /* 0x000fe200000e0000 */
[----:B------:R-:W-:Y:S01]  /*12420*/  UMOV UR25, 0x40000040 ;  /* 0x4000004000197882 */ /* 0x000fe20000000000 */
[C---:B------:R-:W-:Y:S01]  /*12430*/  IADD3 R4, R2.reuse, 0x2, RZ ;  /* 0x0000000202047810 */ /* 0x040fe20007ffe0ff */
[----:B------:R-:W-:Y:S01]  /*12440*/  VIADD R6, R2, 0x82 ;  /* 0x0000008202067836 */ /* 0x000fe20000000000 */
[----:B------:R-:W-:Y:S01]  /*12450*/  R2UR UR27, R5 ;  /* 0x00000000051b72ca */ /* 0x000fe200000e0000 */
[----:B------:R-:W-:Y:S01]  /*12460*/  IMAD.MOV.U32 R7, RZ, RZ, 0x40000040 ;  /* 0x40000040ff077424 */ /* 0x000fe200078e00ff */
[----:B------:R-:W-:Y:S01]  /*12470*/  R2UR UR26, R4 ;  /* 0x00000000041a72ca */ /* 0x000fe200000e0000 */
[C---:B------:R-:W-:Y:S01]  /*12480*/  VIADD R8, R2.reuse, 0x102 ;  /* 0x0000010202087836 */ /* 0x040fe20000000000 */
[----:B------:R-:W-:Y:S01]  /*12490*/  MOV R9, 0x40000040 ;  /* 0x4000004000097802 */ /* 0x000fe20000000f00 */
[----:B------:R-:W-:Y:S01]  /*124a0*/  VIADD R4, R2, 0x182 ;  /* 0x0000018202047836 */ /* 0x000fe20000000000 */
[----:B------:R0:W-:Y:S01]  /*124b0*/  STL.64 [R1+0x8], R10 ;  /* 0x0000080a01007387 */ /* 0x0001e20000100a00 */
[----:B------:R-:W-:Y:S01]  /*124c0*/  IMAD.MOV.U32 R5, RZ, RZ, 0x40000040 ;  /* 0x40000040ff057424 */ /* 0x000fe200078e00ff */
[----:B------:R-:W-:Y:S01]  /*124d0*/  UIADD3 UR56, UR20, 0x804, URZ ;  /* 0x0000080414387890 */ /* 0x000fe2000fffe03f */
[----:B------:R-:W-:Y:S01]  /*124e0*/  IMAD.MOV.U32 R3, RZ, RZ, 0x40000040 ;  /* 0x40000040ff037424 */ /* 0x000fe200078e00ff */
[----:B------:R-:W-:Y:S01]  /*124f0*/  UMOV UR57, 0x40000040 ;  /* 0x4000004000397882 */ /* 0x000fe20000000000 */
[----:B------:R-:W-:Y:S01]  /*12500*/  UIADD3 UR52, UR20, 0x806, URZ ;  /* 0x0000080614347890 */ /* 0x000fe2000fffe03f */
[----:B------:R-:W-:Y:S01]  /*12510*/  UMOV UR53, 0x40000040 ;  /* 0x4000004000357882 */ /* 0x000fe20000000000 */
[----:B------:R-:W-:Y:S01]  /*12520*/  UIADD3 UR48, UR20, 0xc00, URZ ;  /* 0x00000c0014307890 */ /* 0x000fe2000fffe03f */
[----:B------:R-:W-:Y:S01]  /*12530*/  UMOV UR49, 0x40000040 ;  /* 0x4000004000317882 */ /* 0x000fe20000000000 */
[----:B------:R-:W-:Y:S01]  /*12540*/  UIADD3 UR44, UR20, 0xc02, URZ ;  /* 0x00000c02142c7890 */ /* 0x000fe2000fffe03f */
[----:B0-----:R-:W-:Y:S01]  /*12550*/  IMAD.U32 R11, RZ, RZ, UR25 ;  /* 0x00000019ff0b7e24 */ /* 0x001fe2000f8e00ff */
[----:B------:R-:W-:Y:S01]  /*12560*/  UMOV UR45, 0x40000040 ;  /* 0x40000040002d7882 */ /* 0x000fe20000000000 */
[----:B------:R-:W-:Y:S01]  /*12570*/  UIADD3 UR40, UR20, 0xc04, URZ ;  /* 0x00000c0414287890 */ /* 0x000fe2000fffe03f */
[----:B------:R-:W-:Y:S01]  /*12580*/  UMOV UR41, 0x40000040 ;  /* 0x4000004000297882 */ /* 0x000fe20000000000 */
[----:B------:R-:W-:Y:S01]  /*12590*/  UIADD3 UR36, UR20, 0xc06, URZ ;  /* 0x00000c0614247890 */ /* 0x000fe2000fffe03f */
[----:B------:R-:W-:Y:S01]  /*125a0*/  UMOV UR37, 0x40000040 ;  /* 0x4000004000257882 */ /* 0x000fe20000000000 */
[----:B------:R-:W-:-:S02]  /*125b0*/  WARPGROUP.DEPBAR.LE gsb0, 0x0 ;  /* 0x00008000000079c5 */ /* 0x000fc40000010000 */
[----:B------:R-:W-:-:S06]  /*125c0*/  WARPGROUP.ARRIVE ;  /* 0x00000000000079c5 */ /* 0x000fcc0000000000 */
[----:B------:R-:W-:Y:S01]  /*125d0*/  HGMMA.64x16x16.F32 R48, gdesc[UR4], RZ, !UPT, gsb0 ;  /* 0x00200000043079f0 */ /* 0x000fe2000c0008ff */
[----:B------:R-:W-:Y:S01]  /*125e0*/  UIADD3 UR4, UR20, 0x2, URZ ;  /* 0x0000000214047890 */ /* 0x000fe2000fffe03f */
[----:B------:R-:W-:Y:S01]  /*125f0*/  R2UR UR6, R6 ;  /* 0x00000000060672ca */ /* 0x000fe200000e0000 */
[----:B------:R-:W-:Y:S01]  /*12600*/  VIADD R6, R2, 0x202 ;  /* 0x0000020202067836 */ /* 0x000fe20000000000 */
[----:B------:R-:W-:Y:S02]  /*12610*/  R2UR UR7, R7 ;  /* 0x00000000070772ca */ /* 0x000fe400000e0000 */
[----:B------:R-:W-:Y:S02]  /*12620*/  MOV R7, 0x40000040 ;  /* 0x4000004000077802 */ /* 0x000fe40000000f00 */
[----:B------:R-:W-:Y:S02]  /*12630*/  UMOV UR24, UR4 ;  /* 0x0000000400187c82 */ /* 0x000fe40008000000 */
[----:B------:R-:W-:-:S05]  /*12640*/  IMAD.U32 R10, RZ, RZ, UR24 ;  /* 0x00000018ff0a7e24 */ /* 0x000fca000f8e00ff */
[----:B------:R0:W-:Y:S01]  /*12650*/  STL.64 [R1], R10 ;  /* 0x0000000a01007387 */ /* 0x0001e20000100a00 */
[----:B------:R-:W-:Y:S02]  /*12660*/  WARPGROUP.DEPBAR.LE gsb0, 0x0 ;  /* 0x00008000000079c5 */ /* 0x000fe40000010000 */
[----:B------:R-:W-:-:S06]  /*12670*/  WARPGROUP.ARRIVE ;  /* 0x00000000000079c5 */ /* 0x000fcc0000000000 */
[----:B------:R-:W-:Y:S01]  /*12680*/  HGMMA.64x16x16.F32 R40, gdesc[UR8], RZ, !UPT, gsb0 ;  /* 0x00200000082879f0 */ /* 0x000fe2000c0008ff */
[----:B------:R-:W-:Y:S01]  /*12690*/  R2UR UR10, R8 ;  /* 0x00000000080a72ca */ /* 0x000fe200000e0000 */
[----:B------:R-:W-:Y:S01]  /*126a0*/  VIADD R8, R2, 0x104 ;  /* 0x0000010402087836 */ /* 0x000fe20000000000 */
[----:B------:R-:W-:Y:S02]  /*126b0*/  R2UR UR11, R9 ;  /* 0x00000000090b72ca */ /* 0x000fe400000e0000 */
[----:B------:R-:W-:Y:S01]  /*126c0*/  MOV R9, 0x40000040 ;  /* 0x4000004000097802 */ /* 0x000fe20000000f00 */
[----:B------:R-:W-:Y:S02]  /*126d0*/  WARPGROUP.DEPBAR.LE gsb0, 0x0 ;  /* 0x00008000000079c5 */ /* 0x000fe40000010000 */
[----:B------:R-:W-:-:S06]  /*126e0*/  WARPGROUP.ARRIVE ;  /* 0x00000000000079c5 */ /* 0x000fcc0000000000 */
[----:B------:R-:W-:Y:S01]  /*126f0*/  HGMMA.64x16x16.F32 R32, gdesc[UR12], RZ, !UPT, gsb0 ;  /* 0x002000000c2079f0 */ /* 0x000fe2000c0008ff */
[----:B------:R-:W-:Y:S02]  /*12700*/  R2UR UR14, R4 ;  /* 0x00000000040e72ca */ /* 0x000fe400000e0000 */
[----:B------:R-:W-:Y:S02]  /*12710*/  R2UR UR15, R5 ;  /* 0x00000000050f72ca */ /* 0x000fe400000e0000 */
[----:B------:R-:W-:Y:S02]  /*12720*/  IADD3 R4, R2, 0x4, RZ ;  /* 0x0000000402047810 */ /* 0x000fe40007ffe0ff */
[----:B------:R-:W-:Y:S01]  /*12730*/  MOV R5, 0x40000040 ;  /* 0x4000004000057802 */ /* 0x000fe20000000f00 */
[----:B------:R-:W-:Y:S02]  /*12740*/  WARPGROUP.DEPBAR.LE gsb0, 0x0 ;  /* 0x00008000000079c5 */ /* 0x000fe40000010000 */
[----:B------:R-:W-:-:S06]  /*12750*/  WARPGROUP.ARRIVE ;  /* 0x00000000000079c5 */ /* 0x000fcc0000000000 */
[----:B------:R-:W-:Y:S01]  /*12760*/  HGMMA.64x16x16.F32 R24, gdesc[UR16], RZ, !UPT, gsb0 ;  /* 0x00200000101879f0 */ /* 0x000fe2000c0008ff */
[----:B------:R-:W-:Y:S01]  /*12770*/  UMOV UR16, UR24 ;  /* 0x0000001800107c82 */ /* 0x000fe20008000000 */
[----:B------:R-:W-:Y:S01]  /*12780*/  UMOV UR17, UR25 ;  /* 0x0000001900117c82 */ /* 0x000fe20008000000 */
[----:B------:R-:W-:Y:S01]  /*12790*/  UMOV UR4, UR16 ;  /* 0x0000001000047c82 */ /* 0x000fe20008000000 */
[----:B------:R-:W-:Y:S01]  /*127a0*/  UMOV UR5, UR17 ;  /* 0x0000001100057c82 */ /* 0x000fe20008000000 */
[----:B------:R-:W-:Y:S01]  /*127b0*/  UMOV UR8, UR16 ;  /* 0x0000001000087c82 */ /* 0x000fe20008000000 */
[----:B------:R-:W-:Y:S01]  /*127c0*/  UMOV UR9, UR17 ;  /* 0x0000001100097c82 */ /* 0x000fe20008000000 */
[----:B------:R-:W-:Y:S01]  /*127d0*/  UMOV UR12, UR16 ;  /* 0x00000010000c7c82 */ /* 0x000fe20008000000 */
[----:B------:R-:W-:Y:S01]  /*127e0*/  UMOV UR13, UR17 ;  /* 0x00000011000d7c82 */ /* 0x000fe20008000000 */
[----:B------:R-:W-:Y:S01]  /*127f0*/  R2UR UR18, R6 ;  /* 0x00000000061272ca */ /* 0x000fe200000e0000 */
[----:B------:R-:W-:Y:S01]  /*12800*/  VIADD R6, R2, 0x84 ;  /* 0x0000008402067836 */ /* 0x000fe20000000000 */
[----:B------:R-:W-:Y:S01]  /*12810*/  R2UR UR19, R7 ;  /* 0x00000000071372ca */ /* 0x000fe200000e0000 */
[----:B------:R-:W-:Y:S01]  /*12820*/  IMAD.MOV.U32 R7, RZ, RZ, 0x40000040 ;  /* 0x40000040ff077424 */ /* 0x000fe200078e00ff */
[----:B------:R-:W-:-:S02]  /*12830*/  WARPGROUP.DEPBAR.LE gsb0, 0x0 ;  /* 0x00008000000079c5 */ /* 0x000fc40000010000 */
[----:B------:R-:W-:-:S06]  /*12840*/  WARPGROUP.ARRIVE ;  /* 0x00000000000079c5 */ /* 0x000fcc0000000000 */
[----:B------:R-:W-:Y:S01]  /*12850*/  HGMMA.64x16x16.F32 R56, gdesc[UR24], R56, gsb0 ;  /* 0x00200000183879f0 */ /* 0x000fe20008000838 */
[----:B------:R-:W-:Y:S01]  /*12860*/  R2UR UR26, R4 ;  /* 0x00000000041a72ca */ /* 0x000fe200000e0000 */
[----:B------:R-:W-:Y:S01]  /*12870*/  UMOV UR25, 0x40000040 ;  /* 0x4000004000197882 */ /* 0x000fe20000000000 */
[----:B------:R-:W-:Y:S01]  /*12880*/  R2UR UR27, R5 ;  /* 0x00000000051b72ca */ /* 0x000fe200000e0000 */
[----:B------:R-:W-:Y:S02]  /*12890*/  VIADD R4, R2, 0x184 ;  /* 0x0000018402047836 */ /* 0x000fe40000000000 */
[----:B------:R-:W-:Y:S02]  /*128a0*/  IMAD.MOV.U32 R5, RZ, RZ, 0x40000040 ;  /* 0x40000040ff057424 */ /* 0x000fe400078e00ff */
[----:B0-----:R-:W-:Y:S01]  /*128b0*/  IMAD.U32 R11, RZ, RZ, UR25 ;  /* 0x00000019ff0b7e24 */ /* 0x001fe2000f8e00ff */
[----:B------:R-:W-:Y:S02]  /*128c0*/  WARPGROUP.DEPBAR.LE gsb0, 0x0 ;  /* 0x00008000000079c5 */ /* 0x000fe40000010000 */
[----:B------:R-:W-:-:S06]  /*128d0*/  WARPGROUP.ARRIVE ;  /* 0x00000000000079c5 */ /* 0x000fcc0000000000 */
[----:B------:R-:W-:Y:S01]  /*128e0*/  HGMMA.64x16x16.F32 R48, gdesc[UR4], R48, gsb0 ;  /* 0x00200000043079f0 */ /* 0x000fe20008000830 */
[----:B------:R-:W-:Y:S01]  /*128f0*/  UIADD3 UR4, UR20, 0x4, URZ ;  /* 0x0000000414047890 */ /* 0x000fe2000fffe03f */
[----:B------:R-:W-:Y:S01]  /*12900*/  R2UR UR6, R6 ;  /* 0x00000000060672ca */ /* 0x000fe200000e0000 */
[----:B------:R-:W-:Y:S01]  /*12910*/  VIADD R6, R2, 0x204 ;  /* 0x0000020402067836 */ /* 0x000fe20000000000 */
[----:B------:R-:W-:Y:S02]  /*12920*/  R2UR UR7, R7 ;  /* 0x00000000070772ca */ /* 0x000fe400000e0000 */
[----:B------:R-:W-:Y:S02]  /*12930*/  MOV R7, 0x40000040 ;  /* 0x4000004000077802 */ /* 0x000fe40000000f00 */
[----:B------:R-:W-:Y:S02]  /*12940*/  UMOV UR24, UR4 ;  /* 0x0000000400187c82 */ /* 0x000fe40008000000 */
[----:B------:R-:W-:-:S05]  /*12950*/  IMAD.U32 R10, RZ, RZ, UR24 ;  /* 0x00000018ff0a7e24 */ /* 0x000fca000f8e00ff */
[----:B------:R0:W-:Y:S01]  /*12960*/  STL.64 [R1+0x48], R10 ;  /* 0x0000480a01007387 */ /* 0x0001e20000100a00 */
[----:B------:R-:W-:Y:S02]  /*12970*/  WARPGROUP.DEPBAR.LE gsb0, 0x0 ;  /* 0x00008000000079c5 */ /* 0x000fe40000010000 */
[----:B------:R-:W-:-:S06]  /*12980*/  WARPGROUP.ARRIVE ;  /* 0x00000000000079c5 */ /* 0x000fcc0000000000 */
[----:B------:R-:W-:Y:S01]  /*12990*/  HGMMA.64x16x16.F32 R40, gdesc[UR8], R40, gsb0 ;  /* 0x00200000082879f0 */ /* 0x000fe20008000828 */
[----:B------:R-:W-:Y:S01]  /*129a0*/  R2UR UR10, R8 ;  /* 0x00000000080a72ca */ /* 0x000fe200000e0000 */
[----:B------:R-:W-:Y:S01]  /*129b0*/  VIADD R8, R2, 0x106 ;  /* 0x0000010602087836 */ /* 0x000fe20000000000 */
[----:B------:R-:W-:Y:S02]  /*129c0*/  R2UR UR11, R9 ;  /* 0x00000000090b72ca */ /* 0x000fe400000e0000 */
[----:B------:R-:W-:Y:S01]  /*129d0*/  MOV R9, 0x40000040 ;  /* 0x4000004000097802 */ /* 0x000fe20000000f00 */
[----:B------:R-:W-:Y:S02]  /*129e0*/  WARPGROUP.DEPBAR.LE gsb0, 0x0 ;  /* 0x00008000000079c5 */ /* 0x000fe40000010000 */
[----:B------:R-:W-:-:S06]  /*129f0*/  WARPGROUP.ARRIVE ;  /* 0x00000000000079c5 */ /* 0x000fcc0000000000 */
[----:B------:R-:W-:Y:S01]  /*12a00*/  HGMMA.64x16x16.F32 R32, gdesc[UR12], R32, gsb0 ;  /* 0x002000000c2079f0 */ /* 0x000fe20008000820 */
[----:B------:R-:W-:Y:S02]  /*12a10*/  R2UR UR14, R4 ;  /* 0x00000000040e72ca */ /* 0x000fe400000e0000 */
[----:B------:R-:W-:Y:S02]  /*12a20*/  R2UR UR15, R5 ;  /* 0x00000000050f72ca */ /* 0x000fe400000e0000 */
[----:B------:R-:W-:Y:S02]  /*12a30*/  IADD3 R4, R2, 0x6, RZ ;  /* 0x0000000602047810 */ /* 0x000fe40007ffe0ff */
[----:B------:R-:W-:Y:S01]  /*12a40*/  MOV R5, 0x40000040 ;  /* 0x4000004000057802 */ /* 0x000fe20000000f00 */
[----:B------:R-:W-:Y:S02]  /*12a50*/  WARPGROUP.DEPBAR.LE gsb0, 0x0 ;  /* 0x00008000000079c5 */ /* 0x000fe40000010000 */
[----:B------:R-:W-:-:S06]  /*12a60*/  WARPGROUP.ARRIVE ;  /* 0x00000000000079c5 */ /* 0x000fcc0000000000 */
[----:B------:R-:W-:Y:S01]  /*12a70*/  HGMMA.64x16x16.F32 R24, gdesc[UR16], R24, gsb0 ;  /* 0x00200000101879f0 */ /* 0x000fe20008000818 */
        /* <DEDUP_REMOVED lines=339> */
[----:B------:R-:W-:Y:S02]  /*13fb0*/  MOV R5, 0x40000040 ;  /* 0x4000004000057802 */ /* 0x000fe40000000f00 */
[----:B------:R-:W-:Y:S01]  /*13fc0*/  R2UR UR58, R4 ;  /* 0x00000000043a72ca */ /* 0x000fe200000e0000 */
[----:B------:R-:W-:Y:S01]  /*13fd0*/  VIADD R4, R2, 0x684 ;  /* 0x0000068402047836 */ /* 0x000fe20000000000 */
[----:B------:R-:W-:Y:S01]  /*13fe0*/  R2UR UR59, R5 ;  /* 0x00000000053b72ca */ /* 0x000fe200000e0000 */
[----:B------:R-:W-:Y:S01]  /*13ff0*/  IMAD.MOV.U32 R5, RZ, RZ, 0x40000040 ;  /* 0x40000040ff057424 */ /* 0x000fe200078e00ff */
[----:B------:R-:W-:-:S02]  /*14000*/  WARPGROUP.DEPBAR.LE gsb0, 0x0 ;  /* 0x00008000000079c5 */ /* 0x000fc40000010000 */
        /* <DEDUP_REMOVED lines=16> */
[----:B------:R-:W-:Y:S03]  /*14110*/  HGMMA.64x16x16.F32 R56, gdesc[UR24], R56, gsb0 ;  /* 0x00200000183879f0 */ /* 0x000fe60008000838 */
[----:B------:R-:W-:Y:S02]  /*14120*/  WARPGROUP.DEPBAR.LE gsb0, 0x0 ;  /* 0x00008000000079c5 */ /* 0x000fe40000010000 */
[----:B------:R-:W-:-:S06]  /*14130*/  WARPGROUP.ARRIVE ;  /* 0x00000000000079c5 */ /* 0x000fcc0000000000 */
[----:B------:R-:W-:Y:S01]  /*14140*/  HGMMA.64x16x16.F32 R48, gdesc[UR4], R48, gsb0 ;  /* 0x00200000043079f0 */ /* 0x000fe20008000830 */
[----:B------:R-:W-:Y:S01]  /*14150*/  R2UR UR6, R8 ;  /* 0x00000000080672ca */ /* 0x000fe200000e0000 */
[----:B------:R-:W-:Y:S01]  /*14160*/  UMOV UR4, UR56 ;  /* 0x0000003800047c82 */ /* 0x000fe20008000000 */
[----:B------:R-:W-:Y:S01]  /*14170*/  R2UR UR7, R9 ;  /* 0x00000000090772ca */ /* 0x000fe200000e0000 */
[----:B------:R-:W-:Y:S01]  /*14180*/  UMOV UR5, UR57 ;  /* 0x0000003900057c82 */ /* 0x000fe20008000000 */
[----:B------:R-:W-:Y:S01]  /*14190*/  IMAD.MOV.U32 R9, RZ, RZ, 0x40000040 ;  /* 0x40000040ff097424 */ /* 0x000fe200078e00ff */
[----:B------:R-:W-:Y:S01]  /*141a0*/  IADD3 R8, R2, 0x606, RZ ;  /* 0x0000060602087810 */ /* 0x000fe20007ffe0ff */
[----:B------:R-:W-:Y:S02]  /*141b0*/  WARPGROUP.DEPBAR.LE gsb0, 0x0 ;  /* 0x00008000000079c5 */ /* 0x000fe40000010000 */
[----:B------:R-:W-:-:S06]  /*141c0*/  WARPGROUP.ARRIVE ;  /* 0x00000000000079c5 */ /* 0x000fcc0000000000 */
[----:B------:R-:W-:Y:S01]  /*141d0*/  HGMMA.64x16x16.F32 R40, gdesc[UR8], R40, gsb0 ;  /* 0x00200000082879f0 */ /* 0x000fe20008000828 */
[----:B------:R-:W-:Y:S01]  /*141e0*/  R2UR UR10, R4 ;  /* 0x00000000040a72ca */ /* 0x000fe200000e0000 */
[----:B------:R-:W-:Y:S01]  /*141f0*/  UMOV UR8, UR56 ;  /* 0x0000003800087c82 */ /* 0x000fe20008000000 */
[----:B------:R-:W-:Y:S01]  /*14200*/  R2UR UR11, R5 ;  /* 0x00000000050b72ca */ /* 0x000fe200000e0000 */
[----:B------:R-:W-:Y:S01]  /*14210*/  UMOV UR9, UR57 ;  /* 0x0000003900097c82 */ /* 0x000fe20008000000 */
[----:B------:R-:W-:Y:S02]  /*14220*/  VIADD R4, R2, 0x506 ;  /* 0x0000050602047836 */ /* 0x000fe40000000000 */
[----:B------:R-:W-:-:S03]  /*14230*/  IMAD.MOV.U32 R5, RZ, RZ, 0x40000040 ;  /* 0x40000040ff057424 */ /* 0x000fc600078e00ff */
        /* <DEDUP_REMOVED lines=9> */
[----:B------:R-:W-:Y:S02]  /*142d0*/  WARPGROUP.DEPBAR.LE gsb0, 0x0 ;  /* 0x00008000000079c5 */ /* 0x000fe40000010000 */
[----:B------:R-:W-:-:S06]  /*142e0*/  WARPGROUP.ARRIVE ;  /* 0x00000000000079c5 */ /* 0x000fcc0000000000 */
[----:B------:R-:W-:Y:S01]  /*142f0*/  HGMMA.64x16x16.F32 R24, gdesc[UR16], R24, gsb0 ;  /* 0x00200000101879f0 */ /* 0x000fe20008000818 */
[----:B------:R-:W-:Y:S01]  /*14300*/  R2UR UR18, R6 ;  /* 0x00000000061272ca */ /* 0x000fe200000e0000 */
[----:B------:R-:W-:Y:S01]  /*14310*/  UMOV UR16, UR56 ;  /* 0x0000003800107c82 */ /* 0x000fe20008000000 */
[----:B------:R-:W-:Y:S01]  /*14320*/  R2UR UR19, R7 ;  /* 0x00000000071372ca */ /* 0x000fe200000e0000 */
[----:B------:R-:W-:Y:S01]  /*14330*/  UMOV UR17, UR57 ;  /* 0x0000003900117c82 */ /* 0x000fe20008000000 */
[----:B------:R-:W-:Y:S01]  /*14340*/  VIADD R6, R2, 0x704 ;  /* 0x0000070402067836 */ /* 0x000fe20000000000 */
[----:B------:R-:W-:-:S04]  /*14350*/  MOV R7, 0x40000040 ;  /* 0x4000004000077802 */ /* 0x000fc80000000f00 */
[----:B------:R-:W-:Y:S01]  /*14360*/  R2UR UR14, R6 ;  /* 0x00000000060e72ca */ /* 0x000fe200000e0000 */
[----:B------:R-:W-:Y:S01]  /*14370*/  VIADD R6, R2, 0x586 ;  /* 0x0000058602067836 */ /* 0x000fe20000000000 */
[----:B------:R-:W-:Y:S01]  /*14380*/  R2UR UR15, R7 ;  /* 0x00000000070f72ca */ /* 0x000fe200000e0000 */
[----:B------:R-:W-:Y:S01]  /*14390*/  IMAD.MOV.U32 R7, RZ, RZ, 0x40000040 ;  /* 0x40000040ff077424 */ /* 0x000fe200078e00ff */
[----:B------:R-:W-:Y:S02]  /*143a0*/  WARPGROUP.DEPBAR.LE gsb0, 0x0 ;  /* 0x00008000000079c5 */ /* 0x000fe40000010000 */
        /* <DEDUP_REMOVED lines=10> */
[----:B------:R-:W-:Y:S01]  /*14450*/  IMAD.MOV.U32 R7, RZ, RZ, 0x40000040 ;  /* 0x40000040ff077424 */ /* 0x000fe200078e00ff */
        /* <DEDUP_REMOVED lines=9> */
[----:B------:R-:W-:Y:S01]  /*144f0*/  R2UR UR50, R4 ;  /* 0x00000000043272ca */ /* 0x000fe200000e0000 */
[----:B------:R-:W-:Y:S01]  /*14500*/  VIADD R4, R2, 0x900 ;  /* 0x0000090002047836 */ /* 0x000fe20000000000 */
[----:B------:R-:W-:Y:S01]  /*14510*/  R2UR UR51, R5 ;  /* 0x00000000053372ca */ /* 0x000fe200000e0000 */
        /* <DEDUP_REMOVED lines=8> */
[----:B------:R-:W-:Y:S02]  /*145a0*/  IADD3 R6, R2, 0x800, RZ ;  /* 0x0000080002067810 */ /* 0x000fe40007ffe0ff */
[----:B------:R-:W-:Y:S01]  /*145b0*/  MOV R7, 0x40000040 ;  /* 0x4000004000077802 */ /* 0x000fe20000000f00 */
        /* <DEDUP_REMOVED lines=136> */
[C---:B------:R-:W-:Y:S02]  /*14e40*/  IADD3 R6, R2.reuse, 0x806, RZ ;  /* 0x0000080602067810 */ /* 0x040fe40007ffe0ff */
[----:B------:R-:W-:Y:S02]  /*14e50*/  MOV R7, 0x40000040 ;  /* 0x4000004000077802 */ /* 0x000fe40000000f00 */
[----:B------:R-:W-:Y:S01]  /*14e60*/  IADD3 R2, R2, 0x986, RZ ;  /* 0x0000098602027810 */ /* 0x000fe20007ffe0ff */
        /* <DEDUP_REMOVED lines=33> */
[----:B------:R-:W-:Y:S03]  /*15080*/  HGMMA.64x16x16.F32 R56, gdesc[UR36], R56, gsb0 ;  /* 0x00200000243879f0 */ /* 0x000fe60008000838 */
        /* <DEDUP_REMOVED lines=13> */
[----:B0-----:R-:W-:Y:S05]  /*15160*/  @!P0 BRA `(.L_x_633) ;  /* 0x0000000000048947 */ /* 0x001fea0003800000 */
[----:B------:R-:W-:Y:S01]  /*15170*/  BPT.TRAP 0x1 ;  /* 0x000000040000795c */ /* 0x000fe20000300000 */
.L_x_633:
[----:B------:R-:W-:Y:S01]  /*15180*/  LOP3.LUT R65, R65, 0xffffff80, RZ, 0xc0, !PT ;  /* 0xffffff8041417812 */ /* 0x000fe200078ec0ff */
[----:B------:R-:W-:Y:S01]  /*15190*/  ULDC UR4, c[0x0][0x9d8] ;  /* 0x0002760000047ab9 */ /* 0x000fe20000000800 */
[----:B------:R-:W-:Y:S01]  /*151a0*/  IMAD.MOV.U32 R5, RZ, RZ, -0x2 ;  /* 0xfffffffeff057424 */ /* 0x000fe200078e00ff */
[----:B------:R-:W2:Y:S01]  /*151b0*/  LDL R67, [R1+0x58] ;  /* 0x0000580001437983 */ /* 0x000ea20000100800 */
[----:B------:R-:W-:Y:S01]  /*151c0*/  IADD3 R65, R64, -R65, RZ ;  /* 0x8000004140417210 */ /* 0x000fe20007ffe0ff */
[----:B------:R-:W-:Y:S01]  /*151d0*/  FMUL.FTZ R56, R56, UR4 ;  /* 0x0000000438387c20 */ /* 0x000fe20008410000 */
[----:B------:R-:W-:Y:S01]  /*151e0*/  FMUL.FTZ R57, R57, UR4 ;  /* 0x0000000439397c20 */ /* 0x000fe20008410000 */
[----:B------:R-:W-:Y:S01]  /*151f0*/  FMUL.FTZ R60, R60, UR4 ;  /* 0x000000043c3c7c20 */ /* 0x000fe20008410000 */
[----:B------:R-:W-:Y:S01]  /*15200*/  SHF.R.S32.HI R4, RZ, 0x1f, R65 ;  /* 0x0000001fff047819 */ /* 0x000fe20000011441 */
[----:B------:R-:W-:Y:S01]  /*15210*/  FMUL.FTZ R34, R34, UR4 ;  /* 0x0000000422227c20 */ /* 0x000fe20008410000 */
[----:B------:R-:W-:Y:S01]  /*15220*/  FMUL.FTZ R61, R61, UR4 ;  /* 0x000000043d3d7c20 */ /* 0x000fe20008410000 */
[----:B------:R-:W0:Y:S01]  /*15230*/  MUFU.TANH R56, R56 ;  /* 0x0000003800387308 */ /* 0x000e220000002400 */
[----:B------:R-:W-:Y:S01]  /*15240*/  LEA.HI R4, R4, R65, RZ, 0x2 ;  /* 0x0000004104047211 */ /* 0x000fe200078f10ff */
[----:B------:R-:W-:Y:S01]  /*15250*/  FMUL.FTZ R48, R48, UR4 ;  /* 0x0000000430307c20 */ /* 0x000fe20008410000 */
[----:B------:R-:W-:Y:S01]  /*15260*/  FMUL.FTZ R49, R49, UR4 ;  /* 0x0000000431317c20 */ /* 0x000fe20008410000 */
[----:B------:R-:W-:Y:S01]  /*15270*/  FMUL.FTZ R58, R58, UR4 ;  /* 0x000000043a3a7c20 */ /* 0x000fe20008410000 */
[----:B------:R-:W-:Y:S01]  /*15280*/  LOP3.LUT R4, R4, 0x7ffffffc, RZ, 0xc0, !PT ;  /* 0x7ffffffc04047812 */ /* 0x000fe200078ec0ff */
[----:B------:R-:W-:Y:S01]  /*15290*/  FMUL.FTZ R52, R52, UR4 ;  /* 0x0000000434347c20 */ /* 0x000fe20008410000 */
[----:B------:R-:W-:Y:S01]  /*152a0*/  FMUL.FTZ R59, R59, UR4 ;  /* 0x000000043b3b7c20 */ /* 0x000fe20008410000 */
[----:B------:R-:W1:Y:S01]  /*152b0*/  MUFU.TANH R57, R57 ;  /* 0x0000003900397308 */ /* 0x000e620000002400 */
[----:B------:R-:W-:Y:S01]  /*152c0*/  FMUL.FTZ R53, R53, UR4 ;  /* 0x0000000435357c20 */ /* 0x000fe20008410000 */
[----:B------:R-:W-:-:S02]  /*152d0*/  IMAD.IADD R4, R65, 0x1, -R4 ;  /* 0x0000000141047824 */ /* 0x000fc400078e0a04 */
[----:B------:R-:W-:Y:S01]  /*152e0*/  FMUL.FTZ R62, R62, UR4 ;  /* 0x000000043e3e7c20 */ /* 0x000fe20008410000 */
[----:B------:R-:W-:Y:S01]  /*152f0*/  FMUL.FTZ R50, R50, UR4 ;  /* 0x0000000432327c20 */ /* 0x000fe20008410000 */
[----:B------:R-:W-:Y:S01]  /*15300*/  FMUL.FTZ R40, R40, UR4 ;  /* 0x0000000428287c20 */ /* 0x000fe20008410000 */
[----:B------:R-:W-:Y:S02]  /*15310*/  IMAD R5, R4, R5, 0x50 ;  /* 0x0000005004057424 */ /* 0x000fe400078e0205 */
[----:B------:R-:W-:Y:S01]  /*15320*/  FMUL.FTZ R63, R63, UR4 ;  /* 0x000000043f3f7c20 */ /* 0x000fe20008410000 */
[----:B------:R3:W-:Y:S01]  /*15330*/  MUFU.TANH R3, R34 ;  /* 0x0000002200037308 */ /* 0x0007e20000002400 */
        /* <DEDUP_REMOVED lines=8> */
[----:B---3--:R-:W-:Y:S01]  /*153c0*/  IADD3 R34, R5, R180, RZ ;  /* 0x000000b405227210 */ /* 0x008fe20007ffe0ff */
[----:B------:R-:W-:Y:S01]  /*153d0*/  FMUL.FTZ R42, R42, UR4 ;  /* 0x000000042a2a7c20 */ /* 0x000fe20008410000 */
[----:B------:R-:W-:Y:S01]  /*153e0*/  FMUL.FTZ R33, R33, UR4 ;  /* 0x0000000421217c20 */ /* 0x000fe20008410000 */
[----:B------:R-:W-:Y:S01]  /*153f0*/  FMUL.FTZ R43, R43, UR4 ;  /* 0x000000042b2b7c20 */ /* 0x000fe20008410000 */
[----:B------:R-:W-:Y:S01]  /*15400*/  FMUL.FTZ R36, R36, UR4 ;  /* 0x0000000424247c20 */ /* 0x000fe20008410000 */
[----:B------:R-:W-:-:S02]  /*15410*/  IMAD R7, R181, -0x50, R34 ;  /* 0xffffffb0b5077824 */ /* 0x000fc400078e0222 */
[----:B------:R-:W-:Y:S01]  /*15420*/  FMUL.FTZ R46, R46, UR4 ;  /* 0x000000042e2e7c20 */ /* 0x000fe20008410000 */
[----:B------:R-:W-:Y:S01]  /*15430*/  MUFU.TANH R61, R61 ;  /* 0x0000003d003d7308 */ /* 0x000fe20000002400 */
[----:B------:R-:W-:Y:S01]  /*15440*/  FMUL.FTZ R37, R37, UR4 ;  /* 0x0000000425257c20 */ /* 0x000fe20008410000 */
[----:B------:R-:W-:Y:S01]  /*15450*/  FMUL.FTZ R47, R47, UR4 ;  /* 0x000000042f2f7c20 */ /* 0x000fe20008410000 */
[C---:B------:R-:W-:Y:S01]  /*15460*/  ISETP.GT.AND P2, PT, R7.reuse, RZ, PT ;  /* 0x000000ff0700720c */ /* 0x040fe20003f44270 */
[----:B------:R-:W-:Y:S01]  /*15470*/  FMUL.FTZ R24, R24, UR4 ;  /* 0x0000000418187c20 */ /* 0x000fe20008410000 */
[----:B------:R-:W-:Y:S01]  /*15480*/  ISETP.GT.AND P1, PT, R7, 0x1, PT ;  /* 0x000000010700780c */ /* 0x000fe20003f24270 */
[----:B------:R-:W-:Y:S01]  /*15490*/  FMUL.FTZ R25, R25, UR4 ;  /* 0x0000000419197c20 */ /* 0x000fe20008410000 */
[----:B------:R-:W-:Y:S01]  /*154a0*/  ISETP.GT.AND P6, PT, R7, 0x8, PT ;  /* 0x000000080700780c */ /* 0x000fe20003fc4270 */
[----:B------:R-:W3:Y:S01]  /*154b0*/  MUFU.TANH R48, R48 ;  /* 0x0000003000307308 */ /* 0x000ee20000002400 */
[----:B0-----:R-:W-:Y:S01]  /*154c0*/  FSEL R56, R56, -INF , P2 ;  /* 0xff80000038387808 */ /* 0x001fe20001000000 */
[----:B------:R-:W-:Y:S01]  /*154d0*/  FMUL.FTZ R28, R28, UR4 ;  /* 0x000000041c1c7c20 */ /* 0x000fe20008410000 */
[----:B-1----:R-:W-:Y:S01]  /*154e0*/  FSEL R57, R57, -INF , P1 ;  /* 0xff80000039397808 */ /* 0x002fe20000800000 */
[----:B------:R-:W-:Y:S01]  /*154f0*/  FMUL.FTZ R35, R35, UR4 ;  /* 0x0000000423237c20 */ /* 0x000fe20008410000 */
[----:B------:R-:W-:Y:S01]  /*15500*/  ISETP.GT.AND P5, PT, R7, 0x9, PT ;  /* 0x000000090700780c */ /* 0x000fe20003fa4270 */
[----:B------:R-:W-:Y:S01]  /*15510*/  FMUL.FTZ R29, R29, UR4 ;  /* 0x000000041d1d7c20 */ /* 0x000fe20008410000 */
[----:B----4-:R-:W-:Y:S01]  /*15520*/  FSEL R60, R60, -INF , P6 ;  /* 0xff8000003c3c7808 */ /* 0x010fe20003000000 */
[----:B------:R-:W0:Y:S01]  /*15530*/  MUFU.TANH R2, R58 ;  /* 0x0000003a00027308 */ /* 0x000e220000002400 */
[----:B------:R-:W-:Y:S01]  /*15540*/  FMNMX.FTZ R9, R56, R57, !PT ;  /* 0x0000003938097209 */ /* 0x000fe20007810000 */
[----:B------:R-:W-:Y:S01]  /*15550*/  ULDC UR5, c[0x0][0x988] ;  /* 0x0002620000057ab9 */ /* 0x000fe20000000800 */
[----:B------:R-:W-:Y:S01]  /*15560*/  ISETP.GT.AND P4, PT, R7, 0x10, PT ;  /* 0x000000100700780c */ /* 0x000fe20003f84270 */
[----:B------:R-:W-:Y:S01]  /*15570*/  FMUL.FTZ R38, R38, UR4 ;  /* 0x0000000426267c20 */ /* 0x000fe20008410000 */
[----:B------:R-:W-:Y:S01]  /*15580*/  FMNMX.FTZ R9, R60, R9, !PT ;  /* 0x000000093c097209 */ /* 0x000fe20007810000 */
[----:B------:R-:W-:Y:S01]  /*15590*/  FMUL.FTZ R39, R39, UR4 ;  /* 0x0000000427277c20 */ /* 0x000fe20008410000 */
[----:B------:R-:W-:Y:S01]  /*155a0*/  ISETP.GT.AND P3, PT, R7, 0x11, PT ;  /* 0x000000110700780c */ /* 0x000fe20003f64270 */
[----:B------:R-:W-:Y:S01]  /*155b0*/  MUFU.TANH R49, R49 ;  /* 0x0000003100317308 */ /* 0x000fe20000002400 */
[----:B---3--:R-:W-:Y:S01]  /*155c0*/  FSEL R48, R48, -INF , P4 ;  /* 0xff80000030307808 */ /* 0x008fe20002000000 */
[----:B------:R-:W-:Y:S01]  /*155d0*/  FMUL.FTZ R26, R26, UR4 ;  /* 0x000000041a1a7c20 */ /* 0x000fe20008410000 */
[----:B------:R-:W-:Y:S01]  /*155e0*/  P2R R11, PR, RZ, 0x1 ;  /* 0x00000001ff0b7803 */ /* 0x000fe20000000000 */
[----:B------:R-:W-:Y:S01]  /*155f0*/  FMUL.FTZ R27, R27, UR4 ;  /* 0x000000041b1b7c20 */ /* 0x000fe20008410000 */
[----:B------:R-:W-:Y:S01]  /*15600*/  FMUL.FTZ R30, R30, UR4 ;  /* 0x000000041e1e7c20 */ /* 0x000fe20008410000 */
[----:B------:R-:W-:Y:S01]  /*15610*/  FMUL.FTZ R31, R31, UR4 ;  /* 0x000000041f1f7c20 */ /* 0x000fe20008410000 */
[----:B------:R-:W-:Y:S01]  /*15620*/  VIADD R0, R0, 0x38840 ;  /* 0x0003884000007836 */ /* 0x000fe20000000000 */
[----:B------:R-:W1:Y:S01]  /*15630*/  MUFU.TANH R6, R59 ;  /* 0x0000003b00067308 */ /* 0x000e620000002400 */
[----:B0-----:R-:W-:Y:S01]  /*15640*/  FSEL R2, R2, -INF , P2 ;  /* 0xff80000002027808 */ /* 0x001fe20001000000 */
[----:B------:R-:W-:Y:S01]  /*15650*/  ULDC UR39, c[0x0][0x9d8] ;  /* 0x0002760000277ab9 */ /* 0x000fe20000000800 */
[C---:B------:R-:W-:Y:S01]  /*15660*/  ISETP.GT.AND P2, PT, R7.reuse, 0x18, PT ;  /* 0x000000180700780c */ /* 0x040fe20003f44270 */
[----:B------:R-:W-:Y:S01]  /*15670*/  ULDC UR38, c[0x0][0x988] ;  /* 0x0002620000267ab9 */ /* 0x000fe20000000800 */
[----:B------:R-:W-:Y:S01]  /*15680*/  BSSY B0, `(.L_x_634) ;  /* 0x00006b7000007945 */ /* 0x000fe20003800000 */
[--C-:B------:R-:W-:Y:S01]  /*15690*/  IMAD.MOV.U32 R150, RZ, RZ, R151.reuse ;  /* 0x000000ffff967224 */ /* 0x100fe200078e0097 */
[-C--:B------:R-:W-:Y:S01]  /*156a0*/  MOV R149, R151.reuse ;  /* 0x0000009700957202 */ /* 0x080fe20000000f00 */
[----:B------:R-:W0:Y:S01]  /*156b0*/  MUFU.TANH R52, R52 ;  /* 0x0000003400347308 */ /* 0x000e220000002400 */
[--C-:B------:R-:W-:Y:S01]  /*156c0*/  IMAD.MOV.U32 R148, RZ, RZ, R151.reuse ;  /* 0x000000ffff947224 */ /* 0x100fe200078e0097 */
[-C--:B------:R-:W-:Y:S01]  /*156d0*/  MOV R146, R151.reuse ;  /* 0x0000009700927202 */ /* 0x080fe20000000f00 */
[--C-:B------:R-:W-:Y:S01]  /*156e0*/  IMAD.MOV.U32 R147, RZ, RZ, R151.reuse ;  /* 0x000000ffff937224 */ /* 0x100fe200078e0097 */
[-C--:B------:R-:W-:Y:S01]  /*156f0*/  MOV R143, R151.reuse ;  /* 0x00000097008f7202 */ /* 0x080fe20000000f00 */
[--C-:B------:R-:W-:Y:S01]  /*15700*/  IMAD.MOV.U32 R145, RZ, RZ, R151.reuse ;  /* 0x000000ffff917224 */ /* 0x100fe200078e0097 */
[-C--:B------:R-:W-:Y:S01]  /*15710*/  MOV R140, R151.reuse ;  /* 0x00000097008c7202 */ /* 0x080fe20000000f00 */
[--C-:B------:R-:W-:Y:S01]  /*15720*/  IMAD.MOV.U32 R144, RZ, RZ, R151.reuse ;  /* 0x000000ffff907224 */ /* 0x100fe200078e0097 */
[----:B------:R-:W3:Y:S01]  /*15730*/  MUFU.TANH R8, R62 ;  /* 0x0000003e00087308 */ /* 0x000ee20000002400 */
[----:B-1----:R-:W-:Y:S01]  /*15740*/  FSEL R6, R6, -INF , P1 ;  /* 0xff80000006067808 */ /* 0x002fe20000800000 */
[--C-:B------:R-:W-:Y:S01]  /*15750*/  IMAD.MOV.U32 R142, RZ, RZ, R151.reuse ;  /* 0x000000ffff8e7224 */ /* 0x100fe200078e0097 */
[----:B------:R-:W-:Y:S01]  /*15760*/  ISETP.GT.AND P1, PT, R7, 0x19, PT ;  /* 0x000000190700780c */ /* 0x000fe20003f24270 */
[--C-:B------:R-:W-:Y:S01]  /*15770*/  IMAD.MOV.U32 R141, RZ, RZ, R151.reuse ;  /* 0x000000ffff8d7224 */ /* 0x100fe200078e0097 */
[-C--:B------:R-:W-:Y:S01]  /*15780*/  MOV R137, R151.reuse ;  /* 0x0000009700897202 */ /* 0x080fe20000000f00 */
[--C-:B------:R-:W-:Y:S01]  /*15790*/  IMAD.MOV.U32 R139, RZ, RZ, R151.reuse ;  /* 0x000000ffff8b7224 */ /* 0x100fe200078e0097 */
[-C--:B------:R-:W-:Y:S01]  /*157a0*/  MOV R134, R151.reuse ;  /* 0x0000009700867202 */ /* 0x080fe20000000f00 */
[----:B------:R1:W4:Y:S01]  /*157b0*/  MUFU.TANH R12, R50 ;  /* 0x00000032000c7308 */ /* 0x0003220000002400 */
[----:B0-----:R-:W-:Y:S01]  /*157c0*/  FSEL R52, R52, -INF , P2 ;  /* 0xff80000034347808 */ /* 0x001fe20001000000 */
[--C-:B------:R-:W-:Y:S01]  /*157d0*/  IMAD.MOV.U32 R138, RZ, RZ, R151.reuse ;  /* 0x000000ffff8a7224 */ /* 0x100fe200078e0097 */
[-C--:B------:R-:W-:Y:S01]  /*157e0*/  MOV R131, R151.reuse ;  /* 0x0000009700837202 */ /* 0x080fe20000000f00 */
[--C-:B------:R-:W-:Y:S01]  /*157f0*/  IMAD.MOV.U32 R136, RZ, RZ, R151.reuse ;  /* 0x000000ffff887224 */ /* 0x100fe200078e0097 */
[-C--:B------:R-:W-:Y:S01]  /*15800*/  MOV R128, R151.reuse ;  /* 0x0000009700807202 */ /* 0x080fe20000000f00 */
[--C-:B------:R-:W-:Y:S01]  /*15810*/  IMAD.MOV.U32 R135, RZ, RZ, R151.reuse ;  /* 0x000000ffff877224 */ /* 0x100fe200078e0097 */
[----:B------:R-:W-:Y:S01]  /*15820*/  MOV R125, R151 ;  /* 0x00000097007d7202 */ /* 0x000fe20000000f00 */
[----:B------:R-:W0:Y:S01]  /*15830*/  MUFU.TANH R53, R53 ;  /* 0x0000003500357308 */ /* 0x000e220000002400 */
[----:B-1----:R-:W-:Y:S01]  /*15840*/  FSEL R50, R61, -INF , P5 ;  /* 0xff8000003d327808 */ /* 0x002fe20002800000 */
[--C-:B------:R-:W-:Y:S01]  /*15850*/  IMAD.MOV.U32 R133, RZ, RZ, R151.reuse ;  /* 0x000000ffff857224 */ /* 0x100fe200078e0097 */
[----:B---3--:R-:W-:Y:S01]  /*15860*/  FSEL R8, R8, -INF , P6 ;  /* 0xff80000008087808 */ /* 0x008fe20003000000 */
[--C-:B------:R-:W-:Y:S01]  /*15870*/  IMAD.MOV.U32 R132, RZ, RZ, R151.reuse ;  /* 0x000000ffff847224 */ /* 0x100fe200078e0097 */
[----:B------:R-:W-:Y:S01]  /*15880*/  FMNMX.FTZ R9, R50, R9, !PT ;  /* 0x0000000932097209 */ /* 0x000fe20007810000 */
[--C-:B------:R-:W-:Y:S01]  /*15890*/  IMAD.MOV.U32 R130, RZ, RZ, R151.reuse ;  /* 0x000000ffff827224 */ /* 0x100fe200078e0097 */
[C---:B------:R-:W-:Y:S01]  /*158a0*/  ISETP.GT.AND P6, PT, R7.reuse, 0x20, PT ;  /* 0x000000200700780c */ /* 0x040fe20003fc4270 */
[----:B------:R-:W1:Y:S01]  /*158b0*/  MUFU.TANH R10, R63 ;  /* 0x0000003f000a7308 */ /* 0x000e620000002400 */
[----:B------:R-:W-:Y:S01]  /*158c0*/  FMNMX.FTZ R9, R48, R9, !PT ;  /* 0x0000000930097209 */ /* 0x000fe20007810000 */
[--C-:B------:R-:W-:Y:S01]  /*158d0*/  IMAD.MOV.U32 R129, RZ, RZ, R151.reuse ;  /* 0x000000ffff817224 */ /* 0x100fe200078e0097 */
[----:B----4-:R-:W-:Y:S01]  /*158e0*/  FSEL R12, R12, -INF , P4 ;  /* 0xff8000000c0c7808 */ /* 0x010fe20002000000 */
[--C-:B------:R-:W-:Y:S01]  /*158f0*/  IMAD.MOV.U32 R127, RZ, RZ, R151.reuse ;  /* 0x000000ffff7f7224 */ /* 0x100fe200078e0097 */
[----:B------:R-:W-:Y:S01]  /*15900*/  ISETP.GT.AND P4, PT, R7, 0x28, PT ;  /* 0x000000280700780c */ /* 0x000fe20003f84270 */
[--C-:B------:R-:W-:Y:S01]  /*15910*/  IMAD.MOV.U32 R126, RZ, RZ, R151.reuse ;  /* 0x000000ffff7e7224 */ /* 0x100fe200078e0097 */
[-C--:B------:R-:W-:Y:S01]  /*15920*/  MOV R122, R151.reuse ;  /* 0x00000097007a7202 */ /* 0x080fe20000000f00 */
[----:B------:R-:W3:Y:S01]  /*15930*/  MUFU.TANH R40, R40 ;  /* 0x0000002800287308 */ /* 0x000ee20000002400 */
[----:B0-----:R-:W-:Y:S01]  /*15940*/  FSEL R58, R53, -INF , P1 ;  /* 0xff800000353a7808 */ /* 0x001fe20000800000 */
[--C-:B------:R-:W-:Y:S01]  /*15950*/  IMAD.MOV.U32 R124, RZ, RZ, R151.reuse ;  /* 0x000000ffff7c7224 */ /* 0x100fe200078e0097 */
[-C--:B------:R-:W-:Y:S01]  /*15960*/  MOV R119, R151.reuse ;  /* 0x0000009700777202 */ /* 0x080fe20000000f00 */
[--C-:B------:R-:W-:Y:S01]  /*15970*/  IMAD.MOV.U32 R123, RZ, RZ, R151.reuse ;  /* 0x000000ffff7b7224 */ /* 0x100fe200078e0097 */
[-C--:B------:R-:W-:Y:S01]  /*15980*/  MOV R116, R151.reuse ;  /* 0x0000009700747202 */ /* 0x080fe20000000f00 */
[--C-:B------:R-:W-:Y:S01]  /*15990*/  IMAD.MOV.U32 R121, RZ, RZ, R151.reuse ;  /* 0x000000ffff797224 */ /* 0x100fe200078e0097 */
[-C--:B------:R-:W-:Y:S01]  /*159a0*/  MOV R113, R151.reuse ;  /* 0x0000009700717202 */ /* 0x080fe20000000f00 */
[----:B------:R0:W4:Y:S01]  /*159b0*/  MUFU.TANH R20, R54 ;  /* 0x0000003600147308 */ /* 0x0001220000002400 */
[----:B-1----:R-:W-:Y:S01]  /*159c0*/  FSEL R10, R10, -INF , P5 ;  /* 0xff8000000a0a7808 */ /* 0x002fe20002800000 */
[--C-:B------:R-:W-:Y:S01]  /*159d0*/  IMAD.MOV.U32 R120, RZ, RZ, R151.reuse ;  /* 0x000000ffff787224 */ /* 0x100fe200078e0097 */
[----:B------:R-:W-:Y:S01]  /*159e0*/  ISETP.GT.AND P5, PT, R7, 0x21, PT ;  /* 0x000000210700780c */ /* 0x000fe20003fa4270 */
[--C-:B------:R-:W-:Y:S01]  /*159f0*/  IMAD.MOV.U32 R118, RZ, RZ, R151.reuse ;  /* 0x000000ffff767224 */ /* 0x100fe200078e0097 */
[-C--:B------:R-:W-:Y:S01]  /*15a00*/  MOV R110, R151.reuse ;  /* 0x00000097006e7202 */ /* 0x080fe20000000f00 */
[--C-:B------:R-:W-:Y:S01]  /*15a10*/  IMAD.MOV.U32 R117, RZ, RZ, R151.reuse ;  /* 0x000000ffff757224 */ /* 0x100fe200078e0097 */
[----:B------:R-:W-:Y:S01]  /*15a20*/  MOV R107, R151 ;  /* 0x00000097006b7202 */ /* 0x000fe20000000f00 */
[----:B------:R-:W1:Y:S01]  /*15a30*/  MUFU.TANH R41, R41 ;  /* 0x0000002900297308 */ /* 0x000e620000002400 */
[----:B0-----:R-:W-:Y:S01]  /*15a40*/  FSEL R54, R49, -INF , P3 ;  /* 0xff80000031367808 */ /* 0x001fe20001800000 */
[--C-:B------:R-:W-:Y:S01]  /*15a50*/  IMAD.MOV.U32 R115, RZ, RZ, R151.reuse ;  /* 0x000000ffff737224 */ /* 0x100fe200078e0097 */
[----:B---3--:R-:W-:Y:S01]  /*15a60*/  FSEL R62, R40, -INF , P6 ;  /* 0xff800000283e7808 */ /* 0x008fe20003000000 */
[--C-:B------:R-:W-:Y:S01]  /*15a70*/  IMAD.MOV.U32 R114, RZ, RZ, R151.reuse ;  /* 0x000000ffff727224 */ /* 0x100fe200078e0097 */
[----:B------:R-:W-:Y:S01]  /*15a80*/  FMNMX.FTZ R9, R54, R9, !PT ;  /* 0x0000000936097209 */ /* 0x000fe20007810000 */
[--C-:B------:R-:W-:Y:S01]  /*15a90*/  IMAD.MOV.U32 R112, RZ, RZ, R151.reuse ;  /* 0x000000ffff707224 */ /* 0x100fe200078e0097 */
[----:B------:R-:W-:Y:S01]  /*15aa0*/  MOV R104, R151 ;  /* 0x0000009700687202 */ /* 0x000fe20000000f00 */
[----:B------:R-:W0:Y:S01]  /*15ab0*/  MUFU.TANH R14, R51 ;  /* 0x00000033000e7308 */ /* 0x000e220000002400 */
[----:B------:R-:W-:Y:S01]  /*15ac0*/  FMNMX.FTZ R9, R52, R9, !PT ;  /* 0x0000000934097209 */ /* 0x000fe20007810000 */
[--C-:B------:R-:W-:Y:S01]  /*15ad0*/  IMAD.MOV.U32 R111, RZ, RZ, R151.reuse ;  /* 0x000000ffff6f7224 */ /* 0x100fe200078e0097 */
[----:B----4-:R-:W-:Y:S01]  /*15ae0*/  FSEL R20, R20, -INF , P2 ;  /* 0xff80000014147808 */ /* 0x010fe20001000000 */
[--C-:B------:R-:W-:Y:S01]  /*15af0*/  IMAD.MOV.U32 R109, RZ, RZ, R151.reuse ;  /* 0x000000ffff6d7224 */ /* 0x100fe200078e0097 */
[----:B------:R-:W-:Y:S01]  /*15b00*/  FMNMX.FTZ R9, R58, R9, !PT ;  /* 0x000000093a097209 */ /* 0x000fe20007810000 */
[--C-:B------:R-:W-:Y:S01]  /*15b10*/  IMAD.MOV.U32 R108, RZ, RZ, R151.reuse ;  /* 0x000000ffff6c7224 */ /* 0x100fe200078e0097 */
[----:B------:R-:W-:Y:S01]  /*15b20*/  ISETP.GT.AND P2, PT, R7, 0x30, PT ;  /* 0x000000300700780c */ /* 0x000fe20003f44270 */
[----:B------:R-:W3:Y:S01]  /*15b30*/  MUFU.TANH R44, R44 ;  /* 0x0000002c002c7308 */ /* 0x000ee20000002400 */
[----:B-1----:R-:W-:Y:S01]  /*15b40*/  FSEL R64, R41, -INF , P5 ;  /* 0xff80000029407808 */ /* 0x002fe20002800000 */
[--C-:B------:R-:W-:Y:S01]  /*15b50*/  IMAD.MOV.U32 R106, RZ, RZ, R151.reuse ;  /* 0x000000ffff6a7224 */ /* 0x100fe200078e0097 */
[----:B------:R-:W-:Y:S01]  /*15b60*/  FMNMX.FTZ R9, R62, R9, !PT ;  /* 0x000000093e097209 */ /* 0x000fe20007810000 */
[--C-:B------:R-:W-:Y:S01]  /*15b70*/  IMAD.MOV.U32 R105, RZ, RZ, R151.reuse ;  /* 0x000000ffff697224 */ /* 0x100fe200078e0097 */
[----:B------:R-:W-:Y:S01]  /*15b80*/  FSEL R40, R3, -INF , P2 ;  /* 0xff80000003287808 */ /* 0x000fe20001000000 */
[----:B------:R-:W-:Y:S01]  /*15b90*/  IMAD.U32 R3, RZ, RZ, UR5 ;  /* 0x00000005ff037e24 */ /* 0x000fe2000f8e00ff */
[----:B------:R-:W-:Y:S01]  /*15ba0*/  FMNMX.FTZ R9, R64, R9, !PT ;  /* 0x0000000940097209 */ /* 0x000fe20007810000 */
[----:B------:R-:W1:Y:S01]  /*15bb0*/  MUFU.TANH R45, R45 ;  /* 0x0000002d002d7308 */ /* 0x000e620000002400 */
[----:B0-----:R-:W-:Y:S01]  /*15bc0*/  FSEL R14, R14, -INF , P3 ;  /* 0xff8000000e0e7808 */ /* 0x001fe20001800000 */
[--C-:B------:R-:W-:Y:S01]  /*15bd0*/  IMAD.MOV.U32 R103, RZ, RZ, R151.reuse ;  /* 0x000000ffff677224 */ /* 0x100fe200078e0097 */
[----:B------:R-:W-:Y:S01]  /*15be0*/  ISETP.GT.AND P3, PT, R7, 0x29, PT ;  /* 0x000000290700780c */ /* 0x000fe20003f64270 */
[--C-:B------:R-:W-:Y:S01]  /*15bf0*/  IMAD.MOV.U32 R102, RZ, RZ, R151.reuse ;  /* 0x000000ffff667224 */ /* 0x100fe200078e0097 */
[-C--:B------:R-:W-:Y:S01]  /*15c00*/  MOV R101, R151.reuse ;  /* 0x0000009700657202 */ /* 0x080fe20000000f00 */
[--C-:B------:R-:W-:Y:S01]  /*15c10*/  IMAD.MOV.U32 R100, RZ, RZ, R151.reuse ;  /* 0x000000ffff647224 */ /* 0x100fe200078e0097 */
[-C--:B------:R-:W-:Y:S01]  /*15c20*/  MOV R98, R151.reuse ;  /* 0x0000009700627202 */ /* 0x080fe20000000f00 */
[----:B------:R-:W-:Y:S01]  /*15c30*/  MUFU.TANH R55, R55 ;  /* 0x0000003700377308 */ /* 0x000fe20000002400 */
[----:B---3--:R-:W-:Y:S01]  /*15c40*/  FSEL R44, R44, -INF , P4 ;  /* 0xff8000002c2c7808 */ /* 0x008fe20002000000 */
        /* <DEDUP_REMOVED lines=14> */
[----:B------:R-:W-:Y:S01]  /*15d30*/  MUFU.TANH R42, R42 ;  /* 0x0000002a002a7308 */ /* 0x000fe20000002400 */
[--C-:B------:R-:W-:Y:S01]  /*15d40*/  IMAD.MOV.U32 R90, RZ, RZ, R151.reuse ;  /* 0x000000ffff5a7224 */ /* 0x100fe200078e0097 */
[-C--:B------:R-:W-:Y:S01]  /*15d50*/  MOV R83, R151.reuse ;  /* 0x0000009700537202 */ /* 0x080fe20000000f00 */
[--C-:B------:R-:W-:Y:S01]  /*15d60*/  IMAD.MOV.U32 R88, RZ, RZ, R151.reuse ;  /* 0x000000ffff587224 */ /* 0x100fe200078e0097 */
[-C--:B------:R-:W-:Y:S01]  /*15d70*/  MOV R77, R151.reuse ;  /* 0x00000097004d7202 */ /* 0x080fe20000000f00 */
[--C-:B------:R-:W-:Y:S01]  /*15d80*/  IMAD.MOV.U32 R87, RZ, RZ, R151.reuse ;  /* 0x000000ffff577224 */ /* 0x100fe200078e0097 */
[----:B------:R-:W-:Y:S01]  /*15d90*/  MOV R71, R151 ;  /* 0x0000009700477202 */ /* 0x000fe20000000f00 */
[--C-:B------:R-:W-:Y:S01]  /*15da0*/  IMAD.MOV.U32 R85, RZ, RZ, R151.reuse ;  /* 0x000000ffff557224 */ /* 0x100fe200078e0097 */
[----:B------:R-:W-:Y:S01]  /*15db0*/  MUFU.TANH R33, R33 ;  /* 0x0000002100217308 */ /* 0x000fe20000002400 */
[----:B0-----:R-:W-:Y:S01]  /*15dc0*/  FSEL R68, R32, -INF , P2 ;  /* 0xff80000020447808 */ /* 0x001fe20001000000 */
[--C-:B------:R-:W-:Y:S01]  /*15dd0*/  IMAD.MOV.U32 R84, RZ, RZ, R151.reuse ;  /* 0x000000ffff547224 */ /* 0x100fe200078e0097 */
[----:B------:R-:W-:Y:S01]  /*15de0*/  ISETP.GT.AND P2, PT, R7, 0x48, PT ;  /* 0x000000480700780c */ /* 0x000fe20003f44270 */
[--C-:B------:R-:W-:Y:S01]  /*15df0*/  IMAD.MOV.U32 R82, RZ, RZ, R151.reuse ;  /* 0x000000ffff527224 */ /* 0x100fe200078e0097 */
[----:B------:R-:W-:Y:S01]  /*15e00*/  FMNMX.FTZ R9, R68, R9, !PT ;  /* 0x0000000944097209 */ /* 0x000fe20007810000 */
        /* <DEDUP_REMOVED lines=11> */
[----:B------:R-:W-:-:S02]  /*15ec0*/  IMAD.MOV.U32 R63, RZ, RZ, R151 ;  /* 0x000000ffff3f7224 */ /* 0x000fc400078e0097 */
[--C-:B------:R-:W-:Y:S02]  /*15ed0*/  IMAD.MOV.U32 R61, RZ, RZ, R151.reuse ;  /* 0x000000ffff3d7224 */ /* 0x100fe400078e0097 */
[--C-:B------:R-:W-:Y:S02]  /*15ee0*/  IMAD.MOV.U32 R51, RZ, RZ, R151.reuse ;  /* 0x000000ffff337224 */ /* 0x100fe400078e0097 */
[--C-:B------:R-:W-:Y:S01]  /*15ef0*/  IMAD.MOV.U32 R49, RZ, RZ, R151.reuse ;  /* 0x000000ffff317224 */ /* 0x100fe200078e0097 */
[----:B------:R-:W1:Y:S01]  /*15f00*/  MUFU.TANH R46, R46 ;  /* 0x0000002e002e7308 */ /* 0x000e620000002400 */
[----:B0-----:R-:W-:Y:S01]  /*15f10*/  FSEL R32, R43, -INF , P5 ;  /* 0xff8000002b207808 */ /* 0x001fe20002800000 */
[--C-:B------:R-:W-:Y:S01]  /*15f20*/  IMAD.MOV.U32 R45, RZ, RZ, R151.reuse ;  /* 0x000000ffff2d7224 */ /* 0x100fe200078e0097 */
[----:B------:R-:W-:Y:S01]  /*15f30*/  ISETP.GT.AND P5, PT, R7, 0x39, PT ;  /* 0x000000390700780c */ /* 0x000fe20003fa4270 */
[----:B------:R-:W-:-:S04]  /*15f40*/  IMAD.MOV.U32 R43, RZ, RZ, R151 ;  /* 0x000000ffff2b7224 */ /* 0x000fc800078e0097 */
[----:B------:R-:W0:Y:S08]  /*15f50*/  MUFU.TANH R37, R37 ;  /* 0x0000002500257308 */ /* 0x000e300000002400 */
[----:B------:R-:W3:Y:S01]  /*15f60*/  MUFU.TANH R47, R47 ;  /* 0x0000002f002f7308 */ /* 0x000ee20000002400 */
[----:B-1----:R-:W-:Y:S02]  /*15f70*/  FSEL R34, R46, -INF , P4 ;  /* 0xff8000002e227808 */ /* 0x002fe40002000000 */
[----:B------:R-:W-:-:S05]  /*15f80*/  ISETP.GT.AND P4, PT, R7, 0x40, PT ;  /* 0x000000400700780c */ /* 0x000fca0003f84270 */
[----:B------:R1:W4:Y:S01]  /*15f90*/  MUFU.TANH R4, R24 ;  /* 0x0000001800047308 */ /* 0x0003220000002400 */
[----:B0-----:R-:W-:Y:S01]  /*15fa0*/  FSEL R74, R37, -INF , P5 ;  /* 0xff800000254a7808 */ /* 0x001fe20002800000 */
[----:B------:R-:W-:-:S06]  /*15fb0*/  IMAD.MOV.U32 R37, RZ, RZ, R151 ;  /* 0x000000ffff257224 */ /* 0x000fcc00078e0097 */
[----:B------:R0:W-:Y:S01]  /*15fc0*/  MUFU.TANH R5, R28 ;  /* 0x0000001c00057308 */ /* 0x0001e20000002400 */
[----:B-1----:R-:W-:Y:S01]  /*15fd0*/  FSEL R24, R55, -INF , P1 ;  /* 0xff80000037187808 */ /* 0x002fe20000800000 */
[----:B------:R-:W-:Y:S01]  /*15fe0*/  IMAD.MOV.U32 R55, RZ, RZ, R151 ;  /* 0x000000ffff377224 */ /* 0x000fe200078e0097 */
[----:B------:R-:W-:-:S04]  /*15ff0*/  ISETP.GT.AND P1, PT, R7, 0x31, PT ;  /* 0x000000310700780c */ /* 0x000fc80003f24270 */
[----:B------:R-:W-:Y:S01]  /*16000*/  FSEL R70, R33, -INF , P1 ;  /* 0xff80000021467808 */ /* 0x000fe20000800000 */
[----:B------:R-:W1:Y:S01]  /*16010*/  MUFU.TANH R25, R25 ;  /* 0x0000001900197308 */ /* 0x000e620000002400 */
[----:B0-----:R-:W-:Y:S02]  /*16020*/  FSEL R28, R42, -INF , P6 ;  /* 0xff8000002a1c7808 */ /* 0x001fe40003000000 */
[----:B------:R-:W-:Y:S02]  /*16030*/  ISETP.GT.AND P6, PT, R7, 0x38, PT ;  /* 0x000000380700780c */ /* 0x000fe40003fc4270 */
[----:B------:R-:W-:Y:S02]  /*16040*/  FMNMX.FTZ R9, R70, R9, !PT ;  /* 0x0000000946097209 */ /* 0x000fe40007810000 */
[----:B------:R-:W-:Y:S01]  /*16050*/  FSEL R72, R36, -INF , P6 ;  /* 0xff80000024487808 */ /* 0x000fe20003000000 */
[----:B------:R-:W0:Y:S01]  /*16060*/  MUFU.TANH R35, R35 ;  /* 0x0000002300237308 */ /* 0x000e220000002400 */
[----:B---3--:R-:W-:-:S02]  /*16070*/  FSEL R36, R47, -INF , P3 ;  /* 0xff8000002f247808 */ /* 0x008fc40001800000 */
[----:B------:R-:W-:Y:S02]  /*16080*/  FMNMX.FTZ R9, R72, R9, !PT ;  /* 0x0000000948097209 */ /* 0x000fe40007810000 */
[----:B------:R-:W-:Y:S02]  /*16090*/  ISETP.GT.AND P3, PT, R7, 0x41, PT ;  /* 0x000000410700780c */ /* 0x000fe40003f64270 */
[----:B----4-:R-:W-:Y:S01]  /*160a0*/  FSEL R4, R4, -INF , P4 ;  /* 0xff80000004047808 */ /* 0x010fe20002000000 */
[----:B------:R-:W3:Y:S01]  /*160b0*/  MUFU.TANH R29, R29 ;  /* 0x0000001d001d7308 */ /* 0x000ee20000002400 */
[----:B------:R-:W-:Y:S02]  /*160c0*/  FMNMX.FTZ R9, R74, R9, !PT ;  /* 0x000000094a097209 */ /* 0x000fe40007810000 */
[----:B-1----:R-:W-:Y:S02]  /*160d0*/  FSEL R76, R25, -INF , P3 ;  /* 0xff800000194c7808 */ /* 0x002fe40001800000 */
[----:B------:R-:W-:-:S02]  /*160e0*/  FMNMX.FTZ R9, R4, R9, !PT ;  /* 0x0000000904097209 */ /* 0x000fc40007810000 */
[----:B------:R-:W-:Y:S01]  /*160f0*/  FSEL R78, R5, -INF , P2 ;  /* 0xff800000054e7808 */ /* 0x000fe20001000000 */
[----:B------:R-:W1:Y:S01]  /*16100*/  MUFU.TANH R38, R38 ;  /* 0x0000002600267308 */ /* 0x000e620000002400 */
[----:B0-----:R-:W-:Y:S02]  /*16110*/  FSEL R42, R35, -INF , P1 ;  /* 0xff800000232a7808 */ /* 0x001fe40000800000 */
[----:B------:R-:W-:Y:S02]  /*16120*/  ISETP.GT.AND P1, PT, R7, 0x49, PT ;  /* 0x000000490700780c */ /* 0x000fe40003f24270 */
[----:B------:R-:W-:Y:S02]  /*16130*/  FMNMX.FTZ R9, R76, R9, !PT ;  /* 0x000000094c097209 */ /* 0x000fe40007810000 */
[----:B------:R-:W-:Y:S01]  /*16140*/  MOV R47, R151 ;  /* 0x00000097002f7202 */ /* 0x000fe20000000f00 */
[----:B------:R-:W-:Y:S01]  /*16150*/  MUFU.TANH R39, R39 ;  /* 0x0000002700277308 */ /* 0x000fe20000002400 */
[----:B---3--:R-:W-:-:S02]  /*16160*/  FSEL R80, R29, -INF , P1 ;  /* 0xff8000001d507808 */ /* 0x008fc40000800000 */
[----:B------:R-:W-:-:S04]  /*16170*/  FMNMX.FTZ R9, R78, R9, !PT ;  /* 0x000000094e097209 */ /* 0x000fc80007810000 */
[----:B------:R-:W-:Y:S01]  /*16180*/  FMNMX.FTZ R9, R80, R9, !PT ;  /* 0x0000000950097209 */ /* 0x000fe20007810000 */
[----:B------:R-:W0:Y:S01]  /*16190*/  MUFU.TANH R26, R26 ;  /* 0x0000001a001a7308 */ /* 0x000e220000002400 */
[----:B-1----:R-:W-:-:S03]  /*161a0*/  FSEL R38, R38, -INF , P6 ;  /* 0xff80000026267808 */ /* 0x002fc60003000000 */
[----:B------:R-:W1:Y:S01]  /*161b0*/  SHFL.BFLY PT, R46, R9, 0x2, 0x1f ;  /* 0x0c401f00092e7f89 */ /* 0x000e6200000e0000 */
[----:B--2---:R-:W-:Y:S01]  /*161c0*/  PRMT R0, R67, 0x654, R0 ;  /* 0x0000065443007816 */ /* 0x004fe20000000000 */
[----:B------:R-:W-:Y:S02]  /*161d0*/  IMAD.MOV.U32 R67, RZ, RZ, R151 ;  /* 0x000000ffff437224 */ /* 0x000fe400078e0097 */
[----:B------:R-:W-:Y:S01]  /*161e0*/  MUFU.TANH R27, R27 ;  /* 0x0000001b001b7308 */ /* 0x000fe20000002400 */
[----:B------:R2:W-:Y:S07]  /*161f0*/  SYNCS.ARRIVE.TRANS64.RED.A1T0 RZ, [R0+URZ], RZ ;  /* 0x000000ff00ff79a7 */ /* 0x0005ee000810043f */
[----:B------:R-:W3:Y:S01]  /*16200*/  MUFU.TANH R30, R30 ;  /* 0x0000001e001e7308 */ /* 0x000ee20000002400 */
[----:B0-----:R-:W-:-:S07]  /*16210*/  FSEL R26, R26, -INF , P4 ;  /* 0xff8000001a1a7808 */ /* 0x001fce0002000000 */
[----:B------:R-:W0:Y:S01]  /*16220*/  MUFU.TANH R31, R31 ;  /* 0x0000001f001f7308 */ /* 0x000e220000002400 */
[----:B-1----:R-:W-:-:S05]  /*16230*/  FMNMX.FTZ R46, R9, R46, !PT ;  /* 0x0000002e092e7209 */ /* 0x002fca0007810000 */
[----:B------:R-:W1:Y:S01]  /*16240*/  SHFL.BFLY PT, R5, R46, 0x1, 0x1f ;  /* 0x0c201f002e057f89 */ /* 0x000e6200000e0000 */
[----:B---3--:R-:W-:Y:S02]  /*16250*/  FSEL R30, R30, -INF , P2 ;  /* 0xff8000001e1e7808 */ /* 0x008fe40001000000 */
[----:B-1----:R-:W-:Y:S02]  /*16260*/  FMNMX.FTZ R5, R46, R5, !PT ;  /* 0x000000052e057209 */ /* 0x002fe40007810000 */
[----:B------:R-:W-:Y:S01]  /*16270*/  FSEL R46, R39, -INF , P5 ;  /* 0xff800000272e7808 */ /* 0x000fe20002800000 */
[----:B------:R-:W-:Y:S01]  /*16280*/  IMAD.MOV.U32 R39, RZ, RZ, R151 ;  /* 0x000000ffff277224 */ /* 0x000fe200078e0097 */
[C---:B------:R-:W-:Y:S01]  /*16290*/  FSETP.NEU.FTZ.AND P0, PT, R5.reuse, -INF , PT ;  /* 0xff8000000500780b */ /* 0x040fe20003f1d000 */
[----:B------:R-:W-:-:S05]  /*162a0*/  FMUL.FTZ R7, R5, R3 ;  /* 0x0000000305077220 */ /* 0x000fca0000410000 */
[----:B------:R-:W-:Y:S02]  /*162b0*/  FSEL R13, R7, RZ, P0 ;  /* 0x000000ff070d7208 */ /* 0x000fe40000000000 */
[----:B------:R-:W-:Y:S02]  /*162c0*/  FMNMX.FTZ R7, R2, R6, !PT ;  /* 0x0000000602077209 */ /* 0x000fe40007810000 */
[----:B------:R-:W-:Y:S01]  /*162d0*/  ISETP.NE.AND P0, PT, R11, RZ, PT ;  /* 0x000000ff0b00720c */ /* 0x000fe20003f05270 */
[--C-:B------:R-:W-:Y:S01]  /*162e0*/  FFMA.FTZ R11, R48, R3, -R13.reuse ;  /* 0x00000003300b7223 */ /* 0x100fe2000001080d */
[----:B------:R-:W-:Y:S01]  /*162f0*/  FMNMX.FTZ R7, R8, R7, !PT ;  /* 0x0000000708077209 */ /* 0x000fe20007810000 */
[-CC-:B------:R-:W-:Y:S01]  /*16300*/  FFMA.FTZ R50, R50, R3.reuse, -R13.reuse ;  /* 0x0000000332327223 */ /* 0x180fe2000001080d */
[----:B------:R-:W-:Y:S01]  /*16310*/  FSEL R48, R27, -INF , P3 ;  /* 0xff8000001b307808 */ /* 0x000fe20001800000 */
[--C-:B------:R-:W-:Y:S01]  /*16320*/  FFMA.FTZ R15, R52, R3, -R13.reuse ;  /* 0x00000003340f7223 */ /* 0x100fe2000001080d */
[----:B------:R-:W-:Y:S01]  /*16330*/  FMNMX.FTZ R7, R10, R7, !PT ;  /* 0x000000070a077209 */ /* 0x000fe20007810000 */
[----:B------:R0:W-:Y:S01]  /*16340*/  MUFU.EX2 R9, R50 ;  /* 0x0000003200097308 */ /* 0x0001e20000000800 */
[-CC-:B------:R-:W-:Y:S01]  /*16350*/  FFMA.FTZ R208, R56, R3.reuse, -R13.reuse ;  /* 0x0000000338d07223 */ /* 0x180fe2000001080d */
[--C-:B------:R-:W-:Y:S01]  /*16360*/  FFMA.FTZ R57, R57, R3, -R13.reuse ;  /* 0x0000000339397223 */ /* 0x100fe2000001080d */
[----:B------:R-:W-:Y:S01]  /*16370*/  FMNMX.FTZ R7, R12, R7, !PT ;  /* 0x000000070c077209 */ /* 0x000fe20007810000 */
[-CC-:B------:R-:W-:Y:S01]  /*16380*/  FFMA.FTZ R60, R60, R3.reuse, -R13.reuse ;  /* 0x000000033c3c7223 */ /* 0x180fe2000001080d */
[-CC-:B------:R-:W-:Y:S01]  /*16390*/  FFMA.FTZ R54, R54, R3.reuse, -R13.reuse ;  /* 0x0000000336367223 */ /* 0x180fe2000001080d */
[--C-:B------:R-:W-:Y:S01]  /*163a0*/  FFMA.FTZ R58, R58, R3, -R13.reuse ;  /* 0x000000033a3a7223 */ /* 0x100fe2000001080d */
[----:B------:R-:W-:Y:S01]  /*163b0*/  FMNMX.FTZ R7, R14, R7, !PT ;  /* 0x000000070e077209 */ /* 0x000fe20007810000 */
[----:B------:R-:W-:Y:S01]  /*163c0*/  MUFU.EX2 R208, R208 ;  /* 0x000000d000d07308 */ /* 0x000fe20000000800 */
[----:B0-----:R-:W-:Y:S01]  /*163d0*/  FSEL R50, R31, -INF , P1 ;  /* 0xff8000001f327808 */ /* 0x001fe20000800000 */
[--C-:B------:R-:W-:Y:S01]  /*163e0*/  FFMA.FTZ R31, R4, R3, -R13.reuse ;  /* 0x00000003041f7223 */ /* 0x100fe2000001080d */
[----:B------:R-:W-:Y:S01]  /*163f0*/  FMNMX.FTZ R7, R20, R7, !PT ;  /* 0x0000000714077209 */ /* 0x000fe20007810000 */
[-CC-:B------:R-:W-:Y:S01]  /*16400*/  FFMA.FTZ R62, R62, R3.reuse, -R13.reuse ;  /* 0x000000033e3e7223 */ /* 0x180fe2000001080d */
[-CC-:B------:R-:W-:Y:S01]  /*16410*/  FFMA.FTZ R64, R64, R3.reuse, -R13.reuse ;  /* 0x0000000340407223 */ /* 0x180fe2000001080d */
[--C-:B------:R-:W-:Y:S01]  /*16420*/  FFMA.FTZ R44, R44, R3, -R13.reuse ;  /* 0x000000032c2c7223 */ /* 0x100fe2000001080d */
[----:B------:R-:W-:Y:S01]  /*16430*/  FMNMX.FTZ R7, R24, R7, !PT ;  /* 0x0000000718077209 */ /* 0x000fe20007810000 */
[----:B------:R-:W0:Y:S01]  /*16440*/  MUFU.EX2 R57, R57 ;  /* 0x0000003900397308 */ /* 0x000e220000000800 */
[-CC-:B------:R-:W-:Y:S01]  /*16450*/  FFMA.FTZ R66, R66, R3.reuse, -R13.reuse ;  /* 0x0000000342427223 */ /* 0x180fe2000001080d */
[--C-:B------:R-:W-:Y:S01]  /*16460*/  FFMA.FTZ R68, R68, R3, -R13.reuse ;  /* 0x0000000344447223 */ /* 0x100fe2000001080d */
[----:B------:R-:W-:Y:S01]  /*16470*/  FMNMX.FTZ R7, R28, R7, !PT ;  /* 0x000000071c077209 */ /* 0x000fe20007810000 */
[-CC-:B------:R-:W-:Y:S01]  /*16480*/  FFMA.FTZ R70, R70, R3.reuse, -R13.reuse ;  /* 0x0000000346467223 */ /* 0x180fe2000001080d */
[-CC-:B------:R-:W-:Y:S01]  /*16490*/  FFMA.FTZ R72, R72, R3.reuse, -R13.reuse ;  /* 0x0000000348487223 */ /* 0x180fe2000001080d */
[--C-:B------:R-:W-:Y:S01]  /*164a0*/  FFMA.FTZ R74, R74, R3, -R13.reuse ;  /* 0x000000034a4a7223 */ /* 0x100fe2000001080d */
[----:B------:R-:W-:Y:S01]  /*164b0*/  FMNMX.FTZ R7, R32, R7, !PT ;  /* 0x0000000720077209 */ /* 0x000fe20007810000 */
[----:B------:R-:W1:Y:S01]  /*164c0*/  MUFU.EX2 R60, R60 ;  /* 0x0000003c003c7308 */ /* 0x000e620000000800 */
[-CC-:B------:R-:W-:Y:S01]  /*164d0*/  FFMA.FTZ R76, R76, R3.reuse, -R13.reuse ;  /* 0x000000034c4c7223 */ /* 0x180fe2000001080d */
[--C-:B------:R-:W-:Y:S01]  /*164e0*/  FFMA.FTZ R78, R78, R3, -R13.reuse ;  /* 0x000000034e4e7223 */ /* 0x100fe2000001080d */
[----:B------:R-:W-:Y:S01]  /*164f0*/  FMNMX.FTZ R7, R34, R7, !PT ;  /* 0x0000000722077209 */ /* 0x000fe20007810000 */
[----:B------:R-:W-:Y:S01]  /*16500*/  FFMA.FTZ R13, R80, R3, -R13 ;  /* 0x00000003500d7223 */ /* 0x000fe2000001080d */
[----:B------:R-:W-:-:S02]  /*16510*/  MOV R80, R151 ;  /* 0x0000009700507202 */ /* 0x000fc40000000f00 */
[----:B------:R-:W-:Y:S01]  /*16520*/  FMNMX.FTZ R7, R36, R7, !PT ;  /* 0x0000000724077209 */ /* 0x000fe20007810000 */
[----:B------:R-:W-:Y:S01]  /*16530*/  MUFU.EX2 R11, R11 ;  /* 0x0000000b000b7308 */ /* 0x000fe20000000800 */
[----:B0-----:R-:W-:Y:S01]  /*16540*/  FADD.FTZ R33, R208, R57 ;  /* 0x00000039d0217221 */ /* 0x001fe20000010000 */
[----:B------:R-:W-:Y:S01]  /*16550*/  F2FP.F16.F32.PACK_AB R208, R57, R208 ;  /* 0x000000d039d0723e */ /* 0x000fe200000000ff */
[----:B------:R-:W-:Y:S01]  /*16560*/  IMAD.MOV.U32 R57, RZ, RZ, R151 ;  /* 0x000000ffff397224 */ /* 0x000fe200078e0097 */
[----:B------:R-:W-:Y:S02]  /*16570*/  FMNMX.FTZ R7, R40, R7, !PT ;  /* 0x0000000728077209 */ /* 0x000fe40007810000 */
[----:B------:R-:W-:Y:S02]  /*16580*/  MOV R56, R151 ;  /* 0x0000009700387202 */ /* 0x000fe40000000f00 */
[----:B------:R-:W-:Y:S01]  /*16590*/  FMNMX.FTZ R7, R42, R7, !PT ;  /* 0x000000072a077209 */ /* 0x000fe20007810000 */
[----:B------:R-:W0:Y:S01]  /*165a0*/  MUFU.EX2 R54, R54 ;  /* 0x0000003600367308 */ /* 0x000e220000000800 */
[----:B-1----:R-:W-:-:S02]  /*165b0*/  F2FP.F16.F32.PACK_AB R210, R9, R60 ;  /* 0x0000003c09d2723e */ /* 0x002fc400000000ff */
[----:B------:R-:W-:-:S04]  /*165c0*/  FMNMX.FTZ R7, R38, R7, !PT ;  /* 0x0000000726077209 */ /* 0x000fc80007810000 */
[----:B------:R-:W-:Y:S01]  /*165d0*/  FMNMX.FTZ R7, R46, R7, !PT ;  /* 0x000000072e077209 */ /* 0x000fe20007810000 */
[----:B------:R-:W-:Y:S03]  /*165e0*/  MUFU.EX2 R15, R15 ;  /* 0x0000000f000f7308 */ /* 0x000fe60000000800 */
[----:B------:R-:W-:-:S04]  /*165f0*/  FMNMX.FTZ R7, R26, R7, !PT ;  /* 0x000000071a077209 */ /* 0x000fc80007810000 */
[----:B------:R-:W-:Y:S01]  /*16600*/  FMNMX.FTZ R7, R48, R7, !PT ;  /* 0x0000000730077209 */ /* 0x000fe20007810000 */
[----:B------:R-:W1:Y:S01]  /*16610*/  MUFU.EX2 R58, R58 ;  /* 0x0000003a003a7308 */ /* 0x000e620000000800 */
[----:B0-----:R-:W-:Y:S02]  /*16620*/  F2FP.F16.F32.PACK_AB R204, R54, R11 ;  /* 0x0000000b36cc723e */ /* 0x001fe400000000ff */
[----:B------:R-:W-:-:S04]  /*16630*/  FMNMX.FTZ R7, R30, R7, !PT ;  /* 0x000000071e077209 */ /* 0x000fc80007810000 */
[----:B------:R-:W-:Y:S01]  /*16640*/  FMNMX.FTZ R7, R50, R7, !PT ;  /* 0x0000000732077209 */ /* 0x000fe20007810000 */
[----:B------:R-:W-:Y:S04]  /*16650*/  MUFU.EX2 R62, R62 ;  /* 0x0000003e003e7308 */ /* 0x000fe80000000800 */
[----:B------:R-:W0:Y:S04]  /*16660*/  SHFL.BFLY PT, R52, R7, 0x2, 0x1f ;  /* 0x0c401f0007347f89 */ /* 0x000e2800000e0000 */
[----:B------:R3:W4:Y:S01]  /*16670*/  MUFU.EX2 R21, R64 ;  /* 0x0000004000157308 */ /* 0x0007220000000800 */
[----:B-1----:R-:W-:-:S07]  /*16680*/  F2FP.F16.F32.PACK_AB R206, R58, R15 ;  /* 0x0000000f3ace723e */ /* 0x002fce00000000ff */
[----:B------:R-:W-:Y:S01]  /*16690*/  MUFU.EX2 R44, R44 ;  /* 0x0000002c002c7308 */ /* 0x000fe20000000800 */
[----:B---3--:R-:W-:-:S07]  /*166a0*/  IMAD.MOV.U32 R64, RZ, RZ, R151 ;  /* 0x000000ffff407224 */ /* 0x008fce00078e0097 */
[----:B------:R1:W3:Y:S01]  /*166b0*/  MUFU.EX2 R25, R66 ;  /* 0x0000004200197308 */ /* 0x0002e20000000800 */
[----:B----4-:R-:W-:Y:S02]  /*166c0*/  F2FP.F16.F32.PACK_AB R200, R21, R62 ;  /* 0x0000003e15c8723e */ /* 0x010fe400000000ff */
[----:B0-----:R-:W-:-:S05]  /*166d0*/  FMNMX.FTZ R52, R7, R52, !PT ;  /* 0x0000003407347209 */ /* 0x001fca0007810000 */
[----:B------:R-:W-:Y:S01]  /*166e0*/  MUFU.EX2 R68, R68 ;  /* 0x0000004400447308 */ /* 0x000fe20000000800 */
[----:B------:R-:W0:Y:S01]  /*166f0*/  SHFL.BFLY PT, R7, R52, 0x1, 0x1f ;  /* 0x0c201f0034077f89 */ /* 0x000e2200000e0000 */
[----:B-1----:R-:W-:-:S06]  /*16700*/  IMAD.MOV.U32 R66, RZ, RZ, R151 ;  /* 0x000000ffff427224 */ /* 0x002fcc00078e0097 */
[----:B------:R1:W4:Y:S01]  /*16710*/  MUFU.EX2 R27, R70 ;  /* 0x00000046001b7308 */ /* 0x0003220000000800 */
[----:B---3--:R-:W-:-:S07]  /*16720*/  F2FP.F16.F32.PACK_AB R202, R25, R44 ;  /* 0x0000002c19ca723e */ /* 0x008fce00000000ff */
[----:B------:R-:W-:Y:S01]  /*16730*/  MUFU.EX2 R72, R72 ;  /* 0x0000004800487308 */ /* 0x000fe20000000800 */
[----:B-1----:R-:W-:-:S07]  /*16740*/  IMAD.MOV.U32 R70, RZ, RZ, R151 ;  /* 0x000000ffff467224 */ /* 0x002fce00078e0097 */
[----:B------:R1:W3:Y:S01]  /*16750*/  MUFU.EX2 R29, R74 ;  /* 0x0000004a001d7308 */ /* 0x0002e20000000800 */
[----:B0-----:R-:W-:Y:S01]  /*16760*/  FMNMX.FTZ R4, R52, R7, !PT ;  /* 0x0000000734047209 */ /* 0x001fe20007810000 */
[----:B------:R-:W-:Y:S01]  /*16770*/  IMAD.MOV.U32 R52, RZ, RZ, R151 ;  /* 0x000000ffff347224 */ /* 0x000fe200078e0097 */
[----:B----4-:R-:W-:Y:S02]  /*16780*/  F2FP.F16.F32.PACK_AB R196, R27, R68 ;  /* 0x000000441bc4723e */ /* 0x010fe400000000ff */
[C---:B------:R-:W-:Y:S01]  /*16790*/  FSETP.NEU.FTZ.AND P1, PT, R4.reuse, -INF , PT ;  /* 0xff8000000400780b */ /* 0x040fe20003f3d000 */
[----:B------:R-:W-:Y:S02]  /*167a0*/  FMUL.FTZ R7, R4, R3 ;  /* 0x0000000304077220 */ /* 0x000fe40000410000 */
[----:B------:R-:W-:Y:S01]  /*167b0*/  MUFU.EX2 R31, R31 ;  /* 0x0000001f001f7308 */ /* 0x000fe20000000800 */
[----:B-1----:R-:W-:Y:S02]  /*167c0*/  MOV R74, R151 ;  /* 0x00000097004a7202 */ /* 0x002fe40000000f00 */
[----:B------:R-:W-:-:S02]  /*167d0*/  FSEL R7, R7, RZ, P1 ;  /* 0x000000ff07077208 */ /* 0x000fc40000800000 */
[----:B------:R-:W-:-:S03]  /*167e0*/  ISETP.GE.AND P1, PT, R180, 0x51, PT ;  /* 0x00000051b400780c */ /* 0x000fc60003f26270 */
[-CC-:B------:R-:W-:Y:S01]  /*167f0*/  FFMA.FTZ R2, R2, R3.reuse, -R7.reuse ;  /* 0x0000000302027223 */ /* 0x180fe20000010807 */
[-CC-:B------:R-:W-:Y:S01]  /*16800*/  FFMA.FTZ R6, R6, R3.reuse, -R7.reuse ;  /* 0x0000000306067223 */ /* 0x180fe20000010807 */
[-CC-:B------:R-:W-:Y:S01]  /*16810*/  FFMA.FTZ R8, R8, R3.reuse, -R7.reuse ;  /* 0x0000000308087223 */ /* 0x180fe20000010807 */
[-CC-:B------:R-:W-:Y:S01]  /*16820*/  FFMA.FTZ R10, R10, R3.reuse, -R7.reuse ;  /* 0x000000030a0a7223 */ /* 0x180fe20000010807 */
[-CC-:B------:R-:W-:Y:S01]  /*16830*/  FFMA.FTZ R12, R12, R3.reuse, -R7.reuse ;  /* 0x000000030c0c7223 */ /* 0x180fe20000010807 */
[----:B------:R0:W-:Y:S01]  /*16840*/  MUFU.EX2 R209, R6 ;  /* 0x0000000600d17308 */ /* 0x0001e20000000800 */
[-CC-:B------:R-:W-:Y:S01]  /*16850*/  FFMA.FTZ R14, R14, R3.reuse, -R7.reuse ;  /* 0x000000030e0e7223 */ /* 0x180fe20000010807 */
[-CC-:B------:R-:W-:Y:S01]  /*16860*/  FFMA.FTZ R20, R20, R3.reuse, -R7.reuse ;  /* 0x0000000314147223 */ /* 0x180fe20000010807 */
[-CC-:B------:R-:W-:Y:S01]  /*16870*/  FFMA.FTZ R24, R24, R3.reuse, -R7.reuse ;  /* 0x0000000318187223 */ /* 0x180fe20000010807 */
[-CC-:B------:R-:W-:Y:S01]  /*16880*/  FFMA.FTZ R28, R28, R3.reuse, -R7.reuse ;  /* 0x000000031c1c7223 */ /* 0x180fe20000010807 */
[-CC-:B------:R-:W-:Y:S01]  /*16890*/  FFMA.FTZ R32, R32, R3.reuse, -R7.reuse ;  /* 0x0000000320207223 */ /* 0x180fe20000010807 */
[-CC-:B------:R-:W-:Y:S01]  /*168a0*/  FFMA.FTZ R34, R34, R3.reuse, -R7.reuse ;  /* 0x0000000322227223 */ /* 0x180fe20000010807 */
[-C--:B------:R-:W-:Y:S01]  /*168b0*/  FFMA.FTZ R36, R36, R3.reuse, -R7 ;  /* 0x0000000324247223 */ /* 0x080fe20000010807 */
[----:B------:R-:W1:Y:S01]  /*168c0*/  MUFU.EX2 R2, R2 ;  /* 0x0000000200027308 */ /* 0x000e620000000800 */
[----:B0-----:R-:W-:Y:S01]  /*168d0*/  FADD.FTZ R6, R60, R33 ;  /* 0x000000213c067221 */ /* 0x001fe20000010000 */
[-CC-:B------:R-:W-:Y:S01]  /*168e0*/  FFMA.FTZ R40, R40, R3.reuse, -R7.reuse ;  /* 0x0000000328287223 */ /* 0x180fe20000010807 */
[-CC-:B------:R-:W-:Y:S01]  /*168f0*/  FFMA.FTZ R42, R42, R3.reuse, -R7.reuse ;  /* 0x000000032a2a7223 */ /* 0x180fe20000010807 */
[-CC-:B------:R-:W-:Y:S01]  /*16900*/  FFMA.FTZ R38, R38, R3.reuse, -R7.reuse ;  /* 0x0000000326267223 */ /* 0x180fe20000010807 */
[----:B------:R-:W-:Y:S01]  /*16910*/  FADD.FTZ R6, R9, R6 ;  /* 0x0000000609067221 */ /* 0x000fe20000010000 */
[-CC-:B------:R-:W-:Y:S01]  /*16920*/  FFMA.FTZ R46, R46, R3.reuse, -R7.reuse ;  /* 0x000000032e2e7223 */ /* 0x180fe20000010807 */
[-CC-:B------:R-:W-:Y:S01]  /*16930*/  FFMA.FTZ R26, R26, R3.reuse, -R7.reuse ;  /* 0x000000031a1a7223 */ /* 0x180fe20000010807 */
[----:B------:R-:W0:Y:S01]  /*16940*/  MUFU.EX2 R8, R8 ;  /* 0x0000000800087308 */ /* 0x000e220000000800 */
[----:B------:R-:W-:Y:S01]  /*16950*/  FADD.FTZ R35, R11, R6 ;  /* 0x000000060b237221 */ /* 0x000fe20000010000 */
[-CC-:B------:R-:W-:Y:S01]  /*16960*/  FFMA.FTZ R48, R48, R3.reuse, -R7.reuse ;  /* 0x0000000330307223 */ /* 0x180fe20000010807 */
[-CC-:B------:R-:W-:Y:S01]  /*16970*/  FFMA.FTZ R30, R30, R3.reuse, -R7.reuse ;  /* 0x000000031e1e7223 */ /* 0x180fe20000010807 */
[----:B------:R-:W-:Y:S01]  /*16980*/  FFMA.FTZ R7, R50, R3, -R7 ;  /* 0x0000000332077223 */ /* 0x000fe20000010807 */
[----:B---3--:R-:W-:Y:S01]  /*16990*/  F2FP.F16.F32.PACK_AB R198, R29, R72 ;  /* 0x000000481dc6723e */ /* 0x008fe200000000ff */
[----:B------:R-:W-:Y:S01]  /*169a0*/  IMAD.MOV.U32 R60, RZ, RZ, R151 ;  /* 0x000000ffff3c7224 */ /* 0x000fe200078e0097 */
[----:B------:R-:W-:Y:S01]  /*169b0*/  MOV R50, R151 ;  /* 0x0000009700327202 */ /* 0x000fe20000000f00 */
[----:B------:R3:W4:Y:S01]  /*169c0*/  MUFU.EX2 R211, R10 ;  /* 0x0000000a00d37308 */ /* 0x0007220000000800 */
[----:B-1----:R-:W-:Y:S01]  /*169d0*/  FADD.FTZ R33, R2, R209 ;  /* 0x000000d102217221 */ /* 0x002fe20000010000 */
[----:B------:R-:W-:-:S02]  /*169e0*/  F2FP.F16.F32.PACK_AB R209, R209, R2 ;  /* 0x00000002d1d1723e */ /* 0x000fc400000000ff */
[----:B------:R-:W-:-:S04]  /*169f0*/  MOV R2, 0x3f800000 ;  /* 0x3f80000000027802 */ /* 0x000fc80000000f00 */
[----:B------:R-:W1:Y:S01]  /*16a00*/  MUFU.EX2 R12, R12 ;  /* 0x0000000c000c7308 */ /* 0x000e620000000800 */
[----:B---3--:R-:W-:Y:S01]  /*16a10*/  FADD.FTZ R10, R54, R35 ;  /* 0x00000023360a7221 */ /* 0x008fe20000010000 */
[----:B0-----:R-:W-:Y:S01]  /*16a20*/  FADD.FTZ R6, R8, R33 ;  /* 0x0000002108067221 */ /* 0x001fe20000010000 */
[----:B------:R-:W-:Y:S02]  /*16a30*/  IMAD.MOV.U32 R54, RZ, RZ, R151 ;  /* 0x000000ffff367224 */ /* 0x000fe400078e0097 */
[----:B------:R-:W-:-:S03]  /*16a40*/  FADD.FTZ R35, R15, R10 ;  /* 0x0000000a0f237221 */ /* 0x000fc60000010000 */
[----:B------:R-:W0:Y:S01]  /*16a50*/  MUFU.EX2 R205, R14 ;  /* 0x0000000e00cd7308 */ /* 0x000e220000000800 */
[C---:B----4-:R-:W-:Y:S01]  /*16a60*/  FADD.FTZ R33, R211.reuse, R6 ;  /* 0x00000006d3217221 */ /* 0x050fe20000010000 */
[----:B------:R-:W-:Y:S01]  /*16a70*/  FADD.FTZ R35, R58, R35 ;  /* 0x000000233a237221 */ /* 0x000fe20000010000 */
[----:B------:R-:W-:Y:S01]  /*16a80*/  F2FP.F16.F32.PACK_AB R211, R211, R8 ;  /* 0x00000008d3d3723e */ /* 0x000fe200000000ff */
[----:B------:R-:W-:Y:S02]  /*16a90*/  IMAD.MOV.U32 R58, RZ, RZ, R151 ;  /* 0x000000ffff3a7224 */ /* 0x000fe400078e0097 */
[----:B------:R-:W-:Y:S01]  /*16aa0*/  FADD.FTZ R10, R62, R35 ;  /* 0x000000233e0a7221 */ /* 0x000fe20000010000 */
[----:B------:R-:W-:Y:S01]  /*16ab0*/  MOV R62, R151 ;  /* 0x00000097003e7202 */ /* 0x000fe20000000f00 */
[----:B------:R-:W3:Y:S01]  /*16ac0*/  MUFU.EX2 R20, R20 ;  /* 0x0000001400147308 */ /* 0x000ee20000000800 */
[----:B-1----:R-:W-:Y:S01]  /*16ad0*/  FADD.FTZ R6, R12, R33 ;  /* 0x000000210c067221 */ /* 0x002fe20000010000 */
[----:B------:R-:W-:-:S04]  /*16ae0*/  FADD.FTZ R35, R21, R10 ;  /* 0x0000000a15237221 */ /* 0x000fc80000010000 */
[----:B--2---:R-:W-:Y:S01]  /*16af0*/  FADD.FTZ R0, R44, R35 ;  /* 0x000000232c007221 */ /* 0x004fe20000010000 */
[----:B------:R-:W-:Y:S01]  /*16b00*/  MOV R44, R151 ;  /* 0x00000097002c7202 */ /* 0x000fe20000000f00 */
[----:B------:R1:W2:Y:S01]  /*16b10*/  MUFU.EX2 R207, R24 ;  /* 0x0000001800cf7308 */ /* 0x0002a20000000800 */
[----:B0-----:R-:W-:Y:S01]  /*16b20*/  FADD.FTZ R33, R205, R6 ;  /* 0x00000006cd217221 */ /* 0x001fe20000010000 */
[----:B------:R-:W-:Y:S01]  /*16b30*/  FADD.FTZ R35, R25, R0 ;  /* 0x0000000019237221 */ /* 0x000fe20000010000 */
[----:B------:R-:W-:Y:S01]  /*16b40*/  F2FP.F16.F32.PACK_AB R205, R205, R12 ;  /* 0x0000000ccdcd723e */ /* 0x000fe200000000ff */
[----:B------:R-:W-:-:S04]  /*16b50*/  IMAD.MOV.U32 R25, RZ, RZ, R151 ;  /* 0x000000ffff197224 */ /* 0x000fc800078e0097 */
[----:B------:R-:W0:Y:S01]  /*16b60*/  MUFU.EX2 R28, R28 ;  /* 0x0000001c001c7308 */ /* 0x000e220000000800 */
[----:B---3--:R-:W-:Y:S01]  /*16b70*/  FADD.FTZ R6, R20, R33 ;  /* 0x0000002114067221 */ /* 0x008fe20000010000 */
[----:B-1----:R-:W-:-:S06]  /*16b80*/  IMAD.MOV.U32 R24, RZ, RZ, R151 ;  /* 0x000000ffff187224 */ /* 0x002fcc00078e0097 */
[----:B------:R1:W3:Y:S01]  /*16b90*/  MUFU.EX2 R201, R32 ;  /* 0x0000002000c97308 */ /* 0x0002e20000000800 */
[C---:B--2---:R-:W-:Y:S01]  /*16ba0*/  FADD.FTZ R33, R207.reuse, R6 ;  /* 0x00000006cf217221 */ /* 0x044fe20000010000 */
[----:B------:R-:W-:Y:S01]  /*16bb0*/  FADD.FTZ R6, R68, R35 ;  /* 0x0000002344067221 */ /* 0x000fe20000010000 */
[----:B------:R-:W-:Y:S02]  /*16bc0*/  F2FP.F16.F32.PACK_AB R207, R207, R20 ;  /* 0x00000014cfcf723e */ /* 0x000fe400000000ff */
[-C--:B------:R-:W-:Y:S01]  /*16bd0*/  MOV R68, R151.reuse ;  /* 0x0000009700447202 */ /* 0x080fe20000000f00 */
[----:B------:R-:W-:Y:S01]  /*16be0*/  FADD.FTZ R35, R27, R6 ;  /* 0x000000061b237221 */ /* 0x000fe20000010000 */
[----:B------:R-:W-:Y:S01]  /*16bf0*/  IMAD.MOV.U32 R27, RZ, RZ, R151 ;  /* 0x000000ffff1b7224 */ /* 0x000fe200078e0097 */
[----:B------:R-:W2:Y:S01]  /*16c00*/  MUFU.EX2 R34, R34 ;  /* 0x0000002200227308 */ /* 0x000ea20000000800 */
[----:B0-----:R-:W-:Y:S01]  /*16c10*/  FADD.FTZ R0, R28, R33 ;  /* 0x000000211c007221 */ /* 0x001fe20000010000 */
[----:B------:R-:W-:Y:S01]  /*16c20*/  FADD.FTZ R6, R72, R35 ;  /* 0x0000002348067221 */ /* 0x000fe20000010000 */
[----:B------:R-:W-:Y:S01]  /*16c30*/  IMAD.MOV.U32 R72, RZ, RZ, R151 ;  /* 0x000000ffff487224 */ /* 0x000fe200078e0097 */
[----:B------:R-:W-:-:S02]  /*16c40*/  MOV R35, R151 ;  /* 0x0000009700237202 */ /* 0x000fc40000000f00 */
[----:B------:R-:W-:Y:S01]  /*16c50*/  FADD.FTZ R6, R29, R6 ;  /* 0x000000061d067221 */ /* 0x000fe20000010000 */
[-C--:B-1----:R-:W-:Y:S01]  /*16c60*/  MOV R32, R151.reuse ;  /* 0x0000009700207202 */ /* 0x082fe20000000f00 */
[----:B------:R0:W1:Y:S01]  /*16c70*/  MUFU.EX2 R203, R36 ;  /* 0x0000002400cb7308 */ /* 0x0000620000000800 */
[----:B---3--:R-:W-:Y:S01]  /*16c80*/  FADD.FTZ R33, R201, R0 ;  /* 0x00000000c9217221 */ /* 0x008fe20000010000 */
[----:B------:R-:W-:Y:S01]  /*16c90*/  FADD.FTZ R11, R31, R6 ;  /* 0x000000061f0b7221 */ /* 0x000fe20000010000 */
[----:B------:R-:W-:Y:S01]  /*16ca0*/  F2FP.F16.F32.PACK_AB R201, R201, R28 ;  /* 0x0000001cc9c9723e */ /* 0x000fe200000000ff */
[----:B------:R-:W-:Y:S01]  /*16cb0*/  IMAD.MOV.U32 R28, RZ, RZ, R151 ;  /* 0x000000ffff1c7224 */ /* 0x000fe200078e0097 */
[----:B------:R-:W-:-:S03]  /*16cc0*/  MOV R29, R151 ;  /* 0x00000097001d7202 */ /* 0x000fc60000000f00 */
[----:B------:R-:W3:Y:S01]  /*16cd0*/  MUFU.EX2 R40, R40 ;  /* 0x0000002800287308 */ /* 0x000ee20000000800 */
[----:B--2---:R-:W-:Y:S01]  /*16ce0*/  FADD.FTZ R0, R34, R33 ;  /* 0x0000002122007221 */ /* 0x004fe20000010000 */
[--C-:B0-----:R-:W-:Y:S02]  /*16cf0*/  IMAD.MOV.U32 R36, RZ, RZ, R151.reuse ;  /* 0x000000ffff247224 */ /* 0x101fe400078e0097 */
[----:B------:R-:W-:-:S04]  /*16d00*/  IMAD.MOV.U32 R33, RZ, RZ, R151 ;  /* 0x000000ffff217224 */ /* 0x000fc800078e0097 */
[----:B------:R0:W2:Y:S01]  /*16d10*/  MUFU.EX2 R197, R42 ;  /* 0x0000002a00c57308 */ /* 0x0000a20000000800 */
[C---:B-1----:R-:W-:Y:S01]  /*16d20*/  FADD.FTZ R9, R203.reuse, R0 ;  /* 0x00000000cb097221 */ /* 0x042fe20000010000 */
[----:B------:R-:W-:Y:S01]  /*16d30*/  F2FP.F16.F32.PACK_AB R203, R203, R34 ;  /* 0x00000022cbcb723e */ /* 0x000fe200000000ff */
[----:B------:R-:W-:-:S05]  /*16d40*/  IMAD.MOV.U32 R34, RZ, RZ, R151 ;  /* 0x000000ffff227224 */ /* 0x000fca00078e0097 */
[----:B------:R-:W1:Y:S01]  /*16d50*/  MUFU.EX2 R38, R38 ;  /* 0x0000002600267308 */ /* 0x000e620000000800 */
[----:B---3--:R-:W-:Y:S01]  /*16d60*/  FADD.FTZ R0, R40, R9 ;  /* 0x0000000928007221 */ /* 0x008fe20000010000 */
[----:B0-----:R-:W-:-:S06]  /*16d70*/  IMAD.MOV.U32 R42, RZ, RZ, R151 ;  /* 0x000000ffff2a7224 */ /* 0x001fcc00078e0097 */
[----:B------:R0:W3:Y:S01]  /*16d80*/  MUFU.EX2 R199, R46 ;  /* 0x0000002e00c77308 */ /* 0x0000e20000000800 */
[C---:B--2---:R-:W-:Y:S01]  /*16d90*/  FADD.FTZ R9, R197.reuse, R0 ;  /* 0x00000000c5097221 */ /* 0x044fe20000010000 */
[----:B------:R-:W-:Y:S01]  /*16da0*/  F2FP.F16.F32.PACK_AB R197, R197, R40 ;  /* 0x00000028c5c5723e */ /* 0x000fe200000000ff */
[----:B------:R-:W-:-:S05]  /*16db0*/  IMAD.MOV.U32 R40, RZ, RZ, R151 ;  /* 0x000000ffff287224 */ /* 0x000fca00078e0097 */
[----:B------:R-:W2:Y:S01]  /*16dc0*/  MUFU.EX2 R26, R26 ;  /* 0x0000001a001a7308 */ /* 0x000ea20000000800 */
[----:B-1----:R-:W-:Y:S01]  /*16dd0*/  FADD.FTZ R0, R38, R9 ;  /* 0x0000000926007221 */ /* 0x002fe20000010000 */
[----:B0-----:R-:W-:-:S06]  /*16de0*/  IMAD.MOV.U32 R46, RZ, RZ, R151 ;  /* 0x000000ffff2e7224 */ /* 0x001fcc00078e0097 */
[----:B------:R-:W0:Y:S01]  /*16df0*/  MUFU.EX2 R76, R76 ;  /* 0x0000004c004c7308 */ /* 0x000e220000000800 */
[C---:B---3--:R-:W-:Y:S01]  /*16e00*/  FADD.FTZ R9, R199.reuse, R0 ;  /* 0x00000000c7097221 */ /* 0x048fe20000010000 */
[----:B------:R-:W-:Y:S02]  /*16e10*/  F2FP.F16.F32.PACK_AB R199, R199, R38 ;  /* 0x00000026c7c7723e */ /* 0x000fe400000000ff */
[----:B------:R-:W-:-:S04]  /*16e20*/  MOV R38, R151 ;  /* 0x0000009700267202 */ /* 0x000fc80000000f00 */
[----:B------:R1:W3:Y:S01]  /*16e30*/  MUFU.EX2 R193, R48 ;  /* 0x0000003000c17308 */ /* 0x0002e20000000800 */
[----:B--2---:R-:W-:-:S07]  /*16e40*/  FADD.FTZ R0, R26, R9 ;  /* 0x000000091a007221 */ /* 0x004fce0000010000 */
[----:B------:R-:W2:Y:S01]  /*16e50*/  MUFU.EX2 R78, R78 ;  /* 0x0000004e004e7308 */ /* 0x000ea20000000800 */
[C---:B0-----:R-:W-:Y:S01]  /*16e60*/  FADD.FTZ R11, R76.reuse, R11 ;  /* 0x0000000b4c0b7221 */ /* 0x041fe20000010000 */
[----:B------:R-:W-:Y:S01]  /*16e70*/  F2FP.F16.F32.PACK_AB R192, R76, R31 ;  /* 0x0000001f4cc0723e */ /* 0x000fe200000000ff */
[--C-:B------:R-:W-:Y:S02]  /*16e80*/  IMAD.MOV.U32 R76, RZ, RZ, R151.reuse ;  /* 0x000000ffff4c7224 */ /* 0x100fe400078e0097 */
[--C-:B-1----:R-:W-:Y:S02]  /*16e90*/  IMAD.MOV.U32 R48, RZ, RZ, R151.reuse ;  /* 0x000000ffff307224 */ /* 0x102fe400078e0097 */
[----:B------:R-:W-:Y:S01]  /*16ea0*/  IMAD.MOV.U32 R31, RZ, RZ, R151 ;  /* 0x000000ffff1f7224 */ /* 0x000fe200078e0097 */
[----:B------:R-:W0:Y:S01]  /*16eb0*/  MUFU.EX2 R30, R30 ;  /* 0x0000001e001e7308 */ /* 0x000e220000000800 */
[C---:B---3--:R-:W-:Y:S01]  /*16ec0*/  FADD.FTZ R9, R193.reuse, R0 ;  /* 0x00000000c1097221 */ /* 0x048fe20000010000 */
[----:B------:R-:W-:Y:S01]  /*16ed0*/  F2FP.F16.F32.PACK_AB R193, R193, R26 ;  /* 0x0000001ac1c1723e */ /* 0x000fe200000000ff */
[----:B------:R-:W-:Y:S01]  /*16ee0*/  IMAD.MOV.U32 R0, RZ, RZ, 0x3f800000 ;  /* 0x3f800000ff007424 */ /* 0x000fe200078e00ff */
[----:B------:R-:W-:-:S04]  /*16ef0*/  MOV R26, R151 ;  /* 0x00000097001a7202 */ /* 0x000fc80000000f00 */
[----:B------:R-:W1:Y:S01]  /*16f00*/  MUFU.EX2 R13, R13 ;  /* 0x0000000d000d7308 */ /* 0x000e620000000800 */
[----:B--2---:R-:W-:-:S07]  /*16f10*/  FADD.FTZ R6, R78, R11 ;  /* 0x0000000b4e067221 */ /* 0x004fce0000010000 */
[----:B------:R-:W2:Y:S01]  /*16f20*/  MUFU.EX2 R7, R7 ;  /* 0x0000000700077308 */ /* 0x000ea20000000800 */
[----:B0-----:R-:W-:Y:S01]  /*16f30*/  FADD.FTZ R226, R30, R9 ;  /* 0x000000091ee27221 */ /* 0x001fe20000010000 */
[C---:B-1----:R-:W-:Y:S01]  /*16f40*/  F2FP.F16.F32.PACK_AB R194, R13.reuse, R78 ;  /* 0x0000004e0dc2723e */ /* 0x042fe200000000ff */
[----:B------:R-:W-:Y:S01]  /*16f50*/  FADD.FTZ R227, R13, R6 ;  /* 0x000000060de37221 */ /* 0x000fe20000010000 */
[--C-:B------:R-:W-:Y:S01]  /*16f60*/  IMAD.MOV.U32 R78, RZ, RZ, R151.reuse ;  /* 0x000000ffff4e7224 */ /* 0x100fe200078e0097 */
[C---:B--2---:R-:W-:Y:S01]  /*16f70*/  F2FP.F16.F32.PACK_AB R195, R7.reuse, R30 ;  /* 0x0000001e07c3723e */ /* 0x044fe200000000ff */
[----:B------:R-:W-:Y:S01]  /*16f80*/  FADD.FTZ R226, R7, R226 ;  /* 0x000000e207e27221 */ /* 0x000fe20000010000 */
[----:B------:R-:W-:Y:S01]  /*16f90*/  IMAD.MOV.U32 R30, RZ, RZ, R151 ;  /* 0x000000ffff1e7224 */ /* 0x000fe200078e0097 */
[----:B------:R-:W-:Y:S06]  /*16fa0*/  @!P1 BRA `(.L_x_635) ;  /* 0x0000005000909947 */ /* 0x000fec0003800000 */
[----:B------:R-:W-:Y:S01]  /*16fb0*/  IADD3 R21, R181, -0x2, RZ ;  /* 0xfffffffeb5157810 */ /* 0x000fe20007ffe0ff */
[----:B------:R-:W-:Y:S01]  /*16fc0*/  IMAD.MOV.U32 R20, RZ, RZ, R4 ;  /* 0x000000ffff147224 */ /* 0x000fe200078e0004 */
[----:B------:R-:W-:Y:S01]  /*16fd0*/  MOV R14, R229 ;  /* 0x000000e5000e7202 */ /* 0x000fe20000000f00 */
[----:B------:R-:W-:Y:S01]  /*16fe0*/  IMAD.MOV.U32 R15, RZ, RZ, R5 ;  /* 0x000000ffff0f7224 */ /* 0x000fe200078e0005 */
[----:B------:R-:W-:Y:S01]  /*16ff0*/  CS2R R150, SRZ ;  /* 0x0000000000967805 */ /* 0x000fe2000001ff00 */
[----:B------:R-:W-:Y:S01]  /*17000*/  IMAD.MOV.U32 R8, RZ, RZ, R225 ;  /* 0x000000ffff087224 */ /* 0x000fe200078e00e1 */
[----:B------:R-:W-:Y:S01]  /*17010*/  CS2R R146, SRZ ;  /* 0x0000000000927805 */ /* 0x000fe2000001ff00 */
[----:B------:R-:W-:Y:S01]  /*17020*/  IMAD.MOV.U32 R2, RZ, RZ, 0x3f800000 ;  /* 0x3f800000ff027424 */ /* 0x000fe200078e00ff */
        /* <DEDUP_REMOVED lines=61> */
[----:B------:R-:W-:-:S07]  /*17400*/  CS2R R24, SRZ ;  /* 0x0000000000187805 */ /* 0x000fce000001ff00 */
.L_x_648:
[----:B------:R-:W-:-:S04]  /*17410*/  ISETP.NE.AND P1, PT, R8, 0x1, PT ;  /* 0x000000010800780c */ /* 0x000fc80003f25270 */
[----:B------:R-:W-:-:S04]  /*17420*/  SEL R229, RZ, 0x1, P1 ;  /* 0x00000001ffe57807 */ /* 0x000fc80000800000 */
[----:B------:R-:W-:Y:S01]  /*17430*/  LOP3.LUT R229, R14, R229, RZ, 0x3c, !PT ;  /* 0x000000e50ee57212 */ /* 0x000fe200078e3cff */
[----:B------:R-:W-:Y:S06]  /*17440*/  @!P0 BRA `(.L_x_636) ;  /* 0x0000000000048947 */ /* 0x000fec0003800000 */
[----:B------:R-:W-:Y:S01]  /*17450*/  BPT.TRAP 0x1 ;  /* 0x000000040000795c */ /* 0x000fe20000300000 */
.L_x_636:
[----:B------:R-:W-:Y:S02]  /*17460*/  IADD3 R225, R8, 0x1, RZ ;  /* 0x0000000108e17810 */ /* 0x000fe40007ffe0ff */
[----:B------:R-:W-:Y:S02]  /*17470*/  SHF.L.U32 R6, R229, 0x1f, RZ ;  /* 0x0000001fe5067819 */ /* 0x000fe400000006ff */
[----:B------:R-:W-:-:S04]  /*17480*/  ISETP.NE.AND P1, PT, R225, 0x2, PT ;  /* 0x00000002e100780c */ /* 0x000fc80003f25270 */
[----:B------:R-:W-:-:S05]  /*17490*/  SEL R225, R225, RZ, P1 ;  /* 0x000000ffe1e17207 */ /* 0x000fca0000800000 */
[----:B------:R-:W-:-:S04]  /*174a0*/  IMAD R9, R225, 0x8, R22 ;  /* 0x00000008e1097824 */ /* 0x000fc800078e0216 */
[----:B------:R0:W1:Y:S01]  /*174b0*/  SYNCS.PHASECHK.TRANS64.TRYWAIT P1, [R9+URZ+0x38830], R6 ;  /* 0x03883006090075a7 */ /* 0x000062000802017f */
[----:B------:R-:W-:Y:S05]  /*174c0*/  @!P0 BRA `(.L_x_637) ;  /* 0x0000000000048947 */ /* 0x000fea0003800000 */
[----:B------:R-:W-:Y:S01]  /*174d0*/  BPT.TRAP 0x1 ;  /* 0x000000040000795c */ /* 0x000fe20000300000 */
.L_x_637:
[----:B------:R-:W2:Y:S01]  /*174e0*/  LDL R3, [R1+0x5c] ;  /* 0x00005c0001037983 */ /* 0x000ea20000100800 */
[----:B------:R-:W-:Y:S01]  /*174f0*/  BSSY B1, `(.L_x_638) ;  /* 0x0000007000017945 */ /* 0x000fe20003800000 */
[----:B------:R-:W-:Y:S01]  /*17500*/  MOV R5, 0x40000040 ;  /* 0x4000004000057802 */ /* 0x000fe20000000f00 */
[----:B--2---:R-:W-:-:S04]  /*17510*/  IMAD R4, R225, 0xa00, R3 ;  /* 0x00000a00e1047824 */ /* 0x004fc800078e0203 */
[----:B------:R-:W-:Y:S01]  /*17520*/  VIADD R3, R4, 0x80 ;  /* 0x0000008004037836 */ /* 0x000fe20000000000 */
[----:B-1----:R-:W-:Y:S06]  /*17530*/  @P1 BRA `(.L_x_639) ;  /* 0x0000000000081947 */ /* 0x002fec0003800000 */
[----:B------:R-:W1:Y:S02]  /*17540*/  SYNCS.PHASECHK.TRANS64.TRYWAIT P1, [R9+URZ+0x38830], R6 ;  /* 0x03883006090075a7 */ /* 0x000e64000802017f */
[----:B-1----:R-:W-:Y:S05]  /*17550*/  @!P1 BRA `(.L_x_640) ;  /* 0x00000114000c9947 */ /* 0x002fea0003800000 */
.L_x_639:
[----:B------:R-:W-:Y:S05]  /*17560*/  BSYNC B1 ;  /* 0x0000000000017941 */ /* 0x000fea0003800000 */
.L_x_638:
[----:B------:R-:W2:Y:S04]  /*17570*/  LDL.64 R152, [R1+0x48] ;  /* 0x0000480001987983 */ /* 0x000ea80000100a00 */
[----:B------:R-:W3:Y:S04]  /*17580*/  LDL.64 R156, [R1+0x8] ;  /* 0x00000800019c7983 */ /* 0x000ee80000100a00 */
[----:B------:R-:W4:Y:S01]  /*17590*/  LDL.64 R154, [R1] ;  /* 0x00000000019a7983 */ /* 0x000f220000100a00 */
[----:B------:R-:W-:Y:S02]  /*175a0*/  R2UR UR10, R4 ;  /* 0x00000000040a72ca */ /* 0x000fe400000e0000 */
[----:B------:R-:W-:Y:S01]  /*175b0*/  R2UR UR11, R5 ;  /* 0x00000000050b72ca */ /* 0x000fe200000e0000 */
[----:B------:R-:W-:Y:S01]  /*175c0*/  WARPGROUP.ARRIVE ;  /* 0x00000000000079c5 */ /* 0x000fe20000000000 */
[----:B01----:R-:W-:-:S02]  /*175d0*/  IMAD.MOV.U32 R6, RZ, RZ, R3 ;  /* 0x000000ffff067224 */ /* 0x003fc400078e0003 */
[----:B------:R-:W-:-:S03]  /*175e0*/  IMAD.MOV.U32 R7, RZ, RZ, 0x40000040 ;  /* 0x40000040ff077424 */ /* 0x000fc600078e00ff */
[----:B------:R-:W-:Y:S02]  /*175f0*/  R2UR UR6, R6 ;  /* 0x00000000060672ca */ /* 0x000fe400000e0000 */
[----:B------:R-:W-:Y:S01]  /*17600*/  R2UR UR7, R7 ;  /* 0x00000000070772ca */ /* 0x000fe200000e0000 */
[----:B------:R-:W-:Y:S01]  /*17610*/  IMAD.MOV.U32 R7, RZ, RZ, 0x40000040 ;  /* 0x40000040ff077424 */ /* 0x000fe200078e00ff */
[C---:B------:R-:W-:Y:S01]  /*17620*/  IADD3 R6, R4.reuse, 0x100, RZ ;  /* 0x0000010004067810 */ /* 0x040fe20007ffe0ff */
[----:B------:R-:W-:Y:S02]  /*17630*/  VIADD R10, R4, 0x180 ;  /* 0x00000180040a7836 */ /* 0x000fe40000000000 */
[----:B------:R-:W-:Y:S01]  /*17640*/  IMAD.MOV.U32 R11, RZ, RZ, 0x40000040 ;  /* 0x40000040ff0b7424 */ /* 0x000fe200078e00ff */
[----:B--2---:R-:W-:Y:S02]  /*17650*/  R2UR UR46, R152 ;  /* 0x00000000982e72ca */ /* 0x004fe400000e0000 */
[----:B------:R-:W-:-:S02]  /*17660*/  R2UR UR47, R153 ;  /* 0x00000000992f72ca */ /* 0x000fc400000e0000 */
[----:B------:R-:W2:Y:S01]  /*17670*/  LDL.64 R152, [R1+0x40] ;  /* 0x0000400001987983 */ /* 0x000ea20000100a00 */
[----:B---3--:R-:W-:Y:S02]  /*17680*/  R2UR UR12, R156 ;  /* 0x000000009c0c72ca */ /* 0x008fe400000e0000 */
[----:B------:R-:W-:-:S11]  /*17690*/  R2UR UR13, R157 ;  /* 0x000000009d0d72ca */ /* 0x000fd600000e0000 */
[----:B------:R-:W-:Y:S02]  /*176a0*/  UMOV UR8, UR12 ;  /* 0x0000000c00087c82 */ /* 0x000fe40008000000 */
[----:B------:R-:W-:Y:S02]  /*176b0*/  UMOV UR9, UR13 ;  /* 0x0000000d00097c82 */ /* 0x000fe40008000000 */
[----:B------:R-:W-:Y:S01]  /*176c0*/  HGMMA.64x16x16.F32 R184, gdesc[UR8], RZ, !UPT, gsb0 ;  /* 0x0020000008b879f0 */ /* 0x000fe2000c0008ff */
[----:B------:R-:W-:Y:S01]  /*176d0*/  UMOV UR4, UR12 ;  /* 0x0000000c00047c82 */ /* 0x000fe20008000000 */
[----:B------:R-:W-:Y:S01]  /*176e0*/  UMOV UR5, UR13 ;  /* 0x0000000d00057c82 */ /* 0x000fe20008000000 */
[----:B------:R-:W-:Y:S02]  /*176f0*/  WARPGROUP.DEPBAR.LE gsb0, 0x0 ;  /* 0x00008000000079c5 */ /* 0x000fe40000010000 */
[----:B------:R-:W-:-:S06]  /*17700*/  WARPGROUP.ARRIVE ;  /* 0x00000000000079c5 */ /* 0x000fcc0000000000 */
[----:B------:R-:W-:Y:S01]  /*17710*/  HGMMA.64x16x16.F32 R176, gdesc[UR4], RZ, !UPT, gsb0 ;  /* 0x0020000004b079f0 */ /* 0x000fe2000c0008ff */
[----:B------:R-:W-:Y:S02]  /*17720*/  R2UR UR10, R6 ;  /* 0x00000000060a72ca */ /* 0x000fe400000e0000 */
[----:B------:R-:W-:Y:S01]  /*17730*/  R2UR UR11, R7 ;  /* 0x00000000070b72ca */ /* 0x000fe200000e0000 */
[----:B------:R-:W-:Y:S01]  /*17740*/  UMOV UR8, UR12 ;  /* 0x0000000c00087c82 */ /* 0x000fe20008000000 */
[----:B------:R-:W-:Y:S01]  /*17750*/  UMOV UR9, UR13 ;  /* 0x0000000d00097c82 */ /* 0x000fe20008000000 */
[----:B------:R-:W-:Y:S02]  /*17760*/  WARPGROUP.DEPBAR.LE gsb0, 0x0 ;  /* 0x00008000000079c5 */ /* 0x000fe40000010000 */
[----:B------:R-:W-:-:S08]  /*17770*/  WARPGROUP.ARRIVE ;  /* 0x00000000000079c5 */ /* 0x000fd00000000000 */
        /* <DEDUP_REMOVED lines=8> */
[----:B------:R-:W-:Y:S01]  /*17800*/  IMAD.MOV.U32 R7, RZ, RZ, 0x40000040 ;  /* 0x40000040ff077424 */ /* 0x000fe200078e00ff */
[----:B------:R-:W-:-:S04]  /*17810*/  IADD3 R6, R4, 0x200, RZ ;  /* 0x0000020004067810 */ /* 0x000fc80007ffe0ff */
[----:B------:R-:W-:Y:S02]  /*17820*/  R2UR UR34, R6 ;  /* 0x00000000062272ca */ /* 0x000fe400000e0000 */
[----:B------:R-:W-:Y:S02]  /*17830*/  R2UR UR35, R7 ;  /* 0x00000000072372ca */ /* 0x000fe400000e0000 */
[----:B----4-:R-:W-:Y:S02]  /*17840*/  R2UR UR28, R154 ;  /* 0x000000009a1c72ca */ /* 0x010fe400000e0000 */
[----:B------:R-:W-:Y:S01]  /*17850*/  R2UR UR29, R155 ;  /* 0x000000009b1d72ca */ /* 0x000fe200000e0000 */
[----:B------:R-:W-:Y:S01]  /*17860*/  UMOV UR32, UR12 ;  /* 0x0000000c00207c82 */ /* 0x000fe20008000000 */
[----:B------:R-:W-:Y:S01]  /*17870*/  UMOV UR33, UR13 ;  /* 0x0000000d00217c82 */ /* 0x000fe20008000000 */
[----:B------:R-:W-:Y:S02]  /*17880*/  WARPGROUP.DEPBAR.LE gsb0, 0x0 ;  /* 0x00008000000079c5 */ /* 0x000fe40000010000 */
[----:B------:R-:W-:Y:S01]  /*17890*/  VIADD R12, R4, 0x2 ;  /* 0x00000002040c7836 */ /* 0x000fe20000000000 */
[----:B--2---:R-:W-:-:S02]  /*178a0*/  R2UR UR42, R152 ;  /* 0x00000000982a72ca */ /* 0x004fc400000e0000 */
[----:B------:R-:W-:Y:S02]  /*178b0*/  R2UR UR43, R153 ;  /* 0x00000000992b72ca */ /* 0x000fe400000e0000 */
[----:B------:R-:W-:-:S06]  /*178c0*/  WARPGROUP.ARRIVE ;  /* 0x00000000000079c5 */ /* 0x000fcc0000000000 */
[----:B------:R-:W-:Y:S01]  /*178d0*/  HGMMA.64x16x16.F32 R152, gdesc[UR32], RZ, !UPT, gsb0 ;  /* 0x00200000209879f0 */ /* 0x000fe2000c0008ff */
[----:B------:R-:W-:Y:S01]  /*178e0*/  IMAD.MOV.U32 R13, RZ, RZ, 0x40000040 ;  /* 0x40000040ff0d7424 */ /* 0x000fe200078e00ff */
[----:B------:R-:W-:-:S04]  /*178f0*/  R2UR UR26, R12 ;  /* 0x000000000c1a72ca */ /* 0x000fc800000e0000 */
[----:B------:R-:W-:Y:S01]  /*17900*/  R2UR UR27, R13 ;  /* 0x000000000d1b72ca */ /* 0x000fe200000e0000 */
[----:B------:R-:W-:Y:S01]  /*17910*/  UMOV UR24, UR28 ;  /* 0x0000001c00187c82 */ /* 0x000fe20008000000 */
[----:B------:R-:W-:Y:S01]  /*17920*/  UMOV UR25, UR29 ;  /* 0x0000001d00197c82 */ /* 0x000fe20008000000 */
[----:B------:R-:W-:Y:S02]  /*17930*/  WARPGROUP.DEPBAR.LE gsb0, 0x0 ;  /* 0x00008000000079c5 */ /* 0x000fe40000010000 */
[----:B------:R-:W-:-:S08]  /*17940*/  WARPGROUP.ARRIVE ;  /* 0x00000000000079c5 */ /* 0x000fd00000000000 */
[----:B------:R-:W-:Y:S01]  /*17950*/  HGMMA.64x16x16.F32 R184, gdesc[UR24], R184, gsb0 ;  /* 0x0020000018b879f0 */ /* 0x000fe200080008b8 */
[----:B------:R-:W-:Y:S01]  /*17960*/  IMAD.MOV.U32 R11, RZ, RZ, 0x40000040 ;  /* 0x40000040ff0b7424 */ /* 0x000fe200078e00ff */
[----:B------:R-:W-:-:S04]  /*17970*/  IADD3 R10, R4, 0x82, RZ ;  /* 0x00000082040a7810 */ /* 0x000fc80007ffe0ff */
[----:B------:R-:W-:Y:S02]  /*17980*/  R2UR UR22, R10 ;  /* 0x000000000a1672ca */ /* 0x000fe400000e0000 */
        /* <DEDUP_REMOVED lines=15> */
[----:B------:R-:W-:Y:S01]  /*17a80*/  VIADD R10, R4, 0x182 ;  /* 0x00000182040a7836 */ /* 0x000fe20000000000 */
[----:B------:R-:W-:-:S04]  /*17a90*/  MOV R11, 0x40000040 ;  /* 0x40000040000b7802 */ /* 0x000fc80000000f00 */
[----:B------:R-:W-:Y:S02]  /*17aa0*/  R2UR UR14, R10 ;  /* 0x000000000a0e72ca */ /* 0x000fe400000e0000 */
[----:B------:R-:W-:Y:S01]  /*17ab0*/  R2UR UR15, R11 ;  /* 0x000000000b0f72ca */ /* 0x000fe200000e0000 */
[----:B------:R-:W-:Y:S01]  /*17ac0*/  UMOV UR12, UR28 ;  /* 0x0000001c000c7c82 */ /* 0x000fe20008000000 */
[----:B------:R-:W-:Y:S01]  /*17ad0*/  UMOV UR13, UR29 ;  /* 0x0000001d000d7c82 */ /* 0x000fe20008000000 */
[----:B------:R-:W-:Y:S01]  /*17ae0*/  IMAD.MOV.U32 R13, RZ, RZ, 0x40000040 ;  /* 0x40000040ff0d7424 */ /* 0x000fe200078e00ff */
[C---:B------:R-:W-:Y:S01]  /*17af0*/  IADD3 R12, R4.reuse, 0x202, RZ ;  /* 0x00000202040c7810 */ /* 0x040fe20007ffe0ff */
[----:B------:R-:W-:Y:S02]  /*17b00*/  VIADD R6, R4, 0x4 ;  /* 0x0000000404067836 */ /* 0x000fe40000000000 */
[----:B------:R-:W-:Y:S01]  /*17b10*/  IMAD.MOV.U32 R7, RZ, RZ, 0x40000040 ;  /* 0x40000040ff077424 */ /* 0x000fe200078e00ff */
[----:B------:R-:W-:-:S02]  /*17b20*/  WARPGROUP.DEPBAR.LE gsb0, 0x0 ;  /* 0x00008000000079c5 */ /* 0x000fc40000010000 */
[----:B------:R-:W-:Y:S01]  /*17b30*/  WARPGROUP.ARRIVE ;  /* 0x00000000000079c5 */ /* 0x000fe20000000000 */
[----:B------:R-:W-:Y:S01]  /*17b40*/  UMOV UR8, UR46 ;  /* 0x0000002e00087c82 */ /* 0x000fe20008000000 */
[----:B------:R-:W-:Y:S01]  /*17b50*/  UMOV UR9, UR47 ;  /* 0x0000002f00097c82 */ /* 0x000fe20008000000 */
[----:B------:R-:W-:Y:S01]  /*17b60*/  UMOV UR4, UR46 ;  /* 0x0000002e00047c82 */ /* 0x000fe20008000000 */
[----:B------:R-:W-:Y:S01]  /*17b70*/  UMOV UR5, UR47 ;  /* 0x0000002f00057c82 */ /* 0x000fe20008000000 */
[----:B------:R-:W-:Y:S01]  /*17b80*/  UMOV UR24, UR46 ;  /* 0x0000002e00187c82 */ /* 0x000fe20008000000 */
[----:B------:R-:W-:Y:S01]  /*17b90*/  HGMMA.64x16x16.F32 R160, gdesc[UR12], R160, gsb0 ;  /* 0x002000000ca079f0 */ /* 0x000fe200080008a0 */
[----:B------:R-:W-:Y:S01]  /*17ba0*/  R2UR UR30, R12 ;  /* 0x000000000c1e72ca */ /* 0x000fe200000e0000 */
[----:B------:R-:W-:Y:S01]  /*17bb0*/  UMOV UR25, UR47 ;  /* 0x0000002f00197c82 */ /* 0x000fe20008000000 */
[----:B------:R-:W-:Y:S01]  /*17bc0*/  R2UR UR31, R13 ;  /* 0x000000000d1f72ca */ /* 0x000fe200000e0000 */
[----:B------:R-:W-:Y:S01]  /*17bd0*/  UMOV UR20, UR46 ;  /* 0x0000002e00147c82 */ /* 0x000fe20008000000 */
[----:B------:R-:W-:Y:S01]  /*17be0*/  R2UR UR10, R6 ;  /* 0x00000000060a72ca */ /* 0x000fe200000e0000 */
[----:B------:R-:W-:Y:S01]  /*17bf0*/  UMOV UR21, UR47 ;  /* 0x0000002f00157c82 */ /* 0x000fe20008000000 */
[----:B------:R-:W-:Y:S01]  /*17c00*/  UMOV UR32, UR46 ;  /* 0x0000002e00207c82 */ /* 0x000fe20008000000 */
[----:B------:R-:W-:Y:S01]  /*17c10*/  UMOV UR33, UR47 ;  /* 0x0000002f00217c82 */ /* 0x000fe20008000000 */
[----:B------:R-:W-:Y:S01]  /*17c20*/  UMOV UR16, UR42 ;  /* 0x0000002a00107c82 */ /* 0x000fe20008000000 */
[----:B------:R-:W-:Y:S01]  /*17c30*/  UMOV UR17, UR43 ;  /* 0x0000002b00117c82 */ /* 0x000fe20008000000 */
[----:B------:R-:W2:Y:S01]  /*17c40*/  LDL.64 R10, [R1+0x30] ;  /* 0x00003000010a7983 */ /* 0x000ea20000100a00 */
[----:B------:R-:W-:-:S02]  /*17c50*/  WARPGROUP.DEPBAR.LE gsb0, 0x0 ;  /* 0x00008000000079c5 */ /* 0x000fc40000010000 */
[----:B------:R-:W-:Y:S01]  /*17c60*/  WARPGROUP.ARRIVE ;  /* 0x00000000000079c5 */ /* 0x000fe20000000000 */
[----:B------:R-:W-:Y:S01]  /*17c70*/  R2UR UR11, R7 ;  /* 0x00000000070b72ca */ /* 0x000fe200000e0000 */
[----:B------:R-:W3:Y:S04]  /*17c80*/  LDL.64 R12, [R1+0x38] ;  /* 0x00003800010c7983 */ /* 0x000ee80000100a00 */
[----:B------:R-:W-:Y:S01]  /*17c90*/  HGMMA.64x16x16.F32 R152, gdesc[UR28], R152, gsb0 ;  /* 0x002000001c9879f0 */ /* 0x000fe20008000898 */
[----:B------:R-:W-:Y:S01]  /*17ca0*/  IMAD.MOV.U32 R7, RZ, RZ, 0x40000040 ;  /* 0x40000040ff077424 */ /* 0x000fe200078e00ff */
[----:B------:R-:W-:Y:S01]  /*17cb0*/  IADD3 R6, R4, 0x84, RZ ;  /* 0x0000008404067810 */ /* 0x000fe20007ffe0ff */
[----:B------:R-:W-:Y:S02]  /*17cc0*/  WARPGROUP.DEPBAR.LE gsb0, 0x0 ;  /* 0x00008000000079c5 */ /* 0x000fe40000010000 */
[----:B------:R-:W-:-:S06]  /*17cd0*/  WARPGROUP.ARRIVE ;  /* 0x00000000000079c5 */ /* 0x000fcc0000000000 */
[----:B------:R-:W-:Y:S01]  /*17ce0*/  HGMMA.64x16x16.F32 R184, gdesc[UR8], R184, gsb0 ;  /* 0x0020000008b879f0 */ /* 0x000fe200080008b8 */
[----:B------:R-:W-:Y:S02]  /*17cf0*/  R2UR UR6, R6 ;  /* 0x00000000060672ca */ /* 0x000fe400000e0000 */
[----:B------:R-:W-:Y:S01]  /*17d00*/  R2UR UR7, R7 ;  /* 0x00000000070772ca */ /* 0x000fe200000e0000 */
[----:B------:R-:W-:Y:S01]  /*17d10*/  VIADD R6, R4, 0x104 ;  /* 0x0000010404067836 */ /* 0x000fe20000000000 */
[----:B------:R-:W-:Y:S02]  /*17d20*/  WARPGROUP.DEPBAR.LE gsb0, 0x0 ;  /* 0x00008000000079c5 */ /* 0x000fe40000010000 */
[----:B------:R-:W-:-:S09]  /*17d30*/  WARPGROUP.ARRIVE ;  /* 0x00000000000079c5 */ /* 0x000fd20000000000 */
[----:B------:R-:W-:Y:S01]  /*17d40*/  HGMMA.64x16x16.F32 R176, gdesc[UR4], R176, gsb0 ;  /* 0x0020000004b079f0 */ /* 0x000fe200080008b0 */
[----:B------:R-:W-:Y:S02]  /*17d50*/  MOV R7, 0x40000040 ;  /* 0x4000004000077802 */ /* 0x000fe40000000f00 */
[----:B------:R-:W-:Y:S02]  /*17d60*/  R2UR UR26, R6 ;  /* 0x00000000061a72ca */ /* 0x000fe400000e0000 */
[----:B------:R-:W-:Y:S01]  /*17d70*/  R2UR UR27, R7 ;  /* 0x00000000071b72ca */ /* 0x000fe200000e0000 */
[----:B------:R-:W-:Y:S02]  /*17d80*/  WARPGROUP.DEPBAR.LE gsb0, 0x0 ;  /* 0x00008000000079c5 */ /* 0x000fe40000010000 */
[----:B------:R-:W-:-:S10]  /*17d90*/  WARPGROUP.ARRIVE ;  /* 0x00000000000079c5 */ /* 0x000fd40000000000 */
[----:B------:R-:W-:Y:S01]  /*17da0*/  HGMMA.64x16x16.F32 R168, gdesc[UR24], R168, gsb0 ;  /* 0x0020000018a879f0 */ /* 0x000fe200080008a8 */
[----:B------:R-:W-:Y:S02]  /*17db0*/  VIADD R6, R4, 0x184 ;  /* 0x0000018404067836 */ /* 0x000fe40000000000 */
[----:B------:R-:W-:-:S03]  /*17dc0*/  IMAD.MOV.U32 R7, RZ, RZ, 0x40000040 ;  /* 0x40000040ff077424 */ /* 0x000fc600078e00ff */
[----:B------:R-:W-:Y:S02]  /*17dd0*/  R2UR UR22, R6 ;  /* 0x00000000061672ca */ /* 0x000fe400000e0000 */
[----:B------:R-:W-:Y:S01]  /*17de0*/  R2UR UR23, R7 ;  /* 0x00000000071772ca */ /* 0x000fe200000e0000 */
[----:B------:R-:W-:Y:S02]  /*17df0*/  WARPGROUP.DEPBAR.LE gsb0, 0x0 ;  /* 0x00008000000079c5 */ /* 0x000fe40000010000 */
[----:B------:R-:W-:-:S10]  /*17e00*/  WARPGROUP.ARRIVE ;  /* 0x00000000000079c5 */ /* 0x000fd40000000000 */
[----:B------:R-:W-:Y:S01]  /*17e10*/  HGMMA.64x16x16.F32 R160, gdesc[UR20], R160, gsb0 ;  /* 0x0020000014a079f0 */ /* 0x000fe200080008a0 */
[----:B------:R-:W-:Y:S01]  /*17e20*/  IMAD.MOV.U32 R7, RZ, RZ, 0x40000040 ;  /* 0x40000040ff077424 */ /* 0x000fe200078e00ff */
[----:B------:R-:W-:-:S04]  /*17e30*/  IADD3 R6, R4, 0x204, RZ ;  /* 0x0000020404067810 */ /* 0x000fc80007ffe0ff */
[----:B------:R-:W-:Y:S02]  /*17e40*/  R2UR UR34, R6 ;  /* 0x00000000062272ca */ /* 0x000fe400000e0000 */
[----:B------:R-:W-:Y:S01]  /*17e50*/  R2UR UR35, R7 ;  /* 0x00000000072372ca */ /* 0x000fe200000e0000 */
[----:B------:R-:W-:Y:S02]  /*17e60*/  WARPGROUP.DEPBAR.LE gsb0, 0x0 ;  /* 0x00008000000079c5 */ /* 0x000fe40000010000 */
[----:B------:R-:W-:-:S10]  /*17e70*/  WARPGROUP.ARRIVE ;  /* 0x00000000000079c5 */ /* 0x000fd40000000000 */
[----:B------:R-:W-:Y:S01]  /*17e80*/  HGMMA.64x16x16.F32 R152, gdesc[UR32], R152, gsb0 ;  /* 0x00200000209879f0 */ /* 0x000fe20008000898 */
[----:B------:R-:W-:Y:S01]  /*17e90*/  VIADD R6, R4, 0x6 ;  /* 0x0000000604067836 */ /* 0x000fe20000000000 */
[----:B------:R-:W-:-:S04]  /*17ea0*/  MOV R7, 0x40000040 ;  /* 0x4000004000077802 */ /* 0x000fc80000000f00 */
        /* <DEDUP_REMOVED lines=29> */
[----:B------:R-:W-:Y:S02]  /*18080*/  WARPGROUP.DEPBAR.LE gsb0, 0x0 ;  /* 0x00008000000079c5 */ /* 0x000fe40000010000 */
[----:B------:R-:W-:-:S08]  /*18090*/  WARPGROUP.ARRIVE ;  /* 0x00000000000079c5 */ /* 0x000fd00000000000 */
        /* <DEDUP_REMOVED lines=11> */
[----:B------:R-:W-:Y:S02]  /*18150*/  IADD3 R6, R4, 0x280, RZ ;  /* 0x0000028004067810 */ /* 0x000fe40007ffe0ff */
[----:B---3--:R-:W-:Y:S02]  /*18160*/  R2UR UR50, R12 ;  /* 0x000000000c3272ca */ /* 0x008fe400000e0000 */
[----:B------:R-:W-:Y:S02]  /*18170*/  R2UR UR51, R13 ;  /* 0x000000000d3372ca */ /* 0x000fe400000e0000 */
[----:B------:R-:W-:Y:S01]  /*18180*/  R2UR UR26, R6 ;  /* 0x00000000061a72ca */ /* 0x000fe200000e0000 */
[----:B------:R-:W3:Y:S01]  /*18190*/  LDL.64 R12, [R1+0x28] ;  /* 0x00002800010c7983 */ /* 0x000ee20000100a00 */
[----:B------:R-:W-:-:S07]  /*181a0*/  R2UR UR27, R7 ;  /* 0x00000000071b72ca */ /* 0x000fce00000e0000 */
[----:B------:R-:W-:Y:S02]  /*181b0*/  UMOV UR24, UR50 ;  /* 0x0000003200187c82 */ /* 0x000fe40008000000 */
[----:B------:R-:W-:Y:S01]  /*181c0*/  UMOV UR25, UR51 ;  /* 0x0000003300197c82 */ /* 0x000fe20008000000 */
[----:B------:R-:W-:Y:S02]  /*181d0*/  WARPGROUP.DEPBAR.LE gsb0, 0x0 ;  /* 0x00008000000079c5 */ /* 0x000fe40000010000 */
[----:B------:R-:W-:-:S06]  /*181e0*/  WARPGROUP.ARRIVE ;  /* 0x00000000000079c5 */ /* 0x000fcc0000000000 */
        /* <DEDUP_REMOVED lines=38> */
[----:B------:R-:W-:Y:S01]  /*18450*/  IMAD.MOV.U32 R7, RZ, RZ, 0x40000040 ;  /* 0x40000040ff077424 */ /* 0x000fe200078e00ff */
[----:B--2---:R-:W-:Y:S02]  /*18460*/  R2UR UR46, R10 ;  /* 0x000000000a2e72ca */ /* 0x004fe400000e0000 */
[----:B------:R-:W-:Y:S02]  /*18470*/  R2UR UR47, R11 ;  /* 0x000000000b2f72ca */ /* 0x000fe400000e0000 */
[----:B------:R-:W-:Y:S01]  /*18480*/  R2UR UR10, R6 ;  /* 0x00000000060a72ca */ /* 0x000fe200000e0000 */
[----:B------:R-:W2:Y:S01]  /*18490*/  LDL.64 R10, [R1+0x20] ;  /* 0x00002000010a7983 */ /* 0x000ea20000100a00 */
[----:B------:R-:W-:-:S07]  /*184a0*/  R2UR UR11, R7 ;  /* 0x00000000070b72ca */ /* 0x000fce00000e0000 */
[----:B------:R-:W-:Y:S02]  /*184b0*/  UMOV UR8, UR46 ;  /* 0x0000002e00087c82 */ /* 0x000fe40008000000 */
[----:B------:R-:W-:Y:S01]  /*184c0*/  UMOV UR9, UR47 ;  /* 0x0000002f00097c82 */ /* 0x000fe20008000000 */
[----:B------:R-:W-:Y:S02]  /*184d0*/  WARPGROUP.DEPBAR.LE gsb0, 0x0 ;  /* 0x00008000000079c5 */ /* 0x000fe40000010000 */
[----:B------:R-:W-:-:S06]  /*184e0*/  WARPGROUP.ARRIVE ;  /* 0x00000000000079c5 */ /* 0x000fcc0000000000 */
        /* <DEDUP_REMOVED lines=38> */
[----:B------:R-:W-:Y:S02]  /*18750*/  MOV R7, 0x40000040 ;  /* 0x4000004000077802 */ /* 0x000fe40000000f00 */
        /* <DEDUP_REMOVED lines=96> */
[----:B---3--:R-:W-:Y:S02]  /*18d60*/  R2UR UR46, R12 ;  /* 0x000000000c2e72ca */ /* 0x008fe400000e0000 */
[----:B------:R-:W-:Y:S02]  /*18d70*/  R2UR UR47, R13 ;  /* 0x000000000d2f72ca */ /* 0x000fe400000e0000 */
[----:B------:R-:W-:Y:S02]  /*18d80*/  R2UR UR10, R6 ;  /* 0x00000000060a72ca */ /* 0x000fe400000e0000 */
        /* <DEDUP_REMOVED lines=44> */
[----:B--2---:R-:W-:Y:S02]  /*19050*/  R2UR UR42, R10 ;  /* 0x000000000a2a72ca */ /* 0x004fe400000e0000 */
        /* <DEDUP_REMOVED lines=445> */
.L_x_641:
[----:B------:R-:W-:Y:S02]  /*1ac30*/  SHF.L.U32 R0, R14, 0x1f, RZ ;  /* 0x0000001f0e007819 */ /* 0x000fe400000006ff */
[----:B------:R-:W-:-:S04]  /*1ac40*/  LEA R6, R8, R22, 0x3 ;  /* 0x0000001608067211 */ /* 0x000fc800078e18ff */
[----:B------:R0:W1:Y:S01]  /*1ac50*/  SYNCS.PHASECHK.TRANS64.TRYWAIT P1, [R6+URZ+0x38850], R0 ;  /* 0x03885000060075a7 */ /* 0x000062000802017f */
[----:B------:R-:W-:Y:S05]  /*1ac60*/  @!P0 BRA `(.L_x_642) ;  /* 0x0000000000048947 */ /* 0x000fea0003800000 */
[----:B------:R-:W-:Y:S01]  /*1ac70*/  BPT.TRAP 0x1 ;  /* 0x000000040000795c */ /* 0x000fe20000300000 */
.L_x_642:
[----:B------:R-:W-:Y:S04]  /*1ac80*/  BSSY B1, `(.L_x_643) ;  /* 0x0000004000017945 */ /* 0x000fe80003800000 */
[----:B-1----:R-:W-:Y:S05]  /*1ac90*/  @P1 BRA `(.L_x_644) ;  /* 0x0000000000081947 */ /* 0x002fea0003800000 */
[----:B------:R-:W1:Y:S02]  /*1aca0*/  SYNCS.PHASECHK.TRANS64.TRYWAIT P1, [R6+URZ+0x38850], R0 ;  /* 0x03885000060075a7 */ /* 0x000e64000802017f */
[----:B-1----:R-:W-:Y:S05]  /*1acb0*/  @!P1 BRA `(.L_x_645) ;  /* 0x000000dc00489947 */ /* 0x002fea0003800000 */
.L_x_644:
[----:B------:R-:W-:Y:S05]  /*1acc0*/  BSYNC B1 ;  /* 0x0000000000017941 */ /* 0x000fea0003800000 */
.L_x_643:
[----:B01----:R-:W-:Y:S01]  /*1acd0*/  VIADD R0, R22, 0x400 ;  /* 0x0000040016007836 */ /* 0x003fe20000000000 */
[----:B------:R-:W-:Y:S01]  /*1ace0*/  WARPGROUP.ARRIVE ;  /* 0x00000000000079c5 */ /* 0x000fe20000000000 */
[----:B------:R-:W-:Y:S02]  /*1acf0*/  IMAD.MOV.U32 R3, RZ, RZ, 0x40000040 ;  /* 0x40000040ff037424 */ /* 0x000fe400078e00ff */
[----:B------:R-:W-:Y:S01]  /*1ad00*/  IMAD.MOV.U32 R5, RZ, RZ, 0x40000040 ;  /* 0x40000040ff057424 */ /* 0x000fe200078e00ff */
[----:B------:R-:W-:Y:S02]  /*1ad10*/  SHF.R.U32.HI R0, RZ, 0x4, R0 ;  /* 0x00000004ff007819 */ /* 0x000fe40000011600 */
[----:B------:R-:W-:Y:S01]  /*1ad20*/  R2UR UR7, R3 ;  /* 0x00000000030772ca */ /* 0x000fe200000e0000 */
[----:B------:R-:W-:Y:S01]  /*1ad30*/  IMAD.MOV.U32 R3, RZ, RZ, 0x40000040 ;  /* 0x40000040ff037424 */ /* 0x000fe200078e00ff */
[----:B------:R-:W-:-:S04]  /*1ad40*/  LOP3.LUT R0, R0, 0x3fff, RZ, 0xc0, !PT ;  /* 0x00003fff00007812 */ /* 0x000fc800078ec0ff */
[----:B------:R-:W-:-:S05]  /*1ad50*/  LOP3.LUT R0, R0, 0x2800000, RZ, 0xfc, !PT ;  /* 0x0280000000007812 */ /* 0x000fca00078efcff */
[----:B------:R-:W-:-:S05]  /*1ad60*/  IMAD R2, R8, 0xa00, R0 ;  /* 0x00000a0008027824 */ /* 0x000fca00078e0200 */
[C---:B------:R-:W-:Y:S02]  /*1ad70*/  R2UR UR6, R2.reuse ;  /* 0x00000000020672ca */ /* 0x040fe400000e0000 */
[----:B------:R-:W-:-:S11]  /*1ad80*/  IADD3 R4, R2, 0x80, RZ ;  /* 0x0000008002047810 */ /* 0x000fd60007ffe0ff */
[----:B------:R-:W-:Y:S01]  /*1ad90*/  HGMMA.64x256x16.F32 R24, R208, gdesc[UR4].tnspB, R24, gsb0 ;  /* 0x43e00004d0187df0 */ /* 0x000fe20008000818 */
[----:B------:R-:W-:Y:S01]  /*1ada0*/  R2UR UR6, R4 ;  /* 0x00000000040672ca */ /* 0x000fe200000e0000 */
[----:B------:R-:W-:Y:S01]  /*1adb0*/  VIADD R4, R2, 0x100 ;  /* 0x0000010002047836 */ /* 0x000fe20000000000 */
[----:B------:R-:W-:Y:S02]  /*1adc0*/  R2UR UR7, R5 ;  /* 0x00000000050772ca */ /* 0x000fe400000e0000 */
[----:B------:R-:W-:Y:S01]  /*1add0*/  MOV R5, 0x40000040 ;  /* 0x4000004000057802 */ /* 0x000fe20000000f00 */
[----:B------:R-:W-:Y:S02]  /*1ade0*/  WARPGROUP.DEPBAR.LE gsb0, 0x0 ;  /* 0x00008000000079c5 */ /* 0x000fe40000010000 */
[----:B------:R-:W-:-:S15]  /*1adf0*/  WARPGROUP.ARRIVE ;  /* 0x00000000000079c5 */ /* 0x000fde0000000000 */
[----:B------:R-:W-:-:S05]  /*1ae00*/  NOP ;  /* 0x0000000000007918 */ /* 0x000fca0000000000 */
[----:B------:R-:W-:Y:S01]  /*1ae10*/  HGMMA.64x256x16.F32 R24, R204, gdesc[UR4].tnspB, R24, gsb0 ;  /* 0x43e00004cc187df0 */ /* 0x000fe20008000818 */
[----:B------:R-:W-:Y:S01]  /*1ae20*/  R2UR UR6, R4 ;  /* 0x00000000040672ca */ /* 0x000fe200000e0000 */
[C---:B------:R-:W-:Y:S01]  /*1ae30*/  VIADD R4, R2.reuse, 0x180 ;  /* 0x0000018002047836 */ /* 0x040fe20000000000 */
[----:B------:R-:W-:Y:S01]  /*1ae40*/  R2UR UR7, R5 ;  /* 0x00000000050772ca */ /* 0x000fe200000e0000 */
[----:B------:R-:W-:Y:S01]  /*1ae50*/  IMAD.MOV.U32 R5, RZ, RZ, 0x40000040 ;  /* 0x40000040ff057424 */ /* 0x000fe200078e00ff */
[----:B------:R-:W-:Y:S01]  /*1ae60*/  IADD3 R2, R2, 0x200, RZ ;  /* 0x0000020002027810 */ /* 0x000fe20007ffe0ff */
[----:B------:R-:W-:Y:S02]  /*1ae70*/  WARPGROUP.DEPBAR.LE gsb0, 0x0 ;  /* 0x00008000000079c5 */ /* 0x000fe40000010000 */
[----:B------:R-:W-:-:S15]  /*1ae80*/  WARPGROUP.ARRIVE ;  /* 0x00000000000079c5 */ /* 0x000fde0000000000 */
[----:B------:R-:W-:-:S05]  /*1ae90*/  NOP ;  /* 0x0000000000007918 */ /* 0x000fca0000000000 */
[----:B------:R-:W-:Y:S01]  /*1aea0*/  HGMMA.64x256x16.F32 R24, R200, gdesc[UR4].tnspB, R24, gsb0 ;  /* 0x43e00004c8187df0 */ /* 0x000fe20008000818 */
[----:B------:R-:W-:Y:S02]  /*1aeb0*/  R2UR UR6, R4 ;  /* 0x00000000040672ca */ /* 0x000fe400000e0000 */
[----:B------:R-:W-:Y:S01]  /*1aec0*/  R2UR UR7, R5 ;  /* 0x00000000050772ca */ /* 0x000fe200000e0000 */
[----:B------:R-:W-:Y:S02]  /*1aed0*/  WARPGROUP.DEPBAR.LE gsb0, 0x0 ;  /* 0x00008000000079c5 */ /* 0x000fe40000010000 */
[----:B------:R-:W-:-:S15]  /*1aee0*/  WARPGROUP.ARRIVE ;  /* 0x00000000000079c5 */ /* 0x000fde0000000000 */
[----:B------:R-:W-:-:S07]  /*1aef0*/  NOP ;  /* 0x0000000000007918 */ /* 0x000fce0000000000 */
[----:B------:R-:W-:Y:S01]  /*1af00*/  HGMMA.64x256x16.F32 R24, R196, gdesc[UR4].tnspB, R24, gsb0 ;  /* 0x43e00004c4187df0 */ /* 0x000fe20008000818 */
[----:B------:R-:W-:Y:S02]  /*1af10*/  R2UR UR6, R2 ;  /* 0x00000000020672ca */ /* 0x000fe400000e0000 */
[----:B------:R-:W-:Y:S01]  /*1af20*/  R2UR UR7, R3 ;  /* 0x00000000030772ca */ /* 0x000fe200000e0000 */
[----:B------:R-:W-:Y:S02]  /*1af30*/  WARPGROUP.DEPBAR.LE gsb0, 0x0 ;  /* 0x00008000000079c5 */ /* 0x000fe40000010000 */
[----:B------:R-:W-:-:S15]  /*1af40*/  WARPGROUP.ARRIVE ;  /* 0x00000000000079c5 */ /* 0x000fde0000000000 */
[----:B------:R-:W-:-:S07]  /*1af50*/  NOP ;  /* 0x0000000000007918 */ /* 0x000fce0000000000 */
[----:B------:R-:W-:Y:S03]  /*1af60*/  HGMMA.64x256x16.F32 R24, R192, gdesc[UR4].tnspB, R24, gsb0 ;  /* 0x43e00004c0187df0 */ /* 0x000fe60008000818 */
[----:B------:R-:W-:Y:S02]  /*1af70*/  WARPGROUP.DEPBAR.LE gsb0, 0x0 ;  /* 0x00008000000079c5 */ /* 0x000fe40000010000 */
[----:B------:R-:W-:Y:S05]  /*1af80*/  @!P0 BRA `(.L_x_646) ;  /* 0x0000000000048947 */ /* 0x000fea0003800000 */
[----:B------:R-:W-:Y:S01]  /*1af90*/  BPT.TRAP 0x1 ;  /* 0x000000040000795c */ /* 0x000fe20000300000 */
.L_x_646:
[----:B------:R-:W-:Y:S01]  /*1afa0*/  FMUL.FTZ R193, R186, UR39 ;  /* 0x00000027bac17c20 */ /* 0x000fe20008410000 */
[----:B------:R-:W-:Y:S01]  /*1afb0*/  FMUL.FTZ R186, R187, UR39 ;  /* 0x00000027bbba7c20 */ /* 0x000fe20008410000 */
[----:B------:R-:W-:Y:S01]  /*1afc0*/  FMUL.FTZ R7, R184, UR39 ;  /* 0x00000027b8077c20 */ /* 0x000fe20008410000 */
[----:B------:R-:W2:Y:S01]  /*1afd0*/  LDL R187, [R1+0x58] ;  /* 0x0000580001bb7983 */ /* 0x000ea20000100800 */
[----:B------:R-:W-:Y:S02]  /*1afe0*/  FMUL.FTZ R8, R185, UR39 ;  /* 0x00000027b9087c20 */ /* 0x000fe40008410000 */
[----:B------:R-:W0:Y:S01]  /*1aff0*/  MUFU.TANH R193, R193 ;  /* 0x000000c100c17308 */ /* 0x000e220000002400 */
[----:B------:R-:W-:Y:S01]  /*1b000*/  FMUL.FTZ R185, R190, UR39 ;  /* 0x00000027beb97c20 */ /* 0x000fe20008410000 */
[----:B------:R-:W-:Y:S01]  /*1b010*/  FMUL.FTZ R10, R188, UR39 ;  /* 0x00000027bc0a7c20 */ /* 0x000fe20008410000 */
[----:B------:R-:W-:-:S05]  /*1b020*/  FMUL.FTZ R184, R191, UR39 ;  /* 0x00000027bfb87c20 */ /* 0x000fca0008410000 */
[----:B------:R-:W1:Y:S01]  /*1b030*/  MUFU.TANH R7, R7 ;  /* 0x0000000700077308 */ /* 0x000e620000002400 */
[----:B------:R-:W-:Y:S01]  /*1b040*/  FMUL.FTZ R11, R189, UR39 ;  /* 0x00000027bd0b7c20 */ /* 0x000fe20008410000 */
[----:B------:R-:W-:-:S06]  /*1b050*/  FMUL.FTZ R14, R178, UR39 ;  /* 0x00000027b20e7c20 */ /* 0x000fcc0008410000 */
[----:B------:R-:W3:Y:S01]  /*1b060*/  MUFU.TANH R186, R186 ;  /* 0x000000ba00ba7308 */ /* 0x000ee20000002400 */
[----:B------:R-:W-:-:S07]  /*1b070*/  FMUL.FTZ R12, R176, UR39 ;  /* 0x00000027b00c7c20 */ /* 0x000fce0008410000 */
[----:B------:R-:W4:Y:S01]  /*1b080*/  MUFU.TANH R8, R8 ;  /* 0x0000000800087308 */ /* 0x000f220000002400 */
[----:B------:R-:W-:-:S07]  /*1b090*/  FMUL.FTZ R176, R179, UR39 ;  /* 0x00000027b3b07c20 */ /* 0x000fce0008410000 */
[----:B------:R-:W5:Y:S01]  /*1b0a0*/  MUFU.TANH R185, R185 ;  /* 0x000000b900b97308 */ /* 0x000f620000002400 */
[----:B------:R-:W-:-:S07]  /*1b0b0*/  FMUL.FTZ R13, R177, UR39 ;  /* 0x00000027b10d7c20 */ /* 0x000fce0008410000 */
[----:B------:R-:W5:Y:S01]  /*1b0c0*/  MUFU.TANH R10, R10 ;  /* 0x0000000a000a7308 */ /* 0x000f620000002400 */
[----:B0-----:R-:W-:Y:S01]  /*1b0d0*/  FMNMX.FTZ R0, R193, R20, !PT ;  /* 0x00000014c1007209 */ /* 0x001fe20007810000 */
[----:B------:R-:W-:-:S06]  /*1b0e0*/  FMUL.FTZ R179, R182, UR39 ;  /* 0x00000027b6b37c20 */ /* 0x000fcc0008410000 */
[----:B------:R-:W0:Y:S01]  /*1b0f0*/  MUFU.TANH R184, R184 ;  /* 0x000000b800b87308 */ /* 0x000e220000002400 */
[----:B-1----:R-:W-:Y:S01]  /*1b100*/  FMNMX.FTZ R2, R7, R15, !PT ;  /* 0x0000000f07027209 */ /* 0x002fe20007810000 */
[----:B------:R-:W-:-:S06]  /*1b110*/  FMUL.FTZ R177, R180, UR39 ;  /* 0x00000027b4b17c20 */ /* 0x000fcc0008410000 */
[----:B------:R-:W1:Y:S01]  /*1b120*/  MUFU.TANH R11, R11 ;  /* 0x0000000b000b7308 */ /* 0x000e620000002400 */
[----:B---3--:R-:W-:Y:S01]  /*1b130*/  FMNMX.FTZ R0, R186, R0, !PT ;  /* 0x00000000ba007209 */ /* 0x008fe20007810000 */
[----:B------:R-:W-:-:S06]  /*1b140*/  FMUL.FTZ R180, R183, UR39 ;  /* 0x00000027b7b47c20 */ /* 0x000fcc0008410000 */
[----:B------:R-:W3:Y:S01]  /*1b150*/  MUFU.TANH R14, R14 ;  /* 0x0000000e000e7308 */ /* 0x000ee20000002400 */
[----:B----4-:R-:W-:Y:S01]  /*1b160*/  FMNMX.FTZ R2, R8, R2, !PT ;  /* 0x0000000208027209 */ /* 0x010fe20007810000 */
[----:B------:R-:W-:-:S06]  /*1b170*/  FMUL.FTZ R178, R181, UR39 ;  /* 0x00000027b5b27c20 */ /* 0x000fcc0008410000 */
[----:B------:R-:W4:Y:S01]  /*1b180*/  MUFU.TANH R12, R12 ;  /* 0x0000000c000c7308 */ /* 0x000f220000002400 */
[----:B-----5:R-:W-:Y:S01]  /*1b190*/  FMNMX.FTZ R0, R185, R0, !PT ;  /* 0x00000000b9007209 */ /* 0x020fe20007810000 */
[----:B------:R-:W-:-:S06]  /*1b1a0*/  FMUL.FTZ R170, R170, UR39 ;  /* 0x00000027aaaa7c20 */ /* 0x000fcc0008410000 */
[----:B------:R-:W5:Y:S01]  /*1b1b0*/  MUFU.TANH R176, R176 ;  /* 0x000000b000b07308 */ /* 0x000f620000002400 */
[----:B------:R-:W-:Y:S01]  /*1b1c0*/  FMNMX.FTZ R2, R10, R2, !PT ;  /* 0x000000020a027209 */ /* 0x000fe20007810000 */
[----:B------:R-:W-:-:S06]  /*1b1d0*/  FMUL.FTZ R168, R168, UR39 ;  /* 0x00000027a8a87c20 */ /* 0x000fcc0008410000 */
        /* <DEDUP_REMOVED lines=67> */
[----:B-----5:R-:W-:-:S07]  /*1b610*/  FMNMX.FTZ R0, R166, R0, !PT ;  /* 0x00000000a6007209 */ /* 0x020fce0007810000 */
[----:B------:R-:W5:Y:S01]  /*1b620*/  MUFU.TANH R155, R155 ;  /* 0x0000009b009b7308 */ /* 0x000f620000002400 */
[----:B------:R-:W-:-:S07]  /*1b630*/  FMNMX.FTZ R2, R164, R2, !PT ;  /* 0x00000002a4027209 */ /* 0x000fce0007810000 */
[----:B------:R-:W2:Y:S01]  /*1b640*/  MUFU.TANH R153, R153 ;  /* 0x0000009900997308 */ /* 0x000ea20000002400 */
[----:B0-----:R-:W-:-:S07]  /*1b650*/  FMNMX.FTZ R0, R167, R0, !PT ;  /* 0x00000000a7007209 */ /* 0x001fce0007810000 */
[----:B------:R-:W0:Y:S01]  /*1b660*/  MUFU.TANH R158, R158 ;  /* 0x0000009e009e7308 */ /* 0x000e220000002400 */
[----:B-1----:R-:W-:-:S07]  /*1b670*/  FMNMX.FTZ R2, R165, R2, !PT ;  /* 0x00000002a5027209 */ /* 0x002fce0007810000 */
[----:B------:R-:W1:Y:S01]  /*1b680*/  MUFU.TANH R156, R156 ;  /* 0x0000009c009c7308 */ /* 0x000e620000002400 */
[----:B---3--:R-:W-:-:S07]  /*1b690*/  FMNMX.FTZ R0, R154, R0, !PT ;  /* 0x000000009a007209 */ /* 0x008fce0007810000 */
[----:B------:R-:W3:Y:S01]  /*1b6a0*/  MUFU.TANH R159, R159 ;  /* 0x0000009f009f7308 */ /* 0x000ee20000002400 */
[----:B----4-:R-:W-:-:S07]  /*1b6b0*/  FMNMX.FTZ R2, R152, R2, !PT ;  /* 0x0000000298027209 */ /* 0x010fce0007810000 */
[----:B------:R-:W4:Y:S01]  /*1b6c0*/  MUFU.TANH R157, R157 ;  /* 0x0000009d009d7308 */ /* 0x000f220000002400 */
[----:B-----5:R-:W-:Y:S02]  /*1b6d0*/  FMNMX.FTZ R0, R155, R0, !PT ;  /* 0x000000009b007209 */ /* 0x020fe40007810000 */
[----:B--2---:R-:W-:Y:S02]  /*1b6e0*/  FMNMX.FTZ R2, R153, R2, !PT ;  /* 0x0000000299027209 */ /* 0x004fe40007810000 */
[----:B0-----:R-:W-:Y:S02]  /*1b6f0*/  FMNMX.FTZ R0, R158, R0, !PT ;  /* 0x000000009e007209 */ /* 0x001fe40007810000 */
[----:B-1----:R-:W-:Y:S02]  /*1b700*/  FMNMX.FTZ R2, R156, R2, !PT ;  /* 0x000000029c027209 */ /* 0x002fe40007810000 */
[----:B---3--:R-:W-:Y:S02]  /*1b710*/  FMNMX.FTZ R4, R159, R0, !PT ;  /* 0x000000009f047209 */ /* 0x008fe40007810000 */
[----:B----4-:R-:W-:-:S03]  /*1b720*/  FMNMX.FTZ R5, R157, R2, !PT ;  /* 0x000000029d057209 */ /* 0x010fc60007810000 */
[----:B------:R-:W0:Y:S04]  /*1b730*/  SHFL.BFLY PT, R0, R4, 0x2, 0x1f ;  /* 0x0c401f0004007f89 */ /* 0x000e2800000e0000 */
[----:B------:R-:W1:Y:S01]  /*1b740*/  SHFL.BFLY PT, R2, R5, 0x2, 0x1f ;  /* 0x0c401f0005027f89 */ /* 0x000e6200000e0000 */
[----:B0-----:R-:W-:Y:S02]  /*1b750*/  FMNMX.FTZ R4, R4, R0, !PT ;  /* 0x0000000004047209 */ /* 0x001fe40007810000 */
[----:B-1----:R-:W-:-:S03]  /*1b760*/  FMNMX.FTZ R5, R5, R2, !PT ;  /* 0x0000000205057209 */ /* 0x002fc60007810000 */
[----:B------:R-:W0:Y:S04]  /*1b770*/  SHFL.BFLY PT, R0, R4, 0x1, 0x1f ;  /* 0x0c201f0004007f89 */ /* 0x000e2800000e0000 */
[----:B------:R-:W1:Y:S01]  /*1b780*/  SHFL.BFLY PT, R2, R5, 0x1, 0x1f ;  /* 0x0c201f0005027f89 */ /* 0x000e6200000e0000 */
[----:B------:R-:W-:Y:S01]  /*1b790*/  IMAD.U32 R3, RZ, RZ, UR38 ;  /* 0x00000026ff037e24 */ /* 0x000fe2000f8e00ff */
[----:B0-----:R-:W-:Y:S02]  /*1b7a0*/  FMNMX.FTZ R4, R4, R0, !PT ;  /* 0x0000000004047209 */ /* 0x001fe40007810000 */
[----:B-1----:R-:W-:-:S03]  /*1b7b0*/  FMNMX.FTZ R5, R5, R2, !PT ;  /* 0x0000000205057209 */ /* 0x002fc60007810000 */
[----:B------:R-:W-:Y:S02]  /*1b7c0*/  FADD.FTZ R2, -R4, R20 ;  /* 0x0000001404027221 */ /* 0x000fe40000010100 */
[C---:B------:R-:W-:Y:S01]  /*1b7d0*/  FMUL.FTZ R20, R5.reuse, R3 ;  /* 0x0000000305147220 */ /* 0x040fe20000410000 */
[----:B------:R-:W-:-:S03]  /*1b7e0*/  FADD.FTZ R0, -R5, R15 ;  /* 0x0000000f05007221 */ /* 0x000fc60000010100 */
[-CC-:B------:R-:W-:Y:S01]  /*1b7f0*/  FFMA.FTZ R192, R152, R3.reuse, -R20.reuse ;  /* 0x0000000398c07223 */ /* 0x180fe20000010814 */
[-C--:B------:R-:W-:Y:S01]  /*1b800*/  FMUL.FTZ R152, R4, R3.reuse ;  /* 0x0000000304987220 */ /* 0x080fe20000410000 */
[-C--:B------:R-:W-:Y:S01]  /*1b810*/  FMUL.FTZ R0, R0, R3.reuse ;  /* 0x0000000300007220 */ /* 0x080fe20000410000 */
[-C--:B------:R-:W-:Y:S01]  /*1b820*/  FMUL.FTZ R2, R2, R3.reuse ;  /* 0x0000000302027220 */ /* 0x080fe20000410000 */
[-C--:B------:R-:W-:Y:S01]  /*1b830*/  FFMA.FTZ R208, R7, R3.reuse, -R20 ;  /* 0x0000000307d07223 */ /* 0x080fe20000010814 */
[-C--:B------:R-:W-:Y:S01]  /*1b840*/  FFMA.FTZ R209, R193, R3.reuse, -R152 ;  /* 0x00000003c1d17223 */ /* 0x080fe20000010898 */
[-CC-:B------:R-:W-:Y:S01]  /*1b850*/  FFMA.FTZ R182, R8, R3.reuse, -R20.reuse ;  /* 0x0000000308b67223 */ /* 0x180fe20000010814 */
        /* <DEDUP_REMOVED lines=16> */
[-C--:B------:R-:W-:Y:S01]  /*1b960*/  FFMA.FTZ R20, R157, R3.reuse, -R20 ;  /* 0x000000039d147223 */ /* 0x080fe20000010814 */
[-CC-:B------:R-:W-:Y:S01]  /*1b970*/  FFMA.FTZ R157, R186, R3.reuse, -R152.reuse ;  /* 0x00000003ba9d7223 */ /* 0x180fe20000010898 */
[----:B------:R-:W-:Y:S01]  /*1b980*/  MUFU.EX2 R0, R0 ;  /* 0x0000000000007308 */ /* 0x000fe20000000800 */
[-CC-:B------:R-:W-:Y:S01]  /*1b990*/  FFMA.FTZ R211, R185, R3.reuse, -R152.reuse ;  /* 0x00000003b9d37223 */ /* 0x180fe20000010898 */
[----:B------:R-:W-:-:S06]  /*1b9a0*/  FFMA.FTZ R156, R184, R3, -R152 ;  /* 0x00000003b89c7223 */ /* 0x000fcc0000010898 */
[----:B------:R-:W-:Y:S08]  /*1b9b0*/  MUFU.EX2 R2, R2 ;  /* 0x0000000200027308 */ /* 0x000ff00000000800 */
[----:B------:R-:W0:Y:S08]  /*1b9c0*/  MUFU.EX2 R208, R208 ;  /* 0x000000d000d07308 */ /* 0x000e300000000800 */
[----:B------:R-:W1:Y:S01]  /*1b9d0*/  MUFU.EX2 R209, R209 ;  /* 0x000000d100d17308 */ /* 0x000e620000000800 */
[----:B------:R-:W-:Y:S01]  /*1b9e0*/  FFMA.FTZ R205, R14, R3, -R152 ;  /* 0x000000030ecd7223 */ /* 0x000fe20000010898 */
[----:B------:R-:W-:-:S06]  /*1b9f0*/  IADD3 R160, R9, 0x38840, RZ ;  /* 0x0003884009a07810 */ /* 0x000fcc0007ffe0ff */
[----:B------:R-:W2:Y:S08]  /*1ba00*/  MUFU.EX2 R182, R182 ;  /* 0x000000b600b67308 */ /* 0x000eb00000000800 */
[----:B------:R-:W3:Y:S01]  /*1ba10*/  MUFU.EX2 R157, R157 ;  /* 0x0000009d009d7308 */ /* 0x000ee20000000800 */
[----:B------:R-:W-:Y:S01]  /*1ba20*/  FFMA.FTZ R153, R176, R3, -R152 ;  /* 0x00000003b0997223 */ /* 0x000fe20000010898 */
[----:B------:R-:W-:-:S06]  /*1ba30*/  PRMT R160, R187, 0x654, R160 ;  /* 0x00000654bba07816 */ /* 0x000fcc00000000a0 */
[----:B------:R-:W4:Y:S08]  /*1ba40*/  MUFU.EX2 R210, R210 ;  /* 0x000000d200d27308 */ /* 0x000f300000000800 */
[----:B------:R-:W5:Y:S01]  /*1ba50*/  MUFU.EX2 R211, R211 ;  /* 0x000000d300d37308 */ /* 0x000f620000000800 */
[----:B0-----:R-:W-:Y:S01]  /*1ba60*/  FFMA.FTZ R227, R0, R227, R208 ;  /* 0x000000e300e37223 */ /* 0x001fe200000100d0 */
[----:B-1----:R-:W-:Y:S01]  /*1ba70*/  FFMA.FTZ R226, R2, R226, R209 ;  /* 0x000000e202e27223 */ /* 0x002fe200000100d1 */
[-CC-:B------:R-:W-:Y:S01]  /*1ba80*/  FFMA.FTZ R207, R179, R3.reuse, -R152.reuse ;  /* 0x00000003b3cf7223 */ /* 0x180fe20000010898 */
[----:B------:R0:W-:Y:S04]  /*1ba90*/  SYNCS.ARRIVE.TRANS64.RED.A1T0 RZ, [R160+URZ], RZ ;  /* 0x000000ffa0ff79a7 */ /* 0x0001e8000810043f */
[----:B------:R-:W1:Y:S01]  /*1baa0*/  MUFU.EX2 R181, R181 ;  /* 0x000000b500b57308 */ /* 0x000e620000000800 */
[----:B------:R-:W-:-:S07]  /*1bab0*/  FFMA.FTZ R193, R154, R3, -R152 ;  /* 0x000000039ac17223 */ /* 0x000fce0000010898 */
[----:B------:R-:W1:Y:S01]  /*1bac0*/  MUFU.EX2 R156, R156 ;  /* 0x0000009c009c7308 */ /* 0x000e620000000800 */
[-CC-:B------:R-:W-:Y:S01]  /*1bad0*/  FFMA.FTZ R14, R180, R3.reuse, -R152.reuse ;  /* 0x00000003b40e7223 */ /* 0x180fe20000010898 */
[-CC-:B------:R-:W-:Y:S01]  /*1bae0*/  FFMA.FTZ R201, R170, R3.reuse, -R152.reuse ;  /* 0x00000003aac97223 */ /* 0x180fe20000010898 */
[-CC-:B------:R-:W-:Y:S01]  /*1baf0*/  FFMA.FTZ R171, R171, R3.reuse, -R152.reuse ;  /* 0x00000003abab7223 */ /* 0x180fe20000010898 */
[-CC-:B------:R-:W-:Y:S01]  /*1bb00*/  FFMA.FTZ R203, R174, R3.reuse, -R152.reuse ;  /* 0x00000003aecb7223 */ /* 0x180fe20000010898 */
[----:B0-----:R-:W-:-:S03]  /*1bb10*/  FFMA.FTZ R160, R175, R3, -R152 ;  /* 0x00000003afa07223 */ /* 0x001fc60000010898 */
[----:B------:R-:W0:Y:S01]  /*1bb20*/  MUFU.EX2 R204, R204 ;  /* 0x000000cc00cc7308 */ /* 0x000e220000000800 */
[-CC-:B------:R-:W-:Y:S01]  /*1bb30*/  FFMA.FTZ R197, R162, R3.reuse, -R152.reuse ;  /* 0x00000003a2c57223 */ /* 0x180fe20000010898 */
[-CC-:B------:R-:W-:Y:S01]  /*1bb40*/  FFMA.FTZ R163, R163, R3.reuse, -R152.reuse ;  /* 0x00000003a3a37223 */ /* 0x180fe20000010898 */
[-CC-:B------:R-:W-:Y:S01]  /*1bb50*/  FFMA.FTZ R199, R166, R3.reuse, -R152.reuse ;  /* 0x00000003a6c77223 */ /* 0x180fe20000010898 */
[-CC-:B------:R-:W-:Y:S01]  /*1bb60*/  FFMA.FTZ R167, R167, R3.reuse, -R152.reuse ;  /* 0x00000003a7a77223 */ /* 0x180fe20000010898 */
[----:B------:R-:W-:-:S03]  /*1bb70*/  FFMA.FTZ R154, R155, R3, -R152 ;  /* 0x000000039b9a7223 */ /* 0x000fc60000010898 */
[----:B------:R-:W0:Y:S01]  /*1bb80*/  MUFU.EX2 R205, R205 ;  /* 0x000000cd00cd7308 */ /* 0x000e220000000800 */
[-CC-:B------:R-:W-:Y:S01]  /*1bb90*/  FFMA.FTZ R195, R158, R3.reuse, -R152.reuse ;  /* 0x000000039ec37223 */ /* 0x180fe20000010898 */
[----:B------:R-:W-:Y:S01]  /*1bba0*/  FFMA.FTZ R152, R159, R3, -R152 ;  /* 0x000000039f987223 */ /* 0x000fe20000010898 */
[----:B--2---:R-:W-:Y:S01]  /*1bbb0*/  FADD.FTZ R155, R182, R227 ;  /* 0x000000e3b69b7221 */ /* 0x004fe20000010000 */
[----:B---3--:R-:W-:-:S04]  /*1bbc0*/  FADD.FTZ R159, R157, R226 ;  /* 0x000000e29d9f7221 */ /* 0x008fc80000010000 */
[----:B------:R-:W2:Y:S01]  /*1bbd0*/  MUFU.EX2 R15, R15 ;  /* 0x0000000f000f7308 */ /* 0x000ea20000000800 */
[----:B----4-:R-:W-:Y:S01]  /*1bbe0*/  FADD.FTZ R155, R210, R155 ;  /* 0x0000009bd29b7221 */ /* 0x010fe20000010000 */
[----:B-----5:R-:W-:-:S06]  /*1bbf0*/  FADD.FTZ R159, R211, R159 ;  /* 0x0000009fd39f7221 */ /* 0x020fcc0000010000 */
[----:B------:R-:W3:Y:S01]  /*1bc00*/  MUFU.EX2 R153, R153 ;  /* 0x0000009900997308 */ /* 0x000ee20000000800 */
[----:B-1----:R-:W-:Y:S01]  /*1bc10*/  FADD.FTZ R155, R181, R155 ;  /* 0x0000009bb59b7221 */ /* 0x002fe20000010000 */
[----:B------:R-:W-:-:S06]  /*1bc20*/  FADD.FTZ R159, R156, R159 ;  /* 0x0000009f9c9f7221 */ /* 0x000fcc0000010000 */
[----:B------:R-:W1:Y:S08]  /*1bc30*/  MUFU.EX2 R206, R206 ;  /* 0x000000ce00ce7308 */ /* 0x000e700000000800 */
[----:B------:R-:W4:Y:S01]  /*1bc40*/  MUFU.EX2 R207, R207 ;  /* 0x000000cf00cf7308 */ /* 0x000f220000000800 */
[----:B0-----:R-:W-:Y:S01]  /*1bc50*/  FADD.FTZ R155, R204, R155 ;  /* 0x0000009bcc9b7221 */ /* 0x001fe20000010000 */
[----:B------:R-:W-:-:S06]  /*1bc60*/  FADD.FTZ R159, R205, R159 ;  /* 0x0000009fcd9f7221 */ /* 0x000fcc0000010000 */
[----:B------:R-:W0:Y:S08]  /*1bc70*/  MUFU.EX2 R13, R13 ;  /* 0x0000000d000d7308 */ /* 0x000e300000000800 */
[----:B------:R-:W5:Y:S01]  /*1bc80*/  MUFU.EX2 R14, R14 ;  /* 0x0000000e000e7308 */ /* 0x000f620000000800 */
[----:B--2---:R-:W-:Y:S01]  /*1bc90*/  FADD.FTZ R155, R15, R155 ;  /* 0x0000009b0f9b7221 */ /* 0x004fe20000010000 */
[----:B---3--:R-:W-:-:S06]  /*1bca0*/  FADD.FTZ R161, R153, R159 ;  /* 0x0000009f99a17221 */ /* 0x008fcc0000010000 */
[----:B------:R-:W2:Y:S08]  /*1bcb0*/  MUFU.EX2 R200, R200 ;  /* 0x000000c800c87308 */ /* 0x000eb00000000800 */
[----:B------:R-:W3:Y:S01]  /*1bcc0*/  MUFU.EX2 R201, R201 ;  /* 0x000000c900c97308 */ /* 0x000ee20000000800 */
[----:B-1----:R-:W-:Y:S01]  /*1bcd0*/  FADD.FTZ R159, R206, R155 ;  /* 0x0000009bce9f7221 */ /* 0x002fe20000010000 */
[----:B----4-:R-:W-:-:S06]  /*1bce0*/  FADD.FTZ R161, R207, R161 ;  /* 0x000000a1cfa17221 */ /* 0x010fcc0000010000 */
[----:B------:R-:W1:Y:S08]  /*1bcf0*/  MUFU.EX2 R12, R12 ;  /* 0x0000000c000c7308 */ /* 0x000e700000000800 */
[----:B------:R-:W4:Y:S01]  /*1bd00*/  MUFU.EX2 R9, R171 ;  /* 0x000000ab00097308 */ /* 0x000f220000000800 */
[----:B0-----:R-:W-:Y:S01]  /*1bd10*/  FADD.FTZ R159, R13, R159 ;  /* 0x0000009f0d9f7221 */ /* 0x001fe20000010000 */
[----:B-----5:R-:W-:-:S06]  /*1bd20*/  FADD.FTZ R161, R14, R161 ;  /* 0x000000a10ea17221 */ /* 0x020fcc0000010000 */
        /* <DEDUP_REMOVED lines=39> */
[----:B---3--:R-:W-:-:S03]  /*1bfa0*/  FADD.FTZ R161, R154, R161 ;  /* 0x000000a19aa17221 */ /* 0x008fc60000010000 */
[----:B-1----:R-:W-:Y:S01]  /*1bfb0*/  FADD.FTZ R159, R194, R159 ;  /* 0x0000009fc29f7221 */ /* 0x002fe20000010000 */
[----:B----4-:R-:W-:-:S03]  /*1bfc0*/  FADD.FTZ R161, R195, R161 ;  /* 0x000000a1c3a17221 */ /* 0x010fc60000010000 */
[----:B0-----:R-:W-:Y:S01]  /*1bfd0*/  FADD.FTZ R227, R20, R159 ;  /* 0x0000009f14e37221 */ /* 0x001fe20000010000 */
[----:B-----5:R-:W-:Y:S01]  /*1bfe0*/  FADD.FTZ R226, R152, R161 ;  /* 0x000000a198e27221 */ /* 0x020fe20000010000 */
[----:B------:R-:W-:Y:S06]  /*1bff0*/  @!P0 BRA `(.L_x_647) ;  /* 0x0000000000048947 */ /* 0x000fec0003800000 */
[----:B------:R-:W-:Y:S01]  /*1c000*/  BPT.TRAP 0x1 ;  /* 0x000000040000795c */ /* 0x000fe20000300000 */
.L_x_647:
[----:B------:R-:W-:Y:S01]  /*1c010*/  ISETP.GT.AND P1, PT, R21, RZ, PT ;  /* 0x000000ff1500720c */ /* 0x000fe20003f24270 */
[----:B------:R-:W-:Y:S01]  /*1c020*/  VIADD R6, R6, 0x38860 ;  /* 0x0003886006067836 */ /* 0x000fe20000000000 */
[----:B------:R-:W-:Y:S01]  /*1c030*/  F2FP.F16.F32.PACK_AB R204, R15, R204 ;  /* 0x000000cc0fcc723e */ /* 0x000fe200000000ff */
[----:B------:R-:W-:Y:S01]  /*1c040*/  VIADD R21, R21, 0xffffffff ;  /* 0xffffffff15157836 */ /* 0x000fe20000000000 */
[----:B------:R-:W-:Y:S01]  /*1c050*/  F2FP.F16.F32.PACK_AB R207, R14, R207 ;  /* 0x000000cf0ecf723e */ /* 0x000fe200000000ff */
[----:B------:R-:W-:Y:S01]  /*1c060*/  IMAD.MOV.U32 R15, RZ, RZ, R5 ;  /* 0x000000ffff0f7224 */ /* 0x000fe200078e0005 */
[----:B------:R-:W-:Y:S01]  /*1c070*/  PRMT R6, R187, 0x654, R6 ;  /* 0x00000654bb067816 */ /* 0x000fe20000000006 */
[----:B------:R-:W-:Y:S01]  /*1c080*/  IMAD.MOV.U32 R14, RZ, RZ, R229 ;  /* 0x000000ffff0e7224 */ /* 0x000fe200078e00e5 */
[----:B------:R-:W-:Y:S02]  /*1c090*/  F2FP.F16.F32.PACK_AB R198, R8, R198 ;  /* 0x000000c608c6723e */ /* 0x000fe400000000ff */
[----:B------:R0:W-:Y:S01]  /*1c0a0*/  SYNCS.ARRIVE.TRANS64.RED.A1T0 RZ, [R6+URZ], RZ ;  /* 0x000000ff06ff79a7 */ /* 0x0001e2000810043f */
[----:B------:R-:W-:-:S02]  /*1c0b0*/  F2FP.F16.F32.PACK_AB R194, R20, R194 ;  /* 0x000000c214c2723e */ /* 0x000fc400000000ff */
        /* <DEDUP_REMOVED lines=16> */
[----:B------:R-:W-:Y:S02]  /*1c1c0*/  MOV R20, R4 ;  /* 0x0000000400147202 */ /* 0x000fe40000000f00 */
[----:B------:R-:W-:Y:S01]  /*1c1d0*/  MOV R8, R225 ;  /* 0x000000e100087202 */ /* 0x000fe20000000f00 */
[----:B0-----:R-:W-:Y:S06]  /*1c1e0*/  @P1 BRA `(.L_x_648) ;  /* 0xffffffb000881947 */ /* 0x001fec000383ffff */
.L_x_635:
[----:B------:R-:W-:Y:S05]  /*1c1f0*/  BSYNC B0 ;  /* 0x0000000000007941 */ /* 0x000fea0003800000 */
.L_x_634:
        /* <DEDUP_REMOVED lines=131> */
.L_x_649:
[----:B------:R-:W-:Y:S01]  /*1ca30*/  IMAD R8, R225, 0x8, R22 ;  /* 0x00000008e1087824 */ /* 0x000fe200078e0216 */
[----:B------:R-:W-:-:S04]  /*1ca40*/  SHF.L.U32 R7, R229, 0x1f, RZ ;  /* 0x0000001fe5077819 */ /* 0x000fc800000006ff */
[----:B------:R0:W1:Y:S01]  /*1ca50*/  SYNCS.PHASECHK.TRANS64.TRYWAIT P1, [R8+URZ+0x38850], R7 ;  /* 0x03885007080075a7 */ /* 0x000062000802017f */
[----:B------:R-:W-:Y:S05]  /*1ca60*/  @!P0 BRA `(.L_x_650) ;  /* 0x0000000000048947 */ /* 0x000fea0003800000 */
[----:B------:R-:W-:Y:S01]  /*1ca70*/  BPT.TRAP 0x1 ;  /* 0x000000040000795c */ /* 0x000fe20000300000 */
.L_x_650:
[----:B------:R-:W-:Y:S01]  /*1ca80*/  VIADD R22, R22, 0x400 ;  /* 0x0000040016167836 */ /* 0x000fe20000000000 */
[----:B------:R-:W-:Y:S04]  /*1ca90*/  BSSY B0, `(.L_x_651) ;  /* 0x0000008000007945 */ /* 0x000fe80003800000 */
[----:B------:R-:W-:-:S04]  /*1caa0*/  SHF.R.U32.HI R22, RZ, 0x4, R22 ;  /* 0x00000004ff167819 */ /* 0x000fc80000011616 */
[----:B------:R-:W-:-:S04]  /*1cab0*/  LOP3.LUT R22, R22, 0x3fff, RZ, 0xc0, !PT ;  /* 0x00003fff16167812 */ /* 0x000fc800078ec0ff */
[----:B------:R-:W-:-:S05]  /*1cac0*/  LOP3.LUT R0, R22, 0x2800000, RZ, 0xfc, !PT ;  /* 0x0280000016007812 */ /* 0x000fca00078efcff */
[----:B------:R-:W-:Y:S01]  /*1cad0*/  IMAD R0, R225, 0xa00, R0 ;  /* 0x00000a00e1007824 */ /* 0x000fe200078e0200 */
[----:B-1----:R-:W-:Y:S06]  /*1cae0*/  @P1 BRA `(.L_x_652) ;  /* 0x0000000000081947 */ /* 0x002fec0003800000 */
[----:B------:R-:W1:Y:S02]  /*1caf0*/  SYNCS.PHASECHK.TRANS64.TRYWAIT P1, [R8+URZ+0x38850], R7 ;  /* 0x03885007080075a7 */ /* 0x000e64000802017f */
[----:B-1----:R-:W-:Y:S05]  /*1cb00*/  @!P1 BRA `(.L_x_653) ;  /* 0x000000bc00c89947 */ /* 0x002fea0003800000 */
.L_x_652:
[----:B------:R-:W-:Y:S05]  /*1cb10*/  BSYNC B0 ;  /* 0x0000000000007941 */ /* 0x000fea0003800000 */
.L_x_651:
[----:B01----:R-:W-:Y:S01]  /*1cb20*/  IMAD.MOV.U32 R7, RZ, RZ, 0x40000040 ;  /* 0x40000040ff077424 */ /* 0x003fe200078e00ff */
[----:B------:R-:W-:Y:S01]  /*1cb30*/  MOV R6, R0 ;  /* 0x0000000000067202 */ /* 0x000fe20000000f00 */
[----:B------:R-:W-:-:S03]  /*1cb40*/  WARPGROUP.ARRIVE ;  /* 0x00000000000079c5 */ /* 0x000fc60000000000 */
[----:B------:R-:W-:Y:S01]  /*1cb50*/  R2UR UR6, R6 ;  /* 0x00000000060672ca */ /* 0x000fe200000e0000 */
[----:B------:R-:W-:Y:S01]  /*1cb60*/  VIADD R6, R0, 0x80 ;  /* 0x0000008000067836 */ /* 0x000fe20000000000 */
[----:B------:R-:W-:Y:S02]  /*1cb70*/  R2UR UR7, R7 ;  /* 0x00000000070772ca */ /* 0x000fe400000e0000 */
[----:B------:R-:W-:-:S11]  /*1cb80*/  MOV R7, 0x40000040 ;  /* 0x4000004000077802 */ /* 0x000fd60000000f00 */
[----:B------:R-:W-:Y:S01]  /*1cb90*/  HGMMA.64x256x16.F32 R24, R208, gdesc[UR4].tnspB, R24, gsb0 ;  /* 0x43e00004d0187df0 */ /* 0x000fe20008000818 */
[----:B------:R-:W-:Y:S01]  /*1cba0*/  R2UR UR6, R6 ;  /* 0x00000000060672ca */ /* 0x000fe200000e0000 */
[----:B------:R-:W-:Y:S01]  /*1cbb0*/  VIADD R6, R0, 0x100 ;  /* 0x0000010000067836 */ /* 0x000fe20000000000 */
[----:B------:R-:W-:Y:S01]  /*1cbc0*/  R2UR UR7, R7 ;  /* 0x00000000070772ca */ /* 0x000fe200000e0000 */
[----:B------:R-:W-:Y:S01]  /*1cbd0*/  IMAD.MOV.U32 R7, RZ, RZ, 0x40000040 ;  /* 0x40000040ff077424 */ /* 0x000fe200078e00ff */
[----:B------:R-:W-:Y:S02]  /*1cbe0*/  WARPGROUP.DEPBAR.LE gsb0, 0x0 ;  /* 0x00008000000079c5 */ /* 0x000fe40000010000 */
[----:B------:R-:W-:-:S15]  /*1cbf0*/  WARPGROUP.ARRIVE ;  /* 0x00000000000079c5 */ /* 0x000fde0000000000 */
[----:B------:R-:W-:-:S06]  /*1cc00*/  NOP ;  /* 0x0000000000007918 */ /* 0x000fcc0000000000 */
[----:B------:R-:W-:Y:S01]  /*1cc10*/  HGMMA.64x256x16.F32 R24, R204, gdesc[UR4].tnspB, R24, gsb0 ;  /* 0x43e00004cc187df0 */ /* 0x000fe20008000818 */
[----:B------:R-:W-:Y:S02]  /*1cc20*/  R2UR UR6, R6 ;  /* 0x00000000060672ca */ /* 0x000fe400000e0000 */
[----:B------:R-:W-:Y:S01]  /*1cc30*/  R2UR UR7, R7 ;  /* 0x00000000070772ca */ /* 0x000fe200000e0000 */
[----:B------:R-:W-:Y:S01]  /*1cc40*/  IMAD.MOV.U32 R7, RZ, RZ, 0x40000040 ;  /* 0x40000040ff077424 */ /* 0x000fe200078e00ff */
[----:B------:R-:W-:Y:S01]  /*1cc50*/  IADD3 R6, R0, 0x180, RZ ;  /* 0x0000018000067810 */ /* 0x000fe20007ffe0ff */
[----:B------:R-:W-:Y:S02]  /*1cc60*/  WARPGROUP.DEPBAR.LE gsb0, 0x0 ;  /* 0x00008000000079c5 */ /* 0x000fe40000010000 */
[----:B------:R-:W-:-:S15]  /*1cc70*/  WARPGROUP.ARRIVE ;  /* 0x00000000000079c5 */ /* 0x000fde0000000000 */
[----:B------:R-:W-:-:S05]  /*1cc80*/  NOP ;  /* 0x0000000000007918 */ /* 0x000fca0000000000 */
[----:B------:R-:W-:Y:S01]  /*1cc90*/  HGMMA.64x256x16.F32 R24, R200, gdesc[UR4].tnspB, R24, gsb0 ;  /* 0x43e00004c8187df0 */ /* 0x000fe20008000818 */
[----:B------:R-:W-:Y:S01]  /*1cca0*/  R2UR UR6, R6 ;  /* 0x00000000060672ca */ /* 0x000fe200000e0000 */
[----:B------:R-:W-:Y:S01]  /*1ccb0*/  VIADD R6, R0, 0x200 ;  /* 0x0000020000067836 */ /* 0x000fe20000000000 */
[----:B------:R-:W-:Y:S01]  /*1ccc0*/  R2UR UR7, R7 ;  /* 0x00000000070772ca */ /* 0x000fe200000e0000 */
[----:B------:R-:W0:Y:S01]  /*1ccd0*/  SHFL.BFLY PT, R0, R227, 0x2, 0x1f ;  /* 0x0c401f00e3007f89 */ /* 0x000e2200000e0000 */
[----:B------:R-:W-:Y:S01]  /*1cce0*/  MOV R7, 0x40000040 ;  /* 0x4000004000077802 */ /* 0x000fe20000000f00 */
[----:B0-----:R-:W-:Y:S01]  /*1ccf0*/  FADD.FTZ R0, R0, R227 ;  /* 0x000000e300007221 */ /* 0x001fe20000010000 */
[----:B------:R-:W-:Y:S02]  /*1cd00*/  WARPGROUP.DEPBAR.LE gsb0, 0x0 ;  /* 0x00008000000079c5 */ /* 0x000fe40000010000 */
[----:B------:R-:W-:-:S15]  /*1cd10*/  WARPGROUP.ARRIVE ;  /* 0x00000000000079c5 */ /* 0x000fde0000000000 */
[----:B------:R-:W-:-:S04]  /*1cd20*/  NOP ;  /* 0x0000000000007918 */ /* 0x000fc80000000000 */
[----:B------:R-:W-:Y:S01]  /*1cd30*/  HGMMA.64x256x16.F32 R24, R196, gdesc[UR4].tnspB, R24, gsb0 ;  /* 0x43e00004c4187df0 */ /* 0x000fe20008000818 */
[----:B------:R-:W-:Y:S02]  /*1cd40*/  R2UR UR6, R6 ;  /* 0x00000000060672ca */ /* 0x000fe400000e0000 */
[----:B------:R-:W-:Y:S02]  /*1cd50*/  R2UR UR7, R7 ;  /* 0x00000000070772ca */ /* 0x000fe400000e0000 */
[----:B------:R-:W0:Y:S02]  /*1cd60*/  SHFL.BFLY PT, R7, R226, 0x2, 0x1f ;  /* 0x0c401f00e2077f89 */ /* 0x000e2400000e0000 */
[----:B0-----:R-:W-:Y:S02]  /*1cd70*/  FADD.FTZ R2, R7, R226 ;  /* 0x000000e207027221 */ /* 0x001fe40000010000 */
[----:B------:R-:W0:Y:S04]  /*1cd80*/  SHFL.BFLY PT, R7, R0, 0x1, 0x1f ;  /* 0x0c201f0000077f89 */ /* 0x000e2800000e0000 */
[----:B------:R-:W1:Y:S01]  /*1cd90*/  SHFL.BFLY PT, R9, R2, 0x1, 0x1f ;  /* 0x0c201f0002097f89 */ /* 0x000e6200000e0000 */
[----:B0-----:R-:W-:Y:S01]  /*1cda0*/  FADD.FTZ R12, R0, R7 ;  /* 0x00000007000c7221 */ /* 0x001fe20000010000 */
[----:B------:R-:W-:Y:S01]  /*1cdb0*/  CS2R R6, SRZ ;  /* 0x0000000000067805 */ /* 0x000fe2000001ff00 */
[----:B------:R-:W-:-:S02]  /*1cdc0*/  IMAD.MOV.U32 R0, RZ, RZ, -0x800000 ;  /* 0xff800000ff007424 */ /* 0x000fc400078e00ff */
        /* <DEDUP_REMOVED lines=16> */
[----:B------:R-:W-:Y:S03]  /*1ced0*/  HGMMA.64x256x16.F32 R24, R192, gdesc[UR4].tnspB, R24, gsb0 ;  /* 0x43e00004c0187df0 */ /* 0x000fe60008000818 */
[----:B------:R-:W-:Y:S02]  /*1cee0*/  WARPGROUP.DEPBAR.LE gsb0, 0x0 ;  /* 0x00008000000079c5 */ /* 0x000fe40000010000 */
[----:B--23--:R-:W-:Y:S05]  /*1cef0*/  @!P0 BRA `(.L_x_654) ;  /* 0x0000000000048947 */ /* 0x00cfea0003800000 */
[----:B------:R-:W-:Y:S01]  /*1cf00*/  BPT.TRAP 0x1 ;  /* 0x000000040000795c */ /* 0x000fe20000300000 */
.L_x_654:
[----:B------:R-:W2:Y:S01]  /*1cf10*/  LDL.LU R3, [R1+0x58] ;  /* 0x0000580001037983 */ /* 0x000ea20000300800 */
[----:B------:R-:W-:Y:S01]  /*1cf20*/  IADD3 R5, R8, 0x38860, RZ ;  /* 0x0003886008057810 */ /* 0x000fe20007ffe0ff */
[-C--:B------:R-:W-:Y:S01]  /*1cf30*/  FMUL.FTZ R4, R24, R7.reuse ;  /* 0x0000000718047220 */ /* 0x080fe20000410000 */
[----:B------:R-:W-:Y:S01]  /*1cf40*/  FMUL.FTZ R25, R25, R7 ;  /* 0x0000000719197220 */ /* 0x000fe20000410000 */
[----:B------:R-:W3:Y:S01]  /*1cf50*/  LDL.LU R13, [R1+0x70] ;  /* 0x00007000010d7983 */ /* 0x000ee20000300800 */
[----:B------:R-:W-:-:S05]  /*1cf60*/  VIADD R225, R225, 0x1 ;  /* 0x00000001e1e17836 */ /* 0x000fca0000000000 */
[----:B------:R-:W-:Y:S01]  /*1cf70*/  ISETP.NE.AND P0, PT, R225, 0x2, PT ;  /* 0x00000002e100780c */ /* 0x000fe20003f05270 */
[-C--:B------:R-:W-:Y:S01]  /*1cf80*/  FMUL.FTZ R24, R32, R7.reuse ;  /* 0x0000000720187220 */ /* 0x080fe20000410000 */
[-C--:B------:R-:W-:Y:S02]  /*1cf90*/  FMUL.FTZ R160, R44, R7.reuse ;  /* 0x000000072ca07220 */ /* 0x080fe40000410000 */
[----:B------:R-:W-:Y:S01]  /*1cfa0*/  SEL R12, RZ, 0x1, P0 ;  /* 0x00000001ff0c7807 */ /* 0x000fe20000000000 */
        /* <DEDUP_REMOVED lines=59> */
[-C--:B0-----:R-:W-:Y:S01]  /*1d360*/  FMUL.FTZ R9, R43, R6.reuse ;  /* 0x000000062b097220 */ /* 0x081fe20000410000 */
        /* <DEDUP_REMOVED lines=58> */
[----:B------:R-:W-:Y:S01]  /*1d710*/  PLOP3.LUT P1, PT, PT, PT, PT, 0x8, 0x0 ;  /* 0x000000000000781c */ /* 0x000fe20003f2e170 */
[-C--:B------:R-:W-:Y:S01]  /*1d720*/  FMUL.FTZ R147, R147, R6.reuse ;  /* 0x0000000693937220 */ /* 0x080fe20000410000 */
[-C--:B------:R-:W-:Y:S01]  /*1d730*/  FMUL.FTZ R150, R150, R6.reuse ;  /* 0x0000000696967220 */ /* 0x080fe20000410000 */
[----:B------:R-:W-:Y:S01]  /*1d740*/  FMUL.FTZ R151, R151, R6 ;  /* 0x0000000697977220 */ /* 0x000fe20000410000 */
[----:B------:R-:W-:-:S02]  /*1d750*/  LOP3.LUT R229, R229, R12, RZ, 0x3c, !PT ;  /* 0x0000000ce5e57212 */ /* 0x000fc400078e3cff */
[----:B------:R-:W-:Y:S02]  /*1d760*/  SEL R225, R225, RZ, P0 ;  /* 0x000000ffe1e17207 */ /* 0x000fe40000000000 */
[----:B--2---:R-:W-:Y:S01]  /*1d770*/  PRMT R5, R3, 0x654, R5 ;  /* 0x0000065403057816 */ /* 0x004fe20000000005 */
[----:B---3--:R-:W-:Y:S02]  /*1d780*/  VIADD R13, R13, 0x1 ;  /* 0x000000010d0d7836 */ /* 0x008fe40000000000 */
[----:B------:R-:W-:Y:S01]  /*1d790*/  FMUL.FTZ R3, R29, R7 ;  /* 0x000000071d037220 */ /* 0x000fe20000410000 */
[----:B------:R0:W-:Y:S02]  /*1d7a0*/  SYNCS.ARRIVE.TRANS64.RED.A1T0 RZ, [R5+URZ], RZ ;  /* 0x000000ff05ff79a7 */ /* 0x0001e4000810043f */
[----:B------:R1:W-:Y:S01]  /*1d7b0*/  STL [R1+0x70], R13 ;  /* 0x0000700d01007387 */ /* 0x0003e20000100800 */
[-C--:B------:R-:W-:Y:S01]  /*1d7c0*/  FMUL.FTZ R7, R30, R6.reuse ;  /* 0x000000061e077220 */ /* 0x080fe20000410000 */
[----:B0-----:R-:W-:-:S07]  /*1d7d0*/  FMUL.FTZ R5, R26, R6 ;  /* 0x000000061a057220 */ /* 0x001fce0000410000 */
.L_x_564:
[----:B------:R-:W0:Y:S08]  /*1d7e0*/  S2UR UR4, SR_CgaCtaId ;  /* 0x00000000000479c3 */ /* 0x000e300000008800 */
[----:B------:R-:W-:Y:S01]  /*1d7f0*/  BAR.SYNC.DEFER_BLOCKING 0x5, 0x180 ;  /* 0x0146000000007b1d */ /* 0x000fe20000010000 */
[----:B------:R-:W-:-:S05]  /*1d800*/  MOV R22, 0x400 ;  /* 0x0000040000167802 */ /* 0x000fca0000000f00 */
[----:B------:R-:W-:Y:S01]  /*1d810*/  BSSY B0, `(.L_x_655) ;  /* 0x00002f6000007945 */ /* 0x000fe20003800000 */
[----:B0-----:R-:W-:-:S04]  /*1d820*/  MOV R6, UR4 ;  /* 0x0000000400067c02 */ /* 0x001fc80008000f00 */
[----:B------:R-:W-:Y:S01]  /*1d830*/  LEA R22, R6, R22, 0x18 ;  /* 0x0000001606167211 */ /* 0x000fe200078ec0ff */
[----:B------:R0:W-:Y:S04]  /*1d840*/  STL [R1+0x58], R6 ;  /* 0x0000580601007387 */ /* 0x0001e80000100800 */
[----:B----4-:R0:W2:Y:S01]  /*1d850*/  LDS.128 R28, [R22+0x388d0] ;  /* 0x0388d000161c7984 */ /* 0x0100a20000000c00 */
[----:B------:R-:W-:Y:S06]  /*1d860*/  BAR.ARV 0x4, 0x180 ;  /* 0x0106000000007b1d */ /* 0x000fec0000002000 */
[----:B------:R-:W-:Y:S05]  /*1d870*/  @P1 BRA `(.L_x_656) ;  /* 0x0000002000501947 */ /* 0x000fea0003800000 */
[----:B0-----:R-:W3:Y:S04]  /*1d880*/  LDL R6, [R1+0x78] ;  /* 0x0000780001067983 */ /* 0x001ee80000100800 */
[----:B-----5:R-:W4:Y:S01]  /*1d890*/  LDL R136, [R1+0x60] ;  /* 0x0000600001887983 */ /* 0x020f220000100800 */
[----:B-1----:R-:W0:Y:S01]  /*1d8a0*/  S2R R13, SR_SWINHI ;  /* 0x00000000000d7919 */ /* 0x002e220000002f00 */
[----:B------:R-:W-:Y:S01]  /*1d8b0*/  F2FP.F16.F32.PACK_AB R4, R25, R4 ;  /* 0x000000041904723e */ /* 0x000fe200000000ff */
[----:B------:R-:W-:Y:S01]  /*1d8c0*/  ULDC.64 UR4, c[0x0][0xc00] ;  /* 0x0003000000047ab9 */ /* 0x000fe20000000a00 */
[----:B------:R-:W-:Y:S02]  /*1d8d0*/  MOV R20, R22 ;  /* 0x0000001600147202 */ /* 0x000fe40000000f00 */
[----:B0-----:R-:W-:-:S02]  /*1d8e0*/  MOV R21, R13 ;  /* 0x0000000d00157202 */ /* 0x001fc40000000f00 */
        /* <DEDUP_REMOVED lines=9> */
[----:B------:R-:W-:Y:S01]  /*1d980*/  F2FP.F16.F32.PACK_AB R147, R151, R150 ;  /* 0x000000969793723e */ /* 0x000fe200000000ff */
[----:B------:R-:W-:Y:S01]  /*1d990*/  ULDC.64 UR6, c[0x0][0x208] ;  /* 0x0000820000067ab9 */ /* 0x000fe20000000a00 */
[----:B------:R-:W-:Y:S01]  /*1d9a0*/  BAR.SYNC.DEFER_BLOCKING 0x1, 0x100 ;  /* 0x0044000000007b1d */ /* 0x000fe20000010000 */
[----:B---3--:R-:W-:-:S03]  /*1d9b0*/  IMAD.WIDE R114, R6, 0x2, R20 ;  /* 0x0000000206727825 */ /* 0x008fc600078e0214 */
[C---:B--2---:R-:W-:Y:S02]  /*1d9c0*/  IADD3 R28, P0, R114.reuse, 0x40, RZ ;  /* 0x00000040721c7810 */ /* 0x044fe40007f1e0ff */
[----:B------:R-:W-:Y:S02]  /*1d9d0*/  IADD3 R6, P1, R114, 0x20, RZ ;  /* 0x0000002072067810 */ /* 0x000fe40007f3e0ff */
[----:B------:R-:W-:Y:S02]  /*1d9e0*/  LOP3.LUT R76, R28, 0x380, RZ, 0xc0, !PT ;  /* 0x000003801c4c7812 */ /* 0x000fe400078ec0ff */
[----:B------:R-:W-:Y:S02]  /*1d9f0*/  IADD3 R84, P3, R114, 0x4000, RZ ;  /* 0x0000400072547810 */ /* 0x000fe40007f7e0ff */
[----:B------:R-:W-:Y:S02]  /*1da00*/  LOP3.LUT R72, R6, 0x380, RZ, 0xc0, !PT ;  /* 0x0000038006487812 */ /* 0x000fe400078ec0ff */
[----:B------:R-:W-:-:S02]  /*1da10*/  SHF.R.U64 R76, R76, 0x3, RZ ;  /* 0x000000034c4c7819 */ /* 0x000fc400000012ff */
[----:B------:R-:W-:Y:S01]  /*1da20*/  IADD3 R96, P2, R114, 0x4060, RZ ;  /* 0x0000406072607810 */ /* 0x000fe20007f5e0ff */
[----:B------:R-:W-:Y:S01]  /*1da30*/  IMAD.X R73, RZ, RZ, R115, P1 ;  /* 0x000000ffff497224 */ /* 0x000fe200008e0673 */
[----:B------:R-:W-:Y:S02]  /*1da40*/  LOP3.LUT R112, R84, 0x380, RZ, 0xc0, !PT ;  /* 0x0000038054707812 */ /* 0x000fe400078ec0ff */
[----:B------:R-:W-:Y:S02]  /*1da50*/  SHF.R.U64 R72, R72, 0x3, RZ ;  /* 0x0000000348487819 */ /* 0x000fe400000012ff */
[----:B------:R-:W-:Y:S02]  /*1da60*/  IADD3 R100, P1, R114, 0x8000, RZ ;  /* 0x0000800072647810 */ /* 0x000fe40007f3e0ff */
[----:B------:R-:W-:Y:S02]  /*1da70*/  LOP3.LUT R76, R76, R28, RZ, 0x3c, !PT ;  /* 0x0000001c4c4c7212 */ /* 0x000fe400078e3cff */
[----:B------:R-:W-:-:S02]  /*1da80*/  LOP3.LUT R28, R96, 0x380, RZ, 0xc0, !PT ;  /* 0x00000380601c7812 */ /* 0x000fc400078ec0ff */
[----:B------:R-:W-:Y:S02]  /*1da90*/  SHF.R.U64 R112, R112, 0x3, RZ ;  /* 0x0000000370707819 */ /* 0x000fe400000012ff */
[----:B------:R-:W-:Y:S02]  /*1daa0*/  IADD3 R88, P6, R114, 0x4020, RZ ;  /* 0x0000402072587810 */ /* 0x000fe40007fde0ff */
[----:B------:R-:W-:Y:S01]  /*1dab0*/  LOP3.LUT R72, R72, R6, RZ, 0x3c, !PT ;  /* 0x0000000648487212 */ /* 0x000fe200078e3cff */
[----:B------:R-:W-:Y:S01]  /*1dac0*/  IMAD.X R85, RZ, RZ, R115, P3 ;  /* 0x000000ffff557224 */ /* 0x000fe200018e0673 */
[----:B------:R-:W-:Y:S02]  /*1dad0*/  IADD3 R47, P4, R114, 0x60, RZ ;  /* 0x00000060722f7810 */ /* 0x000fe40007f9e0ff */
[----:B------:R-:W-:Y:S02]  /*1dae0*/  LOP3.LUT R6, R100, 0x380, RZ, 0xc0, !PT ;  /* 0x0000038064067812 */ /* 0x000fe400078ec0ff */
[----:B------:R-:W-:-:S02]  /*1daf0*/  SHF.R.U64 R28, R28, 0x3, RZ ;  /* 0x000000031c1c7819 */ /* 0x000fc400000012ff */
[----:B------:R-:W-:Y:S02]  /*1db00*/  IADD3 R108, P3, R114, 0x8060, RZ ;  /* 0x00008060726c7810 */ /* 0x000fe40007f7e0ff */
[----:B------:R-:W-:Y:S02]  /*1db10*/  LOP3.LUT R84, R112, R84, RZ, 0x3c, !PT ;  /* 0x0000005470547212 */ /* 0x000fe400078e3cff */
[----:B------:R-:W-:Y:S02]  /*1db20*/  LOP3.LUT R112, R88, 0x380, RZ, 0xc0, !PT ;  /* 0x0000038058707812 */ /* 0x000fe400078ec0ff */
[----:B------:R-:W-:Y:S02]  /*1db30*/  IADD3 R92, P5, R114, 0x4040, RZ ;  /* 0x00004040725c7810 */ /* 0x000fe40007fbe0ff */
[----:B------:R-:W-:Y:S02]  /*1db40*/  IADD3.X R81, RZ, R115, RZ, P4, !PT ;  /* 0x00000073ff517210 */ /* 0x000fe400027fe4ff */
[----:B------:R-:W-:-:S02]  /*1db50*/  SHF.R.U64 R6, R6, 0x3, RZ ;  /* 0x0000000306067819 */ /* 0x000fc400000012ff */
[----:B------:R-:W-:Y:S02]  /*1db60*/  IADD3 R106, P4, R114, 0x8040, RZ ;  /* 0x00008040726a7810 */ /* 0x000fe40007f9e0ff */
[----:B------:R-:W-:Y:S01]  /*1db70*/  LOP3.LUT R96, R28, R96, RZ, 0x3c, !PT ;  /* 0x000000601c607212 */ /* 0x000fe200078e3cff */
[--C-:B------:R-:W-:Y:S01]  /*1db80*/  IMAD.X R77, RZ, RZ, R115.reuse, P0 ;  /* 0x000000ffff4d7224 */ /* 0x100fe200000e0673 */
[----:B------:R-:W-:Y:S02]  /*1db90*/  LOP3.LUT R13, R114, 0x380, RZ, 0xc0, !PT ;  /* 0x00000380720d7812 */ /* 0x000fe400078ec0ff */
[----:B------:R-:W-:Y:S02]  /*1dba0*/  LOP3.LUT R28, R108, 0x380, RZ, 0xc0, !PT ;  /* 0x000003806c1c7812 */ /* 0x000fe400078ec0ff */
[----:B------:R-:W-:Y:S02]  /*1dbb0*/  LOP3.LUT R80, R47, 0x380, RZ, 0xc0, !PT ;  /* 0x000003802f507812 */ /* 0x000fe400078ec0ff */
[----:B------:R-:W-:Y:S01]  /*1dbc0*/  SHF.R.U64 R112, R112, 0x3, RZ ;  /* 0x0000000370707819 */ /* 0x000fe200000012ff */
[----:B------:R-:W-:Y:S01]  /*1dbd0*/  IMAD.X R97, RZ, RZ, R115, P2 ;  /* 0x000000ffff617224 */ /* 0x000fe200010e0673 */
[----:B------:R-:W-:-:S02]  /*1dbe0*/  IADD3 R104, P0, R114, 0x8020, RZ ;  /* 0x0000802072687810 */ /* 0x000fc40007f1e0ff */
[----:B------:R-:W-:Y:S02]  /*1dbf0*/  IADD3.X R93, RZ, R115, RZ, P5, !PT ;  /* 0x00000073ff5d7210 */ /* 0x000fe40002ffe4ff */
[----:B------:R-:W-:Y:S01]  /*1dc00*/  LOP3.LUT R100, R6, R100, RZ, 0x3c, !PT ;  /* 0x0000006406647212 */ /* 0x000fe200078e3cff */
[----:B------:R-:W-:Y:S01]  /*1dc10*/  IMAD.X R101, RZ, RZ, R115, P1 ;  /* 0x000000ffff657224 */ /* 0x000fe200008e0673 */
[----:B------:R-:W-:Y:S02]  /*1dc20*/  IADD3 R12, P5, R114, 0xc020, RZ ;  /* 0x0000c020720c7810 */ /* 0x000fe40007fbe0ff */
[----:B------:R-:W-:Y:S02]  /*1dc30*/  LOP3.LUT R6, R106, 0x380, RZ, 0xc0, !PT ;  /* 0x000003806a067812 */ /* 0x000fe400078ec0ff */
[----:B------:R-:W-:Y:S02]  /*1dc40*/  IADD3 R14, P2, R114, 0xc040, RZ ;  /* 0x0000c040720e7810 */ /* 0x000fe40007f5e0ff */
[----:B------:R-:W-:-:S02]  /*1dc50*/  SHF.R.U64 R13, R13, 0x3, RZ ;  /* 0x000000030d0d7819 */ /* 0x000fc400000012ff */
[----:B------:R-:W-:Y:S01]  /*1dc60*/  SHF.R.U64 R28, R28, 0x3, RZ ;  /* 0x000000031c1c7819 */ /* 0x000fe200000012ff */
[----:B------:R-:W-:Y:S01]  /*1dc70*/  IMAD.X R89, RZ, RZ, R115, P6 ;  /* 0x000000ffff597224 */ /* 0x000fe200030e0673 */
[----:B------:R-:W-:Y:S02]  /*1dc80*/  IADD3 R26, P1, R114, 0xc060, RZ ;  /* 0x0000c060721a7810 */ /* 0x000fe40007f3e0ff */
[----:B------:R-:W-:Y:S02]  /*1dc90*/  SHF.R.U64 R80, R80, 0x3, RZ ;  /* 0x0000000350507819 */ /* 0x000fe400000012ff */
[----:B------:R-:W-:Y:S02]  /*1dca0*/  LOP3.LUT R88, R112, R88, RZ, 0x3c, !PT ;  /* 0x0000005870587212 */ /* 0x000fe400078e3cff */
[----:B------:R-:W-:Y:S02]  /*1dcb0*/  LOP3.LUT R112, R104, 0x380, RZ, 0xc0, !PT ;  /* 0x0000038068707812 */ /* 0x000fe400078ec0ff */
[----:B------:R-:W-:-:S02]  /*1dcc0*/  IADD3 R110, P6, R114, 0xc000, RZ ;  /* 0x0000c000726e7810 */ /* 0x000fc40007fde0ff */
[----:B------:R-:W-:Y:S02]  /*1dcd0*/  SHF.R.U64 R6, R6, 0x3, RZ ;  /* 0x0000000306067819 */ /* 0x000fe400000012ff */
[----:B------:R-:W-:Y:S02]  /*1dce0*/  LOP3.LUT R25, R12, 0x380, RZ, 0xc0, !PT ;  /* 0x000003800c197812 */ /* 0x000fe400078ec0ff */
[----:B------:R-:W-:Y:S02]  /*1dcf0*/  LOP3.LUT R114, R13, R114, RZ, 0x3c, !PT ;  /* 0x000000720d727212 */ /* 0x000fe400078e3cff */
[----:B------:R-:W-:Y:S02]  /*1dd00*/  LOP3.LUT R108, R28, R108, RZ, 0x3c, !PT ;  /* 0x0000006c1c6c7212 */ /* 0x000fe400078e3cff */
[----:B------:R-:W-:Y:S02]  /*1dd10*/  LOP3.LUT R27, R14, 0x380, RZ, 0xc0, !PT ;  /* 0x000003800e1b7812 */ /* 0x000fe400078ec0ff */
[----:B------:R-:W-:-:S02]  /*1dd20*/  LOP3.LUT R80, R80, R47, RZ, 0x3c, !PT ;  /* 0x0000002f50507212 */ /* 0x000fc400078e3cff */
[----:B------:R-:W-:Y:S02]  /*1dd30*/  LOP3.LUT R28, R26, 0x380, RZ, 0xc0, !PT ;  /* 0x000003801a1c7812 */ /* 0x000fe400078ec0ff */
[----:B------:R-:W-:Y:S02]  /*1dd40*/  LOP3.LUT R47, R92, 0x380, RZ, 0xc0, !PT ;  /* 0x000003805c2f7812 */ /* 0x000fe400078ec0ff */
[----:B------:R-:W-:Y:S02]  /*1dd50*/  SHF.R.U64 R112, R112, 0x3, RZ ;  /* 0x0000000370707819 */ /* 0x000fe400000012ff */
[----:B------:R-:W-:Y:S02]  /*1dd60*/  LOP3.LUT R106, R6, R106, RZ, 0x3c, !PT ;  /* 0x0000006a066a7212 */ /* 0x000fe400078e3cff */
[----:B------:R-:W-:Y:S02]  /*1dd70*/  SHF.R.U64 R25, R25, 0x3, RZ ;  /* 0x0000000319197819 */ /* 0x000fe400000012ff */
[----:B------:R-:W-:-:S02]  /*1dd80*/  MOV R114, R114 ;  /* 0x0000007200727202 */ /* 0x000fc40000000f00 */
[----:B------:R-:W-:Y:S02]  /*1dd90*/  F2FP.F16.F32.PACK_AB R6, R3, R10 ;  /* 0x0000000a0306723e */ /* 0x000fe400000000ff */
[----:B------:R-:W-:Y:S02]  /*1dda0*/  SHF.R.U64 R27, R27, 0x3, RZ ;  /* 0x000000031b1b7819 */ /* 0x000fe400000012ff */
[----:B------:R-:W-:Y:S02]  /*1ddb0*/  SHF.R.U64 R28, R28, 0x3, RZ ;  /* 0x000000031c1c7819 */ /* 0x000fe400000012ff */
[----:B------:R-:W-:Y:S02]  /*1ddc0*/  SHF.R.U64 R47, R47, 0x3, RZ ;  /* 0x000000032f2f7819 */ /* 0x000fe400000012ff */
[----:B------:R-:W-:Y:S01]  /*1ddd0*/  LOP3.LUT R104, R112, R104, RZ, 0x3c, !PT ;  /* 0x0000006870687212 */ /* 0x000fe200078e3cff */
[----:B------:R-:W-:Y:S01]  /*1dde0*/  IMAD.X R13, RZ, RZ, R115, P2 ;  /* 0x000000ffff0d7224 */ /* 0x000fe200010e0673 */
[----:B------:R-:W-:Y:S01]  /*1ddf0*/  LOP3.LUT R112, R25, R12, RZ, 0x3c, !PT ;  /* 0x0000000c19707212 */ /* 0x000fe200078e3cff */
[----:B------:R0:W-:Y:S01]  /*1de00*/  STSM.16.M88.4 [R114], R4 ;  /* 0x0000000472007844 */ /* 0x0001e20000000200 */
[----:B------:R-:W-:-:S02]  /*1de10*/  LOP3.LUT R12, R27, R14, RZ, 0x3c, !PT ;  /* 0x0000000e1b0c7212 */ /* 0x000fc400078e3cff */
[----:B------:R-:W-:Y:S02]  /*1de20*/  IADD3.X R15, RZ, R115, RZ, P1, !PT ;  /* 0x00000073ff0f7210 */ /* 0x000fe40000ffe4ff */
[----:B------:R-:W-:Y:S02]  /*1de30*/  LOP3.LUT R14, R28, R26, RZ, 0x3c, !PT ;  /* 0x0000001a1c0e7212 */ /* 0x000fe400078e3cff */
[----:B------:R-:W-:Y:S02]  /*1de40*/  LOP3.LUT R92, R47, R92, RZ, 0x3c, !PT ;  /* 0x0000005c2f5c7212 */ /* 0x000fe400078e3cff */
[----:B------:R-:W-:Y:S02]  /*1de50*/  MOV R72, R72 ;  /* 0x0000004800487202 */ /* 0x000fe40000000f00 */
[----:B------:R-:W-:Y:S02]  /*1de60*/  LOP3.LUT R47, R110, 0x380, RZ, 0xc0, !PT ;  /* 0x000003806e2f7812 */ /* 0x000fe400078ec0ff */
[----:B------:R-:W-:-:S02]  /*1de70*/  MOV R76, R76 ;  /* 0x0000004c004c7202 */ /* 0x000fc40000000f00 */
[----:B0-----:R-:W-:Y:S02]  /*1de80*/  F2FP.F16.F32.PACK_AB R4, R33, R24 ;  /* 0x000000182104723e */ /* 0x001fe400000000ff */
[----:B------:R-:W-:Y:S02]  /*1de90*/  F2FP.F16.F32.PACK_AB R5, R35, R34 ;  /* 0x000000222305723e */ /* 0x000fe400000000ff */
[----:B------:R-:W-:Y:S02]  /*1dea0*/  F2FP.F16.F32.PACK_AB R6, R37, R158 ;  /* 0x0000009e2506723e */ /* 0x000fe400000000ff */
[----:B------:R-:W-:Y:S02]  /*1deb0*/  F2FP.F16.F32.PACK_AB R7, R39, R38 ;  /* 0x000000262707723e */ /* 0x000fe400000000ff */
[----:B------:R-:W-:Y:S02]  /*1dec0*/  F2FP.F16.F32.PACK_AB R10, R45, R160 ;  /* 0x000000a02d0a723e */ /* 0x000fe400000000ff */
[----:B------:R-:W-:-:S02]  /*1ded0*/  MOV R3, R12 ;  /* 0x0000000c00037202 */ /* 0x000fc40000000f00 */
[----:B------:R-:W-:Y:S01]  /*1dee0*/  MOV R28, R14 ;  /* 0x0000000e001c7202 */ /* 0x000fe20000000f00 */
[----:B------:R0:W-:Y:S01]  /*1def0*/  STSM.16.M88.4 [R72], R4 ;  /* 0x0000000448007844 */ /* 0x0001e20000000200 */
[----:B------:R-:W-:Y:S02]  /*1df00*/  MOV R80, R80 ;  /* 0x0000005000507202 */ /* 0x000fe40000000f00 */
[----:B------:R-:W-:Y:S02]  /*1df10*/  F2FP.F16.F32.PACK_AB R12, R49, R161 ;  /* 0x000000a1310c723e */ /* 0x000fe400000000ff */
[----:B------:R-:W-:Y:S02]  /*1df20*/  F2FP.F16.F32.PACK_AB R13, R51, R50 ;  /* 0x00000032330d723e */ /* 0x000fe400000000ff */
[----:B------:R-:W-:Y:S02]  /*1df30*/  F2FP.F16.F32.PACK_AB R14, R53, R162 ;  /* 0x000000a2350e723e */ /* 0x000fe400000000ff */
[----:B------:R-:W-:-:S02]  /*1df40*/  F2FP.F16.F32.PACK_AB R15, R55, R54 ;  /* 0x00000036370f723e */ /* 0x000fc400000000ff */
[----:B------:R-:W-:Y:S02]  /*1df50*/  SHF.R.U64 R47, R47, 0x3, RZ ;  /* 0x000000032f2f7819 */ /* 0x000fe400000012ff */
[----:B------:R-:W-:Y:S02]  /*1df60*/  MOV R84, R84 ;  /* 0x0000005400547202 */ /* 0x000fe40000000f00 */
[----:B------:R-:W-:Y:S02]  /*1df70*/  F2FP.F16.F32.PACK_AB R24, R57, R163 ;  /* 0x000000a33918723e */ /* 0x000fe400000000ff */
[----:B------:R-:W-:Y:S02]  /*1df80*/  F2FP.F16.F32.PACK_AB R25, R59, R58 ;  /* 0x0000003a3b19723e */ /* 0x000fe400000000ff */
[----:B------:R-:W-:Y:S02]  /*1df90*/  F2FP.F16.F32.PACK_AB R26, R61, R164 ;  /* 0x000000a43d1a723e */ /* 0x000fe400000000ff */
[----:B------:R-:W-:Y:S01]  /*1dfa0*/  F2FP.F16.F32.PACK_AB R27, R63, R62 ;  /* 0x0000003e3f1b723e */ /* 0x000fe200000000ff */
[----:B------:R-:W-:Y:S01]  /*1dfb0*/  IMAD.X R107, RZ, RZ, R115, P4 ;  /* 0x000000ffff6b7224 */ /* 0x000fe200020e0673 */
[----:B------:R-:W-:Y:S01]  /*1dfc0*/  MOV R88, R88 ;  /* 0x0000005800587202 */ /* 0x000fe20000000f00 */
[----:B------:R1:W-:Y:S01]  /*1dfd0*/  STSM.16.M88.4 [R76], R8 ;  /* 0x000000084c007844 */ /* 0x0003e20000000200 */
[----:B0-----:R-:W-:-:S02]  /*1dfe0*/  F2FP.F16.F32.PACK_AB R4, R65, R165 ;  /* 0x000000a54104723e */ /* 0x001fc400000000ff */
[----:B------:R-:W-:Y:S02]  /*1dff0*/  F2FP.F16.F32.PACK_AB R5, R67, R66 ;  /* 0x000000424305723e */ /* 0x000fe400000000ff */
[----:B------:R-:W-:Y:S02]  /*1e000*/  F2FP.F16.F32.PACK_AB R6, R69, R166 ;  /* 0x000000a64506723e */ /* 0x000fe400000000ff */
[----:B------:R-:W-:Y:S02]  /*1e010*/  F2FP.F16.F32.PACK_AB R7, R71, R70 ;  /* 0x000000464707723e */ /* 0x000fe400000000ff */
[----:B------:R-:W-:Y:S01]  /*1e020*/  IADD3.X R105, RZ, R115, RZ, P0, !PT ;  /* 0x00000073ff697210 */ /* 0x000fe200007fe4ff */
[----:B------:R-:W-:Y:S01]  /*1e030*/  STSM.16.M88.4 [R80], R12 ;  /* 0x0000000c50007844 */ /* 0x000fe20000000200 */
[----:B------:R-:W-:Y:S02]  /*1e040*/  MOV R92, R92 ;  /* 0x0000005c005c7202 */ /* 0x000fe40000000f00 */
[----:B------:R-:W-:Y:S01]  /*1e050*/  LOP3.LUT R110, R47, R110, RZ, 0x3c, !PT ;  /* 0x0000006e2f6e7212 */ /* 0x000fe200078e3cff */
[----:B------:R-:W-:Y:S01]  /*1e060*/  STSM.16.M88.4 [R84], R24 ;  /* 0x0000001854007844 */ /* 0x000fe20000000200 */
[----:B------:R-:W-:-:S02]  /*1e070*/  MOV R96, R96 ;  /* 0x0000006000607202 */ /* 0x000fc40000000f00 */
[----:B-1----:R-:W-:Y:S02]  /*1e080*/  F2FP.F16.F32.PACK_AB R8, R32, R167 ;  /* 0x000000a72008723e */ /* 0x002fe400000000ff */
[----:B------:R-:W-:Y:S02]  /*1e090*/  F2FP.F16.F32.PACK_AB R9, R75, R74 ;  /* 0x0000004a4b09723e */ /* 0x000fe400000000ff */
[----:B------:R-:W-:Y:S02]  /*1e0a0*/  F2FP.F16.F32.PACK_AB R10, R44, R168 ;  /* 0x000000a82c0a723e */ /* 0x000fe400000000ff */
[----:B------:R-:W-:Y:S02]  /*1e0b0*/  F2FP.F16.F32.PACK_AB R11, R79, R78 ;  /* 0x0000004e4f0b723e */ /* 0x000fe400000000ff */
[----:B------:R-:W-:Y:S02]  /*1e0c0*/  F2FP.F16.F32.PACK_AB R32, R56, R169 ;  /* 0x000000a93820723e */ /* 0x000fe400000000ff */
[----:B------:R-:W-:-:S02]  /*1e0d0*/  F2FP.F16.F32.PACK_AB R33, R83, R82 ;  /* 0x000000525321723e */ /* 0x000fc400000000ff */
[----:B------:R-:W-:Y:S02]  /*1e0e0*/  F2FP.F16.F32.PACK_AB R34, R64, R170 ;  /* 0x000000aa4022723e */ /* 0x000fe400000000ff */
[----:B------:R-:W-:Y:S01]  /*1e0f0*/  F2FP.F16.F32.PACK_AB R35, R87, R86 ;  /* 0x000000565723723e */ /* 0x000fe200000000ff */
[----:B------:R0:W-:Y:S01]  /*1e100*/  STSM.16.M88.4 [R88], R4 ;  /* 0x0000000458007844 */ /* 0x0001e20000000200 */
[----:B------:R-:W-:Y:S01]  /*1e110*/  MOV R100, R100 ;  /* 0x0000006400647202 */ /* 0x000fe20000000f00 */
[----:B------:R-:W-:Y:S01]  /*1e120*/  IMAD.X R109, RZ, RZ, R115, P3 ;  /* 0x000000ffff6d7224 */ /* 0x000fe200018e0673 */
[----:B------:R-:W-:Y:S02]  /*1e130*/  F2FP.F16.F32.PACK_AB R44, R68, R171 ;  /* 0x000000ab442c723e */ /* 0x000fe400000000ff */
[----:B------:R-:W-:Y:S02]  /*1e140*/  F2FP.F16.F32.PACK_AB R45, R91, R90 ;  /* 0x0000005a5b2d723e */ /* 0x000fe400000000ff */
[----:B------:R-:W-:-:S02]  /*1e150*/  F2FP.F16.F32.PACK_AB R47, R95, R94 ;  /* 0x0000005e5f2f723e */ /* 0x000fc400000000ff */
[----:B------:R-:W-:Y:S02]  /*1e160*/  MOV R104, R104 ;  /* 0x0000006800687202 */ /* 0x000fe40000000f00 */
[----:B------:R-:W-:Y:S02]  /*1e170*/  F2FP.F16.F32.PACK_AB R56, R153, R173 ;  /* 0x000000ad9938723e */ /* 0x000fe400000000ff */
[----:B------:R-:W-:Y:S02]  /*1e180*/  F2FP.F16.F32.PACK_AB R57, R99, R98 ;  /* 0x000000626339723e */ /* 0x000fe400000000ff */
[----:B------:R-:W-:Y:S02]  /*1e190*/  F2FP.F16.F32.PACK_AB R58, R154, R174 ;  /* 0x000000ae9a3a723e */ /* 0x000fe400000000ff */
[----:B------:R-:W-:Y:S01]  /*1e1a0*/  F2FP.F16.F32.PACK_AB R59, R103, R102 ;  /* 0x00000066673b723e */ /* 0x000fe200000000ff */
[----:B------:R-:W-:Y:S01]  /*1e1b0*/  STSM.16.M88.4 [R92], R8 ;  /* 0x000000085c007844 */ /* 0x000fe20000000200 */
[----:B------:R-:W-:Y:S01]  /*1e1c0*/  MOV R106, R106 ;  /* 0x0000006a006a7202 */ /* 0x000fe20000000f00 */
[----:B------:R-:W1:Y:S01]  /*1e1d0*/  LDC R82, c[0x0][0xbe8] ;  /* 0x0002fa00ff527b82 */ /* 0x000e620000000800 */
[----:B0-----:R-:W-:-:S02]  /*1e1e0*/  F2FP.F16.F32.PACK_AB R4, R155, R175 ;  /* 0x000000af9b04723e */ /* 0x001fc400000000ff */
[----:B------:R-:W-:Y:S02]  /*1e1f0*/  F2FP.F16.F32.PACK_AB R5, R40, R36 ;  /* 0x000000242805723e */ /* 0x000fe400000000ff */
[----:B------:R-:W-:Y:S02]  /*1e200*/  F2FP.F16.F32.PACK_AB R6, R156, R176 ;  /* 0x000000b09c06723e */ /* 0x000fe400000000ff */
[----:B------:R-:W-:Y:S01]  /*1e210*/  F2FP.F16.F32.PACK_AB R7, R48, R43 ;  /* 0x0000002b3007723e */ /* 0x000fe200000000ff */
[----:B------:R-:W-:Y:S04]  /*1e220*/  STSM.16.M88.4 [R96], R32 ;  /* 0x0000002060007844 */ /* 0x000fe80000000200 */
[----:B------:R-:W-:Y:S04]  /*1e230*/  STSM.16.M88.4 [R100], R44 ;  /* 0x0000002c64007844 */ /* 0x000fe80000000200 */
[----:B------:R-:W-:Y:S04]  /*1e240*/  STSM.16.M88.4 [R104], R56 ;  /* 0x0000003868007844 */ /* 0x000fe80000000200 */
[----:B------:R0:W-:Y:S02]  /*1e250*/  STSM.16.M88.4 [R106], R4 ;  /* 0x000000046a007844 */ /* 0x0001e40000000200 */
[----:B0-----:R-:W0:Y:S01]  /*1e260*/  S2R R5, SR_TID.X ;  /* 0x0000000000057919 */ /* 0x001e220000002100 */
[----:B------:R-:W-:-:S02]  /*1e270*/  IADD3.X R111, RZ, R115, RZ, P6, !PT ;  /* 0x00000073ff6f7210 */ /* 0x000fc400037fe4ff */
[----:B------:R-:W-:Y:S02]  /*1e280*/  MOV R108, R108 ;  /* 0x0000006c006c7202 */ /* 0x000fe40000000f00 */
[----:B------:R-:W-:Y:S02]  /*1e290*/  F2FP.F16.F32.PACK_AB R8, R157, R177 ;  /* 0x000000b19d08723e */ /* 0x000fe400000000ff */
[----:B------:R-:W-:Y:S02]  /*1e2a0*/  F2FP.F16.F32.PACK_AB R9, R60, R52 ;  /* 0x000000343c09723e */ /* 0x000fe400000000ff */
[----:B------:R-:W-:Y:S02]  /*1e2b0*/  F2FP.F16.F32.PACK_AB R10, R117, R116 ;  /* 0x00000074750a723e */ /* 0x000fe400000000ff */
[----:B------:R-:W-:Y:S02]  /*1e2c0*/  F2FP.F16.F32.PACK_AB R11, R119, R118 ;  /* 0x00000076770b723e */ /* 0x000fe400000000ff */
[----:B------:R-:W-:-:S02]  /*1e2d0*/  MOV R110, R110 ;  /* 0x0000006e006e7202 */ /* 0x000fc40000000f00 */
[----:B------:R-:W-:Y:S02]  /*1e2e0*/  F2FP.F16.F32.PACK_AB R12, R121, R120 ;  /* 0x00000078790c723e */ /* 0x000fe400000000ff */
[----:B------:R-:W-:Y:S02]  /*1e2f0*/  F2FP.F16.F32.PACK_AB R13, R123, R122 ;  /* 0x0000007a7b0d723e */ /* 0x000fe400000000ff */
[----:B------:R-:W-:Y:S02]  /*1e300*/  F2FP.F16.F32.PACK_AB R14, R125, R124 ;  /* 0x0000007c7d0e723e */ /* 0x000fe400000000ff */
[----:B------:R-:W-:Y:S01]  /*1e310*/  F2FP.F16.F32.PACK_AB R15, R127, R126 ;  /* 0x0000007e7f0f723e */ /* 0x000fe200000000ff */
[----:B------:R-:W-:Y:S04]  /*1e320*/  STSM.16.M88.4 [R108], R8 ;  /* 0x000000086c007844 */ /* 0x000fe80000000200 */
[----:B------:R2:W-:Y:S01]  /*1e330*/  STSM.16.M88.4 [R110], R12 ;  /* 0x0000000c6e007844 */ /* 0x0005e20000000200 */
[----:B0-----:R-:W-:Y:S01]  /*1e340*/  IADD3 R5, R5, -0x80, RZ ;  /* 0xffffff8005057810 */ /* 0x001fe20007ffe0ff */
[----:B------:R-:W-:-:S03]  /*1e350*/  IMAD.X R113, RZ, RZ, R115, P5 ;  /* 0x000000ffff717224 */ /* 0x000fc600028e0673 */
[----:B--2---:R-:W-:-:S04]  /*1e360*/  SHF.R.S32.HI R12, RZ, 0x1f, R5 ;  /* 0x0000001fff0c7819 */ /* 0x004fc80000011405 */
[----:B------:R-:W-:Y:S01]  /*1e370*/  LEA.HI R9, R12, R5, RZ, 0x7 ;  /* 0x000000050c097211 */ /* 0x000fe200078f38ff */
[----:B----4-:R-:W-:-:S03]  /*1e380*/  IMAD.SHL.U32 R4, R136, 0x4, RZ ;  /* 0x0000000488047824 */ /* 0x010fc600078e00ff */
[----:B------:R-:W-:Y:S02]  /*1e390*/  LOP3.LUT R8, R9, 0xffffff80, RZ, 0xc0, !PT ;  /* 0xffffff8009087812 */ /* 0x000fe400078ec0ff */
[----:B------:R-:W-:Y:S02]  /*1e3a0*/  MOV R112, R112 ;  /* 0x0000007000707202 */ /* 0x000fe40000000f00 */
[----:B------:R-:W-:Y:S02]  /*1e3b0*/  F2FP.F16.F32.PACK_AB R24, R129, R128 ;  /* 0x000000808118723e */ /* 0x000fe400000000ff */
[----:B------:R-:W-:Y:S02]  /*1e3c0*/  F2FP.F16.F32.PACK_AB R25, R131, R130 ;  /* 0x000000828319723e */ /* 0x000fe400000000ff */
[----:B------:R-:W-:Y:S02]  /*1e3d0*/  F2FP.F16.F32.PACK_AB R26, R133, R132 ;  /* 0x00000084851a723e */ /* 0x000fe400000000ff */
[----:B------:R-:W-:-:S02]  /*1e3e0*/  F2FP.F16.F32.PACK_AB R27, R135, R134 ;  /* 0x00000086871b723e */ /* 0x000fc400000000ff */
[----:B------:R-:W-:Y:S01]  /*1e3f0*/  SHF.R.S32.HI R10, RZ, 0x1f, R136 ;  /* 0x0000001fff0a7819 */ /* 0x000fe20000011488 */
[----:B------:R-:W-:Y:S01]  /*1e400*/  IMAD.IADD R14, R5, 0x1, -R8 ;  /* 0x00000001050e7824 */ /* 0x000fe200078e0a08 */
[----:B------:R-:W-:Y:S02]  /*1e410*/  F2FP.F16.F32.PACK_AB R32, R137, R178 ;  /* 0x000000b28920723e */ /* 0x000fe400000000ff */
[----:B------:R-:W-:Y:S02]  /*1e420*/  F2FP.F16.F32.PACK_AB R33, R139, R138 ;  /* 0x0000008a8b21723e */ /* 0x000fe400000000ff */
[----:B------:R-:W-:Y:S02]  /*1e430*/  F2FP.F16.F32.PACK_AB R34, R141, R179 ;  /* 0x000000b38d22723e */ /* 0x000fe400000000ff */
[----:B------:R-:W-:Y:S01]  /*1e440*/  F2FP.F16.F32.PACK_AB R35, R143, R142 ;  /* 0x0000008e8f23723e */ /* 0x000fe200000000ff */
[----:B------:R-:W-:Y:S01]  /*1e450*/  STSM.16.M88.4 [R112], R24 ;  /* 0x0000001870007844 */ /* 0x000fe20000000200 */
[----:B------:R-:W-:-:S02]  /*1e460*/  SHF.L.U64.HI R15, R136, 0x2, R10 ;  /* 0x00000002880f7819 */ /* 0x000fc4000001020a */
[----:B------:R-:W-:Y:S01]  /*1e470*/  IADD3 R6, P1, R4, UR4, RZ ;  /* 0x0000000404067c10 */ /* 0x000fe2000ff3e0ff */
[----:B------:R0:W-:Y:S01]  /*1e480*/  STSM.16.M88.4 [R3], R32 ;  /* 0x0000002003007844 */ /* 0x0001e20000000200 */
[----:B------:R-:W-:Y:S02]  /*1e490*/  ISETP.NE.U32.AND P0, PT, RZ, UR4, PT ;  /* 0x00000004ff007c0c */ /* 0x000fe4000bf05070 */
[----:B------:R-:W-:Y:S02]  /*1e4a0*/  IADD3.X R7, R15, UR5, RZ, P1, !PT ;  /* 0x000000050f077c10 */ /* 0x000fe40008ffe4ff */
[----:B-1----:R-:W-:Y:S02]  /*1e4b0*/  ISETP.NE.AND P1, PT, R82, 0x1, PT ;  /* 0x000000015200780c */ /* 0x002fe40003f25270 */
[----:B------:R-:W-:Y:S01]  /*1e4c0*/  ISETP.NE.AND.EX P0, PT, RZ, UR5, PT, P0 ;  /* 0x00000005ff007c0c */ /* 0x000fe2000bf05300 */
[----:B------:R-:W-:Y:S01]  /*1e4d0*/  ULDC.64 UR4, c[0x0][0xc08] ;  /* 0x0003020000047ab9 */ /* 0x000fe20000000a00 */
[----:B------:R1:W-:Y:S01]  /*1e4e0*/  STSM.16.M88.4 [R28], R144 ;  /* 0x000000901c007844 */ /* 0x0003e20000000200 */
[----:B------:R-:W-:Y:S01]  /*1e4f0*/  BAR.SYNC.DEFER_BLOCKING 0x1, 0x100 ;  /* 0x0044000000007b1d */ /* 0x000fe20000010000 */
[----:B0-----:R-:W-:-:S02]  /*1e500*/  SHF.R.S32.HI R3, RZ, 0x1f, R14 ;  /* 0x0000001fff037819 */ /* 0x001fc4000001140e */
[----:B------:R-:W-:-:S05]  /*1e510*/  ISETP.NE.U32.AND P2, PT, RZ, UR4, PT ;  /* 0x00000004ff007c0c */ /* 0x000fca000bf45070 */
[----:B------:R-:W0:Y:S01]  /*1e520*/  @P1 LDC R13, c[0x0][0xbf0] ;  /* 0x0002fc00ff0d1b82 */ /* 0x000e220000000800 */
[----:B------:R-:W-:Y:S02]  /*1e530*/  LEA.HI R8, R3, R14, RZ, 0x2 ;  /* 0x0000000e03087211 */ /* 0x000fe400078f10ff */
[----:B------:R-:W-:Y:S02]  /*1e540*/  LEA.HI R12, R12, R5, RZ, 0x2 ;  /* 0x000000050c0c7211 */ /* 0x000fe400078f10ff */
[--C-:B------:R-:W-:Y:S02]  /*1e550*/  SHF.R.S32.HI R11, RZ, 0x2, R8.reuse ;  /* 0x00000002ff0b7819 */ /* 0x100fe40000011408 */
[----:B------:R-:W-:Y:S02]  /*1e560*/  SHF.R.S32.HI R26, RZ, 0x1f, R8 ;  /* 0x0000001fff1a7819 */ /* 0x000fe40000011408 */
[----:B------:R-:W-:Y:S01]  /*1e570*/  ISETP.NE.AND.EX P2, PT, RZ, UR5, PT, P2 ;  /* 0x00000005ff007c0c */ /* 0x000fe2000bf45320 */
[----:B------:R-:W2:Y:S01]  /*1e580*/  @P1 LDC R8, c[0x0][0xbec] ;  /* 0x0002fb00ff081b82 */ /* 0x000ea20000000800 */
[----:B------:R-:W-:-:S02]  /*1e590*/  LEA.HI R26, R26, R11, RZ, 0x3 ;  /* 0x0000000b1a1a7211 */ /* 0x000fc400078f18ff */
[----:B------:R-:W-:Y:S02]  /*1e5a0*/  LOP3.LUT R12, R12, 0xfffffffc, RZ, 0xc0, !PT ;  /* 0xfffffffc0c0c7812 */ /* 0x000fe400078ec0ff */
[----:B------:R-:W-:Y:S02]  /*1e5b0*/  LOP3.LUT R26, R26, 0xfffffff8, RZ, 0xc0, !PT ;  /* 0xfffffff81a1a7812 */ /* 0x000fe400078ec0ff */
[----:B------:R-:W-:Y:S01]  /*1e5c0*/  LEA.HI R3, R3, R14, RZ, 0x5 ;  /* 0x0000000e03037211 */ /* 0x000fe200078f28ff */
[----:B------:R-:W-:Y:S01]  /*1e5d0*/  IMAD.IADD R12, R5, 0x1, -R12 ;  /* 0x00000001050c7824 */ /* 0x000fe200078e0a0c */
[----:B------:R-:W-:Y:S02]  /*1e5e0*/  SHF.R.S32.HI R24, RZ, 0x7, R9 ;  /* 0x00000007ff187819 */ /* 0x000fe40000011409 */
[----:B------:R-:W-:Y:S02]  /*1e5f0*/  IADD3 R26, R11, -R26, RZ ;  /* 0x8000001a0b1a7210 */ /* 0x000fe40007ffe0ff */
[----:B------:R-:W-:-:S02]  /*1e600*/  SHF.R.S32.HI R3, RZ, 0x5, R3 ;  /* 0x00000005ff037819 */ /* 0x000fc40000011403 */
[----:B------:R-:W-:Y:S02]  /*1e610*/  LEA.HI R9, R9, R24, RZ, 0x1 ;  /* 0x0000001809097211 */ /* 0x000fe400078f08ff */
[----:B------:R-:W-:Y:S02]  /*1e620*/  LEA.HI R5, R12, R12, RZ, 0x1 ;  /* 0x0000000c0c057211 */ /* 0x000fe400078f08ff */
[----:B------:R-:W-:Y:S01]  /*1e630*/  @P2 IADD3 R4, P3, R4, UR4, RZ ;  /* 0x0000000404042c10 */ /* 0x000fe2000ff7e0ff */
[----:B------:R-:W-:Y:S01]  /*1e640*/  ULDC UR4, c[0x0][0xa88] ;  /* 0x0002a20000047ab9 */ /* 0x000fe20000000800 */
[----:B------:R-:W-:Y:S01]  /*1e650*/  IMAD R26, R3, 0x10, R26 ;  /* 0x00000010031a7824 */ /* 0x000fe200078e021a */
[----:B------:R-:W-:Y:S01]  /*1e660*/  LOP3.LUT R9, R9, 0x3fffffe, RZ, 0xc0, !PT ;  /* 0x03fffffe09097812 */ /* 0x000fe200078ec0ff */
[----:B------:R-:W-:Y:S01]  /*1e670*/  IMAD.MOV.U32 R80, RZ, RZ, RZ ;  /* 0x000000ffff507224 */ /* 0x000fe200078e00ff */
[----:B------:R-:W-:Y:S02]  /*1e680*/  LOP3.LUT R11, R5, 0x1ffffffe, RZ, 0xc0, !PT ;  /* 0x1ffffffe050b7812 */ /* 0x000fe400078ec0ff */
[----:B------:R-:W-:-:S02]  /*1e690*/  MOV R3, UR4 ;  /* 0x0000000400037c02 */ /* 0x000fc40008000f00 */
[----:B------:R-:W-:Y:S01]  /*1e6a0*/  @P2 IADD3.X R5, R15, UR5, RZ, P3, !PT ;  /* 0x000000050f052c10 */ /* 0x000fe20009ffe4ff */
[----:B------:R-:W-:Y:S01]  /*1e6b0*/  IMAD.IADD R9, R24, 0x1, -R9 ;  /* 0x0000000118097824 */ /* 0x000fe200078e0a09 */
[----:B------:R1:W5:Y:S01]  /*1e6c0*/  @P0 LDG.E R80, desc[UR6][R6.64] ;  /* 0x0000000606500981 */ /* 0x000362000c1e1900 */
[----:B------:R-:W-:-:S03]  /*1e6d0*/  IMAD.IADD R11, R12, 0x1, -R11 ;  /* 0x000000010c0b7824 */ /* 0x000fc600078e0a0b */
[----:B------:R1:W5:Y:S01]  /*1e6e0*/  @P2 LDG.E R3, desc[UR6][R4.64] ;  /* 0x0000000604032981 */ /* 0x000362000c1e1900 */
[----:B------:R-:W-:Y:S01]  /*1e6f0*/  IMAD R26, R9, 0x40, R26 ;  /* 0x00000040091a7824 */ /* 0x000fe200078e021a */
[----:B------:R-:W-:Y:S06]  /*1e700*/  @P2 BRA `(.L_x_657) ;  /* 0x0000000000142947 */ /* 0x000fec0003800000 */
[----:B------:R-:W-:Y:S05]  /*1e710*/  @!P0 BRA `(.L_x_657) ;  /* 0x0000000000108947 */ /* 0x000fea0003800000 */
[----:B------:R-:W-:Y:S02]  /*1e720*/  ULDC.64 UR4, c[0x0][0x208] ;  /* 0x0000820000047ab9 */ /* 0x000fe40000000a00 */
[----:B-1----:R-:W3:Y:S04]  /*1e730*/  LDG.E R4, desc[UR4][R6.64] ;  /* 0x0000000406047981 */ /* 0x002ee8000c1e1900 */
[----:B-----5:R-:W3:Y:S02]  /*1e740*/  LDG.E R3, desc[UR4][R6.64+0x4] ;  /* 0x0000040406037981 */ /* 0x020ee4000c1e1900 */
[----:B---3--:R-:W-:-:S07]  /*1e750*/  IADD3 R3, -R4, R3, RZ ;  /* 0x0000000304037210 */ /* 0x008fce0007ffe1ff */
.L_x_657:
[----:B------:R-:W3:Y:S01]  /*1e760*/  LDL R89, [R1+0x64] ;  /* 0x0000640001597983 */ /* 0x000ee20000100800 */
[----:B------:R-:W-:Y:S01]  /*1e770*/  IMAD R11, R11, 0x8, R26 ;  /* 0x000000080b0b7824 */ /* 0x000fe200078e021a */
[----:B------:R-:W-:Y:S01]  /*1e780*/  ULDC.64 UR4, c[0x0][0xb90] ;  /* 0x0002e40000047ab9 */ /* 0x000fe20000000a00 */
[----:B-----5:R-:W-:Y:S01]  /*1e790*/  SHF.R.S32.HI R81, RZ, 0x1f, R80 ;  /* 0x0000001fff517819 */ /* 0x020fe20000011450 */
[----:B------:R-:W4:Y:S01]  /*1e7a0*/  LDL.LU R88, [R1+0x68] ;  /* 0x0000680001587983 */ /* 0x000f220000300800 */
[----:B-1----:R-:W-:Y:S02]  /*1e7b0*/  SEL R28, R10, RZ, !P0 ;  /* 0x000000ff0a1c7207 */ /* 0x002fe40004000000 */
[----:B------:R-:W-:Y:S01]  /*1e7c0*/  SEL R83, R136, RZ, !P0 ;  /* 0x000000ff88537207 */ /* 0x000fe20004000000 */
[----:B------:R-:W2:Y:S01]  /*1e7d0*/  LDL.LU R86, [R1+0x74] ;  /* 0x0000740001567983 */ /* 0x000ea20000300800 */
[----:B------:R-:W-:Y:S01]  /*1e7e0*/  IMAD R3, R3, R82, RZ ;  /* 0x0000005203037224 */ /* 0x000fe200078e02ff */
[----:B------:R-:W1:Y:S01]  /*1e7f0*/  @P1 LDC R85, c[0x0][0xbec] ;  /* 0x0002fb00ff551b82 */ /* 0x000e620000000800 */
[----:B------:R-:W-:-:S07]  /*1e800*/  ULDC.64 UR6, c[0x0][0x208] ;  /* 0x0000820000067ab9 */ /* 0x000fce0000000a00 */
[----:B------:R-:W1:Y:S01]  /*1e810*/  @P1 LDC R87, c[0x0][0xbf0] ;  /* 0x0002fc00ff571b82 */ /* 0x000e620000000800 */
[----:B------:R-:W-:Y:S01]  /*1e820*/  BSSY B1, `(.L_x_658) ;  /* 0x00000d1000017945 */ /* 0x000fe20003800000 */
[----:B---3--:R-:W-:Y:S01]  /*1e830*/  IMAD R9, R219, 0x8, R89 ;  /* 0x00000008db097824 */ /* 0x008fe200078e0259 */
[----:B----4-:R-:W-:-:S03]  /*1e840*/  SHF.R.S32.HI R84, RZ, 0x1f, R88 ;  /* 0x0000001fff547819 */ /* 0x010fc60000011458 */
[----:B------:R-:W-:Y:S02]  /*1e850*/  IMAD.SHL.U32 R9, R9, 0x8, RZ ;  /* 0x0000000809097824 */ /* 0x000fe400078e00ff */
[----:B--2---:R-:W-:Y:S02]  /*1e860*/  IMAD R15, R86, 0x80, R11 ;  /* 0x00000080560f7824 */ /* 0x004fe400078e020b */
[----:B------:R-:W-:Y:S02]  /*1e870*/  IMAD R4, R84, UR4, RZ ;  /* 0x0000000454047c24 */ /* 0x000fe4000f8e02ff */
[----:B------:R-:W-:Y:S01]  /*1e880*/  @P1 IMAD.HI.U32 R6, R15, R8, RZ ;  /* 0x000000080f061227 */ /* 0x000fe200078e00ff */
[----:B------:R-:W-:-:S03]  /*1e890*/  MOV R7, R15 ;  /* 0x0000000f00077202 */ /* 0x000fc60000000f00 */
[C---:B------:R-:W-:Y:S01]  /*1e8a0*/  IMAD R11, R88.reuse, UR5, R4 ;  /* 0x00000005580b7c24 */ /* 0x040fe2000f8e0204 */
[----:B0-----:R-:W-:Y:S01]  /*1e8b0*/  @P1 SHF.R.U32.HI R7, RZ, R13, R6 ;  /* 0x0000000dff071219 */ /* 0x001fe20000011606 */
[----:B------:R-:W-:Y:S01]  /*1e8c0*/  IMAD.WIDE.U32 R4, R88, UR4, R80 ;  /* 0x0000000458047c25 */ /* 0x000fe2000f8e0050 */
[----:B------:R-:W-:-:S03]  /*1e8d0*/  ULDC.64 UR4, c[0x0][0xb98] ;  /* 0x0002e60000047ab9 */ /* 0x000fc60000000a00 */
[----:B------:R-:W-:Y:S01]  /*1e8e0*/  IMAD.WIDE R20, R9, 0x2, R20 ;  /* 0x0000000209147825 */ /* 0x000fe200078e0214 */
[----:B------:R-:W-:-:S03]  /*1e8f0*/  IADD3 R5, R5, R11, RZ ;  /* 0x0000000b05057210 */ /* 0x000fc60007ffe0ff */
[----:B------:R-:W-:Y:S01]  /*1e900*/  IMAD.MOV R11, RZ, RZ, -R7 ;  /* 0x000000ffff0b7224 */ /* 0x000fe200078e0a07 */
[----:B------:R-:W-:Y:S01]  /*1e910*/  IADD3 R13, P6, R20, 0x2000, RZ ;  /* 0x00002000140d7810 */ /* 0x000fe20007fde0ff */
[----:B------:R-:W-:Y:S01]  /*1e920*/  IMAD R6, R28, UR4, RZ ;  /* 0x000000041c067c24 */ /* 0x000fe2000f8e02ff */
[C---:B------:R-:W-:Y:S01]  /*1e930*/  IADD3 R25, P5, R20.reuse, 0x3000, RZ ;  /* 0x0000300014197810 */ /* 0x040fe20007fbe0ff */
[----:B------:R-:W-:Y:S01]  /*1e940*/  IMAD.WIDE.U32 R4, R83, UR4, R4 ;  /* 0x0000000453047c25 */ /* 0x000fe2000f8e0004 */
[----:B------:R-:W-:Y:S02]  /*1e950*/  IADD3 R33, P4, R20, 0x4000, RZ ;  /* 0x0000400014217810 */ /* 0x000fe40007f9e0ff */
[----:B------:R-:W-:Y:S01]  /*1e960*/  LOP3.LUT R12, R13, 0x380, RZ, 0xc0, !PT ;  /* 0x000003800d0c7812 */ /* 0x000fe200078ec0ff */
[----:B------:R-:W-:Y:S01]  /*1e970*/  IMAD R9, R82, R11, R15 ;  /* 0x0000000b52097224 */ /* 0x000fe200078e020f */
[----:B------:R-:W-:Y:S01]  /*1e980*/  SHF.R.S32.HI R11, RZ, 0x1f, R7 ;  /* 0x0000001fff0b7819 */ /* 0x000fe20000011407 */
[----:B------:R-:W-:Y:S01]  /*1e990*/  IMAD R8, R83, UR5, R6 ;  /* 0x0000000553087c24 */ /* 0x000fe2000f8e0206 */
[----:B------:R-:W-:Y:S01]  /*1e9a0*/  IADD3 R4, P0, R7, R4, RZ ;  /* 0x0000000407047210 */ /* 0x000fe20007f1e0ff */
[----:B------:R-:W-:Y:S01]  /*1e9b0*/  ULDC.64 UR4, c[0x0][0xb88] ;  /* 0x0002e20000047ab9 */ /* 0x000fe20000000a00 */
[----:B------:R-:W-:-:S02]  /*1e9c0*/  SHF.R.S32.HI R6, RZ, 0x1f, R9 ;  /* 0x0000001fff067819 */ /* 0x000fc40000011409 */
[----:B------:R-:W-:Y:S02]  /*1e9d0*/  IADD3.X R5, R11, R5, R8, P0, !PT ;  /* 0x000000050b057210 */ /* 0x000fe400007fe408 */
[----:B------:R-:W-:Y:S01]  /*1e9e0*/  IADD3 R7, P2, R20, 0x1000, RZ ;  /* 0x0000100014077810 */ /* 0x000fe20007f5e0ff */
[----:B------:R-:W-:Y:S01]  /*1e9f0*/  IMAD R6, R6, UR4, RZ ;  /* 0x0000000406067c24 */ /* 0x000fe2000f8e02ff */
[----:B------:R-:W-:Y:S01]  /*1ea00*/  LOP3.LUT R24, R25, 0x380, RZ, 0xc0, !PT ;  /* 0x0000038019187812 */ /* 0x000fe200078ec0ff */
[----:B------:R-:W-:Y:S01]  /*1ea10*/  IMAD.WIDE.U32 R4, R9, UR4, R4 ;  /* 0x0000000409047c25 */ /* 0x000fe2000f8e0004 */
[----:B------:R-:W-:Y:S02]  /*1ea20*/  LOP3.LUT R32, R33, 0x380, RZ, 0xc0, !PT ;  /* 0x0000038021207812 */ /* 0x000fe400078ec0ff */
[----:B------:R-:W-:Y:S01]  /*1ea30*/  SHF.R.U64 R12, R12, 0x3, RZ ;  /* 0x000000030c0c7819 */ /* 0x000fe200000012ff */
[----:B------:R-:W-:Y:S01]  /*1ea40*/  IMAD R11, R9, UR5, R6 ;  /* 0x00000005090b7c24 */ /* 0x000fe2000f8e0206 */
[----:B------:R-:W-:Y:S01]  /*1ea50*/  ULDC.64 UR4, c[0x0][0xb50] ;  /* 0x0002d40000047ab9 */ /* 0x000fe20000000a00 */
[----:B------:R-:W-:-:S02]  /*1ea60*/  IADD3.X R9, RZ, R21, RZ, P2, !PT ;  /* 0x00000015ff097210 */ /* 0x000fc400017fe4ff */
[----:B------:R-:W-:Y:S01]  /*1ea70*/  IMAD.IADD R5, R5, 0x1, R11 ;  /* 0x0000000105057824 */ /* 0x000fe200078e020b */
[----:B------:R-:W-:Y:S02]  /*1ea80*/  LEA R6, P3, R4, UR4, 0x2 ;  /* 0x0000000404067c11 */ /* 0x000fe4000f8610ff */
[----:B------:R-:W-:Y:S02]  /*1ea90*/  IADD3 R41, P2, R20, 0x6000, RZ ;  /* 0x0000600014297810 */ /* 0x000fe40007f5e0ff */
[----:B------:R-:W-:Y:S01]  /*1eaa0*/  LEA.HI.X R10, R4, UR5, R5, 0x2, P3 ;  /* 0x00000005040a7c11 */ /* 0x000fe200098f1405 */
[----:B------:R-:W-:Y:S01]  /*1eab0*/  SHFL.IDX PT, R54, R6, RZ, 0x1c1f ;  /* 0x001c1fff06367589 */ /* 0x000fe200000e0000 */
[----:B------:R-:W-:Y:S01]  /*1eac0*/  IADD3 R37, P3, R20, 0x5000, RZ ;  /* 0x0000500014257810 */ /* 0x000fe20007f7e0ff */
[----:B------:R-:W-:Y:S01]  /*1ead0*/  ULDC.64 UR4, c[0x0][0xaa0] ;  /* 0x0002a80000047ab9 */ /* 0x000fe20000000a00 */
[----:B------:R-:W-:Y:S01]  /*1eae0*/  LOP3.LUT R40, R41, 0x380, RZ, 0xc0, !PT ;  /* 0x0000038029287812 */ /* 0x000fe200078ec0ff */
[----:B------:R-:W0:Y:S01]  /*1eaf0*/  SHFL.IDX PT, R55, R10, RZ, 0x1c1f ;  /* 0x001c1fff0a377589 */ /* 0x000e2200000e0000 */
[----:B------:R-:W-:-:S02]  /*1eb00*/  LOP3.LUT R36, R37, 0x380, RZ, 0xc0, !PT ;  /* 0x0000038025247812 */ /* 0x000fc400078ec0ff */
[----:B------:R-:W-:Y:S01]  /*1eb10*/  SHF.R.U64 R40, R40, 0x3, RZ ;  /* 0x0000000328287819 */ /* 0x000fe200000012ff */
[----:B------:R-:W-:Y:S01]  /*1eb20*/  SHFL.IDX PT, R58, R6, 0x1, 0x1c1f ;  /* 0x003c1f00063a7f89 */ /* 0x000fe200000e0000 */
[----:B------:R-:W-:Y:S02]  /*1eb30*/  SHF.R.U64 R36, R36, 0x3, RZ ;  /* 0x0000000324247819 */ /* 0x000fe400000012ff */
[----:B------:R-:W-:Y:S01]  /*1eb40*/  SHF.R.U64 R24, R24, 0x3, RZ ;  /* 0x0000000318187819 */ /* 0x000fe200000012ff */
[----:B------:R-:W2:Y:S01]  /*1eb50*/  SHFL.IDX PT, R59, R10, 0x1, 0x1c1f ;  /* 0x003c1f000a3b7f89 */ /* 0x000ea200000e0000 */
[----:B------:R-:W-:Y:S02]  /*1eb60*/  SHF.R.U64 R32, R32, 0x3, RZ ;  /* 0x0000000320207819 */ /* 0x000fe400000012ff */
[----:B------:R-:W-:Y:S01]  /*1eb70*/  LOP3.LUT R40, R40, R41, RZ, 0x3c, !PT ;  /* 0x0000002928287212 */ /* 0x000fe200078e3cff */
[--C-:B------:R-:W-:Y:S01]  /*1eb80*/  IMAD.X R41, RZ, RZ, R21.reuse, P2 ;  /* 0x000000ffff297224 */ /* 0x100fe200010e0615 */
[----:B------:R-:W-:Y:S01]  /*1eb90*/  LOP3.LUT R36, R36, R37, RZ, 0x3c, !PT ;  /* 0x0000002524247212 */ /* 0x000fe200078e3cff */
[--C-:B------:R-:W-:Y:S01]  /*1eba0*/  IMAD.X R37, RZ, RZ, R21.reuse, P3 ;  /* 0x000000ffff257224 */ /* 0x100fe200018e0615 */
[----:B------:R-:W-:Y:S01]  /*1ebb0*/  LOP3.LUT R12, R12, R13, RZ, 0x3c, !PT ;  /* 0x0000000d0c0c7212 */ /* 0x000fe200078e3cff */
[--C-:B------:R-:W-:Y:S01]  /*1ebc0*/  IMAD.X R13, RZ, RZ, R21.reuse, P6 ;  /* 0x000000ffff0d7224 */ /* 0x100fe200030e0615 */
[----:B------:R-:W-:Y:S01]  /*1ebd0*/  LOP3.LUT R24, R24, R25, RZ, 0x3c, !PT ;  /* 0x0000001918187212 */ /* 0x000fe200078e3cff */
[----:B------:R-:W-:Y:S01]  /*1ebe0*/  IMAD.X R25, RZ, RZ, R21, P5 ;  /* 0x000000ffff197224 */ /* 0x000fe200028e0615 */
[----:B------:R-:W-:-:S02]  /*1ebf0*/  LOP3.LUT R32, R32, R33, RZ, 0x3c, !PT ;  /* 0x0000002120207212 */ /* 0x000fc400078e3cff */
[C---:B------:R-:W-:Y:S02]  /*1ec00*/  IADD3 R61, P2, R20.reuse, 0xb000, RZ ;  /* 0x0000b000143d7810 */ /* 0x040fe40007f5e0ff */
[----:B------:R-:W-:Y:S02]  /*1ec10*/  IADD3.X R33, RZ, R21, RZ, P4, !PT ;  /* 0x00000015ff217210 */ /* 0x000fe400027fe4ff */
[C---:B------:R-:W-:Y:S02]  /*1ec20*/  IADD3 R57, P3, R20.reuse, 0xa000, RZ ;  /* 0x0000a00014397810 */ /* 0x040fe40007f7e0ff */
[C---:B------:R-:W-:Y:S02]  /*1ec30*/  IADD3 R45, P6, R20.reuse, 0x7000, RZ ;  /* 0x00007000142d7810 */ /* 0x040fe40007fde0ff */
[C---:B------:R-:W-:Y:S02]  /*1ec40*/  IADD3 R49, P5, R20.reuse, 0x8000, RZ ;  /* 0x0000800014317810 */ /* 0x040fe40007fbe0ff */
[----:B------:R-:W-:-:S02]  /*1ec50*/  IADD3 R53, P4, R20, 0x9000, RZ ;  /* 0x0000900014357810 */ /* 0x000fc40007f9e0ff */
[----:B------:R-:W-:Y:S02]  /*1ec60*/  LOP3.LUT P0, RZ, R14, 0x3, RZ, 0xc0, !PT ;  /* 0x000000030eff7812 */ /* 0x000fe4000780c0ff */
[----:B------:R-:W-:Y:S02]  /*1ec70*/  LOP3.LUT R60, R61, 0x380, RZ, 0xc0, !PT ;  /* 0x000003803d3c7812 */ /* 0x000fe400078ec0ff */
[----:B------:R-:W-:Y:S02]  /*1ec80*/  LOP3.LUT R56, R57, 0x380, RZ, 0xc0, !PT ;  /* 0x0000038039387812 */ /* 0x000fe400078ec0ff */
[----:B------:R-:W-:Y:S02]  /*1ec90*/  LEA R14, R86, R26, 0x7 ;  /* 0x0000001a560e7211 */ /* 0x000fe400078e38ff */
[----:B------:R-:W-:Y:S02]  /*1eca0*/  LOP3.LUT R44, R45, 0x380, RZ, 0xc0, !PT ;  /* 0x000003802d2c7812 */ /* 0x000fe400078ec0ff */
[----:B------:R-:W-:Y:S01]  /*1ecb0*/  LOP3.LUT R48, R49, 0x380, RZ, 0xc0, !PT ;  /* 0x0000038031307812 */ /* 0x000fe200078ec0ff */
[----:B------:R-:W-:Y:S01]  /*1ecc0*/  VIADD R4, R14, 0x8 ;  /* 0x000000080e047836 */ /* 0x000fe20000000000 */
[----:B------:R-:W-:-:S02]  /*1ecd0*/  LOP3.LUT R52, R53, 0x380, RZ, 0xc0, !PT ;  /* 0x0000038035347812 */ /* 0x000fc400078ec0ff */
[----:B------:R-:W-:Y:S02]  /*1ece0*/  LOP3.LUT R8, R7, 0x380, RZ, 0xc0, !PT ;  /* 0x0000038007087812 */ /* 0x000fe400078ec0ff */
[----:B------:R-:W-:Y:S02]  /*1ecf0*/  SHF.R.U64 R60, R60, 0x3, RZ ;  /* 0x000000033c3c7819 */ /* 0x000fe400000012ff */
[----:B------:R-:W-:Y:S02]  /*1ed00*/  SHF.R.U64 R56, R56, 0x3, RZ ;  /* 0x0000000338387819 */ /* 0x000fe400000012ff */
[----:B------:R-:W-:Y:S02]  /*1ed10*/  SHF.R.U64 R44, R44, 0x3, RZ ;  /* 0x000000032c2c7819 */ /* 0x000fe400000012ff */
[----:B------:R-:W-:Y:S02]  /*1ed20*/  SHF.R.U64 R48, R48, 0x3, RZ ;  /* 0x0000000330307819 */ /* 0x000fe400000012ff */
[----:B------:R-:W-:-:S02]  /*1ed30*/  SHF.R.U64 R52, R52, 0x3, RZ ;  /* 0x0000000334347819 */ /* 0x000fc400000012ff */
[----:B------:R-:W-:Y:S02]  /*1ed40*/  SHF.R.U64 R8, R8, 0x3, RZ ;  /* 0x0000000308087819 */ /* 0x000fe400000012ff */
[----:B------:R-:W-:Y:S02]  /*1ed50*/  LOP3.LUT R60, R60, R61, RZ, 0x3c, !PT ;  /* 0x0000003d3c3c7212 */ /* 0x000fe400078e3cff */
[----:B------:R-:W-:Y:S01]  /*1ed60*/  LOP3.LUT R56, R56, R57, RZ, 0x3c, !PT ;  /* 0x0000003938387212 */ /* 0x000fe200078e3cff */
[--C-:B------:R-:W-:Y:S01]  /*1ed70*/  IMAD.X R57, RZ, RZ, R21.reuse, P3 ;  /* 0x000000ffff397224 */ /* 0x100fe200018e0615 */
[----:B------:R-:W-:Y:S02]  /*1ed80*/  IADD3.X R61, RZ, R21, RZ, P2, !PT ;  /* 0x00000015ff3d7210 */ /* 0x000fe400017fe4ff */
[----:B------:R-:W-:Y:S02]  /*1ed90*/  LOP3.LUT R44, R44, R45, RZ, 0x3c, !PT ;  /* 0x0000002d2c2c7212 */ /* 0x000fe400078e3cff */
[----:B------:R-:W-:Y:S01]  /*1eda0*/  LOP3.LUT R48, R48, R49, RZ, 0x3c, !PT ;  /* 0x0000003130307212 */ /* 0x000fe200078e3cff */
[--C-:B------:R-:W-:Y:S01]  /*1edb0*/  IMAD.X R49, RZ, RZ, R21.reuse, P5 ;  /* 0x000000ffff317224 */ /* 0x100fe200028e0615 */
[----:B------:R-:W-:Y:S01]  /*1edc0*/  LOP3.LUT R52, R52, R53, RZ, 0x3c, !PT ;  /* 0x0000003534347212 */ /* 0x000fe200078e3cff */
[----:B------:R-:W-:Y:S01]  /*1edd0*/  IMAD.X R53, RZ, RZ, R21, P4 ;  /* 0x000000ffff357224 */ /* 0x000fe200020e0615 */
[----:B------:R-:W-:-:S02]  /*1ede0*/  ISETP.GE.OR P2, PT, R14, R3, P0 ;  /* 0x000000030e00720c */ /* 0x000fc40000746670 */
[----:B------:R-:W-:Y:S02]  /*1edf0*/  LOP3.LUT R8, R8, R7, RZ, 0x3c, !PT ;  /* 0x0000000708087212 */ /* 0x000fe400078e3cff */
[----:B------:R-:W-:Y:S02]  /*1ee00*/  IADD3.X R45, RZ, R21, RZ, P6, !PT ;  /* 0x00000015ff2d7210 */ /* 0x000fe400037fe4ff */
[----:B------:R-:W-:Y:S02]  /*1ee10*/  IADD3 R5, P3, R20, 0xf000, RZ ;  /* 0x0000f00014057810 */ /* 0x000fe40007f7e0ff */
[----:B------:R-:W-:Y:S02]  /*1ee20*/  ISETP.GE.OR P0, PT, R4, R3, P0 ;  /* 0x000000030400720c */ /* 0x000fe40000706670 */
[C---:B------:R-:W-:Y:S01]  /*1ee30*/  IADD3 R65, P6, R20.reuse, 0xc000, RZ ;  /* 0x0000c00014417810 */ /* 0x040fe20007fde0ff */
[----:B------:R-:W-:Y:S01]  /*1ee40*/  IMAD.X R77, RZ, RZ, R21, P3 ;  /* 0x000000ffff4d7224 */ /* 0x000fe200018e0615 */
[C---:B------:R-:W-:Y:S01]  /*1ee50*/  IADD3 R69, P5, R20.reuse, 0xd000, RZ ;  /* 0x0000d00014457810 */ /* 0x040fe20007fbe0ff */
[----:B0-----:R-:W-:Y:S01]  /*1ee60*/  @!P2 ST.E desc[UR6][R54.64], R0 ;  /* 0x000000003600a985 */ /* 0x001fe2000c101906 */
[----:B------:R-:W-:-:S02]  /*1ee70*/  IADD3 R73, P4, R20, 0xe000, RZ ;  /* 0x0000e00014497810 */ /* 0x000fc40007f9e0ff */
[----:B------:R-:W-:Y:S02]  /*1ee80*/  LOP3.LUT R7, R20, 0x380, RZ, 0xc0, !PT ;  /* 0x0000038014077812 */ /* 0x000fe400078ec0ff */
[----:B------:R-:W-:Y:S02]  /*1ee90*/  LOP3.LUT R4, R5, 0x380, RZ, 0xc0, !PT ;  /* 0x0000038005047812 */ /* 0x000fe400078ec0ff */
[----:B------:R-:W-:Y:S01]  /*1eea0*/  LOP3.LUT R64, R65, 0x380, RZ, 0xc0, !PT ;  /* 0x0000038041407812 */ /* 0x000fe200078ec0ff */
[----:B--2---:R0:W-:Y:S01]  /*1eeb0*/  @!P0 ST.E desc[UR6][R58.64], R2 ;  /* 0x000000023a008985 */ /* 0x0041e2000c101906 */
[----:B------:R-:W-:Y:S02]  /*1eec0*/  LOP3.LUT R68, R69, 0x380, RZ, 0xc0, !PT ;  /* 0x0000038045447812 */ /* 0x000fe400078ec0ff */
[----:B------:R-:W-:Y:S01]  /*1eed0*/  LOP3.LUT R72, R73, 0x380, RZ, 0xc0, !PT ;  /* 0x0000038049487812 */ /* 0x000fe200078ec0ff */
[----:B------:R-:W5:Y:S01]  /*1eee0*/  LD.E.128 R8, desc[UR6][R8.64] ;  /* 0x0000000608087980 */ /* 0x000f62000c101d00 */
[----:B------:R-:W-:-:S02]  /*1eef0*/  SHF.R.U64 R7, R7, 0x3, RZ ;  /* 0x0000000307077819 */ /* 0x000fc400000012ff */
[----:B------:R-:W-:Y:S01]  /*1ef00*/  SHF.R.U64 R4, R4, 0x3, RZ ;  /* 0x0000000304047819 */ /* 0x000fe200000012ff */
[----:B------:R-:W5:Y:S01]  /*1ef10*/  LD.E.128 R12, desc[UR6][R12.64] ;  /* 0x000000060c0c7980 */ /* 0x000f62000c101d00 */
[----:B------:R-:W-:Y:S02]  /*1ef20*/  SHF.R.U64 R64, R64, 0x3, RZ ;  /* 0x0000000340407819 */ /* 0x000fe400000012ff */
[----:B------:R-:W-:Y:S01]  /*1ef30*/  SHF.R.U64 R68, R68, 0x3, RZ ;  /* 0x0000000344447819 */ /* 0x000fe200000012ff */
[----:B------:R-:W5:Y:S01]  /*1ef40*/  LD.E.128 R24, desc[UR6][R24.64] ;  /* 0x0000000618187980 */ /* 0x000f62000c101d00 */
[----:B------:R-:W-:Y:S02]  /*1ef50*/  SHF.R.U64 R72, R72, 0x3, RZ ;  /* 0x0000000348487819 */ /* 0x000fe400000012ff */
[----:B------:R-:W-:Y:S01]  /*1ef60*/  LOP3.LUT R20, R7, R20, RZ, 0x3c, !PT ;  /* 0x0000001407147212 */ /* 0x000fe200078e3cff */
[----:B------:R-:W5:Y:S01]  /*1ef70*/  LD.E.128 R32, desc[UR6][R32.64] ;  /* 0x0000000620207980 */ /* 0x000f62000c101d00 */
[----:B------:R-:W-:Y:S01]  /*1ef80*/  LOP3.LUT R64, R64, R65, RZ, 0x3c, !PT ;  /* 0x0000004140407212 */ /* 0x000fe200078e3cff */
[--C-:B------:R-:W-:Y:S01]  /*1ef90*/  IMAD.X R65, RZ, RZ, R21.reuse, P6 ;  /* 0x000000ffff417224 */ /* 0x100fe200030e0615 */
[----:B------:R-:W-:Y:S01]  /*1efa0*/  LOP3.LUT R68, R68, R69, RZ, 0x3c, !PT ;  /* 0x0000004544447212 */ /* 0x000fe200078e3cff */
[----:B------:R-:W-:Y:S01]  /*1efb0*/  IMAD.X R69, RZ, RZ, R21, P5 ;  /* 0x000000ffff457224 */ /* 0x000fe200028e0615 */
[----:B------:R-:W-:Y:S01]  /*1efc0*/  LOP3.LUT R72, R72, R73, RZ, 0x3c, !PT ;  /* 0x0000004948487212 */ /* 0x000fe200078e3cff */
[----:B------:R-:W5:Y:S01]  /*1efd0*/  LD.E.128 R36, desc[UR6][R36.64] ;  /* 0x0000000624247980 */ /* 0x000f62000c101d00 */
[----:B------:R-:W-:-:S02]  /*1efe0*/  LOP3.LUT R76, R4, R5, RZ, 0x3c, !PT ;  /* 0x00000005044c7212 */ /* 0x000fc400078e3cff */
[----:B------:R-:W-:Y:S01]  /*1eff0*/  IADD3.X R73, RZ, R21, RZ, P4, !PT ;  /* 0x00000015ff497210 */ /* 0x000fe200027fe4ff */
[----:B------:R2:W5:Y:S01]  /*1f000*/  LD.E.128 R4, desc[UR6][R20.64] ;  /* 0x0000000614047980 */ /* 0x000562000c101d00 */
[----:B0-----:R-:W-:-:S03]  /*1f010*/  LEA R2, R89, R219, 0x5 ;  /* 0x000000db59027211 */ /* 0x001fc600078e28ff */
[----:B------:R-:W5:Y:S04]  /*1f020*/  LD.E.128 R40, desc[UR6][R40.64] ;  /* 0x0000000628287980 */ /* 0x000f68000c101d00 */
[----:B------:R-:W5:Y:S01]  /*1f030*/  LD.E.128 R44, desc[UR6][R44.64] ;  /* 0x000000062c2c7980 */ /* 0x000f62000c101d00 */
[----:B--2---:R-:W-:-:S03]  /*1f040*/  IMAD R21, R81, UR4, RZ ;  /* 0x0000000451157c24 */ /* 0x004fc6000f8e02ff */
[----:B------:R-:W5:Y:S01]  /*1f050*/  LD.E.128 R48, desc[UR6][R48.64] ;  /* 0x0000000630307980 */ /* 0x000f62000c101d00 */
[C---:B------:R-:W-:Y:S02]  /*1f060*/  IMAD R81, R80.reuse, UR5, R21 ;  /* 0x0000000550517c24 */ /* 0x040fe4000f8e0215 */
[----:B------:R-:W-:Y:S01]  /*1f070*/  IMAD.WIDE.U32 R20, R80, UR4, RZ ;  /* 0x0000000450147c25 */ /* 0x000fe2000f8e00ff */
[----:B------:R-:W-:Y:S01]  /*1f080*/  ULDC.64 UR4, c[0x0][0xae8] ;  /* 0x0002ba0000047ab9 */ /* 0x000fe20000000a00 */
[----:B------:R-:W5:Y:S02]  /*1f090*/  LD.E.128 R52, desc[UR6][R52.64] ;  /* 0x0000000634347980 */ /* 0x000f64000c101d00 */
[----:B------:R-:W-:Y:S02]  /*1f0a0*/  IMAD.IADD R21, R21, 0x1, R81 ;  /* 0x0000000115157824 */ /* 0x000fe400078e0251 */
[----:B------:R-:W-:Y:S01]  /*1f0b0*/  IMAD R84, R84, UR4, RZ ;  /* 0x0000000454547c24 */ /* 0x000fe2000f8e02ff */
[----:B------:R-:W5:Y:S01]  /*1f0c0*/  LD.E.128 R56, desc[UR6][R56.64] ;  /* 0x0000000638387980 */ /* 0x000f62000c101d00 */
[----:B------:R-:W-:-:S02]  /*1f0d0*/  IMAD R2, R86, 0x80, R2 ;  /* 0x0000008056027824 */ /* 0x000fc400078e0202 */
[C---:B------:R-:W-:Y:S01]  /*1f0e0*/  IMAD R81, R88.reuse, UR5, R84 ;  /* 0x0000000558517c24 */ /* 0x040fe2000f8e0254 */
[----:B------:R-:W5:Y:S01]  /*1f0f0*/  LD.E.128 R60, desc[UR6][R60.64] ;  /* 0x000000063c3c7980 */ /* 0x000f62000c101d00 */
[----:B------:R-:W-:Y:S01]  /*1f100*/  IMAD.WIDE.U32 R20, R88, UR4, R20 ;  /* 0x0000000458147c25 */ /* 0x000fe2000f8e0014 */
[----:B------:R-:W-:Y:S02]  /*1f110*/  ULDC.64 UR4, c[0x0][0xaf0] ;  /* 0x0002bc0000047ab9 */ /* 0x000fe40000000a00 */
[----:B------:R-:W5:Y:S01]  /*1f120*/  LD.E.128 R64, desc[UR6][R64.64] ;  /* 0x0000000640407980 */ /* 0x000f62000c101d00 */
[----:B-1----:R-:W-:-:S03]  /*1f130*/  @P1 IMAD.HI.U32 R0, R2, R85, RZ ;  /* 0x0000005502001227 */ /* 0x002fc600078e00ff */
[----:B------:R-:W5:Y:S01]  /*1f140*/  LD.E.128 R68, desc[UR6][R68.64] ;  /* 0x0000000644447980 */ /* 0x000f62000c101d00 */
[----:B------:R-:W-:Y:S01]  /*1f150*/  IMAD.IADD R21, R21, 0x1, R81 ;  /* 0x0000000115157824 */ /* 0x000fe200078e0251 */
[----:B------:R-:W-:Y:S01]  /*1f160*/  MOV R81, R2 ;  /* 0x0000000200517202 */ /* 0x000fe20000000f00 */
[----:B------:R-:W-:Y:S01]  /*1f170*/  IMAD R28, R28, UR4, RZ ;  /* 0x000000041c1c7c24 */ /* 0x000fe2000f8e02ff */
[----:B------:R-:W-:Y:S01]  /*1f180*/  @P1 SHF.R.U32.HI R81, RZ, R87, R0 ;  /* 0x00000057ff511219 */ /* 0x000fe20000011600 */
[C---:B------:R-:W-:Y:S01]  /*1f190*/  IMAD.WIDE.U32 R20, R83.reuse, UR4, R20 ;  /* 0x0000000453147c25 */ /* 0x040fe2000f8e0014 */
[----:B------:R-:W5:Y:S02]  /*1f1a0*/  LD.E.128 R72, desc[UR6][R72.64] ;  /* 0x0000000648487980 */ /* 0x000f64000c101d00 */
[--C-:B------:R-:W-:Y:S01]  /*1f1b0*/  SHF.R.S32.HI R0, RZ, 0x1f, R81.reuse ;  /* 0x0000001fff007819 */ /* 0x100fe20000011451 */
[----:B------:R-:W-:Y:S01]  /*1f1c0*/  IMAD R85, R83, UR5, R28 ;  /* 0x0000000553557c24 */ /* 0x000fe2000f8e021c */
[----:B------:R-:W-:Y:S01]  /*1f1d0*/  ULDC.64 UR4, c[0x0][0xae0] ;  /* 0x0002b80000047ab9 */ /* 0x000fe20000000a00 */
[----:B------:R-:W-:Y:S01]  /*1f1e0*/  IMAD.MOV R83, RZ, RZ, -R81 ;  /* 0x000000ffff537224 */ /* 0x000fe200078e0a51 */
[----:B------:R-:W5:Y:S01]  /*1f1f0*/  LD.E.128 R76, desc[UR6][R76.64] ;  /* 0x000000064c4c7980 */ /* 0x000f62000c101d00 */
[----:B------:R-:W-:-:S02]  /*1f200*/  IMAD R0, R0, UR4, RZ ;  /* 0x0000000400007c24 */ /* 0x000fc4000f8e02ff */
[----:B------:R-:W-:Y:S01]  /*1f210*/  IMAD R83, R82, R83, R2 ;  /* 0x0000005352537224 */ /* 0x000fe200078e0202 */
[----:B------:R-:W-:Y:S01]  /*1f220*/  @!PT LDS RZ, [RZ] ;  /* 0x00000000fffff984 */ /* 0x000fe20000000800 */
[----:B------:R-:W-:Y:S01]  /*1f230*/  @!PT LDS RZ, [RZ] ;  /* 0x00000000fffff984 */ /* 0x000fe20000000800 */
[----:B------:R-:W-:Y:S01]  /*1f240*/  @!PT LDS RZ, [RZ] ;  /* 0x00000000fffff984 */ /* 0x000fe20000000800 */
[----:B------:R-:W-:Y:S01]  /*1f250*/  @!PT LDS RZ, [RZ] ;  /* 0x00000000fffff984 */ /* 0x000fe20000000800 */
[----:B------:R0:W-:Y:S06]  /*1f260*/  MEMBAR.ALL.CTA ;  /* 0x0000000000007992 */ /* 0x0001ec0000008000 */
[----:B0-----:R-:W0:Y:S01]  /*1f270*/  FENCE.VIEW.ASYNC.S ;  /* 0x00000000000073c6 */ /* 0x001e220000000000 */
[----:B------:R-:W-:Y:S02]  /*1f280*/  IMAD.IADD R21, R21, 0x1, R85 ;  /* 0x0000000115157824 */ /* 0x000fe400078e0255 */
[C---:B------:R-:W-:Y:S01]  /*1f290*/  IMAD R85, R81.reuse, UR5, R0 ;  /* 0x0000000551557c24 */ /* 0x040fe2000f8e0200 */
[----:B------:R-:W-:Y:S01]  /*1f2a0*/  SHF.R.S32.HI R0, RZ, 0x1f, R83 ;  /* 0x0000001fff007819 */ /* 0x000fe20000011453 */
[----:B------:R-:W-:Y:S01]  /*1f2b0*/  IMAD.WIDE.U32 R20, R81, UR4, R20 ;  /* 0x0000000451147c25 */ /* 0x000fe2000f8e0014 */
[----:B------:R-:W-:Y:S01]  /*1f2c0*/  ULDC.64 UR4, c[0x0][0xad8] ;  /* 0x0002b60000047ab9 */ /* 0x000fe20000000a00 */
[----:B------:R-:W-:-:S02]  /*1f2d0*/  LEA R86, R86, R219, 0x7 ;  /* 0x000000db56567211 */ /* 0x000fc400078e38ff */
[----:B------:R-:W-:Y:S02]  /*1f2e0*/  IMAD.IADD R21, R21, 0x1, R85 ;  /* 0x0000000115157824 */ /* 0x000fe400078e0255 */
[----:B------:R-:W-:Y:S02]  /*1f2f0*/  IMAD R2, R0, UR4, RZ ;  /* 0x0000000400027c24 */ /* 0x000fe4000f8e02ff */
[C---:B------:R-:W-:Y:S02]  /*1f300*/  VIADD R0, R86.reuse, 0x20 ;  /* 0x0000002056007836 */ /* 0x040fe40000000000 */
[C---:B------:R-:W-:Y:S02]  /*1f310*/  IMAD R81, R83.reuse, UR5, R2 ;  /* 0x0000000553517c24 */ /* 0x040fe4000f8e0202 */
[----:B------:R-:W-:Y:S01]  /*1f320*/  IMAD.WIDE.U32 R20, R83, UR4, R20 ;  /* 0x0000000453147c25 */ /* 0x000fe2000f8e0014 */
[----:B------:R-:W-:Y:S01]  /*1f330*/  ISETP.GE.AND P2, PT, R86, R3, PT ;  /* 0x000000035600720c */ /* 0x000fe20003f46270 */
[----:B------:R-:W-:-:S02]  /*1f340*/  ULDC.64 UR4, c[0x0][0xa80] ;  /* 0x0002a00000047ab9 */ /* 0x000fc40000000a00 */
[----:B------:R-:W-:Y:S01]  /*1f350*/  VIADD R2, R86, 0x40 ;  /* 0x0000004056027836 */ /* 0x000fe20000000000 */
[-C--:B------:R-:W-:Y:S01]  /*1f360*/  ISETP.GE.AND P1, PT, R0, R3.reuse, PT ;  /* 0x000000030000720c */ /* 0x080fe20003f26270 */
[----:B------:R-:W-:Y:S01]  /*1f370*/  IMAD.IADD R21, R21, 0x1, R81 ;  /* 0x0000000115157824 */ /* 0x000fe200078e0251 */
[----:B------:R-:W-:Y:S02]  /*1f380*/  LEA R28, P3, R20, UR4, 0x1 ;  /* 0x00000004141c7c11 */ /* 0x000fe4000f8608ff */
[----:B------:R-:W-:Y:S02]  /*1f390*/  IADD3 R0, R22, 0x38820, RZ ;  /* 0x0003882016007810 */ /* 0x000fe40007ffe0ff */
[----:B------:R-:W-:Y:S02]  /*1f3a0*/  ISETP.GE.AND P0, PT, R2, R3, PT ;  /* 0x000000030200720c */ /* 0x000fe40003f06270 */
[----:B------:R-:W-:Y:S02]  /*1f3b0*/  LEA.HI.X R2, R20, UR5, R21, 0x1, P3 ;  /* 0x0000000514027c11 */ /* 0x000fe400098f0c15 */
[----:B------:R-:W-:Y:S01]  /*1f3c0*/  PRMT R0, RZ, 0x654, R0 ;  /* 0x00000654ff007816 */ /* 0x000fe20000000000 */
[----:B0-----:R0:W1:Y:S03]  /*1f3d0*/  SHFL.IDX PT, R84, R28, RZ, 0x181f ;  /* 0x00181fff1c547589 */ /* 0x00106600000e0000 */
[----:B------:R0:W-:Y:S01]  /*1f3e0*/  SYNCS.ARRIVE.TRANS64.RED.A1T0 RZ, [R0+URZ], RZ ;  /* 0x000000ff00ff79a7 */ /* 0x0001e2000810043f */
[----:B------:R0:W2:Y:S01]  /*1f3f0*/  SHFL.IDX PT, R85, R2, RZ, 0x181f ;  /* 0x00181fff02557589 */ /* 0x0000a200000e0000 */
[----:B------:R-:W-:Y:S05]  /*1f400*/  @P2 BRA `(.L_x_659) ;  /* 0x0000000000482947 */ /* 0x000fea0003800000 */
[----:B------:R-:W-:Y:S01]  /*1f410*/  ULDC UR4, c[0x0][0xac8] ;  /* 0x0002b20000047ab9 */ /* 0x000fe20000000800 */
[----:B------:R-:W-:Y:S01]  /*1f420*/  ULDC.64 UR6, c[0x0][0x208] ;  /* 0x0000820000067ab9 */ /* 0x000fe20000000a00 */
        /* <DEDUP_REMOVED lines=16> */
.L_x_659:
[----:B------:R-:W-:Y:S05]  /*1f530*/  BSYNC B1 ;  /* 0x0000000000017941 */ /* 0x000fea0003800000 */
.L_x_658:
[----:B---3-5:R3:W4:Y:S01]  /*1f540*/  SHFL.IDX PT, R33, R2, 0x1, 0x181f ;  /* 0x00381f0002217f89 */ /* 0x02872200000e0000 */
[----:B------:R-:W-:Y:S03]  /*1f550*/  BSSY B1, `(.L_x_660) ;  /* 0x0000015000017945 */ /* 0x000fe60003800000 */
[----:B------:R3:W0:Y:S01]  /*1f560*/  SHFL.IDX PT, R32, R28, 0x1, 0x181f ;  /* 0x00381f001c207f89 */ /* 0x00062200000e0000 */
[----:B------:R-:W-:Y:S05]  /*1f570*/  @P1 BRA `(.L_x_661) ;  /* 0x0000000000481947 */ /* 0x000fea0003800000 */
[----:B------:R-:W-:Y:S01]  /*1f580*/  ULDC UR4, c[0x0][0xac8] ;  /* 0x0002b20000047ab9 */ /* 0x000fe20000000800 */
[----:B------:R-:W-:Y:S01]  /*1f590*/  ULDC.64 UR6, c[0x0][0x208] ;  /* 0x0000820000067ab9 */ /* 0x000fe20000000a00 */
[----:B------:R-:W-:Y:S02]  /*1f5a0*/  ISETP.GE.AND P4, PT, R16, UR4, PT ;  /* 0x0000000410007c0c */ /* 0x000fe4000bf86270 */
[----:B------:R-:W-:Y:S02]  /*1f5b0*/  ISETP.GE.AND P3, PT, R213, UR4, PT ;  /* 0x00000004d5007c0c */ /* 0x000fe4000bf66270 */
[----:B------:R-:W-:Y:S02]  /*1f5c0*/  ISETP.GE.AND P2, PT, R18, UR4, PT ;  /* 0x0000000412007c0c */ /* 0x000fe4000bf46270 */
[----:B------:R-:W-:-:S07]  /*1f5d0*/  ISETP.GE.AND P1, PT, R19, UR4, PT ;  /* 0x0000000413007c0c */ /* 0x000fce000bf26270 */
[CC--:B0-----:R-:W-:Y:S02]  /*1f5e0*/  @!P4 LEA R4, P6, R16.reuse, R32.reuse, 0x1 ;  /* 0x000000201004c211 */ /* 0x0c1fe400078c08ff */
[CC--:B------:R-:W-:Y:S02]  /*1f5f0*/  @!P3 LEA R6, P5, R23.reuse, R32.reuse, 0x1 ;  /* 0x000000201706b211 */ /* 0x0c0fe400078a08ff */
[-C--:B----4-:R-:W-:Y:S02]  /*1f600*/  @!P4 LEA.HI.X R5, R16, R33.reuse, R17, 0x1, P6 ;  /* 0x000000211005c211 */ /* 0x090fe400030f0c11 */
[-C--:B------:R-:W-:Y:S02]  /*1f610*/  @!P2 LEA R20, P6, R18, R32.reuse, 0x1 ;  /* 0x000000201214a211 */ /* 0x080fe400078c08ff */
        /* <DEDUP_REMOVED lines=8> */
.L_x_661:
[----:B------:R-:W-:Y:S05]  /*1f6a0*/  BSYNC B1 ;  /* 0x0000000000017941 */ /* 0x000fea0003800000 */
.L_x_660:
[----:B0-----:R0:W0:Y:S01]  /*1f6b0*/  SHFL.IDX PT, R11, R2, 0x2, 0x181f ;  /* 0x00581f00020b7f89 */ /* 0x00102200000e0000 */
        /* <DEDUP_REMOVED lines=9> */
[-C--:B0-----:R-:W-:Y:S02]  /*1f750*/  @!P3 LEA R4, P6, R16, R10.reuse, 0x1 ;  /* 0x0000000a1004b211 */ /* 0x081fe400078c08ff */
[-C--:B------:R-:W-:Y:S02]  /*1f760*/  @!P2 LEA R6, P5, R23, R10.reuse, 0x1 ;  /* 0x0000000a1706a211 */ /* 0x080fe400078a08ff */
[-C--:B------:R-:W-:Y:S02]  /*1f770*/  @!P1 LEA R8, P4, R18, R10.reuse, 0x1 ;  /* 0x0000000a12089211 */ /* 0x080fe400078808ff */
[-C--:B------:R-:W-:Y:S02]  /*1f780*/  @!P3 LEA.HI.X R5, R16, R11.reuse, R17, 0x1, P6 ;  /* 0x0000000b1005b211 */ /* 0x080fe400030f0c11 */
        /* <DEDUP_REMOVED lines=8> */
.L_x_663:
[----:B------:R-:W-:Y:S05]  /*1f810*/  BSYNC B1 ;  /* 0x0000000000017941 */ /* 0x000fea0003800000 */
.L_x_662:
[----:B------:R-:W-:Y:S01]  /*1f820*/  IADD3 R0, R86, 0x60, RZ ;  /* 0x0000006056007810 */ /* 0x000fe20007ffe0ff */
[----:B0-----:R0:W0:Y:S03]  /*1f830*/  SHFL.IDX PT, R9, R2, 0x3, 0x181f ;  /* 0x00781f0002097f89 */ /* 0x00102600000e0000 */
[----:B------:R-:W-:Y:S01]  /*1f840*/  ISETP.GE.AND P0, PT, R0, R3, PT ;  /* 0x000000030000720c */ /* 0x000fe20003f06270 */
[----:B---3--:R-:W3:-:S12]  /*1f850*/  SHFL.IDX PT, R28, R28, 0x3, 0x181f ;  /* 0x00781f001c1c7f89 */ /* 0x008ed800000e0000 */
[----:B------:R-:W-:Y:S05]  /*1f860*/  @P0 BRA `(.L_x_664) ;  /* 0x0000000c00c00947 */ /* 0x000fea0003800000 */
[----:B------:R-:W-:Y:S01]  /*1f870*/  ULDC UR4, c[0x0][0xac8] ;  /* 0x0002b20000047ab9 */ /* 0x000fe20000000800 */
[----:B------:R-:W-:Y:S01]  /*1f880*/  ULDC.64 UR6, c[0x0][0x208] ;  /* 0x0000820000067ab9 */ /* 0x000fe20000000a00 */
[----:B------:R-:W-:Y:S02]  /*1f890*/  ISETP.GE.AND P3, PT, R16, UR4, PT ;  /* 0x0000000410007c0c */ /* 0x000fe4000bf66270 */
[----:B------:R-:W-:Y:S02]  /*1f8a0*/  ISETP.GE.AND P4, PT, R213, UR4, PT ;  /* 0x00000004d5007c0c */ /* 0x000fe4000bf86270 */
[----:B------:R-:W-:-:S09]  /*1f8b0*/  ISETP.GE.AND P5, PT, R18, UR4, PT ;  /* 0x0000000412007c0c */ /* 0x000fd2000bfa6270 */
[CC--:B0--3--:R-:W-:Y:S02]  /*1f8c0*/  @!P3 LEA R2, P0, R16.reuse, R28.reuse, 0x1 ;  /* 0x0000001c1002b211 */ /* 0x0c9fe400078008ff */
[-C--:B------:R-:W-:Y:S02]  /*1f8d0*/  @!P4 LEA R4, P1, R23, R28.reuse, 0x1 ;  /* 0x0000001c1704c211 */ /* 0x080fe400078208ff */
[-C--:B------:R-:W-:Y:S02]  /*1f8e0*/  @!P3 LEA.HI.X R3, R16, R9.reuse, R17, 0x1, P0 ;  /* 0x000000091003b211 */ /* 0x080fe400000f0c11 */
[----:B------:R-:W-:Y:S02]  /*1f8f0*/  ISETP.GE.AND P0, PT, R19, UR4, PT ;  /* 0x0000000413007c0c */ /* 0x000fe4000bf06270 */
[----:B------:R-:W-:Y:S01]  /*1f900*/  @!P5 LEA R6, P2, R18, R28, 0x1 ;  /* 0x0000001c1206d211 */ /* 0x000fe200078408ff */
[----:B------:R0:W-:Y:S01]  /*1f910*/  @!P3 ST.E.128 desc[UR6][R2.64], R24 ;  /* 0x000000180200b985 */ /* 0x0001e2000c101d06 */
[----:B------:R-:W-:-:S02]  /*1f920*/  @!P4 LEA.HI.X R5, R23, R9, R216, 0x1, P1 ;  /* 0x000000091705c211 */ /* 0x000fc400008f0cd8 */
[----:B------:R-:W-:-:S03]  /*1f930*/  @!P5 LEA.HI.X R7, R18, R9, R218, 0x1, P2 ;  /* 0x000000091207d211 */ /* 0x000fc600010f0cda */
[----:B------:R0:W-:Y:S04]  /*1f940*/  @!P4 ST.E.128 desc[UR6][R4.64], R44 ;  /* 0x0000002c0400c985 */ /* 0x0001e8000c101d06 */
[----:B------:R0:W-:Y:S01]  /*1f950*/  @!P5 ST.E.128 desc[UR6][R6.64], R60 ;  /* 0x0000003c0600d985 */ /* 0x0001e2000c101d06 */
[----:B------:R-:W-:Y:S05]  /*1f960*/  @P0 BRA `(.L_x_664) ;  /* 0x0000000c00800947 */ /* 0x000fea0003800000 */
[----:B0-----:R-:W-:Y:S01]  /*1f970*/  LEA R2, P0, R19, R28, 0x1 ;  /* 0x0000001c13027211 */ /* 0x001fe200078008ff */
[----:B------:R-:W-:-:S03]  /*1f980*/  ULDC.64 UR4, c[0x0][0x208] ;  /* 0x0000820000047ab9 */ /* 0x000fc60000000a00 */
[----:B------:R-:W-:-:S05]  /*1f990*/  LEA.HI.X R3, R19, R9, R217, 0x1, P0 ;  /* 0x0000000913037211 */ /* 0x000fca00000f0cd9 */
[----:B------:R0:W-:Y:S01]  /*1f9a0*/  ST.E.128 desc[UR4][R2.64], R76 ;  /* 0x0000004c02007985 */ /* 0x0001e2000c101d04 */
[----:B------:R-:W-:Y:S05]  /*1f9b0*/  BRA `(.L_x_664) ;  /* 0x0000000c006c7947 */ /* 0x000fea0003800000 */
.L_x_656:
[----:B------:R-:W3:Y:S01]  /*1f9c0*/  LDL R9, [R1+0x60] ;  /* 0x0000600001097983 */ /* 0x000ee20000100800 */
[----:B------:R-:W-:Y:S01]  /*1f9d0*/  ULDC.64 UR4, c[0x0][0xc00] ;  /* 0x0003000000047ab9 */ /* 0x000fe20000000a00 */
[----:B------:R-:W4:Y:S01]  /*1f9e0*/  LDC R25, c[0x0][0xbe8] ;  /* 0x0002fa00ff197b82 */ /* 0x000f220000000800 */
[----:B------:R-:W-:Y:S01]  /*1f9f0*/  ISETP.NE.U32.AND P0, PT, RZ, UR4, PT ;  /* 0x00000004ff007c0c */ /* 0x000fe2000bf05070 */
[----:B0-----:R-:W-:Y:S01]  /*1fa00*/  IMAD.MOV.U32 R6, RZ, RZ, RZ ;  /* 0x000000ffff067224 */ /* 0x001fe200078e00ff */
[----:B------:R-:W-:Y:S02]  /*1fa10*/  ULDC.64 UR6, c[0x0][0x208] ;  /* 0x0000820000067ab9 */ /* 0x000fe40000000a00 */
[----:B------:R-:W-:Y:S01]  /*1fa20*/  ISETP.NE.AND.EX P0, PT, RZ, UR5, PT, P0 ;  /* 0x00000005ff007c0c */ /* 0x000fe2000bf05300 */
[----:B------:R-:W0:Y:S02]  /*1fa30*/  S2R R7, SR_TID.X ;  /* 0x0000000000077919 */ /* 0x000e240000002100 */
[----:B0-----:R-:W-:-:S05]  /*1fa40*/  VIADD R8, R7, 0xffffff80 ;  /* 0xffffff8007087836 */ /* 0x001fca0000000000 */
[----:B------:R-:W-:Y:S01]  /*1fa50*/  ISETP.GE.AND P3, PT, R8, 0x80, PT ;  /* 0x000000800800780c */ /* 0x000fe20003f66270 */
[----:B---3--:R-:W-:Y:S01]  /*1fa60*/  IMAD.SHL.U32 R4, R9, 0x4, RZ ;  /* 0x0000000409047824 */ /* 0x008fe200078e00ff */
[----:B------:R-:W-:-:S04]  /*1fa70*/  SHF.R.S32.HI R12, RZ, 0x1f, R9 ;  /* 0x0000001fff0c7819 */ /* 0x000fc80000011409 */
[----:B------:R-:W-:Y:S02]  /*1fa80*/  IADD3 R2, P1, R4, UR4, RZ ;  /* 0x0000000404027c10 */ /* 0x000fe4000ff3e0ff */
[----:B------:R-:W-:-:S04]  /*1fa90*/  SHF.L.U64.HI R0, R9, 0x2, R12 ;  /* 0x0000000209007819 */ /* 0x000fc8000001020c */
[----:B------:R-:W-:Y:S01]  /*1faa0*/  IADD3.X R3, R0, UR5, RZ, P1, !PT ;  /* 0x0000000500037c10 */ /* 0x000fe20008ffe4ff */
[----:B------:R-:W-:Y:S02]  /*1fab0*/  ULDC.64 UR4, c[0x0][0xc08] ;  /* 0x0003020000047ab9 */ /* 0x000fe40000000a00 */
[----:B------:R-:W-:Y:S02]  /*1fac0*/  ISETP.NE.U32.AND P1, PT, RZ, UR4, PT ;  /* 0x00000004ff007c0c */ /* 0x000fe4000bf25070 */
[----:B------:R0:W5:Y:S02]  /*1fad0*/  @P0 LDG.E R6, desc[UR6][R2.64] ;  /* 0x0000000602060981 */ /* 0x000164000c1e1900 */
[----:B------:R-:W-:-:S13]  /*1fae0*/  ISETP.NE.AND.EX P1, PT, RZ, UR5, PT, P1 ;  /* 0x00000005ff007c0c */ /* 0x000fda000bf25310 */
[----:B------:R-:W-:Y:S01]  /*1faf0*/  @P1 IADD3 R4, P2, R4, UR4, RZ ;  /* 0x0000000404041c10 */ /* 0x000fe2000ff5e0ff */
[----:B------:R-:W-:-:S03]  /*1fb00*/  ULDC UR4, c[0x0][0xa88] ;  /* 0x0002a20000047ab9 */ /* 0x000fc60000000800 */
[----:B------:R-:W-:Y:S02]  /*1fb10*/  @P1 IADD3.X R5, R0, UR5, RZ, P2, !PT ;  /* 0x0000000500051c10 */ /* 0x000fe400097fe4ff */
[----:B----4-:R-:W-:Y:S02]  /*1fb20*/  ISETP.NE.AND P2, PT, R25, 0x1, PT ;  /* 0x000000011900780c */ /* 0x010fe40003f45270 */
[----:B------:R-:W-:-:S06]  /*1fb30*/  MOV R0, UR4 ;  /* 0x0000000400007c02 */ /* 0x000fcc0008000f00 */
[----:B------:R0:W5:Y:S05]  /*1fb40*/  @P1 LDG.E R0, desc[UR6][R4.64] ;  /* 0x0000000604001981 */ /* 0x00016a000c1e1900 */
[----:B------:R-:W3:Y:S08]  /*1fb50*/  @P2 LDC R14, c[0x0][0xbec] ;  /* 0x0002fb00ff0e2b82 */ /* 0x000ef00000000800 */
[----:B------:R-:W4:Y:S01]  /*1fb60*/  @P2 LDC R27, c[0x0][0xbf0] ;  /* 0x0002fc00ff1b2b82 */ /* 0x000f220000000800 */
[----:B0-----:R-:W-:Y:S05]  /*1fb70*/  @P1 BRA `(.L_x_665) ;  /* 0x0000000000141947 */ /* 0x001fea0003800000 */
[----:B------:R-:W-:Y:S05]  /*1fb80*/  @!P0 BRA `(.L_x_665) ;  /* 0x0000000000108947 */ /* 0x000fea0003800000 */
[----:B------:R-:W-:Y:S02]  /*1fb90*/  ULDC.64 UR4, c[0x0][0x208] ;  /* 0x0000820000047ab9 */ /* 0x000fe40000000a00 */
[----:B------:R-:W2:Y:S04]  /*1fba0*/  LDG.E R5, desc[UR4][R2.64] ;  /* 0x0000000402057981 */ /* 0x000ea8000c1e1900 */
[----:B-----5:R-:W2:Y:S02]  /*1fbb0*/  LDG.E R0, desc[UR4][R2.64+0x4] ;  /* 0x0000040402007981 */ /* 0x020ea4000c1e1900 */
[----:B--2---:R-:W-:-:S07]  /*1fbc0*/  IMAD.IADD R0, R0, 0x1, -R5 ;  /* 0x0000000100007824 */ /* 0x004fce00078e0a05 */
.L_x_665:
[----:B------:R-:W2:Y:S04]  /*1fbd0*/  LDL R24, [R1+0x68] ;  /* 0x0000680001187983 */ /* 0x000ea80000100800 */
[----:B------:R0:W5:Y:S01]  /*1fbe0*/  LDL R20, [R1+0x74] ;  /* 0x0000740001147983 */ /* 0x0001620000100800 */
[----:B------:R-:W-:Y:S01]  /*1fbf0*/  BSSY B1, `(.L_x_666) ;  /* 0x000002e000017945 */ /* 0x000fe20003800000 */
[----:B-1----:R-:W-:Y:S02]  /*1fc00*/  SEL R13, R9, RZ, !P0 ;  /* 0x000000ff090d7207 */ /* 0x002fe40004000000 */
[----:B------:R-:W-:Y:S02]  /*1fc10*/  SEL R12, R12, RZ, !P0 ;  /* 0x000000ff0c0c7207 */ /* 0x000fe40004000000 */
[----:B-----5:R-:W-:-:S02]  /*1fc20*/  SHF.R.S32.HI R11, RZ, 0x1f, R6 ;  /* 0x0000001fff0b7819 */ /* 0x020fc40000011406 */
[----:B--2---:R-:W-:Y:S01]  /*1fc30*/  SHF.R.S32.HI R10, RZ, 0x1f, R24 ;  /* 0x0000001fff0a7819 */ /* 0x004fe20000011418 */
[----:B0-----:R-:W-:Y:S06]  /*1fc40*/  @P3 BRA `(.L_x_667) ;  /* 0x0000000000a03947 */ /* 0x001fec0003800000 */
[----:B------:R-:W0:Y:S01]  /*1fc50*/  LDC R9, c[0x0][0xbe8] ;  /* 0x0002fa00ff097b82 */ /* 0x000e220000000800 */
[----:B------:R-:W-:-:S05]  /*1fc60*/  LEA R2, R20, R7, 0x7 ;  /* 0x0000000714027211 */ /* 0x000fca00078e38ff */
[----:B------:R-:W-:Y:S02]  /*1fc70*/  VIADD R8, R2, 0xffffff80 ;  /* 0xffffff8002087836 */ /* 0x000fe40000000000 */
[----:B0-----:R-:W-:-:S05]  /*1fc80*/  IMAD R3, R0, R9, RZ ;  /* 0x0000000900037224 */ /* 0x001fca00078e02ff */
[----:B------:R-:W-:-:S13]  /*1fc90*/  ISETP.GE.AND P0, PT, R8, R3, PT ;  /* 0x000000030800720c */ /* 0x000fda0003f06270 */
[----:B------:R-:W-:Y:S05]  /*1fca0*/  @P0 BRA `(.L_x_667) ;  /* 0x0000000000880947 */ /* 0x000fea0003800000 */
[----:B------:R-:W-:Y:S01]  /*1fcb0*/  ISETP.NE.AND P0, PT, R9, 0x1, PT ;  /* 0x000000010900780c */ /* 0x000fe20003f05270 */
[----:B------:R-:W-:Y:S01]  /*1fcc0*/  ULDC.64 UR4, c[0x0][0xb90] ;  /* 0x0002e40000047ab9 */ /* 0x000fe20000000a00 */
[----:B------:R-:W-:Y:S01]  /*1fcd0*/  MOV R2, R6 ;  /* 0x0000000600027202 */ /* 0x000fe20000000f00 */
[----:B------:R-:W-:Y:S01]  /*1fce0*/  IMAD R7, R10, UR4, RZ ;  /* 0x000000040a077c24 */ /* 0x000fe2000f8e02ff */
[----:B------:R-:W-:Y:S01]  /*1fcf0*/  ULDC.64 UR6, c[0x0][0x208] ;  /* 0x0000820000067ab9 */ /* 0x000fe20000000a00 */
[----:B------:R-:W-:Y:S02]  /*1fd00*/  IMAD.MOV.U32 R3, RZ, RZ, R11 ;  /* 0x000000ffff037224 */ /* 0x000fe400078e000b */
[----:B------:R-:W-:Y:S02]  /*1fd10*/  IMAD.MOV.U32 R5, RZ, RZ, R8 ;  /* 0x000000ffff057224 */ /* 0x000fe400078e0008 */
[----:B------:R-:W-:-:S04]  /*1fd20*/  IMAD.WIDE.U32 R2, R24, UR4, R2 ;  /* 0x0000000418027c25 */ /* 0x000fc8000f8e0002 */
[----:B------:R-:W0:Y:S01]  /*1fd30*/  @P0 LDC R15, c[0x0][0xbec] ;  /* 0x0002fb00ff0f0b82 */ /* 0x000e220000000800 */
[----:B------:R-:W-:Y:S01]  /*1fd40*/  IMAD R7, R24, UR5, R7 ;  /* 0x0000000518077c24 */ /* 0x000fe2000f8e0207 */
[----:B------:R-:W-:-:S03]  /*1fd50*/  ULDC.64 UR4, c[0x0][0xb98] ;  /* 0x0002e60000047ab9 */ /* 0x000fc60000000a00 */
[----:B------:R-:W-:-:S03]  /*1fd60*/  IMAD.IADD R3, R3, 0x1, R7 ;  /* 0x0000000103037824 */ /* 0x000fc600078e0207 */
[----:B------:R-:W1:Y:S01]  /*1fd70*/  @P0 LDC R21, c[0x0][0xbf0] ;  /* 0x0002fc00ff150b82 */ /* 0x000e620000000800 */
[----:B------:R-:W-:-:S04]  /*1fd80*/  IMAD.WIDE.U32 R2, R13, UR4, R2 ;  /* 0x000000040d027c25 */ /* 0x000fc8000f8e0002 */
[----:B0-----:R-:W-:-:S05]  /*1fd90*/  @P0 IMAD.HI.U32 R4, R8, R15, RZ ;  /* 0x0000000f08040227 */ /* 0x001fca00078e00ff */
[----:B-1----:R-:W-:Y:S01]  /*1fda0*/  @P0 SHF.R.U32.HI R5, RZ, R21, R4 ;  /* 0x00000015ff050219 */ /* 0x002fe20000011604 */
[----:B------:R-:W-:-:S03]  /*1fdb0*/  IMAD R4, R12, UR4, RZ ;  /* 0x000000040c047c24 */ /* 0x000fc6000f8e02ff */
[C---:B------:R-:W-:Y:S02]  /*1fdc0*/  IADD3 R7, -R5.reuse, RZ, RZ ;  /* 0x000000ff05077210 */ /* 0x040fe40007ffe1ff */
[----:B------:R-:W-:-:S03]  /*1fdd0*/  IADD3 R2, P0, R5, R2, RZ ;  /* 0x0000000205027210 */ /* 0x000fc60007f1e0ff */
[----:B------:R-:W-:Y:S01]  /*1fde0*/  IMAD R7, R9, R7, R8 ;  /* 0x0000000709077224 */ /* 0x000fe200078e0208 */
[----:B------:R-:W-:Y:S01]  /*1fdf0*/  SHF.R.S32.HI R9, RZ, 0x1f, R5 ;  /* 0x0000001fff097819 */ /* 0x000fe20000011405 */
[----:B------:R-:W-:Y:S01]  /*1fe00*/  IMAD R8, R13, UR5, R4 ;  /* 0x000000050d087c24 */ /* 0x000fe2000f8e0204 */
[----:B------:R-:W-:Y:S02]  /*1fe10*/  ULDC.64 UR4, c[0x0][0xb88] ;  /* 0x0002e20000047ab9 */ /* 0x000fe40000000a00 */
[----:B------:R-:W-:Y:S02]  /*1fe20*/  SHF.R.S32.HI R4, RZ, 0x1f, R7 ;  /* 0x0000001fff047819 */ /* 0x000fe40000011407 */
[----:B------:R-:W-:-:S03]  /*1fe30*/  IADD3.X R3, R9, R3, R8, P0, !PT ;  /* 0x0000000309037210 */ /* 0x000fc600007fe408 */
[----:B------:R-:W-:Y:S02]  /*1fe40*/  IMAD R4, R4, UR4, RZ ;  /* 0x0000000404047c24 */ /* 0x000fe4000f8e02ff */
[----:B------:R-:W-:-:S04]  /*1fe50*/  IMAD.WIDE.U32 R2, R7, UR4, R2 ;  /* 0x0000000407027c25 */ /* 0x000fc8000f8e0002 */
[----:B------:R-:W-:Y:S01]  /*1fe60*/  IMAD R5, R7, UR5, R4 ;  /* 0x0000000507057c24 */ /* 0x000fe2000f8e0204 */
[----:B------:R-:W-:Y:S02]  /*1fe70*/  ULDC.64 UR4, c[0x0][0xb50] ;  /* 0x0002d40000047ab9 */ /* 0x000fe40000000a00 */
[----:B------:R-:W-:Y:S01]  /*1fe80*/  LEA R4, P0, R2, UR4, 0x2 ;  /* 0x0000000402047c11 */ /* 0x000fe2000f8010ff */
[----:B------:R-:W-:-:S05]  /*1fe90*/  IMAD.IADD R3, R3, 0x1, R5 ;  /* 0x0000000103037824 */ /* 0x000fca00078e0205 */
[----:B------:R-:W-:Y:S01]  /*1fea0*/  LEA.HI.X R5, R2, UR5, R3, 0x2, P0 ;  /* 0x0000000502057c11 */ /* 0x000fe200080f1403 */
[----:B------:R-:W-:-:S05]  /*1feb0*/  IMAD.MOV.U32 R3, RZ, RZ, -0x800000 ;  /* 0xff800000ff037424 */ /* 0x000fca00078e00ff */
[----:B------:R0:W-:Y:S02]  /*1fec0*/  STG.E desc[UR6][R4.64], R3 ;  /* 0x0000000304007986 */ /* 0x0001e4000c101906 */
.L_x_667:
[----:B------:R-:W-:Y:S05]  /*1fed0*/  BSYNC B1 ;  /* 0x0000000000017941 */ /* 0x000fea0003800000 */
.L_x_666:
[----:B0-----:R-:W2:Y:S01]  /*1fee0*/  LDL R4, [R1+0x64] ;  /* 0x0000640001047983 */ /* 0x001ea20000100800 */
[----:B------:R-:W-:Y:S01]  /*1fef0*/  ULDC.64 UR4, c[0x0][0xaa0] ;  /* 0x0002a80000047ab9 */ /* 0x000fe20000000a00 */
[----:B------:R-:W-:Y:S01]  /*1ff00*/  BSSY B1, `(.L_x_668) ;  /* 0x0000041000017945 */ /* 0x000fe20003800000 */
[----:B------:R-:W-:-:S04]  /*1ff10*/  IMAD R3, R11, UR4, RZ ;  /* 0x000000040b037c24 */ /* 0x000fc8000f8e02ff */
[C---:B------:R-:W-:Y:S02]  /*1ff20*/  IMAD R5, R6.reuse, UR5, R3 ;  /* 0x0000000506057c24 */ /* 0x040fe4000f8e0203 */
[----:B------:R-:W-:Y:S01]  /*1ff30*/  IMAD.WIDE.U32 R2, R6, UR4, RZ ;  /* 0x0000000406027c25 */ /* 0x000fe2000f8e00ff */
        /* <DEDUP_REMOVED lines=12> */
[----:B--2---:R-:W-:-:S05]  /*20000*/  LEA R4, R4, R219, 0x5 ;  /* 0x000000db04047211 */ /* 0x004fca00078e28ff */
[----:B------:R-:W-:-:S04]  /*20010*/  IMAD R9, R20, 0x80, R4 ;  /* 0x0000008014097824 */ /* 0x000fc800078e0204 */
[----:B---3--:R-:W-:Y:S01]  /*20020*/  @P2 IMAD.HI.U32 R4, R9, R14, RZ ;  /* 0x0000000e09042227 */ /* 0x008fe200078e00ff */
[----:B------:R-:W-:-:S04]  /*20030*/  MOV R5, R9 ;  /* 0x0000000900057202 */ /* 0x000fc80000000f00 */
[----:B----4-:R-:W-:-:S04]  /*20040*/  @P2 SHF.R.U32.HI R5, RZ, R27, R4 ;  /* 0x0000001bff052219 */ /* 0x010fc80000011604 */
[--C-:B------:R-:W-:Y:S01]  /*20050*/  SHF.R.S32.HI R4, RZ, 0x1f, R5.reuse ;  /* 0x0000001fff047819 */ /* 0x100fe20000011405 */
[----:B------:R-:W-:Y:S02]  /*20060*/  IMAD.MOV R6, RZ, RZ, -R5 ;  /* 0x000000ffff067224 */ /* 0x000fe400078e0a05 */
[----:B------:R-:W-:-:S04]  /*20070*/  IMAD.WIDE.U32 R2, R5, UR4, R2 ;  /* 0x0000000405027c25 */ /* 0x000fc8000f8e0002 */
[----:B------:R-:W-:Y:S02]  /*20080*/  IMAD R4, R4, UR4, RZ ;  /* 0x0000000404047c24 */ /* 0x000fe4000f8e02ff */
[----:B------:R-:W-:Y:S02]  /*20090*/  IMAD R7, R25, R6, R9 ;  /* 0x0000000619077224 */ /* 0x000fe400078e0209 */
[----:B------:R-:W-:Y:S01]  /*200a0*/  IMAD R9, R5, UR5, R4 ;  /* 0x0000000505097c24 */ /* 0x000fe2000f8e0204 */
[----:B------:R-:W-:Y:S01]  /*200b0*/  ULDC.64 UR4, c[0x0][0xad8] ;  /* 0x0002b60000047ab9 */ /* 0x000fe20000000a00 */
[----:B------:R-:W-:Y:S01]  /*200c0*/  IMAD R6, R20, 0x80, R219 ;  /* 0x0000008014067824 */ /* 0x000fe200078e02db */
[----:B------:R-:W-:Y:S01]  /*200d0*/  SHF.R.S32.HI R4, RZ, 0x1f, R7 ;  /* 0x0000001fff047819 */ /* 0x000fe20000011407 */
[----:B------:R-:W-:Y:S02]  /*200e0*/  IMAD.IADD R3, R3, 0x1, R9 ;  /* 0x0000000103037824 */ /* 0x000fe400078e0209 */
[----:B------:R-:W-:Y:S01]  /*200f0*/  IMAD R25, R0, R25, RZ ;  /* 0x0000001900197224 */ /* 0x000fe200078e02ff */
[----:B------:R-:W-:Y:S01]  /*20100*/  IADD3 R0, R6, 0x20, RZ ;  /* 0x0000002006007810 */ /* 0x000fe20007ffe0ff */
[----:B------:R-:W-:-:S02]  /*20110*/  IMAD R4, R4, UR4, RZ ;  /* 0x0000000404047c24 */ /* 0x000fc4000f8e02ff */
[C---:B------:R-:W-:Y:S01]  /*20120*/  IMAD.WIDE.U32 R2, R7.reuse, UR4, R2 ;  /* 0x0000000407027c25 */ /* 0x040fe2000f8e0002 */
[-C--:B------:R-:W-:Y:S02]  /*20130*/  ISETP.GE.AND P2, PT, R6, R25.reuse, PT ;  /* 0x000000190600720c */ /* 0x080fe40003f46270 */
[----:B------:R-:W-:Y:S01]  /*20140*/  ISETP.GE.AND P1, PT, R0, R25, PT ;  /* 0x000000190000720c */ /* 0x000fe20003f26270 */
[----:B------:R-:W-:Y:S01]  /*20150*/  IMAD R5, R7, UR5, R4 ;  /* 0x0000000507057c24 */ /* 0x000fe2000f8e0204 */
[----:B------:R-:W-:Y:S01]  /*20160*/  ULDC.64 UR4, c[0x0][0xa80] ;  /* 0x0002a00000047ab9 */ /* 0x000fe20000000a00 */
[----:B------:R-:W-:Y:S01]  /*20170*/  VIADD R0, R6, 0x40 ;  /* 0x0000004006007836 */ /* 0x000fe20000000000 */
[----:B------:R-:W-:Y:S01]  /*20180*/  LEA R4, P3, R2, UR4, 0x1 ;  /* 0x0000000402047c11 */ /* 0x000fe2000f8608ff */
[----:B------:R-:W-:-:S03]  /*20190*/  IMAD.IADD R3, R3, 0x1, R5 ;  /* 0x0000000103037824 */ /* 0x000fc600078e0205 */
[----:B------:R-:W-:Y:S02]  /*201a0*/  ISETP.GE.AND P0, PT, R0, R25, PT ;  /* 0x000000190000720c */ /* 0x000fe40003f06270 */
[----:B------:R-:W-:Y:S02]  /*201b0*/  LEA.HI.X R5, R2, UR5, R3, 0x1, P3 ;  /* 0x0000000502057c11 */ /* 0x000fe400098f0c03 */
[----:B------:R0:W1:Y:S04]  /*201c0*/  SHFL.IDX PT, R2, R4, RZ, 0x181f ;  /* 0x00181fff04027589 */ /* 0x00006800000e0000 */
        /* <DEDUP_REMOVED lines=20> */
.L_x_669:
[----:B------:R-:W-:Y:S05]  /*20310*/  BSYNC B1 ;  /* 0x0000000000017941 */ /* 0x000fea0003800000 */
.L_x_668:
[----:B--23--:R2:W3:Y:S01]  /*20320*/  SHFL.IDX PT, R3, R5, 0x1, 0x181f ;  /* 0x00381f0005037f89 */ /* 0x00c4e200000e0000 */
[----:B------:R-:W-:Y:S03]  /*20330*/  BSSY B1, `(.L_x_670) ;  /* 0x0000015000017945 */ /* 0x000fe60003800000 */
[----:B-1----:R2:W1:Y:S01]  /*20340*/  SHFL.IDX PT, R2, R4, 0x1, 0x181f ;  /* 0x00381f0004027f89 */ /* 0x00246200000e0000 */
[----:B------:R-:W-:Y:S05]  /*20350*/  @P1 BRA `(.L_x_671) ;  /* 0x0000000000481947 */ /* 0x000fea0003800000 */
[----:B------:R-:W-:Y:S01]  /*20360*/  ULDC UR4, c[0x0][0xac8] ;  /* 0x0002b20000047ab9 */ /* 0x000fe20000000800 */
[----:B------:R-:W-:Y:S01]  /*20370*/  ULDC.64 UR6, c[0x0][0x208] ;  /* 0x0000820000067ab9 */ /* 0x000fe20000000a00 */
[----:B------:R-:W-:Y:S02]  /*20380*/  ISETP.GE.AND P4, PT, R16, UR4, PT ;  /* 0x0000000410007c0c */ /* 0x000fe4000bf86270 */
[----:B------:R-:W-:Y:S02]  /*20390*/  ISETP.GE.AND P3, PT, R213, UR4, PT ;  /* 0x00000004d5007c0c */ /* 0x000fe4000bf66270 */
[----:B------:R-:W-:Y:S02]  /*203a0*/  ISETP.GE.AND P2, PT, R18, UR4, PT ;  /* 0x0000000412007c0c */ /* 0x000fe4000bf46270 */
[----:B------:R-:W-:-:S07]  /*203b0*/  ISETP.GE.AND P1, PT, R19, UR4, PT ;  /* 0x0000000413007c0c */ /* 0x000fce000bf26270 */
[CC--:B-1----:R-:W-:Y:S02]  /*203c0*/  @!P4 LEA R8, P6, R16.reuse, R2.reuse, 0x1 ;  /* 0x000000021008c211 */ /* 0x0c2fe400078c08ff */
[CC--:B------:R-:W-:Y:S02]  /*203d0*/  @!P3 LEA R10, P5, R23.reuse, R2.reuse, 0x1 ;  /* 0x00000002170ab211 */ /* 0x0c0fe400078a08ff */
[-C--:B---3--:R-:W-:Y:S02]  /*203e0*/  @!P4 LEA.HI.X R9, R16, R3.reuse, R17, 0x1, P6 ;  /* 0x000000031009c211 */ /* 0x088fe400030f0c11 */
[-C--:B------:R-:W-:Y:S02]  /*203f0*/  @!P2 LEA R12, P6, R18, R2.reuse, 0x1 ;  /* 0x00000002120ca211 */ /* 0x080fe400078c08ff */
        /* <DEDUP_REMOVED lines=8> */
.L_x_671:
[----:B------:R-:W-:Y:S05]  /*20480*/  BSYNC B1 ;  /* 0x0000000000017941 */ /* 0x000fea0003800000 */
.L_x_670:
[----:B---34-:R3:W4:Y:S01]  /*20490*/  SHFL.IDX PT, R3, R5, 0x2, 0x181f ;  /* 0x00581f0005037f89 */ /* 0x01872200000e0000 */
        /* <DEDUP_REMOVED lines=9> */
[-C--:B-1----:R-:W-:Y:S02]  /*20530*/  @!P3 LEA R8, P6, R16, R2.reuse, 0x1 ;  /* 0x000000021008b211 */ /* 0x082fe400078c08ff */
[-C--:B------:R-:W-:Y:S02]  /*20540*/  @!P2 LEA R10, P5, R23, R2.reuse, 0x1 ;  /* 0x00000002170aa211 */ /* 0x080fe400078a08ff */
[-C--:B------:R-:W-:Y:S02]  /*20550*/  @!P1 LEA R12, P4, R18, R2.reuse, 0x1 ;  /* 0x00000002120c9211 */ /* 0x080fe400078808ff */
[-C--:B----4-:R-:W-:Y:S02]  /*20560*/  @!P3 LEA.HI.X R9, R16, R3.reuse, R17, 0x1, P6 ;  /* 0x000000031009b211 */ /* 0x090fe400030f0c11 */
        /* <DEDUP_REMOVED lines=8> */
.L_x_673:
[----:B------:R-:W-:Y:S05]  /*205f0*/  BSYNC B1 ;  /* 0x0000000000017941 */ /* 0x000fea0003800000 */
.L_x_672:
[----:B------:R-:W-:Y:S01]  /*20600*/  IADD3 R0, R6, 0x60, RZ ;  /* 0x0000006006007810 */ /* 0x000fe20007ffe0ff */
[----:B0-23--:R-:W0:Y:S03]  /*20610*/  SHFL.IDX PT, R5, R5, 0x3, 0x181f ;  /* 0x00781f0005057f89 */ /* 0x00de2600000e0000 */
[----:B------:R-:W-:Y:S01]  /*20620*/  ISETP.GE.AND P0, PT, R0, R25, PT ;  /* 0x000000190000720c */ /* 0x000fe20003f06270 */
[----:B-1----:R1:W2:-:S12]  /*20630*/  SHFL.IDX PT, R2, R4, 0x3, 0x181f ;  /* 0x00781f0004027f89 */ /* 0x00229800000e0000 */
[----:B-1----:R-:W-:Y:S05]  /*20640*/  @P0 BRA `(.L_x_664) ;  /* 0x0000000000480947 */ /* 0x002fea0003800000 */
[----:B------:R-:W-:Y:S01]  /*20650*/  ULDC UR4, c[0x0][0xac8] ;  /* 0x0002b20000047ab9 */ /* 0x000fe20000000800 */
[----:B------:R-:W-:Y:S01]  /*20660*/  ULDC.64 UR6, c[0x0][0x208] ;  /* 0x0000820000067ab9 */ /* 0x000fe20000000a00 */
[----:B------:R-:W-:Y:S02]  /*20670*/  ISETP.GE.AND P3, PT, R16, UR4, PT ;  /* 0x0000000410007c0c */ /* 0x000fe4000bf66270 */
[----:B------:R-:W-:Y:S02]  /*20680*/  ISETP.GE.AND P2, PT, R213, UR4, PT ;  /* 0x00000004d5007c0c */ /* 0x000fe4000bf46270 */
[----:B------:R-:W-:Y:S02]  /*20690*/  ISETP.GE.AND P1, PT, R18, UR4, PT ;  /* 0x0000000412007c0c */ /* 0x000fe4000bf26270 */
[----:B------:R-:W-:-:S07]  /*206a0*/  ISETP.GE.AND P0, PT, R19, UR4, PT ;  /* 0x0000000413007c0c */ /* 0x000fce000bf06270 */
[-C--:B--2---:R-:W-:Y:S02]  /*206b0*/  @!P3 LEA R6, P6, R16, R2.reuse, 0x1 ;  /* 0x000000021006b211 */ /* 0x084fe400078c08ff */
[-C--:B------:R-:W-:Y:S02]  /*206c0*/  @!P2 LEA R8, P5, R23, R2.reuse, 0x1 ;  /* 0x000000021708a211 */ /* 0x080fe400078a08ff */
[-C--:B------:R-:W-:Y:S02]  /*206d0*/  @!P1 LEA R10, P4, R18, R2.reuse, 0x1 ;  /* 0x00000002120a9211 */ /* 0x080fe400078808ff */
[-C--:B0-----:R-:W-:Y:S02]  /*206e0*/  @!P3 LEA.HI.X R7, R16, R5.reuse, R17, 0x1, P6 ;  /* 0x000000051007b211 */ /* 0x081fe400030f0c11 */
[----:B------:R-:W-:Y:S02]  /*206f0*/  @!P0 LEA R2, P6, R19, R2, 0x1 ;  /* 0x0000000213028211 */ /* 0x000fe400078c08ff */
[-C--:B------:R-:W-:Y:S01]  /*20700*/  @!P2 LEA.HI.X R9, R23, R5.reuse, R216, 0x1, P5 ;  /* 0x000000051709a211 */ /* 0x080fe200028f0cd8 */
[----:B------:R1:W-:Y:S01]  /*20710*/  @!P3 ST.E.128 desc[UR6][R6.64], RZ ;  /* 0x000000ff0600b985 */ /* 0x0003e2000c101d06 */
[----:B------:R-:W-:-:S02]  /*20720*/  @!P1 LEA.HI.X R11, R18, R5, R218, 0x1, P4 ;  /* 0x00000005120b9211 */ /* 0x000fc400020f0cda */
[----:B----4-:R-:W-:Y:S01]  /*20730*/  @!P0 LEA.HI.X R3, R19, R5, R217, 0x1, P6 ;  /* 0x0000000513038211 */ /* 0x010fe200030f0cd9 */
[----:B------:R1:W-:Y:S04]  /*20740*/  @!P2 ST.E.128 desc[UR6][R8.64], RZ ;  /* 0x000000ff0800a985 */ /* 0x0003e8000c101d06 */
[----:B------:R1:W-:Y:S04]  /*20750*/  @!P1 ST.E.128 desc[UR6][R10.64], RZ ;  /* 0x000000ff0a009985 */ /* 0x0003e8000c101d06 */
[----:B------:R1:W-:Y:S02]  /*20760*/  @!P0 ST.E.128 desc[UR6][R2.64], RZ ;  /* 0x000000ff02008985 */ /* 0x0003e4000c101d06 */
.L_x_664:
[----:B------:R-:W-:Y:S05]  /*20770*/  BSYNC B0 ;  /* 0x0000000000007941 */ /* 0x000fea0003800000 */
.L_x_655:
[----:B------:R-:W-:Y:S02]  /*20780*/  ULDC UR4, c[0x0][0xc3c] ;  /* 0x00030f0000047ab9 */ /* 0x000fe40000000800 */
[----:B------:R-:W-:-:S13]  /*20790*/  ISETP.GE.AND P0, PT, R31, UR4, PT ;  /* 0x000000041f007c0c */ /* 0x000fda000bf06270 */
[----:B------:R-:W-:Y:S05]  /*207a0*/  @!P0 BRA `(.L_x_674) ;  /* 0xfffffe0400c88947 */ /* 0x000fea000383ffff */
[----:B------:R-:W-:Y:S05]  /*207b0*/  BRA `(.L_x_436) ;  /* 0x0000007000507947 */ /* 0x000fea0003800000 */
.L_x_434:
[----:B------:R-:W-:-:S08]  /*207c0*/  NOP ;  /* 0x0000000000007918 */ /* 0x000fd00000000000 */
[----:B------:R-:W0:-:S00]  /*207d0*/  USETMAXREG.DEALLOC.CTAPOOL 0x28 ;  /* 0x00000028000079c8 */ /* 0x000e0000080e0500 */
[----:B0-----:R-:W-:Y:S01]  /*207e0*/  LOP3.LUT R2, R2, 0x3, RZ, 0xc0, !PT ;  /* 0x0000000302027812 */ /* 0x001fe200078ec0ff */
[----:B------:R-:W-:Y:S01]  /*207f0*/  IMAD.MOV.U32 R4, RZ, RZ, RZ ;  /* 0x000000ffff047224 */ /* 0x000fe200078e00ff */
[----:B------:R-:W-:-:S04]  /*20800*/  LOP3.LUT R23, R23, 0xffffffbf, RZ, 0xc0, !PT ;  /* 0xffffffbf17177812 */ /* 0x000fc800078ec0ff */
[----:B------:R-:W0:Y:S02]  /*20810*/  SHFL.IDX PT, R2, R2, RZ, 0x1f ;  /* 0x00001fff02027589 */ /* 0x000e2400000e0000 */
[----:B0-----:R-:W-:-:S13]  /*20820*/  ISETP.NE.AND P0, PT, R2, RZ, PT ;  /* 0x000000ff0200720c */ /* 0x001fda0003f05270 */
[----:B------:R-:W-:Y:S01]  /*20830*/  @P0 LOP3.LUT R23, R23, 0x40, RZ, 0xfc, !PT ;  /* 0x0000004017170812 */ /* 0x000fe200078efcff */
[----:B------:R-:W-:Y:S06]  /*20840*/  @!P0 BRA `(.L_x_675) ;  /* 0x00000000001c8947 */ /* 0x000fec0003800000 */
[----:B------:R-:W0:Y:S08]  /*20850*/  S2UR UR5, SR_CgaCtaId ;  /* 0x00000000000579c3 */ /* 0x000e300000008800 */
[----:B------:R-:W-:Y:S06]  /*20860*/  BAR.SYNC.DEFER_BLOCKING 0x5, 0x180 ;  /* 0x0146000000007b1d */ /* 0x000fec0000010000 */
[----:B------:R-:W-:-:S02]  /*20870*/  UMOV UR4, 0x400 ;  /* 0x0000040000047882 */ /* 0x000fc40000000000 */
[----:B0-----:R-:W-:-:S09]  /*20880*/  ULEA UR4, UR5, UR4, 0x18 ;  /* 0x0000000405047291 */ /* 0x001fd2000f8ec03f */
[----:B------:R-:W0:Y:S01]  /*20890*/  LDS.128 R16, [UR4+0x388d0] ;  /* 0x0388d004ff107984 */ /* 0x000e220008000c00 */
[----:B------:R-:W-:Y:S06]  /*208a0*/  BAR.ARV 0x4, 0x180 ;  /* 0x0106000000007b1d */ /* 0x000fec0000002000 */
[----:B------:R-:W-:Y:S05]  /*208b0*/  BRA `(.L_x_676) ;  /* 0x0000000800047947 */ /* 0x000fea0003800000 */
.L_x_675:
[----:B------:R-:W-:Y:S01]  /*208c0*/  LOP3.LUT R5, R0, 0x1f, RZ, 0xc0, !PT ;  /* 0x0000001f00057812 */ /* 0x000fe200078ec0ff */
[----:B------:R-:W-:Y:S01]  /*208d0*/  ULDC UR4, c[0x0][0xc3c] ;  /* 0x00030f0000047ab9 */ /* 0x000fe20000000800 */
[----:B------:R-:W-:Y:S01]  /*208e0*/  ULDC.64 UR6, c[0x0][0x208] ;  /* 0x0000820000067ab9 */ /* 0x000fe20000000a00 */
[----:B------:R-:W-:Y:S01]  /*208f0*/  ULDC UR5, c[0x0][0xc38] ;  /* 0x00030e0000057ab9 */ /* 0x000fe20000000800 */
[----:B------:R-:W-:-:S04]  /*20900*/  ISETP.NE.AND P0, PT, R5, 0x1f, PT ;  /* 0x0000001f0500780c */ /* 0x000fc80003f05270 */
[----:B------:R-:W-:-:S13]  /*20910*/  ISETP.GE.OR P1, PT, R5, UR4, !P0 ;  /* 0x0000000405007c0c */ /* 0x000fda000c726670 */
[----:B------:R-:W0:Y:S02]  /*20920*/  @!P1 LDC.64 R2, c[0x0][0xc80] ;  /* 0x00032000ff029b82 */ /* 0x000e240000000a00 */
[----:B0-----:R-:W-:-:S05]  /*20930*/  @!P1 IMAD.WIDE.U32 R2, R5, 0x4, R2 ;  /* 0x0000000405029825 */ /* 0x001fca00078e0002 */
[----:B------:R-:W2:Y:S01]  /*20940*/  @!P1 LDG.E R4, desc[UR6][R2.64] ;  /* 0x0000000602049981 */ /* 0x000ea2000c1e1900 */
[C---:B------:R-:W-:Y:S01]  /*20950*/  ISETP.NE.AND P1, PT, R5.reuse, RZ, PT ;  /* 0x000000ff0500720c */ /* 0x040fe20003f25270 */
[----:B------:R-:W0:Y:S01]  /*20960*/  S2UR UR6, SR_CTAID.X ;  /* 0x00000000000679c3 */ /* 0x000e220000002500 */
[C---:B------:R-:W-:Y:S01]  /*20970*/  ISETP.GE.U32.AND P2, PT, R5.reuse, 0x2, PT ;  /* 0x000000020500780c */ /* 0x040fe20003f46070 */
[----:B------:R-:W-:Y:S01]  /*20980*/  UMOV UR4, URZ ;  /* 0x0000003f00047c82 */ /* 0x000fe20008000000 */
[C---:B------:R-:W-:Y:S01]  /*20990*/  ISETP.GE.U32.AND P3, PT, R5.reuse, 0x4, PT ;  /* 0x000000040500780c */ /* 0x040fe20003f66070 */
[----:B------:R-:W-:Y:S01]  /*209a0*/  IMAD.MOV.U32 R16, RZ, RZ, RZ ;  /* 0x000000ffff107224 */ /* 0x000fe200078e00ff */
[C---:B------:R-:W-:Y:S02]  /*209b0*/  ISETP.GE.U32.AND P4, PT, R5.reuse, 0x8, PT ;  /* 0x000000080500780c */ /* 0x040fe40003f86070 */
[----:B------:R-:W-:Y:S01]  /*209c0*/  ISETP.GE.U32.AND P5, PT, R5, 0x10, PT ;  /* 0x000000100500780c */ /* 0x000fe20003fa6070 */
[----:B--2---:R-:W1:Y:S02]  /*209d0*/  SHFL.UP PT, R6, R4, 0x1, RZ ;  /* 0x0420000004067989 */ /* 0x004e6400000e00ff */
[----:B-1----:R-:W-:-:S05]  /*209e0*/  SEL R7, R6, RZ, P1 ;  /* 0x000000ff06077207 */ /* 0x002fca0000800000 */
[----:B------:R-:W-:-:S05]  /*209f0*/  IMAD.IADD R7, R4, 0x1, R7 ;  /* 0x0000000104077824 */ /* 0x000fca00078e0207 */
[----:B------:R-:W1:Y:S02]  /*20a00*/  SHFL.UP PT, R6, R7, 0x2, RZ ;  /* 0x0440000007067989 */ /* 0x000e6400000e00ff */
[----:B-1----:R-:W-:-:S04]  /*20a10*/  SEL R6, R6, RZ, P2 ;  /* 0x000000ff06067207 */ /* 0x002fc80001000000 */
[----:B------:R-:W-:-:S05]  /*20a20*/  IADD3 R6, R7, R6, RZ ;  /* 0x0000000607067210 */ /* 0x000fca0007ffe0ff */
[----:B------:R-:W1:Y:S02]  /*20a30*/  SHFL.UP PT, R8, R6, 0x4, RZ ;  /* 0x0480000006087989 */ /* 0x000e6400000e00ff */
[----:B-1----:R-:W-:-:S05]  /*20a40*/  SEL R3, R8, RZ, P3 ;  /* 0x000000ff08037207 */ /* 0x002fca0001800000 */
[----:B------:R-:W-:-:S05]  /*20a50*/  IMAD.IADD R3, R6, 0x1, R3 ;  /* 0x0000000106037824 */ /* 0x000fca00078e0203 */
[----:B------:R-:W1:Y:S02]  /*20a60*/  SHFL.UP PT, R2, R3, 0x8, RZ ;  /* 0x0500000003027989 */ /* 0x000e6400000e00ff */
[----:B-1----:R-:W-:-:S05]  /*20a70*/  SEL R2, R2, RZ, P4 ;  /* 0x000000ff02027207 */ /* 0x002fca0002000000 */
[----:B------:R-:W-:-:S05]  /*20a80*/  IMAD.IADD R2, R3, 0x1, R2 ;  /* 0x0000000103027824 */ /* 0x000fca00078e0202 */
[----:B------:R-:W1:Y:S02]  /*20a90*/  SHFL.UP PT, R7, R2, 0x10, RZ ;  /* 0x0600000002077989 */ /* 0x000e6400000e00ff */
[----:B-1----:R-:W-:-:S04]  /*20aa0*/  SEL R7, R7, RZ, P5 ;  /* 0x000000ff07077207 */ /* 0x002fc80002800000 */
[----:B------:R-:W-:-:S05]  /*20ab0*/  IADD3 R7, R2, R7, RZ ;  /* 0x0000000702077210 */ /* 0x000fca0007ffe0ff */
[----:B------:R-:W1:Y:S02]  /*20ac0*/  SHFL.IDX PT, R6, R7, 0x1f, 0x1f ;  /* 0x03e01f0007067f89 */ /* 0x000e6400000e0000 */
[----:B-1----:R-:W-:-:S04]  /*20ad0*/  IMAD R6, R6, UR5, RZ ;  /* 0x0000000506067c24 */ /* 0x002fc8000f8e02ff */
[----:B------:R-:W-:Y:S01]  /*20ae0*/  IMAD.MOV.U32 R3, RZ, RZ, R6 ;  /* 0x000000ffff037224 */ /* 0x000fe200078e0006 */
[----:B0-----:R-:W-:-:S13]  /*20af0*/  ISETP.GT.AND P6, PT, R6, UR6, PT ;  /* 0x0000000606007c0c */ /* 0x001fda000bfc4270 */
[----:B------:R-:W-:Y:S05]  /*20b00*/  @P6 BRA `(.L_x_677) ;  /* 0x0000000000a06947 */ /* 0x000fea0003800000 */
[----:B------:R-:W0:Y:S01]  /*20b10*/  LDC R10, c[0x0][0xc3c] ;  /* 0x00030f00ff0a7b82 */ /* 0x000e220000000800 */
[----:B------:R-:W-:Y:S01]  /*20b20*/  MOV R6, R3 ;  /* 0x0000000300067202 */ /* 0x000fe20000000f00 */
[----:B------:R-:W-:Y:S01]  /*20b30*/  UMOV UR4, URZ ;  /* 0x0000003f00047c82 */ /* 0x000fe20008000000 */
[----:B------:R-:W-:Y:S01]  /*20b40*/  ULDC UR7, c[0x0][0xc3c] ;  /* 0x00030f0000077ab9 */ /* 0x000fe20000000800 */
[----:B------:R-:W-:-:S05]  /*20b50*/  ULDC UR5, c[0x0][0xc38] ;  /* 0x00030e0000057ab9 */ /* 0x000fca0000000800 */
.L_x_681:
[----:B------:R-:W-:Y:S01]  /*20b60*/  UIADD3 UR4, UR4, 0x1f, URZ ;  /* 0x0000001f04047890 */ /* 0x000fe2000fffe03f */
[----:B------:R-:W-:-:S05]  /*20b70*/  IMAD.U32 R19, RZ, RZ, UR7 ;  /* 0x00000007ff137e24 */ /* 0x000fca000f8e00ff */
[----:B0-----:R-:W-:-:S13]  /*20b80*/  ISETP.LE.AND P6, PT, R10, UR4, PT ;  /* 0x000000040a007c0c */ /* 0x001fda000bfc3270 */
[----:B------:R-:W-:Y:S05]  /*20b90*/  @P6 BRA `(.L_x_678) ;  /* 0x0000000400286947 */ /* 0x000fea0003800000 */
[----:B------:R-:W-:Y:S01]  /*20ba0*/  VIADD R7, R5, UR4 ;  /* 0x0000000405077c36 */ /* 0x000fe20008000000 */
[----:B------:R-:W-:Y:S01]  /*20bb0*/  BSSY B0, `(.L_x_679) ;  /* 0x0000008000007945 */ /* 0x000fe20003800000 */
[----:B------:R-:W-:-:S03]  /*20bc0*/  MOV R4, RZ ;  /* 0x000000ff00047202 */ /* 0x000fc60000000f00 */
[----:B------:R-:W-:-:S13]  /*20bd0*/  ISETP.GE.OR P6, PT, R7, R10, !P0 ;  /* 0x0000000a0700720c */ /* 0x000fda00047c6670 */
[----:B------:R-:W-:Y:S05]  /*20be0*/  @P6 BRA `(.L_x_680) ;  /* 0x0000000000106947 */ /* 0x000fea0003800000 */
[----:B------:R-:W0:Y:S01]  /*20bf0*/  LDC.64 R2, c[0x0][0xc80] ;  /* 0x00032000ff027b82 */ /* 0x000e220000000a00 */
[----:B------:R-:W-:Y:S01]  /*20c00*/  ULDC.64 UR8, c[0x0][0x208] ;  /* 0x0000820000087ab9 */ /* 0x000fe20000000a00 */
[----:B0-----:R-:W-:-:S05]  /*20c10*/  IMAD.WIDE R2, R7, 0x4, R2 ;  /* 0x0000000407027825 */ /* 0x001fca00078e0202 */
[----:B------:R0:W5:Y:S02]  /*20c20*/  LDG.E R4, desc[UR8][R2.64] ;  /* 0x0000000802047981 */ /* 0x000164000c1e1900 */
.L_x_680:
[----:B------:R-:W-:Y:S05]  /*20c30*/  BSYNC B0 ;  /* 0x0000000000007941 */ /* 0x000fea0003800000 */
.L_x_679:
[----:B0----5:R-:W0:Y:S02]  /*20c40*/  SHFL.UP PT, R2, R4, 0x1, RZ ;  /* 0x0420000004027989 */ /* 0x021e2400000e00ff */
        /* <DEDUP_REMOVED lines=20> */
.L_x_677:
        /* <DEDUP_REMOVED lines=10> */
[----:B0-----:R-:W-:-:S06]  /*20e30*/  IADD3 R2, R8, 0xffffffe, RZ ;  /* 0x0ffffffe08027810 */ /* 0x001fcc0007ffe0ff */
[----:B------:R0:W1:Y:S01]  /*20e40*/  F2I.FTZ.U32.TRUNC.NTZ R3, R2 ;  /* 0x0000000200037305 */ /* 0x000062000021f000 */
[----:B------:R-:W-:Y:S05]  /*20e50*/  @!P0 BRA `(.L_x_682) ;  /* 0x0000000000088947 */ /* 0x000fea0003800000 */
[----:B------:R-:W-:-:S06]  /*20e60*/  VIADD R16, R19, 0xffffffff ;  /* 0xffffffff13107836 */ /* 0x000fcc0000000000 */
[----:B------:R2:W3:Y:S02]  /*20e70*/  SHFL.IDX PT, R16, R7, R16, 0x1f ;  /* 0x00001f1007107589 */ /* 0x0004e400000e0000 */
.L_x_682:
[----:B---3--:R-:W-:Y:S01]  /*20e80*/  IMAD R16, R16, UR5, R9 ;  /* 0x0000000510107c24 */ /* 0x008fe2000f8e0209 */
[----:B0-----:R-:W-:Y:S01]  /*20e90*/  IABS R2, R12 ;  /* 0x0000000c00027213 */ /* 0x001fe20000000000 */
[----:B-12---:R-:W-:Y:S01]  /*20ea0*/  IMAD.MOV R7, RZ, RZ, -R3 ;  /* 0x000000ffff077224 */ /* 0x006fe200078e0a03 */
[----:B------:R-:W-:Y:S02]  /*20eb0*/  IADD3 R19, R19, UR4, RZ ;  /* 0x0000000413137c10 */ /* 0x000fe4000fffe0ff */
[----:B------:R-:W-:Y:S01]  /*20ec0*/  IADD3 R9, -R16, UR6, RZ ;  /* 0x0000000610097c10 */ /* 0x000fe2000fffe1ff */
[----:B------:R-:W-:Y:S01]  /*20ed0*/  IMAD R7, R7, R10, RZ ;  /* 0x0000000a07077224 */ /* 0x000fe200078e02ff */
[----:B------:R-:W-:Y:S01]  /*20ee0*/  IADD3 R6, RZ, -R2, RZ ;  /* 0x80000002ff067210 */ /* 0x000fe20007ffe0ff */
[----:B------:R-:W-:Y:S01]  /*20ef0*/  IMAD.MOV.U32 R2, RZ, RZ, RZ ;  /* 0x000000ffff027224 */ /* 0x000fe200078e00ff */
[----:B------:R-:W-:-:S03]  /*20f00*/  IABS R4, R9 ;  /* 0x0000000900047213 */ /* 0x000fc60000000000 */
[----:B------:R-:W-:-:S04]  /*20f10*/  IMAD.HI.U32 R2, R3, R7, R2 ;  /* 0x0000000703027227 */ /* 0x000fc800078e0002 */
[----:B------:R-:W-:Y:S01]  /*20f20*/  IMAD.MOV.U32 R3, RZ, RZ, R4 ;  /* 0x000000ffff037224 */ /* 0x000fe200078e0004 */
[----:B------:R-:W-:-:S03]  /*20f30*/  MOV R4, R6 ;  /* 0x0000000600047202 */ /* 0x000fc60000000f00 */
        /* <DEDUP_REMOVED lines=16> */
.L_x_678:
[----:B------:R-:W-:Y:S01]  /*21040*/  IMAD.MOV.U32 R17, RZ, RZ, RZ ;  /* 0x000000ffff117224 */ /* 0x000fe200078e00ff */
[----:B------:R-:W-:Y:S01]  /*21050*/  MOV R16, UR6 ;  /* 0x0000000600107c02 */ /* 0x000fe20008000f00 */
[----:B------:R-:W-:-:S07]  /*21060*/  IMAD.MOV.U32 R18, RZ, RZ, RZ ;  /* 0x000000ffff127224 */ /* 0x000fce00078e00ff */
.L_x_683:
[----:B------:R-:W-:-:S13]  /*21070*/  ISETP.NE.AND P0, PT, R5, RZ, PT ;  /* 0x000000ff0500720c */ /* 0x000fda0003f05270 */
[----:B------:R-:W0:Y:S01]  /*21080*/  @!P0 S2R R3, SR_CgaCtaId ;  /* 0x0000000000038919 */ /* 0x000e220000008800 */
[----:B------:R-:W-:-:S04]  /*21090*/  @!P0 MOV R2, 0x400 ;  /* 0x0000040000028802 */ /* 0x000fc80000000f00 */
[----:B0-----:R-:W-:-:S05]  /*210a0*/  @!P0 LEA R2, R3, R2, 0x18 ;  /* 0x0000000203028211 */ /* 0x001fca00078ec0ff */
[----:B------:R1:W-:Y:S01]  /*210b0*/  @!P0 STS.128 [R2+0x388d0], R16 ;  /* 0x0388d01002008388 */ /* 0x0003e20000000c00 */
[----:B------:R-:W-:Y:S06]  /*210c0*/  BAR.ARV 0x5, 0x180 ;  /* 0x0146000000007b1d */ /* 0x000fec0000002000 */
.L_x_676:
[----:B------:R2:W-:Y:S01]  /*210d0*/  STL [R1+0x30], RZ ;  /* 0x000030ff01007387 */ /* 0x0005e20000100800 */
[----:B------:R-:W-:Y:S01]  /*210e0*/  ULDC UR4, c[0x0][0xc3c] ;  /* 0x00030f0000047ab9 */ /* 0x000fe20000000800 */
[----:B------:R-:W-:Y:S01]  /*210f0*/  IMAD.MOV.U32 R29, RZ, RZ, 0x1 ;  /* 0x00000001ff1d7424 */ /* 0x000fe200078e00ff */
[----:B0-----:R-:W-:Y:S02]  /*21100*/  ISETP.GE.AND P0, PT, R19, UR4, PT ;  /* 0x0000000413007c0c */ /* 0x001fe4000bf06270 */
[----:B------:R-:W-:-:S11]  /*21110*/  MOV R27, RZ ;  /* 0x000000ff001b7202 */ /* 0x000fd60000000f00 */
[----:B--2---:R-:W-:Y:S05]  /*21120*/  @P0 BRA `(.L_x_684) ;  /* 0x0000006400180947 */ /* 0x004fea0003800000 */
[----:B------:R-:W0:Y:S01]  /*21130*/  S2UR UR5, SR_CgaCtaId ;  /* 0x00000000000579c3 */ /* 0x000e220000008800 */
[----:B------:R2:W-:Y:S01]  /*21140*/  STL [R1+0x30], RZ ;  /* 0x000030ff01007387 */ /* 0x0005e20000100800 */
[C---:B------:R-:W-:Y:S01]  /*21150*/  IMAD.SHL.U32 R36, R0.reuse, 0x8, RZ ;  /* 0x0000000800247824 */ /* 0x040fe200078e00ff */
[----:B-1----:R-:W-:Y:S01]  /*21160*/  LOP3.LUT R2, R0, 0x7f, RZ, 0xc0, !PT ;  /* 0x0000007f00027812 */ /* 0x002fe200078ec0ff */
[----:B------:R-:W-:Y:S01]  /*21170*/  UMOV UR4, 0x400 ;  /* 0x0000040000047882 */ /* 0x000fe20000000000 */
[----:B------:R-:W-:Y:S01]  /*21180*/  BSSY B8, `(.L_x_684) ;  /* 0x0000640000087945 */ /* 0x000fe20003800000 */
[----:B------:R-:W-:Y:S01]  /*21190*/  IMAD.MOV.U32 R29, RZ, RZ, 0x1 ;  /* 0x00000001ff1d7424 */ /* 0x000fe200078e00ff */
[----:B------:R-:W-:Y:S01]  /*211a0*/  LOP3.LUT R3, R36, 0x1f8, RZ, 0xc0, !PT ;  /* 0x000001f824037812 */ /* 0x000fe200078ec0ff */
[----:B------:R-:W-:Y:S01]  /*211b0*/  IMAD.SHL.U32 R34, R2, 0x8, RZ ;  /* 0x0000000802227824 */ /* 0x000fe200078e00ff */
[----:B------:R-:W-:Y:S01]  /*211c0*/  SHF.R.U32.HI R2, RZ, 0x3, R2 ;  /* 0x00000003ff027819 */ /* 0x000fe20000011602 */
[----:B------:R-:W-:Y:S01]  /*211d0*/  IMAD.MOV.U32 R27, RZ, RZ, RZ ;  /* 0x000000ffff1b7224 */ /* 0x000fe200078e00ff */
[----:B------:R-:W-:Y:S01]  /*211e0*/  LOP3.LUT R3, R3, 0x38, R0, 0x78, !PT ;  /* 0x0000003803037812 */ /* 0x000fe200078e7800 */
[----:B------:R-:W-:Y:S01]  /*211f0*/  IMAD.MOV.U32 R28, RZ, RZ, RZ ;  /* 0x000000ffff1c7224 */ /* 0x000fe200078e00ff */
[----:B------:R-:W-:Y:S01]  /*21200*/  SHF.L.U32 R0, R0, 0x4, RZ ;  /* 0x0000000400007819 */ /* 0x000fe200000006ff */
[----:B------:R-:W-:Y:S01]  /*21210*/  ULDC.64 UR38, c[0x0][0x198] ;  /* 0x0000660000267ab9 */ /* 0x000fe20000000a00 */
[----:B------:R-:W-:Y:S01]  /*21220*/  LOP3.LUT R34, R3, 0x200, R34, 0xf8, !PT ;  /* 0x0000020003227812 */ /* 0x000fe200078ef822 */
[----:B------:R-:W-:Y:S01]  /*21230*/  ULOP3.LUT UR37, UR60, 0x2, URZ, 0xfc, !UPT ;  /* 0x000000023c257892 */ /* 0x000fe2000f8efc3f */
[----:B------:R-:W-:Y:S01]  /*21240*/  LOP3.LUT R36, R36, 0x38, RZ, 0xc0, !PT ;  /* 0x0000003824247812 */ /* 0x000fe200078ec0ff */
[----:B------:R-:W-:Y:S01]  /*21250*/  ULDC UR36, c[0x0][0xc] ;  /* 0x0000030000247ab9 */ /* 0x000fe20000000800 */
[----:B------:R-:W-:-:S02]  /*21260*/  LOP3.LUT R0, R2, 0x70, R0, 0xf8, !PT ;  /* 0x0000007002007812 */ /* 0x000fc400078ef800 */
[----:B------:R-:W-:Y:S02]  /*21270*/  MOV R30, 0x1 ;  /* 0x00000001001e7802 */ /* 0x000fe40000000f00 */
[C---:B------:R-:W-:Y:S01]  /*21280*/  LOP3.LUT R3, R36.reuse, 0x40, RZ, 0xfc, !PT ;  /* 0x0000004024037812 */ /* 0x040fe200078efcff */
[----:B0-----:R-:W-:Y:S01]  /*21290*/  ULEA UR4, UR5, UR4, 0x18 ;  /* 0x0000000405047291 */ /* 0x001fe2000f8ec03f */
[C---:B------:R-:W-:Y:S02]  /*212a0*/  LOP3.LUT R2, R36.reuse, 0x80, RZ, 0xfc, !PT ;  /* 0x0000008024027812 */ /* 0x040fe400078efcff */
[----:B------:R-:W-:-:S03]  /*212b0*/  LOP3.LUT R0, R36, 0xc0, RZ, 0xfc, !PT ;  /* 0x000000c024007812 */ /* 0x000fc600078efcff */
[----:B------:R-:W-:-:S05]  /*212c0*/  IMAD.U32 R22, RZ, RZ, UR4 ;  /* 0x00000004ff167e24 */ /* 0x000fca000f8e00ff */
[----:B--2---:R-:W-:-:S07]  /*212d0*/  LEA R37, R34, R22, 0x1 ;  /* 0x0000001622257211 */ /* 0x004fce00078e08ff */
.L_x_793:
[----:B0-----:R-:W0:Y:S01]  /*212e0*/  LDC.64 R2, c[0x0][0xc88] ;  /* 0x00032200ff027b82 */ /* 0x001e220000000a00 */
[----:B------:R-:W-:Y:S01]  /*212f0*/  ULDC.64 UR4, c[0x0][0x208] ;  /* 0x0000820000047ab9 */ /* 0x000fe20000000a00 */
[----:B0-----:R-:W-:-:S05]  /*21300*/  IMAD.WIDE R2, R19, 0x4, R2 ;  /* 0x0000000413027825 */ /* 0x001fca00078e0202 */
[----:B--2---:R-:W2:Y:S01]  /*21310*/  LDG.E R31, desc[UR4][R2.64] ;  /* 0x00000004021f7981 */ /* 0x004ea2000c1e1900 */
[----:B------:R-:W-:Y:S05]  /*21320*/  YIELD ;  /* 0x0000000000007946 */ /* 0x000fea0003800000 */
[----:B------:R-:W-:Y:S01]  /*21330*/  ULDC.64 UR4, c[0x0][0xa28] ;  /* 0x00028a0000047ab9 */ /* 0x000fe20000000a00 */
[----:B------:R-:W-:Y:S01]  /*21340*/  ULDC.64 UR8, c[0x0][0xa18] ;  /* 0x0002860000087ab9 */ /* 0x000fe20000000a00 */
[----:B------:R-:W-:Y:S01]  /*21350*/  ISETP.NE.U32.AND P0, PT, RZ, UR4, PT ;  /* 0x00000004ff007c0c */ /* 0x000fe2000bf05070 */
[----:B------:R-:W-:Y:S01]  /*21360*/  IMAD.MOV.U32 R9, RZ, RZ, RZ ;  /* 0x000000ffff097224 */ /* 0x000fe200078e00ff */
[----:B------:R-:W-:Y:S01]  /*21370*/  ULDC.64 UR10, c[0x0][0x208] ;  /* 0x00008200000a7ab9 */ /* 0x000fe20000000a00 */
[----:B------:R-:W-:Y:S01]  /*21380*/  ULDC.64 UR6, c[0x0][0xa10] ;  /* 0x0002840000067ab9 */ /* 0x000fe20000000a00 */
[----:B------:R-:W-:-:S02]  /*21390*/  ISETP.NE.AND.EX P0, PT, RZ, UR5, PT, P0 ;  /* 0x00000005ff007c0c */ /* 0x000fc4000bf05300 */
[----:B------:R-:W-:-:S04]  /*213a0*/  ISETP.NE.U32.AND P2, PT, RZ, UR8, PT ;  /* 0x00000008ff007c0c */ /* 0x000fc8000bf45070 */
[----:B------:R-:W-:Y:S02]  /*213b0*/  ISETP.NE.AND.EX P2, PT, RZ, UR9, PT, P2 ;  /* 0x00000009ff007c0c */ /* 0x000fe4000bf45320 */
[----:B--2---:R-:W-:-:S05]  /*213c0*/  SHF.R.S32.HI R0, RZ, 0x1f, R31 ;  /* 0x0000001fff007819 */ /* 0x004fca000001141f */
[C---:B------:R-:W-:Y:S01]  /*213d0*/  @P0 LEA R2, P1, R31.reuse, UR4, 0x2 ;  /* 0x000000041f020c11 */ /* 0x040fe2000f8210ff */
[C---:B------:R-:W-:Y:S01]  /*213e0*/  IMAD.SHL.U32 R24, R31.reuse, 0x4, RZ ;  /* 0x000000041f187824 */ /* 0x040fe200078e00ff */
[C-C-:B------:R-:W-:Y:S01]  /*213f0*/  SHF.L.U64.HI R25, R31.reuse, 0x2, R0.reuse ;  /* 0x000000021f197819 */ /* 0x140fe20000010200 */
[----:B------:R0:W-:Y:S01]  /*21400*/  STL [R1+0x1c], R0 ;  /* 0x00001c0001007387 */ /* 0x0001e20000100800 */
[----:B------:R-:W-:Y:S01]  /*21410*/  @P0 LEA.HI.X R3, R31, UR5, R0, 0x2, P1 ;  /* 0x000000051f030c11 */ /* 0x000fe200088f1400 */
[----:B------:R-:W-:-:S04]  /*21420*/  ULDC.64 UR4, c[0x0][0xa00] ;  /* 0x0002800000047ab9 */ /* 0x000fc80000000a00 */
[----:B------:R1:W2:Y:S01]  /*21430*/  @P0 LDG.E R9, desc[UR10][R2.64] ;  /* 0x0000000a02090981 */ /* 0x0002a2000c1e1900 */
[----:B------:R-:W-:Y:S02]  /*21440*/  ISETP.NE.U32.AND P0, PT, RZ, UR4, PT ;  /* 0x00000004ff007c0c */ /* 0x000fe4000bf05070 */
[----:B------:R-:W-:Y:S01]  /*21450*/  ISETP.NE.U32.AND P1, PT, RZ, UR6, PT ;  /* 0x00000006ff007c0c */ /* 0x000fe2000bf25070 */
[----:B0-----:R-:W-:Y:S01]  /*21460*/  IMAD.MOV.U32 R0, RZ, RZ, RZ ;  /* 0x000000ffff007224 */ /* 0x001fe200078e00ff */
[----:B------:R-:W-:Y:S02]  /*21470*/  ISETP.NE.AND.EX P0, PT, RZ, UR5, PT, P0 ;  /* 0x00000005ff007c0c */ /* 0x000fe4000bf05300 */
[----:B------:R-:W-:Y:S02]  /*21480*/  ISETP.NE.AND.EX P1, PT, RZ, UR7, PT, P1 ;  /* 0x00000007ff007c0c */ /* 0x000fe4000bf25310 */
[C---:B------:R-:W-:Y:S02]  /*21490*/  IADD3 R4, P4, R24.reuse, UR6, RZ ;  /* 0x0000000618047c10 */ /* 0x040fe4000ff9e0ff */
[----:B-1----:R-:W-:Y:S01]  /*214a0*/  IADD3 R2, P3, R24, UR4, RZ ;  /* 0x0000000418027c10 */ /* 0x002fe2000ff7e0ff */
[----:B------:R-:W-:Y:S01]  /*214b0*/  ULDC UR4, c[0x0][0x288] ;  /* 0x0000a20000047ab9 */ /* 0x000fe20000000800 */
[----:B------:R-:W-:-:S02]  /*214c0*/  MOV R35, RZ ;  /* 0x000000ff00237202 */ /* 0x000fc40000000f00 */
[C---:B------:R-:W-:Y:S02]  /*214d0*/  IADD3.X R3, R25.reuse, UR5, RZ, P3, !PT ;  /* 0x0000000519037c10 */ /* 0x040fe40009ffe4ff */
[----:B------:R-:W-:Y:S01]  /*214e0*/  @P2 IADD3 R6, P3, R24, UR8, RZ ;  /* 0x0000000818062c10 */ /* 0x000fe2000ff7e0ff */
[----:B------:R-:W-:Y:S01]  /*214f0*/  IMAD.U32 R8, RZ, RZ, UR4 ;  /* 0x00000004ff087e24 */ /* 0x000fe2000f8e00ff */
[----:B------:R-:W-:Y:S01]  /*21500*/  ULDC.64 UR4, c[0x0][0x418] ;  /* 0x0001060000047ab9 */ /* 0x000fe20000000a00 */
[C---:B------:R-:W-:Y:S01]  /*21510*/  IADD3.X R5, R25.reuse, UR7, RZ, P4, !PT ;  /* 0x0000000719057c10 */ /* 0x040fe2000a7fe4ff */
[----:B------:R-:W5:Y:S01]  /*21520*/  @P0 LDG.E R35, desc[UR10][R2.64] ;  /* 0x0000000a02230981 */ /* 0x000f62000c1e1900 */
[----:B------:R-:W-:Y:S01]  /*21530*/  @P2 IADD3.X R7, R25, UR9, RZ, P3, !PT ;  /* 0x0000000919072c10 */ /* 0x000fe20009ffe4ff */
[----:B------:R-:W-:Y:S02]  /*21540*/  UISETP.NE.U32.AND UP0, UPT, UR4, URZ, UPT ;  /* 0x0000003f0400728c */ /* 0x000fe4000bf05070 */
[----:B------:R-:W5:Y:S01]  /*21550*/  @P1 LDG.E R0, desc[UR10][R4.64] ;  /* 0x0000000a04001981 */ /* 0x000f62000c1e1900 */
[----:B------:R-:W-:-:S03]  /*21560*/  ULDC UR4, c[0x0][0x424] ;  /* 0x0001090000047ab9 */ /* 0x000fc60000000800 */
[----:B------:R0:W3:Y:S01]  /*21570*/  @P2 LDG.E R8, desc[UR10][R6.64] ;  /* 0x0000000a06082981 */ /* 0x0000e2000c1e1900 */
[----:B------:R-:W-:-:S03]  /*21580*/  UISETP.NE.AND.EX UP0, UPT, UR5, URZ, UPT, UP0 ;  /* 0x0000003f0500728c */ /* 0x000fc6000bf05300 */
[----:B------:R-:W-:Y:S01]  /*21590*/  ULDC UR5, c[0x0][0x2f0] ;  /* 0x0000bc0000057ab9 */ /* 0x000fe20000000800 */
[----:B------:R-:W-:-:S04]  /*215a0*/  USEL UR4, UR4, 0x1, UP0 ;  /* 0x0000000104047887 */ /* 0x000fc80008000000 */
[----:B------:R-:W-:-:S03]  /*215b0*/  UIMAD UR4, UR4, UR5, URZ ;  /* 0x00000005040472a4 */ /* 0x000fc6000f8e023f */
[----:B------:R-:W-:Y:S02]  /*215c0*/  ULDC UR5, c[0x0][0x348] ;  /* 0x0000d20000057ab9 */ /* 0x000fe40000000800 */
[----:B0-----:R-:W-:Y:S01]  /*215d0*/  MOV R6, UR5 ;  /* 0x0000000500067c02 */ /* 0x001fe20008000f00 */
[----:B--2---:R-:W-:Y:S04]  /*215e0*/  STL [R1+0x10], R9 ;  /* 0x0000100901007387 */ /* 0x004fe80000100800 */
[----:B---3--:R0:W-:Y:S02]  /*215f0*/  STL [R1+0x28], R8 ;  /* 0x0000280801007387 */ /* 0x0081e40000100800 */
[----:B0-----:R-:W-:Y:S01]  /*21600*/  IMAD.U32 R8, RZ, RZ, UR4 ;  /* 0x00000004ff087e24 */ /* 0x001fe2000f8e00ff */
[----:B------:R-:W-:Y:S06]  /*21610*/  @P2 BRA `(.L_x_685) ;  /* 0x0000000000182947 */ /* 0x000fec0003800000 */
[----:B------:R-:W-:Y:S05]  /*21620*/  @!P0 BRA `(.L_x_685) ;  /* 0x0000000000148947 */ /* 0x000fea0003800000 */
[----:B------:R-:W-:Y:S02]  /*21630*/  ULDC.64 UR4, c[0x0][0x208] ;  /* 0x0000820000047ab9 */ /* 0x000fe40000000a00 */
[----:B------:R-:W2:Y:S04]  /*21640*/  LDG.E R10, desc[UR4][R2.64] ;  /* 0x00000004020a7981 */ /* 0x000ea8000c1e1900 */
[----:B------:R-:W2:Y:S02]  /*21650*/  LDG.E R7, desc[UR4][R2.64+0x4] ;  /* 0x0000040402077981 */ /* 0x000ea4000c1e1900 */
[----:B--2---:R-:W-:-:S05]  /*21660*/  IMAD.IADD R2, R7, 0x1, -R10 ;  /* 0x0000000107027824 */ /* 0x004fca00078e0a0a */
[----:B------:R0:W-:Y:S02]  /*21670*/  STL [R1+0x28], R2 ;  /* 0x0000280201007387 */ /* 0x0001e40000100800 */
.L_x_685:
[----:B------:R-:W-:Y:S01]  /*21680*/  ULDC.64 UR4, c[0x0][0xa20] ;  /* 0x0002880000047ab9 */ /* 0x000fe20000000a00 */
[----:B------:R-:W-:Y:S02]  /*21690*/  MOV R33, R31 ;  /* 0x0000001f00217202 */ /* 0x000fe40000000f00 */
[----:B------:R-:W-:-:S04]  /*216a0*/  ISETP.NE.U32.AND P0, PT, RZ, UR4, PT ;  /* 0x00000004ff007c0c */ /* 0x000fc8000bf05070 */
[----:B------:R-:W-:-:S13]  /*216b0*/  ISETP.NE.AND.EX P0, PT, RZ, UR5, PT, P0 ;  /* 0x00000005ff007c0c */ /* 0x000fda000bf05300 */
[----:B------:R-:W-:Y:S05]  /*216c0*/  @!P0 BRA `(.L_x_686) ;  /* 0x0000000000148947 */ /* 0x000fea0003800000 */
[----:B0-----:R-:W-:Y:S01]  /*216d0*/  IADD3 R2, P0, R24, UR4, RZ ;  /* 0x0000000418027c10 */ /* 0x001fe2000ff1e0ff */
[----:B------:R-:W-:-:S03]  /*216e0*/  ULDC.64 UR6, c[0x0][0x208] ;  /* 0x0000820000067ab9 */ /* 0x000fc60000000a00 */
[----:B------:R-:W-:-:S05]  /*216f0*/  IADD3.X R3, R25, UR5, RZ, P0, !PT ;  /* 0x0000000519037c10 */ /* 0x000fca00087fe4ff */
[----:B------:R1:W5:Y:S01]  /*21700*/  LDG.E R8, desc[UR6][R2.64] ;  /* 0x0000000602087981 */ /* 0x000362000c1e1900 */
[----:B------:R-:W-:Y:S05]  /*21710*/  BRA `(.L_x_687) ;  /* 0x0000000000287947 */ /* 0x000fea0003800000 */
.L_x_686:
[----:B------:R-:W-:Y:S02]  /*21720*/  ULDC.64 UR4, c[0x0][0xa08] ;  /* 0x0002820000047ab9 */ /* 0x000fe40000000a00 */
[----:B------:R-:W-:-:S04]  /*21730*/  ISETP.NE.U32.AND P0, PT, RZ, UR4, PT ;  /* 0x00000004ff007c0c */ /* 0x000fc8000bf05070 */
[----:B------:R-:W-:-:S13]  /*21740*/  ISETP.NE.AND.EX P0, PT, RZ, UR5, PT, P0 ;  /* 0x00000005ff007c0c */ /* 0x000fda000bf05300 */
[----:B------:R-:W-:Y:S05]  /*21750*/  @!P0 BRA `(.L_x_687) ;  /* 0x0000000000188947 */ /* 0x000fea0003800000 */
[----:B0-----:R-:W0:Y:S01]  /*21760*/  LDC.64 R2, c[0x0][0xa08] ;  /* 0x00028200ff027b82 */ /* 0x001e220000000a00 */
[----:B------:R-:W-:Y:S01]  /*21770*/  ULDC.64 UR4, c[0x0][0x208] ;  /* 0x0000820000047ab9 */ /* 0x000fe20000000a00 */
[----:B0-----:R-:W-:-:S05]  /*21780*/  IMAD.WIDE R2, R33, 0x4, R2 ;  /* 0x0000000421027825 */ /* 0x001fca00078e0202 */
[----:B------:R-:W2:Y:S04]  /*21790*/  LDG.E R8, desc[UR4][R2.64] ;  /* 0x0000000402087981 */ /* 0x000ea8000c1e1900 */
[----:B------:R-:W2:Y:S02]  /*217a0*/  LDG.E R7, desc[UR4][R2.64+0x4] ;  /* 0x0000040402077981 */ /* 0x000ea4000c1e1900 */
[----:B--2---:R-:W-:-:S07]  /*217b0*/  IMAD.IADD R8, R7, 0x1, -R8 ;  /* 0x0000000107087824 */ /* 0x004fce00078e0a08 */
.L_x_687:
[----:B------:R-:W-:Y:S02]  /*217c0*/  ULDC.64 UR4, c[0x0][0x208] ;  /* 0x0000820000047ab9 */ /* 0x000fe40000000a00 */
[----:B-1----:R-:W2:Y:S04]  /*217d0*/  @P1 LDG.E R3, desc[UR4][R4.64] ;  /* 0x0000000404031981 */ /* 0x002ea8000c1e1900 */
[----:B0-----:R-:W2:Y:S01]  /*217e0*/  @P1 LDG.E R2, desc[UR4][R4.64+0x4] ;  /* 0x0000040404021981 */ /* 0x001ea2000c1e1900 */
[----:B------:R-:W-:Y:S01]  /*217f0*/  BSSY B0, `(.L_x_688) ;  /* 0x0000197000007945 */ /* 0x000fe20003800000 */
[----:B--2---:R-:W-:Y:S01]  /*21800*/  @P1 IMAD.IADD R6, R2, 0x1, -R3 ;  /* 0x0000000102061824 */ /* 0x004fe200078e0a03 */
[----:B-----5:R-:W-:-:S05]  /*21810*/  IADD3 R3, -R9, R8, RZ ;  /* 0x0000000809037210 */ /* 0x020fca0007ffe1ff */
[----:B------:R-:W-:-:S05]  /*21820*/  IMAD.IADD R2, R3, 0x1, R6 ;  /* 0x0000000103027824 */ /* 0x000fca00078e0206 */
[----:B------:R0:W-:Y:S02]  /*21830*/  STL [R1+0xc], R2 ;  /* 0x00000c0201007387 */ /* 0x0001e40000100800 */
[----:B0-----:R-:W-:-:S04]  /*21840*/  VIADD R2, R2, 0x4f ;  /* 0x0000004f02027836 */ /* 0x001fc80000000000 */
[----:B------:R-:W-:-:S05]  /*21850*/  IMAD.HI R2, R2, 0x66666667, RZ ;  /* 0x6666666702027827 */ /* 0x000fca00078e02ff */
[----:B------:R-:W-:-:S04]  /*21860*/  SHF.R.U32.HI R7, RZ, 0x1f, R2 ;  /* 0x0000001fff077819 */ /* 0x000fc80000011602 */
[----:B------:R-:W-:-:S05]  /*21870*/  LEA.HI.SX32 R4, R2, R7, 0x1b ;  /* 0x0000000702047211 */ /* 0x000fca00078fdaff */
[----:B------:R-:W-:Y:S01]  /*21880*/  IMAD R7, R4, 0x50, -R3 ;  /* 0x0000005004077824 */ /* 0x000fe200078e0a03 */
[----:B------:R-:W-:Y:S01]  /*21890*/  IADD3 R3, -R3, RZ, RZ ;  /* 0x000000ff03037210 */ /* 0x000fe20007ffe1ff */
[----:B------:R0:W-:Y:S03]  /*218a0*/  STL [R1+0x2c], R4 ;  /* 0x00002c0401007387 */ /* 0x0001e60000100800 */
[----:B------:R-:W-:Y:S02]  /*218b0*/  VIMNMX R7, R7, R6, PT ;  /* 0x0000000607077248 */ /* 0x000fe40003fe0100 */
[----:B0-----:R-:W-:-:S04]  /*218c0*/  VIMNMX R4, RZ, R3, !PT ;  /* 0x00000003ff047248 */ /* 0x001fc80007fe0100 */
[----:B------:R-:W-:Y:S01]  /*218d0*/  ISETP.GT.AND P0, PT, R7, R4, PT ;  /* 0x000000040700720c */ /* 0x000fe20003f04270 */
[----:B------:R-:W-:-:S05]  /*218e0*/  IMAD.WIDE.U32 R4, R4, -0x33333333, RZ ;  /* 0xcccccccd04047825 */ /* 0x000fca00078e00ff */
[----:B------:R-:W-:-:S05]  /*218f0*/  SHF.R.U32.HI R4, RZ, 0x6, R5 ;  /* 0x00000006ff047819 */ /* 0x000fca0000011605 */
[----:B------:R-:W-:Y:S02]  /*21900*/  IMAD.MOV.U32 R3, RZ, RZ, R4 ;  /* 0x000000ffff037224 */ /* 0x000fe400078e0004 */
[----:B------:R-:W-:-:S04]  /*21910*/  @P0 VIADD R2, R7, 0x4f ;  /* 0x0000004f07020836 */ /* 0x000fc80000000000 */
[----:B------:R-:W-:-:S05]  /*21920*/  @P0 IMAD.HI R2, R2, 0x66666667, RZ ;  /* 0x6666666702020827 */ /* 0x000fca00078e02ff */
[----:B------:R-:W-:-:S04]  /*21930*/  @P0 SHF.R.U32.HI R5, RZ, 0x1f, R2 ;  /* 0x0000001fff050819 */ /* 0x000fc80000011602 */
[----:B------:R-:W-:Y:S02]  /*21940*/  @P0 LEA.HI.SX32 R3, R2, R5, 0x1b ;  /* 0x0000000502030211 */ /* 0x000fe400078fdaff */
[----:B------:R-:W-:Y:S02]  /*21950*/  PLOP3.LUT P0, PT, PT, PT, PT, 0x80, 0x0 ;  /* 0x000000000000781c */ /* 0x000fe40003f0f070 */
[----:B------:R-:W-:-:S13]  /*21960*/  ISETP.GT.AND P2, PT, R3, R4, PT ;  /* 0x000000040300720c */ /* 0x000fda0003f44270 */
[----:B------:R-:W-:Y:S05]  /*21970*/  @!P2 BRA `(.L_x_689) ;  /* 0x0000001400f8a947 */ /* 0x000fea0003800000 */
[----:B------:R-:W-:Y:S01]  /*21980*/  UMOV UR4, 0xffffffff ;  /* 0xffffffff00047882 */ /* 0x000fe20000000000 */
[----:B------:R-:W-:Y:S02]  /*21990*/  SEL R2, R33, RZ, !P1 ;  /* 0x000000ff21027207 */ /* 0x000fe40004800000 */
[----:B------:R-:W-:Y:S05]  /*219a0*/  BRA.DIV UR4, `(.L_x_690) ;  /* 0x0000007204347947 */ /* 0x000fea000b800000 */
[----:B------:R-:W0:Y:S02]  /*219b0*/  S2R R5, SR_TID.X ;  /* 0x0000000000057919 */ /* 0x000e240000002100 */
[----:B0-----:R-:W-:-:S04]  /*219c0*/  SHF.R.U32.HI R5, RZ, 0x5, R5 ;  /* 0x00000005ff057819 */ /* 0x001fc80000011605 */
[----:B------:R-:W-:-:S05]  /*219d0*/  LOP3.LUT R5, R5, 0x3, RZ, 0xc0, !PT ;  /* 0x0000000305057812 */ /* 0x000fca00078ec0ff */
[----:B------:R0:W1:Y:S02]  /*219e0*/  SHFL.IDX PT, R14, R5, RZ, 0x1f ;  /* 0x00001fff050e7589 */ /* 0x00006400000e0000 */
.L_x_861:
[----:B-1----:R-:W-:Y:S02]  /*219f0*/  ISETP.NE.AND P0, PT, R14, RZ, PT ;  /* 0x000000ff0e00720c */ /* 0x002fe40003f05270 */
[----:B------:R-:W-:-:S11]  /*21a00*/  PLOP3.LUT P6, PT, PT, PT, PT, 0x8, 0x0 ;  /* 0x000000000000781c */ /* 0x000fd60003fce170 */
[----:B------:R-:W-:Y:S05]  /*21a10*/  @P0 BRA `(.L_x_691) ;  /* 0x00000000000c0947 */ /* 0x000fea0003800000 */
[----:B------:R-:W-:-:S03]  /*21a20*/  UMOV UR4, 0xffffffff ;  /* 0xffffffff00047882 */ /* 0x000fc60000000000 */
[----:B------:R-:W-:Y:S05]  /*21a30*/  BRA.DIV UR4, `(.L_x_692) ;  /* 0x0000007204447947 */ /* 0x000fea000b800000 */
[----:B------:R-:W-:-:S13]  /*21a40*/  ELECT P6, URZ, PT ;  /* 0x00000000003f782f */ /* 0x000fda00038c0000 */
.L_x_691:
[----:B0-----:R-:W2:Y:S01]  /*21a50*/  LDL R5, [R1+0x30] ;  /* 0x0000300001057983 */ /* 0x001ea20000100800 */
[----:B------:R-:W-:Y:S01]  /*21a60*/  BSSY B1, `(.L_x_693) ;  /* 0x0000008000017945 */ /* 0x000fe20003800000 */
[----:B--2---:R-:W-:-:S04]  /*21a70*/  IADD3 R5, R5, 0x1, RZ ;  /* 0x0000000105057810 */ /* 0x004fc80007ffe0ff */
[----:B------:R-:W-:-:S04]  /*21a80*/  LEA.HI R6, R5, R5, RZ, 0x1 ;  /* 0x0000000505067211 */ /* 0x000fc800078f08ff */
[----:B------:R-:W-:-:S05]  /*21a90*/  LOP3.LUT R6, R6, 0xfffffffe, RZ, 0xc0, !PT ;  /* 0xfffffffe06067812 */ /* 0x000fca00078ec0ff */
[----:B------:R-:W-:-:S05]  /*21aa0*/  IMAD.IADD R5, R5, 0x1, -R6 ;  /* 0x0000000105057824 */ /* 0x000fca00078e0a06 */
[----:B------:R-:W-:-:S04]  /*21ab0*/  SHF.L.U32 R5, R5, 0x1f, RZ ;  /* 0x0000001f05057819 */ /* 0x000fc800000006ff */
[----:B------:R-:W0:Y:S02]  /*21ac0*/  SYNCS.PHASECHK.TRANS64.TRYWAIT P0, [R22+URZ+0x38820], R5 ;  /* 0x03882005160075a7 */ /* 0x000e24000800017f */
[----:B0-----:R-:W-:Y:S05]  /*21ad0*/  @!P0 BRA `(.L_x_694) ;  /* 0x00000070003c8947 */ /* 0x001fea0003800000 */
.L_x_864:
[----:B------:R-:W-:Y:S05]  /*21ae0*/  BSYNC B1 ;  /* 0x0000000000017941 */ /* 0x000fea0003800000 */
.L_x_693:
[----:B------:R-:W-:Y:S04]  /*21af0*/  BSSY B1, `(.L_x_695) ;  /* 0x00000aa000017945 */ /* 0x000fe80003800000 */
[----:B------:R-:W-:Y:S05]  /*21b00*/  @!P6 BRA `(.L_x_696) ;  /* 0x0000000800a0e947 */ /* 0x000fea0003800000 */
[----:B------:R-:W-:Y:S01]  /*21b10*/  IMAD R9, R28, 0x8, R22 ;  /* 0x000000081c097824 */ /* 0x000fe200078e0216 */
[----:B------:R-:W-:Y:S01]  /*21b20*/  SHF.L.U32 R8, R30, 0x1f, RZ ;  /* 0x0000001f1e087819 */ /* 0x000fe200000006ff */
[----:B------:R-:W1:Y:S01]  /*21b30*/  S2R R6, SR_TID.X ;  /* 0x0000000000067919 */ /* 0x000e620000002100 */
[----:B------:R-:W-:Y:S02]  /*21b40*/  BSSY B2, `(.L_x_697) ;  /* 0x0000005000027945 */ /* 0x000fe40003800000 */
[----:B------:R-:W2:Y:S01]  /*21b50*/  SYNCS.PHASECHK.TRANS64.TRYWAIT P0, [R9+URZ+0x388a0], R8 ;  /* 0x0388a008090075a7 */ /* 0x000ea2000800017f */
[----:B-1----:R-:W-:-:S04]  /*21b60*/  LOP3.LUT R6, R6, 0x7f, RZ, 0xc0, !PT ;  /* 0x0000007f06067812 */ /* 0x002fc800078ec0ff */
[----:B------:R-:W-:Y:S01]  /*21b70*/  ISETP.NE.AND P1, PT, R6, RZ, PT ;  /* 0x000000ff0600720c */ /* 0x000fe20003f25270 */
[----:B--2---:R-:W-:-:S12]  /*21b80*/  @!P0 BRA `(.L_x_698) ;  /* 0x0000007000248947 */ /* 0x004fd80003800000 */
.L_x_865:
[----:B------:R-:W-:Y:S05]  /*21b90*/  BSYNC B2 ;  /* 0x0000000000027941 */ /* 0x000fea0003800000 */
.L_x_697:
[----:B------:R-:W-:Y:S04]  /*21ba0*/  BSSY B2, `(.L_x_699) ;  /* 0x0000009000027945 */ /* 0x000fe80003800000 */
[----:B------:R-:W-:Y:S05]  /*21bb0*/  @P1 BRA `(.L_x_700) ;  /* 0x00000000001c1947 */ /* 0x000fea0003800000 */
[----:B------:R-:W2:Y:S01]  /*21bc0*/  S2R R6, SR_TID.X ;  /* 0x0000000000067919 */ /* 0x000ea20000002100 */
[----:B0-----:R-:W-:-:S04]  /*21bd0*/  MOV R5, 0xa000 ;  /* 0x0000a00000057802 */ /* 0x001fc80000000f00 */
[----:B------:R3:W-:Y:S01]  /*21be0*/  SYNCS.ARRIVE.TRANS64 RZ, [R9+URZ+0x38890], R5 ;  /* 0x0388900509ff79a7 */ /* 0x0007e2000800003f */
[----:B--2---:R-:W-:-:S04]  /*21bf0*/  LOP3.LUT R6, R6, 0x1f, RZ, 0xc0, !PT ;  /* 0x0000001f06067812 */ /* 0x004fc800078ec0ff */
[----:B------:R-:W-:-:S13]  /*21c00*/  ISETP.NE.AND P0, PT, R6, RZ, PT ;  /* 0x000000ff0600720c */ /* 0x000fda0003f05270 */
[----:B---3--:R-:W-:Y:S05]  /*21c10*/  @!P0 BRA `(.L_x_700) ;  /* 0x0000000000048947 */ /* 0x008fea0003800000 */
[----:B------:R-:W-:Y:S01]  /*21c20*/  BPT.TRAP 0x1 ;  /* 0x000000040000795c */ /* 0x000fe20000300000 */
.L_x_700:
[----:B------:R-:W-:Y:S05]  /*21c30*/  BSYNC B2 ;  /* 0x0000000000027941 */ /* 0x000fea0003800000 */
.L_x_699:
[----:B------:R-:W-:Y:S01]  /*21c40*/  IMAD.MOV.U32 R15, RZ, RZ, RZ ;  /* 0x000000ffff0f7224 */ /* 0x000fe200078e00ff */
[----:B------:R-:W-:Y:S01]  /*21c50*/  UIADD3 UR4, UP0, UR38, 0x570, URZ ;  /* 0x0000057026047890 */ /* 0x000fe2000ff1e03f */
[----:B------:R-:W-:Y:S01]  /*21c60*/  IMAD R6, R3, 0x50, R0 ;  /* 0x0000005003067824 */ /* 0x000fe200078e0200 */
[----:B------:R-:W-:Y:S01]  /*21c70*/  PLOP3.LUT P0, PT, PT, PT, PT, 0x80, 0x0 ;  /* 0x000000000000781c */ /* 0x000fe20003f0f070 */
[----:B------:R-:W-:Y:S01]  /*21c80*/  IMAD R7, R28, 0xa000, R22 ;  /* 0x0000a0001c077824 */ /* 0x000fe200078e0216 */
[----:B------:R-:W-:Y:S01]  /*21c90*/  R2UR UR10, R15 ;  /* 0x000000000f0a72ca */ /* 0x000fe200000e0000 */
[----:B------:R-:W-:Y:S01]  /*21ca0*/  VIADD R6, R6, 0xffffffb0 ;  /* 0xffffffb006067836 */ /* 0x000fe20000000000 */
[----:B0-----:R-:W-:Y:S01]  /*21cb0*/  IADD3 R5, R9, 0x38890, RZ ;  /* 0x0003889009057810 */ /* 0x001fe20007ffe0ff */
[----:B------:R-:W-:Y:S01]  /*21cc0*/  VIADD R10, R7, 0x24400 ;  /* 0x00024400070a7836 */ /* 0x000fe20000000000 */
[----:B------:R-:W-:Y:S01]  /*21cd0*/  UIADD3.X UR5, URZ, UR39, URZ, UP0, !UPT ;  /* 0x000000273f057290 */ /* 0x000fe200087fe43f */
[----:B------:R-:W-:Y:S01]  /*21ce0*/  UMOV UR6, 0x0 ;  /* 0x0000000000067882 */ /* 0x000fe20000000000 */
[----:B------:R-:W-:-:S10]  /*21cf0*/  UMOV UR7, 0x12f00000 ;  /* 0x12f0000000077882 */ /* 0x000fd40000000000 */
.L_x_701:
[----:B------:R-:W-:-:S13]  /*21d00*/  @P0 ELECT P2, URZ, PT ;  /* 0x00000000003f082f */ /* 0x000fda0003840000 */
[----:B------:R-:W-:Y:S02]  /*21d10*/  @P2 R2UR UR13, R2 ;  /* 0x00000000020d22ca */ /* 0x000fe400000e0000 */
[----:B------:R-:W-:Y:S02]  /*21d20*/  @P2 R2UR UR12, R18 ;  /* 0x00000000120c22ca */ /* 0x000fe400000e0000 */
[----:B------:R-:W-:Y:S02]  /*21d30*/  @P2 R2UR UR11, R6 ;  /* 0x00000000060b22ca */ /* 0x000fe400000e0000 */
[----:B------:R-:W-:Y:S02]  /*21d40*/  @P2 R2UR UR9, R5 ;  /* 0x00000000050922ca */ /* 0x000fe400000e0000 */
[----:B------:R-:W-:Y:S02]  /*21d50*/  @P2 R2UR UR8, R10 ;  /* 0x000000000a0822ca */ /* 0x000fe400000e0000 */
[----:B------:R-:W-:-:S02]  /*21d60*/  @P2 PLOP3.LUT P0, PT, P2, PT, PT, 0x8, 0x0 ;  /* 0x000000000000281c */ /* 0x000fc4000170e170 */
[----:B------:R-:W-:-:S09]  /*21d70*/  PLOP3.LUT P2, PT, PT, PT, PT, 0x8, 0x0 ;  /* 0x000000000000781c */ /* 0x000fd20003f4e170 */
[----:B------:R0:W-:Y:S02]  /*21d80*/  UTMALDG.4D [UR8], [UR4], desc[UR6] ;  /* 0x00000608040075b4 */ /* 0x0001e40008019000 */
[----:B0-----:R-:W-:Y:S05]  /*21d90*/  @P0 BRA.U.ANY `(.L_x_701) ;  /* 0xfffffffd00d80947 */ /* 0x001fea000393ffff */
[----:B------:R-:W-:Y:S01]  /*21da0*/  IMAD.MOV.U32 R14, RZ, RZ, 0x40 ;  /* 0x00000040ff0e7424 */ /* 0x000fe200078e00ff */
[----:B------:R-:W-:Y:S01]  /*21db0*/  PLOP3.LUT P0, PT, PT, PT, PT, 0x80, 0x0 ;  /* 0x000000000000781c */ /* 0x000fe20003f0f070 */
[----:B------:R-:W-:Y:S01]  /*21dc0*/  UMOV UR6, 0x0 ;  /* 0x0000000000067882 */ /* 0x000fe20000000000 */
[----:B------:R-:W-:Y:S01]  /*21dd0*/  IADD3 R10, R7, 0x26c00, RZ ;  /* 0x00026c00070a7810 */ /* 0x000fe20007ffe0ff */
[----:B------:R-:W-:Y:S01]  /*21de0*/  UMOV UR7, 0x12f00000 ;  /* 0x12f0000000077882 */ /* 0x000fe20000000000 */
[----:B------:R-:W-:-:S15]  /*21df0*/  R2UR UR10, R14 ;  /* 0x000000000e0a72ca */ /* 0x000fde00000e0000 */
.L_x_702:
        /* <DEDUP_REMOVED lines=12> */
[----:B------:R-:W-:Y:S01]  /*21ec0*/  VIADD R10, R7, 0x29400 ;  /* 0x00029400070a7836 */ /* 0x000fe20000000000 */
[----:B------:R-:W-:Y:S01]  /*21ed0*/  UMOV UR6, 0x0 ;  /* 0x0000000000067882 */ /* 0x000fe20000000000 */
[----:B------:R-:W-:Y:S01]  /*21ee0*/  UMOV UR7, 0x12f00000 ;  /* 0x12f0000000077882 */ /* 0x000fe20000000000 */
[----:B------:R-:W-:-:S15]  /*21ef0*/  R2UR UR10, R13 ;  /* 0x000000000d0a72ca */ /* 0x000fde00000e0000 */
.L_x_703:
        /* <DEDUP_REMOVED lines=10> */
[----:B------:R-:W-:Y:S01]  /*21fa0*/  MOV R12, 0xc0 ;  /* 0x000000c0000c7802 */ /* 0x000fe20000000f00 */
[----:B------:R-:W-:Y:S01]  /*21fb0*/  VIADD R10, R7, 0x2bc00 ;  /* 0x0002bc00070a7836 */ /* 0x000fe20000000000 */
[----:B------:R-:W-:Y:S01]  /*21fc0*/  PLOP3.LUT P0, PT, PT, PT, PT, 0x80, 0x0 ;  /* 0x000000000000781c */ /* 0x000fe20003f0f070 */
[----:B------:R-:W-:Y:S01]  /*21fd0*/  UMOV UR6, 0x0 ;  /* 0x0000000000067882 */ /* 0x000fe20000000000 */
[----:B------:R-:W-:Y:S01]  /*21fe0*/  R2UR UR10, R12 ;  /* 0x000000000c0a72ca */ /* 0x000fe200000e0000 */
[----:B------:R-:W-:-:S14]  /*21ff0*/  UMOV UR7, 0x12f00000 ;  /* 0x12f0000000077882 */ /* 0x000fdc0000000000 */
.L_x_704:
        /* <DEDUP_REMOVED lines=10> */
[----:B------:R-:W0:Y:S01]  /*220a0*/  SYNCS.PHASECHK.TRANS64.TRYWAIT P0, [R9+URZ+0x388c0], R8 ;  /* 0x0388c008090075a7 */ /* 0x000e22000800017f */
[----:B------:R-:W-:Y:S04]  /*220b0*/  BSSY B2, `(.L_x_705) ;  /* 0x0000002000027945 */ /* 0x000fe80003800000 */
[----:B0-----:R-:W-:Y:S05]  /*220c0*/  @!P0 BRA `(.L_x_706) ;  /* 0x0000006800e88947 */ /* 0x001fea0003800000 */
.L_x_866:
[----:B------:R-:W-:Y:S05]  /*220d0*/  BSYNC B2 ;  /* 0x0000000000027941 */ /* 0x000fea0003800000 */
.L_x_705:
[----:B------:R-:W-:Y:S01]  /*220e0*/  BSSY B2, `(.L_x_707) ;  /* 0x000000b000027945 */ /* 0x000fe20003800000 */
[----:B------:R-:W-:Y:S01]  /*220f0*/  IMAD.MOV.U32 R10, RZ, RZ, 0x0 ;  /* 0x00000000ff0a7424 */ /* 0x000fe200078e00ff */
[----:B------:R-:W-:Y:S02]  /*22100*/  MOV R11, 0x12f00000 ;  /* 0x12f00000000b7802 */ /* 0x000fe40000000f00 */
[----:B------:R-:W-:Y:S05]  /*22110*/  @P1 BRA `(.L_x_708) ;  /* 0x00000000001c1947 */ /* 0x000fea0003800000 */
[----:B------:R-:W2:Y:S01]  /*22120*/  S2R R20, SR_TID.X ;  /* 0x0000000000147919 */ /* 0x000ea20000002100 */
[----:B------:R-:W-:-:S04]  /*22130*/  IMAD.MOV.U32 R5, RZ, RZ, 0xa000 ;  /* 0x0000a000ff057424 */ /* 0x000fc800078e00ff */
[----:B------:R3:W-:Y:S01]  /*22140*/  SYNCS.ARRIVE.TRANS64 RZ, [R9+URZ+0x388b0], R5 ;  /* 0x0388b00509ff79a7 */ /* 0x0007e2000800003f */
[----:B--2---:R-:W-:-:S04]  /*22150*/  LOP3.LUT R20, R20, 0x1f, RZ, 0xc0, !PT ;  /* 0x0000001f14147812 */ /* 0x004fc800078ec0ff */
[----:B------:R-:W-:-:S13]  /*22160*/  ISETP.NE.AND P0, PT, R20, RZ, PT ;  /* 0x000000ff1400720c */ /* 0x000fda0003f05270 */
[----:B---3--:R-:W-:Y:S05]  /*22170*/  @!P0 BRA `(.L_x_708) ;  /* 0x0000000000048947 */ /* 0x008fea0003800000 */
[----:B------:R-:W-:Y:S01]  /*22180*/  BPT.TRAP 0x1 ;  /* 0x000000040000795c */ /* 0x000fe20000300000 */
.L_x_708:
[----:B------:R-:W-:Y:S05]  /*22190*/  BSYNC B2 ;  /* 0x0000000000027941 */ /* 0x000fea0003800000 */
.L_x_707:
[----:B------:R-:W-:Y:S01]  /*221a0*/  R2UR UR10, R15 ;  /* 0x000000000f0a72ca */ /* 0x000fe200000e0000 */
[----:B------:R-:W-:Y:S01]  /*221b0*/  UIADD3 UR4, UP0, UR38, 0x670, URZ ;  /* 0x0000067026047890 */ /* 0x000fe2000ff1e03f */
[----:B------:R-:W-:Y:S01]  /*221c0*/  R2UR UR6, R10 ;  /* 0x000000000a0672ca */ /* 0x000fe200000e0000 */
[----:B01----:R-:W-:Y:S01]  /*221d0*/  VIADD R9, R9, 0x388b0 ;  /* 0x000388b009097836 */ /* 0x003fe20000000000 */
[----:B------:R-:W-:Y:S01]  /*221e0*/  R2UR UR7, R11 ;  /* 0x000000000b0772ca */ /* 0x000fe200000e0000 */
[----:B------:R-:W-:Y:S01]  /*221f0*/  UIADD3.X UR5, URZ, UR39, URZ, UP0, !UPT ;  /* 0x000000273f057290 */ /* 0x000fe200087fe43f */
[----:B------:R-:W-:Y:S02]  /*22200*/  PLOP3.LUT P0, PT, PT, PT, PT, 0x80, 0x0 ;  /* 0x000000000000781c */ /* 0x000fe40003f0f070 */
[----:B------:R-:W-:-:S11]  /*22210*/  IADD3 R5, R7, 0x400, RZ ;  /* 0x0000040007057810 */ /* 0x000fd60007ffe0ff */
.L_x_709:
        /* <DEDUP_REMOVED lines=10> */
[----:B------:R-:W-:Y:S01]  /*222c0*/  R2UR UR10, R14 ;  /* 0x000000000e0a72ca */ /* 0x000fe200000e0000 */
[----:B------:R-:W-:Y:S01]  /*222d0*/  VIADD R5, R7, 0x2c00 ;  /* 0x00002c0007057836 */ /* 0x000fe20000000000 */
[----:B------:R-:W-:Y:S02]  /*222e0*/  R2UR UR6, R10 ;  /* 0x000000000a0672ca */ /* 0x000fe400000e0000 */
[----:B------:R-:W-:Y:S02]  /*222f0*/  R2UR UR7, R11 ;  /* 0x000000000b0772ca */ /* 0x000fe400000e0000 */
[----:B------:R-:W-:-:S13]  /*22300*/  PLOP3.LUT P0, PT, PT, PT, PT, 0x80, 0x0 ;  /* 0x000000000000781c */ /* 0x000fda0003f0f070 */
.L_x_710:
        /* <DEDUP_REMOVED lines=15> */
.L_x_711:
        /* <DEDUP_REMOVED lines=10> */
[----:B------:R-:W-:Y:S02]  /*224a0*/  R2UR UR10, R12 ;  /* 0x000000000c0a72ca */ /* 0x000fe400000e0000 */
[----:B------:R-:W-:Y:S02]  /*224b0*/  R2UR UR6, R10 ;  /* 0x000000000a0672ca */ /* 0x000fe400000e0000 */
[----:B------:R-:W-:Y:S02]  /*224c0*/  R2UR UR7, R11 ;  /* 0x000000000b0772ca */ /* 0x000fe400000e0000 */
[----:B------:R-:W-:Y:S02]  /*224d0*/  PLOP3.LUT P0, PT, PT, PT, PT, 0x80, 0x0 ;  /* 0x000000000000781c */ /* 0x000fe40003f0f070 */
[----:B------:R-:W-:-:S11]  /*224e0*/  IADD3 R7, R7, 0x7c00, RZ ;  /* 0x00007c0007077810 */ /* 0x000fd60007ffe0ff */
.L_x_712:
        /* <DEDUP_REMOVED lines=9> */
[----:B-1----:R-:W-:Y:S05]  /*22580*/  @P0 BRA.U.ANY `(.L_x_712) ;  /* 0xfffffffd00d80947 */ /* 0x002fea000393ffff */
.L_x_696:
[----:B------:R-:W-:Y:S05]  /*22590*/  BSYNC B1 ;  /* 0x0000000000017941 */ /* 0x000fea0003800000 */
.L_x_695:
[----:B------:R-:W-:Y:S01]  /*225a0*/  VIADD R9, R3, 0xfffffffe ;  /* 0xfffffffe03097836 */ /* 0x000fe20000000000 */
[----:B------:R-:W-:Y:S01]  /*225b0*/  PLOP3.LUT P0, PT, PT, PT, PT, 0x8, 0x0 ;  /* 0x000000000000781c */ /* 0x000fe20003f0e170 */
[----:B------:R-:W-:-:S03]  /*225c0*/  VIADD R28, R28, 0x1 ;  /* 0x000000011c1c7836 */ /* 0x000fc60000000000 */
[----:B------:R-:W-:Y:S02]  /*225d0*/  ISETP.GE.AND P2, PT, R9, R4, PT ;  /* 0x000000040900720c */ /* 0x000fe40003f46270 */
[----:B------:R-:W-:-:S04]  /*225e0*/  ISETP.NE.AND P1, PT, R28, 0x2, PT ;  /* 0x000000021c00780c */ /* 0x000fc80003f25270 */
[----:B------:R-:W-:Y:S02]  /*225f0*/  SEL R3, RZ, 0x1, P1 ;  /* 0x00000001ff037807 */ /* 0x000fe40000800000 */
[----:B------:R-:W-:Y:S02]  /*22600*/  SEL R28, R28, RZ, P1 ;  /* 0x000000ff1c1c7207 */ /* 0x000fe40000800000 */
[----:B------:R-:W-:-:S03]  /*22610*/  LOP3.LUT R30, R30, R3, RZ, 0x3c, !PT ;  /* 0x000000031e1e7212 */ /* 0x000fc600078e3cff */
[----:B------:R-:W-:Y:S05]  /*22620*/  @!P2 BRA `(.L_x_689) ;  /* 0x0000000800cca947 */ /* 0x000fea0003800000 */
.L_x_731:
[----:B------:R-:W-:Y:S05]  /*22630*/  YIELD ;  /* 0x0000000000007946 */ /* 0x000fea0003800000 */
[----:B------:R-:W-:Y:S04]  /*22640*/  BSSY B1, `(.L_x_713) ;  /* 0x00000a9000017945 */ /* 0x000fe80003800000 */
[----:B------:R-:W-:Y:S05]  /*22650*/  @!P6 BRA `(.L_x_714) ;  /* 0x00000008009ce947 */ /* 0x000fea0003800000 */
[----:B------:R-:W-:Y:S01]  /*22660*/  LEA R8, R28, R22, 0x3 ;  /* 0x000000161c087211 */ /* 0x000fe200078e18ff */
[----:B------:R-:W1:Y:S01]  /*22670*/  S2R R3, SR_TID.X ;  /* 0x0000000000037919 */ /* 0x000e620000002100 */
[----:B------:R-:W-:Y:S01]  /*22680*/  SHF.L.U32 R7, R30, 0x1f, RZ ;  /* 0x0000001f1e077819 */ /* 0x000fe200000006ff */
[----:B------:R-:W-:Y:S03]  /*22690*/  BSSY B2, `(.L_x_715) ;  /* 0x0000005000027945 */ /* 0x000fe60003800000 */
[----:B------:R-:W2:Y:S01]  /*226a0*/  SYNCS.PHASECHK.TRANS64.TRYWAIT P1, [R8+URZ+0x388a0], R7 ;  /* 0x0388a007080075a7 */ /* 0x000ea2000802017f */
[----:B-1----:R-:W-:-:S04]  /*226b0*/  LOP3.LUT R3, R3, 0x7f, RZ, 0xc0, !PT ;  /* 0x0000007f03037812 */ /* 0x002fc800078ec0ff */
[----:B------:R-:W-:Y:S01]  /*226c0*/  ISETP.NE.AND P2, PT, R3, RZ, PT ;  /* 0x000000ff0300720c */ /* 0x000fe20003f45270 */
[----:B--2---:R-:W-:-:S12]  /*226d0*/  @!P1 BRA `(.L_x_716) ;  /* 0x0000006400789947 */ /* 0x004fd80003800000 */
.L_x_867:
[----:B------:R-:W-:Y:S05]  /*226e0*/  BSYNC B2 ;  /* 0x0000000000027941 */ /* 0x000fea0003800000 */
.L_x_715:
[----:B------:R-:W-:Y:S04]  /*226f0*/  BSSY B2, `(.L_x_717) ;  /* 0x0000009000027945 */ /* 0x000fe80003800000 */
[----:B------:R-:W-:Y:S05]  /*22700*/  @P2 BRA `(.L_x_718) ;  /* 0x00000000001c2947 */ /* 0x000fea0003800000 */
[----:B0-----:R-:W0:Y:S01]  /*22710*/  S2R R5, SR_TID.X ;  /* 0x0000000000057919 */ /* 0x001e220000002100 */
[----:B------:R-:W-:-:S04]  /*22720*/  IMAD.MOV.U32 R3, RZ, RZ, 0xa000 ;  /* 0x0000a000ff037424 */ /* 0x000fc800078e00ff */
[----:B------:R2:W-:Y:S01]  /*22730*/  SYNCS.ARRIVE.TRANS64 RZ, [R8+URZ+0x38890], R3 ;  /* 0x0388900308ff79a7 */ /* 0x0005e2000800003f */
[----:B0-----:R-:W-:-:S04]  /*22740*/  LOP3.LUT R5, R5, 0x1f, RZ, 0xc0, !PT ;  /* 0x0000001f05057812 */ /* 0x001fc800078ec0ff */
[----:B------:R-:W-:-:S13]  /*22750*/  ISETP.NE.AND P1, PT, R5, RZ, PT ;  /* 0x000000ff0500720c */ /* 0x000fda0003f25270 */
[----:B--2---:R-:W-:Y:S05]  /*22760*/  @!P1 BRA `(.L_x_718) ;  /* 0x0000000000049947 */ /* 0x004fea0003800000 */
[----:B------:R-:W-:Y:S01]  /*22770*/  BPT.TRAP 0x1 ;  /* 0x000000040000795c */ /* 0x000fe20000300000 */
.L_x_718:
[----:B------:R-:W-:Y:S05]  /*22780*/  BSYNC B2 ;  /* 0x0000000000027941 */ /* 0x000fea0003800000 */
.L_x_717:
[----:B------:R-:W-:Y:S01]  /*22790*/  IMAD.MOV.U32 R12, RZ, RZ, RZ ;  /* 0x000000ffff0c7224 */ /* 0x000fe200078e00ff */
[----:B------:R-:W-:Y:S01]  /*227a0*/  UIADD3 UR4, UP0, UR38, 0x570, URZ ;  /* 0x0000057026047890 */ /* 0x000fe2000ff1e03f */
[----:B------:R-:W-:Y:S01]  /*227b0*/  IMAD R6, R28, 0xa000, R22 ;  /* 0x0000a0001c067824 */ /* 0x000fe200078e0216 */
[----:B------:R-:W-:Y:S01]  /*227c0*/  PLOP3.LUT P1, PT, PT, PT, PT, 0x80, 0x0 ;  /* 0x000000000000781c */ /* 0x000fe20003f2f070 */
[----:B0-----:R-:W-:Y:S01]  /*227d0*/  IMAD R5, R9, 0x50, R0 ;  /* 0x0000005009057824 */ /* 0x001fe200078e0200 */
[----:B------:R-:W-:Y:S01]  /*227e0*/  R2UR UR10, R12 ;  /* 0x000000000c0a72ca */ /* 0x000fe200000e0000 */
[----:B------:R-:W-:Y:S01]  /*227f0*/  VIADD R10, R6, 0x24400 ;  /* 0x00024400060a7836 */ /* 0x000fe20000000000 */
[----:B------:R-:W-:Y:S01]  /*22800*/  IADD3 R3, R8, 0x38890, RZ ;  /* 0x0003889008037810 */ /* 0x000fe20007ffe0ff */
[----:B------:R-:W-:Y:S01]  /*22810*/  UIADD3.X UR5, URZ, UR39, URZ, UP0, !UPT ;  /* 0x000000273f057290 */ /* 0x000fe200087fe43f */
[----:B------:R-:W-:Y:S01]  /*22820*/  UMOV UR6, 0x0 ;  /* 0x0000000000067882 */ /* 0x000fe20000000000 */
[----:B------:R-:W-:-:S10]  /*22830*/  UMOV UR7, 0x12f00000 ;  /* 0x12f0000000077882 */ /* 0x000fd40000000000 */
.L_x_719:
        /* <DEDUP_REMOVED lines=16> */
.L_x_720:
        /* <DEDUP_REMOVED lines=16> */
.L_x_721:
        /* <DEDUP_REMOVED lines=16> */
.L_x_722:
        /* <DEDUP_REMOVED lines=13> */
.L_x_868:
[----:B------:R-:W-:Y:S05]  /*22c10*/  BSYNC B2 ;  /* 0x0000000000027941 */ /* 0x000fea0003800000 */
.L_x_723:
        /* <DEDUP_REMOVED lines=11> */
.L_x_726:
[----:B------:R-:W-:Y:S05]  /*22cd0*/  BSYNC B2 ;  /* 0x0000000000027941 */ /* 0x000fea0003800000 */
.L_x_725:
        /* <DEDUP_REMOVED lines=8> */
.L_x_727:
        /* <DEDUP_REMOVED lines=15> */
.L_x_728:
        /* <DEDUP_REMOVED lines=15> */
.L_x_729:
        /* <DEDUP_REMOVED lines=15> */
.L_x_730:
        /* <DEDUP_REMOVED lines=10> */
.L_x_714:
[----:B------:R-:W-:Y:S05]  /*230d0*/  BSYNC B1 ;  /* 0x0000000000017941 */ /* 0x000fea0003800000 */
.L_x_713:
[C---:B------:R-:W-:Y:S01]  /*230e0*/  ISETP.GT.AND P2, PT, R9.reuse, R4, PT ;  /* 0x000000040900720c */ /* 0x040fe20003f44270 */
[----:B------:R-:W-:Y:S02]  /*230f0*/  VIADD R28, R28, 0x1 ;  /* 0x000000011c1c7836 */ /* 0x000fe40000000000 */
[----:B------:R-:W-:-:S03]  /*23100*/  VIADD R9, R9, 0xffffffff ;  /* 0xffffffff09097836 */ /* 0x000fc60000000000 */
[----:B------:R-:W-:-:S04]  /*23110*/  ISETP.NE.AND P1, PT, R28, 0x2, PT ;  /* 0x000000021c00780c */ /* 0x000fc80003f25270 */
[----:B------:R-:W-:Y:S02]  /*23120*/  SEL R3, RZ, 0x1, P1 ;  /* 0x00000001ff037807 */ /* 0x000fe40000800000 */
[----:B------:R-:W-:Y:S02]  /*23130*/  SEL R28, R28, RZ, P1 ;  /* 0x000000ff1c1c7207 */ /* 0x000fe40000800000 */
[----:B------:R-:W-:Y:S01]  /*23140*/  LOP3.LUT R30, R30, R3, RZ, 0x3c, !PT ;  /* 0x000000031e1e7212 */ /* 0x000fe200078e3cff */
[----:B------:R-:W-:Y:S06]  /*23150*/  @P2 BRA `(.L_x_731) ;  /* 0xfffffff400342947 */ /* 0x000fec000383ffff */
.L_x_689:
[----:B------:R-:W-:Y:S05]  /*23160*/  BSYNC B0 ;  /* 0x0000000000007941 */ /* 0x000fea0003800000 */
.L_x_688:
[----:B------:R-:W2:Y:S01]  /*23170*/  LDL R32, [R1+0xc] ;  /* 0x00000c0001207983 */ /* 0x000ea20000100800 */
[----:B------:R-:W-:Y:S05]  /*23180*/  @!P0 WARPSYNC.ALL ;  /* 0x0000000000008948 */ /* 0x000fea0003800000 */
[----:B------:R-:W-:Y:S06]  /*23190*/  @!P0 BAR.SYNC.DEFER_BLOCKING 0xc, 0x180 ;  /* 0x0306000000008b1d */ /* 0x000fec0000010000 */
[----:B------:R-:W-:Y:S01]  /*231a0*/  BSSY B7, `(.L_x_732) ;  /* 0x000039d000077945 */ /* 0x000fe20003800000 */
[----:B--2---:R-:W-:-:S13]  /*231b0*/  ISETP.GT.AND P0, PT, R32, RZ, PT ;  /* 0x000000ff2000720c */ /* 0x004fda0003f04270 */
[----:B------:R-:W-:Y:S05]  /*231c0*/  @P0 BRA `(.L_x_733) ;  /* 0x0000000000480947 */ /* 0x000fea0003800000 */
[----:B------:R-:W1:Y:S02]  /*231d0*/  S2R R3, SR_TID.X ;  /* 0x0000000000037919 */ /* 0x000e640000002100 */
[----:B-1----:R-:W-:-:S04]  /*231e0*/  LOP3.LUT R3, R3, 0x7f, RZ, 0xc0, !PT ;  /* 0x0000007f03037812 */ /* 0x002fc800078ec0ff */
[----:B------:R-:W-:-:S13]  /*231f0*/  ISETP.NE.AND P0, PT, R3, RZ, PT ;  /* 0x000000ff0300720c */ /* 0x000fda0003f05270 */
[----:B------:R-:W-:Y:S05]  /*23200*/  @P0 BRA `(.L_x_734) ;  /* 0x0000003800580947 */ /* 0x000fea0003800000 */
[----:B0-----:R-:W0:Y:S01]  /*23210*/  S2R R5, SR_LANEID ;  /* 0x0000000000057919 */ /* 0x001e220000000000 */
[----:B------:R-:W-:Y:S01]  /*23220*/  VOTEU.ANY UR4, UPT, PT ;  /* 0x0000000000047886 */ /* 0x000fe200038e0100 */
[----:B------:R-:W1:Y:S01]  /*23230*/  LDC.64 R2, c[0x0][0xc60] ;  /* 0x00031800ff027b82 */ /* 0x000e620000000a00 */
[----:B------:R-:W0:Y:S01]  /*23240*/  FLO.U32 R0, UR4 ;  /* 0x0000000400007d00 */ /* 0x000e2200080e0000 */
[----:B------:R-:W-:Y:S01]  /*23250*/  ULDC.64 UR6, c[0x0][0x208] ;  /* 0x0000820000067ab9 */ /* 0x000fe20000000a00 */
[----:B0-----:R-:W-:-:S06]  /*23260*/  ISETP.EQ.U32.AND P0, PT, R0, R5, PT ;  /* 0x000000050000720c */ /* 0x001fcc0003f02070 */
[----:B------:R-:W1:Y:S07]  /*23270*/  POPC R5, UR4 ;  /* 0x0000000400057d09 */ /* 0x000e6e0008000000 */
[----:B-1----:R-:W2:Y:S01]  /*23280*/  @P0 ATOMG.E.ADD.STRONG.GPU PT, R3, desc[UR6][R2.64], R5 ;  /* 0x00000005020309a8 */ /* 0x002ea200081ee1c6 */
[----:B------:R-:W0:Y:S02]  /*23290*/  S2R R4, SR_LTMASK ;  /* 0x0000000000047919 */ /* 0x000e240000003900 */
[----:B0-----:R-:W-:-:S04]  /*232a0*/  LOP3.LUT R4, R4, UR4, RZ, 0xc0, !PT ;  /* 0x0000000404047c12 */ /* 0x001fc8000f8ec0ff */
[----:B------:R-:W0:Y:S01]  /*232b0*/  POPC R7, R4 ;  /* 0x0000000400077309 */ /* 0x000e220000000000 */
[----:B--2---:R-:W0:Y:S02]  /*232c0*/  SHFL.IDX PT, R0, R3, R0, 0x1f ;  /* 0x00001f0003007589 */ /* 0x004e2400000e0000 */
[----:B0-----:R-:W-:Y:S01]  /*232d0*/  IADD3 R16, R0, UR36, R7 ;  /* 0x0000002400107c10 */ /* 0x001fe2000fffe007 */
[----:B------:R-:W-:Y:S06]  /*232e0*/  BRA `(.L_x_734) ;  /* 0x0000003800207947 */ /* 0x000fec0003800000 */
.L_x_733:
[----:B------:R-:W-:Y:S01]  /*232f0*/  IADD3 R0, R22, 0x24400, RZ ;  /* 0x0002440016007810 */ /* 0x000fe20007ffe0ff */
[----:B------:R-:W-:Y:S03]  /*23300*/  BSSY B6, `(.L_x_735) ;  /* 0x0000013000067945 */ /* 0x000fe60003800000 */
[----:B------:R-:W-:-:S13]  /*23310*/  LOP3.LUT P0, RZ, R0, 0x3ff, RZ, 0xc0, !PT ;  /* 0x000003ff00ff7812 */ /* 0x000fda000780c0ff */
[----:B------:R-:W-:Y:S05]  /*23320*/  @!P0 BRA `(.L_x_736) ;  /* 0x0000000000408947 */ /* 0x000fea0003800000 */
[----:B------:R-:W-:Y:S01]  /*23330*/  MOV R2, 0x0 ;  /* 0x0000000000027802 */ /* 0x000fe20000000f00 */
[----:B------:R-:W-:Y:S01]  /*23340*/  ULDC.64 UR6, c[0x4][0xa8] ;  /* 0x01002a0000067ab9 */ /* 0x000fe20000000a00 */
[----:B------:R-:W-:Y:S01]  /*23350*/  ULDC.64 UR8, c[0x4][0xb0] ;  /* 0x01002c0000087ab9 */ /* 0x000fe20000000a00 */
[----:B------:R-:W-:Y:S01]  /*23360*/  ULDC.64 UR4, c[0x4][0x8] ;  /* 0x0100020000047ab9 */ /* 0x000fe20000000a00 */
[----:B------:R-:W-:Y:S01]  /*23370*/  IMAD.U32 R4, RZ, RZ, UR6 ;  /* 0x00000006ff047e24 */ /* 0x000fe2000f8e00ff */
[----:B------:R-:W-:Y:S01]  /*23380*/  MOV R6, UR8 ;  /* 0x0000000800067c02 */ /* 0x000fe20008000f00 */
[----:B------:R-:W1:Y:S01]  /*23390*/  LDC.64 R2, c[0x4][R2] ;  /* 0x0100000002027b82 */ /* 0x000e620000000a00 */
[----:B0-----:R-:W-:Y:S01]  /*233a0*/  IMAD.U32 R5, RZ, RZ, UR7 ;  /* 0x00000007ff057e24 */ /* 0x001fe2000f8e00ff */
[----:B------:R-:W-:Y:S01]  /*233b0*/  MOV R11, UR5 ;  /* 0x00000005000b7c02 */ /* 0x000fe20008000f00 */
[----:B------:R-:W-:Y:S01]  /*233c0*/  IMAD.U32 R7, RZ, RZ, UR9 ;  /* 0x00000009ff077e24 */ /* 0x000fe2000f8e00ff */
[----:B------:R-:W-:Y:S01]  /*233d0*/  MOV R13, RZ ;  /* 0x000000ff000d7202 */ /* 0x000fe20000000f00 */
[----:B------:R-:W-:-:S02]  /*233e0*/  IMAD.U32 R10, RZ, RZ, UR4 ;  /* 0x00000004ff0a7e24 */ /* 0x000fc4000f8e00ff */
[----:B------:R-:W-:Y:S02]  /*233f0*/  IMAD.MOV.U32 R8, RZ, RZ, 0x70 ;  /* 0x00000070ff087424 */ /* 0x000fe400078e00ff */
[----:B------:R-:W-:-:S07]  /*23400*/  IMAD.MOV.U32 R12, RZ, RZ, 0x1 ;  /* 0x00000001ff0c7424 */ /* 0x000fce00078e00ff */
[----:B------:R-:W-:-:S07]  /*23410*/  LEPC R20, `(.L_x_736) ;  /* 0x000000001014794e */ /* 0x000fce0000000000 */
[----:B-1----:R-:W-:Y:S05]  /*23420*/  CALL.ABS.NOINC R2 ;  /* 0x0000000002007343 */ /* 0x002fea0003c00000 */
.L_x_736:
[----:B------:R-:W-:Y:S05]  /*23430*/  BSYNC B6 ;  /* 0x0000000000067941 */ /* 0x000fea0003800000 */
.L_x_735:
        /* <DEDUP_REMOVED lines=9> */
[----:B------:R-:W-:Y:S01]  /*234d0*/  IMAD.U32 R4, RZ, RZ, UR6 ;  /* 0x00000006ff047e24 */ /* 0x000fe2000f8e00ff */
[----:B0-----:R-:W-:Y:S01]  /*234e0*/  MOV R5, UR7 ;  /* 0x0000000700057c02 */ /* 0x001fe20008000f00 */
[----:B------:R-:W-:Y:S01]  /*234f0*/  IMAD.U32 R6, RZ, RZ, UR8 ;  /* 0x00000008ff067e24 */ /* 0x000fe2000f8e00ff */
[----:B------:R-:W-:Y:S01]  /*23500*/  MOV R10, UR4 ;  /* 0x00000004000a7c02 */ /* 0x000fe20008000f00 */
[----:B------:R-:W-:Y:S01]  /*23510*/  IMAD.U32 R7, RZ, RZ, UR9 ;  /* 0x00000009ff077e24 */ /* 0x000fe2000f8e00ff */
[----:B------:R-:W-:Y:S01]  /*23520*/  MOV R12, 0x1 ;  /* 0x00000001000c7802 */ /* 0x000fe20000000f00 */
[----:B------:R-:W-:-:S02]  /*23530*/  IMAD.U32 R11, RZ, RZ, UR5 ;  /* 0x00000005ff0b7e24 */ /* 0x000fc4000f8e00ff */
[----:B------:R-:W-:Y:S02]  /*23540*/  IMAD.MOV.U32 R8, RZ, RZ, 0x70 ;  /* 0x00000070ff087424 */ /* 0x000fe400078e00ff */
[----:B-1----:R-:W-:-:S07]  /*23550*/  IMAD.MOV.U32 R13, RZ, RZ, RZ ;  /* 0x000000ffff0d7224 */ /* 0x002fce00078e00ff */
[----:B------:R-:W-:-:S07]  /*23560*/  LEPC R20, `(.L_x_739) ;  /* 0x000000001014794e */ /* 0x000fce0000000000 */
[----:B--2---:R-:W-:Y:S05]  /*23570*/  CALL.ABS.NOINC R2 ;  /* 0x0000000002007343 */ /* 0x004fea0003c00000 */
.L_x_739:
[----:B------:R0:W1:Y:S01]  /*23580*/  LDC.64 R2, c[0x4][R26] ;  /* 0x010000001a027b82 */ /* 0x0000620000000a00 */
[----:B------:R-:W-:Y:S01]  /*23590*/  ULDC.64 UR4, c[0x4][0xa8] ;  /* 0x01002a0000047ab9 */ /* 0x000fe20000000a00 */
[----:B------:R-:W-:Y:S01]  /*235a0*/  ULDC.64 UR6, c[0x4][0xb0] ;  /* 0x01002c0000067ab9 */ /* 0x000fe20000000a00 */
[----:B------:R-:W-:Y:S01]  /*235b0*/  ULDC.64 UR8, c[0x4][0x18] ;  /* 0x0100060000087ab9 */ /* 0x000fe20000000a00 */
        /* <DEDUP_REMOVED lines=11> */
.L_x_738:
[----:B------:R-:W-:Y:S05]  /*23670*/  BSYNC B6 ;  /* 0x0000000000067941 */ /* 0x000fea0003800000 */
.L_x_737:
[----:B------:R-:W2:Y:S01]  /*23680*/  LDL R21, [R1+0x2c] ;  /* 0x00002c0001157983 */ /* 0x000ea20000100800 */
[----:B------:R-:W-:-:S03]  /*23690*/  ULDC.64 UR4, c[0x0][0x9f8] ;  /* 0x00027e0000047ab9 */ /* 0x000fc60000000a00 */
[----:B------:R-:W3:Y:S01]  /*236a0*/  LDL R2, [R1+0x10] ;  /* 0x0000100001027983 */ /* 0x000ee20000100800 */
[----:B------:R-:W-:Y:S01]  /*236b0*/  ISETP.NE.U32.AND P0, PT, RZ, UR4, PT ;  /* 0x00000004ff007c0c */ /* 0x000fe2000bf05070 */
[----:B------:R-:W-:Y:S01]  /*236c0*/  ULDC.64 UR6, c[0x0][0x208] ;  /* 0x0000820000067ab9 */ /* 0x000fe20000000a00 */
[----:B------:R-:W1:Y:S01]  /*236d0*/  LDC R0, c[0x0][0x430] ;  /* 0x00010c00ff007b82 */ /* 0x000e620000000800 */
[----:B------:R-:W4:Y:S01]  /*236e0*/  S2R R20, SR_TID.X ;  /* 0x0000000000147919 */ /* 0x000f220000002100 */
[----:B------:R-:W-:-:S13]  /*236f0*/  ISETP.NE.AND.EX P0, PT, RZ, UR5, PT, P0 ;  /* 0x00000005ff007c0c */ /* 0x000fda000bf05300 */
[----:B------:R-:W-:Y:S01]  /*23700*/  @P0 IADD3 R24, P1, R24, UR4, RZ ;  /* 0x0000000418180c10 */ /* 0x000fe2000ff3e0ff */
[----:B------:R-:W-:-:S03]  /*23710*/  ULDC UR4, c[0x0][0x2f4] ;  /* 0x0000bd0000047ab9 */ /* 0x000fc60000000800 */
[----:B------:R-:W-:-:S05]  /*23720*/  @P0 IADD3.X R25, R25, UR5, RZ, P1, !PT ;  /* 0x0000000519190c10 */ /* 0x000fca0008ffe4ff */
[----:B------:R-:W3:Y:S01]  /*23730*/  @P0 LDG.E R33, desc[UR6][R24.64] ;  /* 0x0000000618210981 */ /* 0x000ee2000c1e1900 */
[----:B----4-:R-:W-:-:S04]  /*23740*/  LOP3.LUT R20, R20, 0x7f, RZ, 0xc0, !PT ;  /* 0x0000007f14147812 */ /* 0x010fc800078ec0ff */
[----:B------:R-:W-:Y:S02]  /*23750*/  SHF.R.U32.HI R26, RZ, 0x3, R20 ;  /* 0x00000003ff1a7819 */ /* 0x000fe40000011614 */
[----:B------:R-:W4:Y:S01]  /*23760*/  S2R R20, SR_TID.X ;  /* 0x0000000000147919 */ /* 0x000f220000002100 */
[----:B-1----:R-:W-:-:S13]  /*23770*/  ISETP.NE.AND P1, PT, R0, 0x1, PT ;  /* 0x000000010000780c */ /* 0x002fda0003f25270 */
[----:B------:R-:W1:Y:S08]  /*23780*/  @P1 LDC R7, c[0x0][0x434] ;  /* 0x00010d00ff071b82 */ /* 0x000e700000000800 */
[----:B0-----:R-:W0:Y:S01]  /*23790*/  @P1 LDC R5, c[0x0][0x438] ;  /* 0x00010e00ff051b82 */ /* 0x001e220000000800 */
[----:B----4-:R-:W-:-:S05]  /*237a0*/  IMAD.SHL.U32 R20, R20, 0x10, RZ ;  /* 0x0000001014147824 */ /* 0x010fca00078e00ff */
[----:B------:R-:W-:Y:S02]  /*237b0*/  LOP3.LUT R20, R26, 0x70, R20, 0xf8, !PT ;  /* 0x000000701a147812 */ /* 0x000fe400078ef814 */
[----:B------:R-:W-:Y:S02]  /*237c0*/  LOP3.LUT R23, R23, 0xfffffffe, RZ, 0xc0, !PT ;  /* 0xfffffffe17177812 */ /* 0x000fe400078ec0ff */
[----:B------:R-:W-:Y:S01]  /*237d0*/  LOP3.LUT R9, R36, 0x80, RZ, 0xfc, !PT ;  /* 0x0000008024097812 */ /* 0x000fe200078efcff */
[----:B------:R-:W-:Y:S01]  /*237e0*/  UMOV UR5, 0xffffffff ;  /* 0xffffffff00057882 */ /* 0x000fe20000000000 */
[----:B--2---:R-:W-:-:S05]  /*237f0*/  IADD3 R26, R21, -0x1, RZ ;  /* 0xffffffff151a7810 */ /* 0x004fca0007ffe0ff */
[----:B------:R-:W-:-:S05]  /*23800*/  IMAD R6, R26, 0x50, R20 ;  /* 0x000000501a067824 */ /* 0x000fca00078e0214 */
[----:B------:R-:W-:-:S04]  /*23810*/  ISETP.GE.AND P0, PT, R6, R32, PT ;  /* 0x000000200600720c */ /* 0x000fc80003f06270 */
[----:B------:R-:W-:Y:S01]  /*23820*/  ISETP.GT.U32.OR P0, PT, R20, 0x4f, P0 ;  /* 0x0000004f1400780c */ /* 0x000fe20000704470 */
[----:B---3--:R-:W-:-:S04]  /*23830*/  IMAD.IADD R6, R6, 0x1, R2 ;  /* 0x0000000106067824 */ /* 0x008fc800078e0202 */
[----:B-1----:R-:W-:-:S08]  /*23840*/  @P1 IMAD.HI.U32 R7, R6, R7, RZ ;  /* 0x0000000706071227 */ /* 0x002fd000078e00ff */
[----:B------:R-:W1:Y:S01]  /*23850*/  @!P0 LDC.64 R2, c[0x0][0x428] ;  /* 0x00010a00ff028b82 */ /* 0x000e620000000a00 */
[----:B------:R-:W-:Y:S01]  /*23860*/  IMAD.MOV.U32 R4, RZ, RZ, R6 ;  /* 0x000000ffff047224 */ /* 0x000fe200078e0006 */
[----:B0-----:R-:W-:Y:S02]  /*23870*/  @P1 SHF.R.U32.HI R4, RZ, R5, R7 ;  /* 0x00000005ff041219 */ /* 0x001fe40000011607 */
[----:B------:R-:W-:Y:S02]  /*23880*/  SHF.R.S32.HI R8, RZ, 0x1f, R33 ;  /* 0x0000001fff087819 */ /* 0x000fe40000011421 */
[----:B------:R-:W-:-:S05]  /*23890*/  IADD3 R5, -R4, RZ, RZ ;  /* 0x000000ff04057210 */ /* 0x000fca0007ffe1ff */
[----:B------:R-:W-:Y:S01]  /*238a0*/  IMAD R0, R0, R5, R6 ;  /* 0x0000000500007224 */ /* 0x000fe200078e0206 */
[--C-:B------:R-:W-:Y:S01]  /*238b0*/  @!P0 SHF.R.S32.HI R5, RZ, 0x1f, R4.reuse ;  /* 0x0000001fff058819 */ /* 0x100fe20000011404 */
[-C--:B-1----:R-:W-:Y:S02]  /*238c0*/  @!P0 IMAD R6, R8, R2.reuse, RZ ;  /* 0x0000000208068224 */ /* 0x082fe400078e02ff */
[----:B------:R-:W-:-:S04]  /*238d0*/  @!P0 IMAD.WIDE.U32 R4, R33, R2, R4 ;  /* 0x0000000221048225 */ /* 0x000fc800078e0004 */
[----:B------:R-:W-:Y:S02]  /*238e0*/  @!P0 IMAD R6, R33, R3, R6 ;  /* 0x0000000321068224 */ /* 0x000fe400078e0206 */
[----:B------:R-:W0:Y:S02]  /*238f0*/  @!P0 LDC.64 R2, c[0x0][0x418] ;  /* 0x00010600ff028b82 */ /* 0x000e240000000a00 */
[----:B------:R-:W-:Y:S01]  /*23900*/  @!P0 IMAD.IADD R6, R5, 0x1, R6 ;  /* 0x0000000105068824 */ /* 0x000fe200078e0206 */
[----:B------:R-:W-:Y:S02]  /*23910*/  MOV R7, UR37 ;  /* 0x0000002500077c02 */ /* 0x000fe40008000f00 */
[----:B0-----:R-:W-:-:S04]  /*23920*/  @!P0 LEA R2, P1, R4, R2, 0x2 ;  /* 0x0000000204028211 */ /* 0x001fc800078210ff */
[----:B------:R-:W-:Y:S01]  /*23930*/  @!P0 LEA.HI.X R3, R4, R3, R6, 0x2, P1 ;  /* 0x0000000304038211 */ /* 0x000fe200008f1406 */
[----:B------:R-:W-:-:S06]  /*23940*/  IMAD.MOV.U32 R4, RZ, RZ, RZ ;  /* 0x000000ffff047224 */ /* 0x000fcc00078e00ff */
[----:B------:R0:W5:Y:S01]  /*23950*/  @!P0 LDG.E R4, desc[UR6][R2.64] ;  /* 0x0000000602048981 */ /* 0x000162000c1e1900 */
[----:B------:R-:W-:Y:S02]  /*23960*/  ISETP.GT.U32.AND P0, PT, R20, 0x4f, PT ;  /* 0x0000004f1400780c */ /* 0x000fe40003f04070 */
[----:B------:R-:W-:Y:S01]  /*23970*/  ISETP.NE.AND P2, PT, R7, 0x3, PT ;  /* 0x000000030700780c */ /* 0x000fe20003f45270 */
[----:B------:R1:W-:Y:S10]  /*23980*/  STL [R1+0x14], R8 ;  /* 0x0000140801007387 */ /* 0x0003f40000100800 */
[----:B------:R-:W-:-:S02]  /*23990*/  @P0 LOP3.LUT R23, R23, 0x1, RZ, 0xfc, !PT ;  /* 0x0000000117170812 */ /* 0x000fc400078efcff */
[C---:B------:R-:W-:Y:S02]  /*239a0*/  ISETP.GE.AND P0, PT, R36.reuse, UR4, PT ;  /* 0x0000000424007c0c */ /* 0x040fe4000bf06270 */
[----:B------:R-:W-:Y:S02]  /*239b0*/  LOP3.LUT R23, R23, 0xffffffdf, RZ, 0xc0, !PT ;  /* 0xffffffdf17177812 */ /* 0x000fe400078ec0ff */
[----:B-1----:R-:W-:Y:S02]  /*239c0*/  LOP3.LUT R8, R36, 0x40, RZ, 0xfc, !PT ;  /* 0x0000004024087812 */ /* 0x002fe400078efcff */
[----:B------:R-:W-:Y:S02]  /*239d0*/  @P2 LOP3.LUT R23, R23, 0x20, RZ, 0xfc, !PT ;  /* 0x0000002017172812 */ /* 0x000fe400078efcff */
[----:B------:R-:W-:Y:S02]  /*239e0*/  ISETP.GE.AND P3, PT, R8, UR4, PT ;  /* 0x0000000408007c0c */ /* 0x000fe4000bf66270 */
[----:B------:R-:W-:-:S04]  /*239f0*/  LOP3.LUT R23, R23, 0xffffffef, RZ, 0xc0, !PT ;  /* 0xffffffef17177812 */ /* 0x000fc800078ec0ff */
[----:B------:R-:W-:-:S04]  /*23a00*/  @P0 LOP3.LUT R23, R23, 0x10, RZ, 0xfc, !PT ;  /* 0x0000001017170812 */ /* 0x000fc800078efcff */
[----:B------:R-:W-:Y:S02]  /*23a10*/  LOP3.LUT R23, R23, 0xfffffff7, RZ, 0xc0, !PT ;  /* 0xfffffff717177812 */ /* 0x000fe400078ec0ff */
[----:B------:R-:W-:Y:S02]  /*23a20*/  LOP3.LUT R8, R36, 0xc0, RZ, 0xfc, !PT ;  /* 0x000000c024087812 */ /* 0x000fe400078efcff */
[----:B------:R-:W-:Y:S02]  /*23a30*/  ISETP.GE.AND P1, PT, R9, UR4, PT ;  /* 0x0000000409007c0c */ /* 0x000fe4000bf26270 */
[----:B------:R-:W-:Y:S02]  /*23a40*/  @P3 LOP3.LUT R23, R23, 0x8, RZ, 0xfc, !PT ;  /* 0x0000000817173812 */ /* 0x000fe400078efcff */
[----:B------:R-:W-:Y:S02]  /*23a50*/  ISETP.GE.AND P0, PT, R8, UR4, PT ;  /* 0x0000000408007c0c */ /* 0x000fe4000bf06270 */
[----:B------:R-:W-:-:S04]  /*23a60*/  LOP3.LUT R23, R23, 0xfffffffd, RZ, 0xc0, !PT ;  /* 0xfffffffd17177812 */ /* 0x000fc800078ec0ff */
[----:B------:R-:W-:-:S04]  /*23a70*/  LOP3.LUT R23, R23, 0xfffffffb, RZ, 0xc0, !PT ;  /* 0xfffffffb17177812 */ /* 0x000fc800078ec0ff */
[----:B------:R-:W-:-:S04]  /*23a80*/  @P1 LOP3.LUT R23, R23, 0x4, RZ, 0xfc, !PT ;  /* 0x0000000417171812 */ /* 0x000fc800078efcff */
[----:B------:R-:W-:Y:S01]  /*23a90*/  @P0 LOP3.LUT R23, R23, 0x2, RZ, 0xfc, !PT ;  /* 0x0000000217170812 */ /* 0x000fe200078efcff */
[----:B0-----:R-:W-:Y:S06]  /*23aa0*/  BRA.DIV UR5, `(.L_x_740) ;  /* 0x0000005205ac7947 */ /* 0x001fec000b800000 */
.L_x_871:
[----:B------:R-:W-:Y:S01]  /*23ab0*/  SHF.R.S32.HI R32, RZ, 0x1f, R18 ;  /* 0x0000001fff207819 */ /* 0x000fe20000011412 */
[----:B------:R-:W-:Y:S06]  /*23ac0*/  @!P2 BRA `(.L_x_741) ;  /* 0x000000000004a947 */ /* 0x000fec0003800000 */
[----:B------:R-:W-:Y:S01]  /*23ad0*/  BPT.TRAP 0x1 ;  /* 0x000000040000795c */ /* 0x000fe20000300000 */
.L_x_741:
        /* <DEDUP_REMOVED lines=25> */
.L_x_872:
[----:B------:R-:W-:Y:S05]  /*23c70*/  BSYNC B0 ;  /* 0x0000000000007941 */ /* 0x000fea0003800000 */
.L_x_742:
[----:B------:R-:W2:Y:S01]  /*23c80*/  LDL R9, [R1+0xc] ;  /* 0x00000c0001097983 */ /* 0x000ea20000100800 */
        /* <DEDUP_REMOVED lines=11> */
[----:B------:R-:W-:Y:S01]  /*23d40*/  IMAD R0, R32, UR4, RZ ;  /* 0x0000000420007c24 */ /* 0x000fe2000f8e02ff */
[----:B------:R-:W-:Y:S01]  /*23d50*/  IADD3 R3, R3, R7, RZ ;  /* 0x0000000703037210 */ /* 0x000fe20007ffe0ff */
[----:B------:R-:W-:Y:S02]  /*23d60*/  IMAD R7, R27, 0x5000, R34 ;  /* 0x000050001b077824 */ /* 0x000fe400078e0222 */
[C---:B------:R-:W-:Y:S02]  /*23d70*/  IMAD R0, R18.reuse, UR5, R0 ;  /* 0x0000000512007c24 */ /* 0x040fe4000f8e0200 */
[----:B------:R-:W-:Y:S01]  /*23d80*/  IMAD.WIDE.U32 R2, R18, UR4, R2 ;  /* 0x0000000412027c25 */ /* 0x000fe2000f8e0002 */
[----:B------:R-:W-:-:S03]  /*23d90*/  ULDC.64 UR4, c[0x0][0x2e8] ;  /* 0x0000ba0000047ab9 */ /* 0x000fc60000000a00 */
        /* <DEDUP_REMOVED lines=15> */
[C---:B------:R-:W-:Y:S01]  /*23e90*/  LOP3.LUT P3, RZ, R23.reuse, 0x4, RZ, 0xc0, !PT ;  /* 0x0000000417ff7812 */ /* 0x040fe2000786c0ff */
[----:B------:R-:W-:Y:S01]  /*23ea0*/  ULDC.64 UR4, c[0x0][0x208] ;  /* 0x0000820000047ab9 */ /* 0x000fe20000000a00 */
[----:B------:R-:W-:Y:S01]  /*23eb0*/  LOP3.LUT P2, RZ, R23, 0x2, RZ, 0xc0, !PT ;  /* 0x0000000217ff7812 */ /* 0x000fe2000784c0ff */
[----:B------:R-:W-:Y:S01]  /*23ec0*/  SHFL.IDX PT, R8, R6, 0x1, 0x181f ;  /* 0x00381f0006087f89 */ /* 0x000fe200000e0000 */
[----:B0-----:R-:W-:-:S04]  /*23ed0*/  @P0 LEA R3, P1, R36, R3, 0x1 ;  /* 0x0000000324030211 */ /* 0x001fc800078208ff */
[----:B-1----:R-:W-:Y:S02]  /*23ee0*/  @P0 IADD3.X R2, RZ, R2, RZ, P1, !PT ;  /* 0x00000002ff020210 */ /* 0x002fe40000ffe4ff */
[----:B------:R-:W-:Y:S02]  /*23ef0*/  ISETP.GE.AND P1, PT, R4, 0x11, PT ;  /* 0x000000110400780c */ /* 0x000fe40003f26270 */
[----:B------:R-:W-:-:S04]  /*23f00*/  @P0 LOP3.LUT R3, R3, R2, RZ, 0x3c, !PT ;  /* 0x0000000203030212 */ /* 0x000fc800078e3cff */
[----:B------:R-:W-:-:S04]  /*23f10*/  @P0 LOP3.LUT R2, R3, R2, RZ, 0x3c, !PT ;  /* 0x0000000203020212 */ /* 0x000fc800078e3cff */
[----:B------:R-:W-:-:S03]  /*23f20*/  @P0 LOP3.LUT R3, R3, R2, RZ, 0x3c, !PT ;  /* 0x0000000203030212 */ /* 0x000fc600078e3cff */
[----:B------:R-:W-:Y:S02]  /*23f30*/  @P1 LEA R21, R7, R22, 0x1 ;  /* 0x0000001607151211 */ /* 0x000fe400078e08ff */
[----:B------:R-:W-:Y:S04]  /*23f40*/  @P0 LDGSTS.E.BYPASS.LTC128B.128 [R9+0x24400], desc[UR4][R2.64], !P5 ;  /* 0x2440000002090fae */ /* 0x000fe8000e901d44 */
[----:B------:R-:W-:Y:S04]  /*23f50*/  @P0 LDGSTS.E.BYPASS.LTC128B.128 [R9+0x26c00], desc[UR4][R2.64+0x80], !P4 ;  /* 0x26c0008002090fae */ /* 0x000fe8000e101d44 */
[----:B------:R-:W-:Y:S04]  /*23f60*/  @P0 LDGSTS.E.BYPASS.LTC128B.128 [R9+0x29400], desc[UR4][R2.64+0x100], !P3 ;  /* 0x2940010002090fae */ /* 0x000fe8000d901d44 */
[----:B------:R0:W-:Y:S04]  /*23f70*/  @P0 LDGSTS.E.BYPASS.LTC128B.128 [R9+0x2bc00], desc[UR4][R2.64+0x180], !P2 ;  /* 0x2bc0018002090fae */ /* 0x0001e8000d101d44 */
[----:B0-----:R-:W0:Y:S02]  /*23f80*/  SHFL.IDX PT, R2, R0, 0x1, 0x181f ;  /* 0x00381f0000027f89 */ /* 0x001e2400000e0000 */
        /* <DEDUP_REMOVED lines=28> */
.L_x_884:
[----:B------:R-:W-:Y:S01]  /*24150*/  ISETP.GE.AND P0, PT, R4, 0x41, PT ;  /* 0x000000410400780c */ /* 0x000fe20003f06270 */
[----:B------:R-:W-:-:S12]  /*24160*/  BSSY B0, `(.L_x_745) ;  /* 0x0000011000007945 */ /* 0x000fd80003800000 */
[----:B------:R-:W-:Y:S05]  /*24170*/  @!P0 BRA `(.L_x_746) ;  /* 0x00000000003c8947 */ /* 0x000fea0003800000 */
[C---:B------:R-:W-:Y:S01]  /*24180*/  LOP3.LUT P4, RZ, R23.reuse, 0x10, RZ, 0xc0, !PT ;  /* 0x0000001017ff7812 */ /* 0x040fe2000788c0ff */
[----:B------:R-:W-:Y:S01]  /*24190*/  ULDC.64 UR4, c[0x0][0x208] ;  /* 0x0000820000047ab9 */ /* 0x000fe20000000a00 */
[C---:B------:R-:W-:Y:S02]  /*241a0*/  LOP3.LUT P3, RZ, R23.reuse, 0x8, RZ, 0xc0, !PT ;  /* 0x0000000817ff7812 */ /* 0x040fe4000786c0ff */
[C---:B------:R-:W-:Y:S02]  /*241b0*/  LOP3.LUT P2, RZ, R23.reuse, 0x4, RZ, 0xc0, !PT ;  /* 0x0000000417ff7812 */ /* 0x040fe4000784c0ff */
[----:B------:R-:W-:Y:S02]  /*241c0*/  LOP3.LUT P1, RZ, R23, 0x2, RZ, 0xc0, !PT ;  /* 0x0000000217ff7812 */ /* 0x000fe4000782c0ff */
[----:B0-----:R-:W-:Y:S02]  /*241d0*/  LEA R2, P0, R36, R0, 0x1 ;  /* 0x0000000024027211 */ /* 0x001fe400078008ff */
[----:B------:R-:W-:-:S03]  /*241e0*/  LEA R7, R7, R22, 0x1 ;  /* 0x0000001607077211 */ /* 0x000fc600078e08ff */
        /* <DEDUP_REMOVED lines=8> */
.L_x_746:
[----:B------:R-:W-:Y:S05]  /*24270*/  BSYNC B0 ;  /* 0x0000000000007941 */ /* 0x000fea0003800000 */
.L_x_745:
[----:B------:R-:W-:Y:S01]  /*24280*/  NOP ;  /* 0x0000000000007918 */ /* 0x000fe20000000000 */
[----:B------:R-:W-:-:S13]  /*24290*/  PLOP3.LUT P0, PT, PT, PT, PT, 0x80, 0x0 ;  /* 0x000000000000781c */ /* 0x000fda0003f0f070 */
.L_x_747:
[----:B------:R-:W-:Y:S02]  /*242a0*/  PLOP3.LUT P1, PT, P1, P0, PT, 0xa2, 0x0 ;  /* 0x000000000000781c */ /* 0x000fe40000f21472 */
[----:B------:R-:W-:-:S08]  /*242b0*/  @P0 R2UR P1, UR4, R5 ;  /* 0x00000000050402ca */ /* 0x000fd00000020000 */
[----:B------:R-:W-:-:S05]  /*242c0*/  @P0 PLOP3.LUT P0, PT, P1, PT, PT, 0x80, 0x0 ;  /* 0x000000000000081c */ /* 0x000fca0000f0f070 */
[----:B------:R-:W-:Y:S01]  /*242d0*/  @!P1 SYNCS.ARRIVE.TRANS64.RED.A0T1 RZ, [UR4+0x38830], RZ ;  /* 0x038830ffffff99a7 */ /* 0x000fe20008200404 */
[----:B------:R-:W-:Y:S07]  /*242e0*/  @!P1 ARRIVES.LDGSTSBAR.64.TRANSCNT [UR4+0x38830] ;  /* 0x03883000ff0099b0 */ /* 0x000fee0008000a84 */
[----:B------:R-:W-:Y:S05]  /*242f0*/  @P0 BRA.U.ANY `(.L_x_747) ;  /* 0xfffffffd00e80947 */ /* 0x000fea000393ffff */
[----:B------:R-:W-:Y:S01]  /*24300*/  NOP ;  /* 0x0000000000007918 */ /* 0x000fe20000000000 */
[----:B------:R-:W-:-:S05]  /*24310*/  IMAD.U32 R0, RZ, RZ, UR37 ;  /* 0x00000025ff007e24 */ /* 0x000fca000f8e00ff */
[----:B------:R-:W-:-:S13]  /*24320*/  ISETP.NE.AND P2, PT, R0, 0x3, PT ;  /* 0x000000030000780c */ /* 0x000fda0003f45270 */
[----:B------:R-:W-:Y:S05]  /*24330*/  @!P2 BRA `(.L_x_748) ;  /* 0x000000000004a947 */ /* 0x000fea0003800000 */
[----:B------:R-:W-:Y:S01]  /*24340*/  BPT.TRAP 0x1 ;  /* 0x000000040000795c */ /* 0x000fe20000300000 */
.L_x_748:
[----:B------:R3:W5:Y:S01]  /*24350*/  LDL.LU R0, [R1+0x1c] ;  /* 0x00001c0001007983 */ /* 0x0007620000300800 */
[----:B------:R3:W-:Y:S02]  /*24360*/  SYNCS.ARRIVE.TRANS64.A1T0 RZ, [R5+URZ+0x38830], RZ ;  /* 0x038830ff05ff79a7 */ /* 0x0007e4000810003f */
[----:B------:R-:W-:Y:S05]  /*24370*/  WARPSYNC.ALL ;  /* 0x0000000000007948 */ /* 0x000fea0003800000 */
[----:B------:R-:W-:Y:S01]  /*24380*/  ULDC.64 UR4, c[0x0][0xa00] ;  /* 0x0002800000047ab9 */ /* 0x000fe20000000a00 */
[----:B------:R-:W-:Y:S01]  /*24390*/  BSSY B6, `(.L_x_749) ;  /* 0x0000021000067945 */ /* 0x000fe20003800000 */
[----:B------:R-:W-:Y:S01]  /*243a0*/  BAR.SYNC.DEFER_BLOCKING 0x8, 0x180 ;  /* 0x0206000000007b1d */ /* 0x000fe20000010000 */
[----:B------:R-:W-:-:S04]  /*243b0*/  ISETP.NE.U32.AND P0, PT, RZ, UR4, PT ;  /* 0x00000004ff007c0c */ /* 0x000fc8000bf05070 */
[----:B------:R-:W-:Y:S01]  /*243c0*/  ISETP.NE.AND.EX P0, PT, RZ, UR5, PT, P0 ;  /* 0x00000005ff007c0c */ /* 0x000fe2000bf05300 */
[----:B------:R-:W-:Y:S02]  /*243d0*/  ULDC.64 UR4, c[0x0][0x298] ;  /* 0x0000a60000047ab9 */ /* 0x000fe40000000a00 */
[----:B---3--:R-:W-:Y:S01]  /*243e0*/  IMAD.WIDE.U32 R4, R35, UR4, RZ ;  /* 0x0000000423047c25 */ /* 0x008fe2000f8e00ff */
[----:B------:R-:W-:Y:S02]  /*243f0*/  SEL R31, R31, RZ, !P0 ;  /* 0x000000ff1f1f7207 */ /* 0x000fe40004000000 */
[----:B01---5:R-:W-:Y:S02]  /*24400*/  SEL R2, R0, RZ, !P0 ;  /* 0x000000ff00027207 */ /* 0x023fe40004000000 */
[----:B------:R-:W-:-:S03]  /*24410*/  SHF.R.S32.HI R0, RZ, 0x1f, R35 ;  /* 0x0000001fff007819 */ /* 0x000fc60000011423 */
[----:B------:R0:W-:Y:S02]  /*24420*/  STL [R1+0x1c], R2 ;  /* 0x00001c0201007387 */ /* 0x0001e40000100800 */
[----:B------:R-:W-:Y:S02]  /*24430*/  IMAD R0, R0, UR4, RZ ;  /* 0x0000000400007c24 */ /* 0x000fe4000f8e02ff */
[----:B------:R1:W-:Y:S02]  /*24440*/  STL.64 [R1+0x20], R4 ;  /* 0x0000200401007387 */ /* 0x0003e40000100a00 */
[----:B------:R-:W-:Y:S02]  /*24450*/  IMAD R0, R35, UR5, R0 ;  /* 0x0000000523007c24 */ /* 0x000fe4000f8e0200 */
[----:B0-----:R-:W-:-:S03]  /*24460*/  VIADD R2, R22, 0x14400 ;  /* 0x0001440016027836 */ /* 0x001fc60000000000 */
[----:B------:R-:W-:Y:S02]  /*24470*/  IADD3 R35, R5, R0, RZ ;  /* 0x0000000005237210 */ /* 0x000fe40007ffe0ff */
[----:B------:R-:W-:-:S13]  /*24480*/  LOP3.LUT P0, RZ, R2, 0x3ff, RZ, 0xc0, !PT ;  /* 0x000003ff02ff7812 */ /* 0x000fda000780c0ff */
[----:B-1----:R-:W-:Y:S05]  /*24490*/  @!P0 BRA `(.L_x_750) ;  /* 0x0000000000408947 */ /* 0x002fea0003800000 */
[----:B------:R-:W-:Y:S01]  /*244a0*/  MOV R2, 0x0 ;  /* 0x0000000000027802 */ /* 0x000fe20000000f00 */
        /* <DEDUP_REMOVED lines=8> */
[----:B------:R-:W-:Y:S01]  /*24530*/  IMAD.U32 R7, RZ, RZ, UR7 ;  /* 0x00000007ff077e24 */ /* 0x000fe2000f8e00ff */
[----:B------:R-:W-:Y:S01]  /*24540*/  MOV R13, RZ ;  /* 0x000000ff000d7202 */ /* 0x000fe20000000f00 */
[----:B------:R-:W-:-:S02]  /*24550*/  IMAD.U32 R10, RZ, RZ, UR8 ;  /* 0x00000008ff0a7e24 */ /* 0x000fc4000f8e00ff */
[----:B--2---:R-:W-:Y:S02]  /*24560*/  IMAD.MOV.U32 R8, RZ, RZ, 0x70 ;  /* 0x00000070ff087424 */ /* 0x004fe400078e00ff */
[----:B------:R-:W-:-:S07]  /*24570*/  IMAD.MOV.U32 R12, RZ, RZ, 0x1 ;  /* 0x00000001ff0c7424 */ /* 0x000fce00078e00ff */
[----:B------:R-:W-:-:S07]  /*24580*/  LEPC R20, `(.L_x_750) ;  /* 0x000000001014794e */ /* 0x000fce0000000000 */
[----:B0-----:R-:W-:Y:S05]  /*24590*/  CALL.ABS.NOINC R2 ;  /* 0x0000000002007343 */ /* 0x001fea0003c00000 */
.L_x_750:
[----:B------:R-:W-:Y:S05]  /*245a0*/  BSYNC B6 ;  /* 0x0000000000067941 */ /* 0x000fea0003800000 */
.L_x_749:
[----:B------:R-:W3:Y:S01]  /*245b0*/  LDL.LU R20, [R1+0x1c] ;  /* 0x00001c0001147983 */ /* 0x000ee20000300800 */
[----:B------:R-:W-:Y:S01]  /*245c0*/  ULDC.64 UR4, c[0x0][0x2d8] ;  /* 0x0000b60000047ab9 */ /* 0x000fe20000000a00 */
[----:B--2---:R-:W0:Y:S02]  /*245d0*/  LDC R8, c[0x0][0x448] ;  /* 0x00011200ff087b82 */ /* 0x004e240000000800 */
[----:B------:R-:W2:Y:S01]  /*245e0*/  LDL.LU.64 R2, [R1+0x20] ;  /* 0x0000200001027983 */ /* 0x000ea20000300a00 */
[----:B------:R-:W-:-:S03]  /*245f0*/  IMAD R0, R32, UR4, RZ ;  /* 0x0000000420007c24 */ /* 0x000fc6000f8e02ff */
[----:B------:R1:W5:Y:S01]  /*24600*/  LDL R10, [R1+0x28] ;  /* 0x00002800010a7983 */ /* 0x0003620000100800 */
[----:B------:R-:W-:Y:S01]  /*24610*/  IMAD R0, R18, UR5, R0 ;  /* 0x0000000512007c24 */ /* 0x000fe2000f8e0200 */
[----:B0-----:R-:W-:-:S13]  /*24620*/  ISETP.NE.AND P0, PT, R8, 0x1, PT ;  /* 0x000000010800780c */ /* 0x001fda0003f05270 */
[----:B------:R-:W0:Y:S08]  /*24630*/  @P0 LDC R5, c[0x0][0x44c] ;  /* 0x00011300ff050b82 */ /* 0x000e300000000800 */
[----:B------:R-:W4:Y:S01]  /*24640*/  @P0 LDC R4, c[0x0][0x450] ;  /* 0x00011400ff040b82 */ /* 0x000f220000000800 */
[C---:B------:R-:W-:Y:S02]  /*24650*/  LOP3.LUT R12, R36.reuse, 0x40, RZ, 0xfc, !PT ;  /* 0x00000040240c7812 */ /* 0x040fe400078efcff */
[----:B------:R-:W-:-:S02]  /*24660*/  LOP3.LUT R9, R36, 0x80, RZ, 0xfc, !PT ;  /* 0x0000008024097812 */ /* 0x000fc400078efcff */
[----:B------:R-:W-:Y:S01]  /*24670*/  LOP3.LUT R11, R36, 0xc0, RZ, 0xfc, !PT ;  /* 0x000000c0240b7812 */ /* 0x000fe200078efcff */
[----:B--2---:R-:W-:Y:S02]  /*24680*/  IMAD.MOV.U32 R3, RZ, RZ, R35 ;  /* 0x000000ffff037224 */ /* 0x004fe400078e0023 */
[----:B------:R-:W-:Y:S01]  /*24690*/  IMAD.WIDE.U32 R2, R18, UR4, R2 ;  /* 0x0000000412027c25 */ /* 0x000fe2000f8e0002 */
[----:B------:R-:W-:-:S03]  /*246a0*/  ULDC.64 UR4, c[0x0][0x2e0] ;  /* 0x0000b80000047ab9 */ /* 0x000fc60000000a00 */
[----:B------:R-:W-:Y:S02]  /*246b0*/  IMAD.IADD R3, R3, 0x1, R0 ;  /* 0x0000000103037824 */ /* 0x000fe400078e0200 */
[----:B---3--:R-:W-:Y:S02]  /*246c0*/  IMAD R0, R20, UR4, RZ ;  /* 0x0000000414007c24 */ /* 0x008fe4000f8e02ff */
[----:B------:R-:W2:Y:S01]  /*246d0*/  S2R R20, SR_TID.X ;  /* 0x0000000000147919 */ /* 0x000ea20000002100 */
[----:B------:R-:W-:-:S04]  /*246e0*/  IMAD.WIDE.U32 R2, R31, UR4, R2 ;  /* 0x000000041f027c25 */ /* 0x000fc8000f8e0002 */
[----:B------:R-:W-:Y:S01]  /*246f0*/  IMAD R0, R31, UR5, R0 ;  /* 0x000000051f007c24 */ /* 0x000fe2000f8e0200 */
[----:B------:R-:W-:-:S04]  /*24700*/  ULDC.64 UR4, c[0x0][0x2d0] ;  /* 0x0000b40000047ab9 */ /* 0x000fc80000000a00 */
[----:B------:R-:W-:Y:S01]  /*24710*/  IADD3 R3, R3, R0, RZ ;  /* 0x0000000003037210 */ /* 0x000fe20007ffe0ff */
[----:B------:R-:W-:Y:S01]  /*24720*/  IMAD.SHL.U32 R0, R17, 0x80, RZ ;  /* 0x0000008011007824 */ /* 0x000fe200078e00ff */
[----:B--2---:R-:W-:-:S04]  /*24730*/  LOP3.LUT R20, R20, 0x7f, RZ, 0xc0, !PT ;  /* 0x0000007f14147812 */ /* 0x004fc800078ec0ff */
[----:B------:R-:W-:Y:S02]  /*24740*/  SHF.R.U32.HI R21, RZ, 0x3, R20 ;  /* 0x00000003ff157819 */ /* 0x000fe40000011614 */
[----:B------:R-:W2:Y:S02]  /*24750*/  S2R R20, SR_TID.X ;  /* 0x0000000000147919 */ /* 0x000ea40000002100 */
[----:B--2---:R-:W-:-:S05]  /*24760*/  IMAD.SHL.U32 R20, R20, 0x10, RZ ;  /* 0x0000001014147824 */ /* 0x004fca00078e00ff */
[----:B------:R-:W-:-:S04]  /*24770*/  LOP3.LUT R20, R21, 0x70, R20, 0xf8, !PT ;  /* 0x0000007015147812 */ /* 0x000fc800078ef814 */
[----:B------:R-:W-:-:S05]  /*24780*/  LOP3.LUT R6, R20, R0, RZ, 0xfc, !PT ;  /* 0x0000000014067212 */ /* 0x000fca00078efcff */
[----:B0-----:R-:W-:Y:S01]  /*24790*/  @P0 IMAD.HI.U32 R7, R6, R5, RZ ;  /* 0x0000000506070227 */ /* 0x001fe200078e00ff */
[----:B------:R-:W-:-:S04]  /*247a0*/  MOV R5, R6 ;  /* 0x0000000600057202 */ /* 0x000fc80000000f00 */
[----:B----4-:R-:W-:Y:S01]  /*247b0*/  @P0 SHF.R.U32.HI R5, RZ, R4, R7 ;  /* 0x00000004ff050219 */ /* 0x010fe20000011607 */
        /* <DEDUP_REMOVED lines=27> */
[----:B-----5:R-:W-:Y:S01]  /*24970*/  IMAD R6, R10, R8, RZ ;  /* 0x000000080a067224 */ /* 0x020fe200078e02ff */
[----:B------:R-:W-:Y:S01]  /*24980*/  ULDC.64 UR4, c[0x0][0x208] ;  /* 0x0000820000047ab9 */ /* 0x000fe20000000a00 */
[----:B------:R-:W-:Y:S01]  /*24990*/  IMAD.IADD R0, R9, 0x1, R0 ;  /* 0x0000000109007824 */ /* 0x000fe200078e0200 */
[----:B------:R-:W1:Y:S04]  /*249a0*/  SHFL.IDX PT, R2, R4, RZ, 0x181f ;  /* 0x00181fff04027589 */ /* 0x000e6800000e0000 */
[----:B------:R-:W-:Y:S01]  /*249b0*/  ISETP.GE.AND P1, PT, R0, R6, PT ;  /* 0x000000060000720c */ /* 0x000fe20003f26270 */
[----:B------:R-:W-:-:S12]  /*249c0*/  SHFL.IDX PT, R14, R5, 0x7, 0x181f ;  /* 0x00f81f00050e7f89 */ /* 0x000fd800000e0000 */
[----:B0-----:R-:W-:-:S05]  /*249d0*/  @!P1 LEA R7, P5, R36, R3, 0x1 ;  /* 0x0000000324079211 */ /* 0x001fca00078a08ff */
[----:B-1----:R-:W-:Y:S01]  /*249e0*/  @!P1 IMAD.X R3, RZ, RZ, R2, P5 ;  /* 0x000000ffff039224 */ /* 0x002fe200028e0602 */
[----:B------:R-:W-:Y:S01]  /*249f0*/  @!P1 MOV R2, R7 ;  /* 0x0000000700029202 */ /* 0x000fe20000000f00 */
[----:B------:R-:W-:-:S04]  /*24a00*/  VIADD R7, R0, 0x10 ;  /* 0x0000001000077836 */ /* 0x000fc80000000000 */
[----:B------:R-:W-:Y:S04]  /*24a10*/  @!P1 LDGSTS.E.BYPASS.LTC128B.128 [R37+0x14400], desc[UR4][R2.64], !P4 ;  /* 0x1440000002259fae */ /* 0x000fe8000e101d44 */
[----:B------:R-:W-:Y:S04]  /*24a20*/  @!P1 LDGSTS.E.BYPASS.LTC128B.128 [R37+0x18400], desc[UR4][R2.64+0x80], !P3 ;  /* 0x1840008002259fae */ /* 0x000fe8000d901d44 */
[----:B------:R-:W-:Y:S04]  /*24a30*/  @!P1 LDGSTS.E.BYPASS.LTC128B.128 [R37+0x1c400], desc[UR4][R2.64+0x100], !P2 ;  /* 0x1c40010002259fae */ /* 0x000fe8000d101d44 */
[----:B------:R0:W-:Y:S01]  /*24a40*/  @!P1 LDGSTS.E.BYPASS.LTC128B.128 [R37+0x20400], desc[UR4][R2.64+0x180], !P0 ;  /* 0x2040018002259fae */ /* 0x0001e2000c101d44 */
[----:B------:R-:W-:-:S03]  /*24a50*/  ISETP.GE.AND P1, PT, R7, R6, PT ;  /* 0x000000060700720c */ /* 0x000fc60003f26270 */
[----:B0-----:R-:W0:Y:S04]  /*24a60*/  SHFL.IDX PT, R3, R5, 0x1, 0x181f ;  /* 0x00381f0005037f89 */ /* 0x001e2800000e0000 */
[----:B------:R-:W1:Y:S06]  /*24a70*/  SHFL.IDX PT, R2, R4, 0x1, 0x181f ;  /* 0x00381f0004027f89 */ /* 0x000e6c00000e0000 */
[----:B0-----:R-:W-:-:S05]  /*24a80*/  @!P1 LEA R7, P5, R36, R3, 0x1 ;  /* 0x0000000324079211 */ /* 0x001fca00078a08ff */
[----:B-1----:R-:W-:Y:S01]  /*24a90*/  @!P1 IMAD.X R8, RZ, RZ, R2, P5 ;  /* 0x000000ffff089224 */ /* 0x002fe200028e0602 */
[----:B------:R-:W-:Y:S01]  /*24aa0*/  @!P1 MOV R2, R7 ;  /* 0x0000000700029202 */ /* 0x000fe20000000f00 */
[----:B------:R-:W-:Y:S02]  /*24ab0*/  VIADD R7, R0, 0x20 ;  /* 0x0000002000077836 */ /* 0x000fe40000000000 */
[----:B------:R-:W-:-:S05]  /*24ac0*/  @!P1 IMAD.MOV.U32 R3, RZ, RZ, R8 ;  /* 0x000000ffff039224 */ /* 0x000fca00078e0008 */
[----:B------:R-:W-:Y:S04]  /*24ad0*/  @!P1 LDGSTS.E.BYPASS.LTC128B.128 [R37+0x14c00], desc[UR4][R2.64], !P4 ;  /* 0x14c0000002259fae */ /* 0x000fe8000e101d44 */
[----:B------:R-:W-:Y:S04]  /*24ae0*/  @!P1 LDGSTS.E.BYPASS.LTC128B.128 [R37+0x18c00], desc[UR4][R2.64+0x80], !P3 ;  /* 0x18c0008002259fae */ /* 0x000fe8000d901d44 */
[----:B------:R-:W-:Y:S04]  /*24af0*/  @!P1 LDGSTS.E.BYPASS.LTC128B.128 [R37+0x1cc00], desc[UR4][R2.64+0x100], !P2 ;  /* 0x1cc0010002259fae */ /* 0x000fe8000d101d44 */
[----:B------:R0:W-:Y:S01]  /*24b00*/  @!P1 LDGSTS.E.BYPASS.LTC128B.128 [R37+0x20c00], desc[UR4][R2.64+0x180], !P0 ;  /* 0x20c0018002259fae */ /* 0x0001e2000c101d44 */
[----:B------:R-:W-:-:S03]  /*24b10*/  ISETP.GE.AND P1, PT, R7, R6, PT ;  /* 0x000000060700720c */ /* 0x000fc60003f26270 */
[----:B0-----:R-:W0:Y:S04]  /*24b20*/  SHFL.IDX PT, R3, R5, 0x2, 0x181f ;  /* 0x00581f0005037f89 */ /* 0x001e2800000e0000 */
[----:B------:R-:W1:Y:S06]  /*24b30*/  SHFL.IDX PT, R2, R4, 0x2, 0x181f ;  /* 0x00581f0004027f89 */ /* 0x000e6c00000e0000 */
[----:B0-----:R-:W-:-:S04]  /*24b40*/  @!P1 LEA R7, P5, R36, R3, 0x1 ;  /* 0x0000000324079211 */ /* 0x001fc800078a08ff */
[----:B-1----:R-:W-:Y:S01]  /*24b50*/  @!P1 IADD3.X R8, RZ, R2, RZ, P5, !PT ;  /* 0x00000002ff089210 */ /* 0x002fe20002ffe4ff */
[----:B------:R-:W-:Y:S01]  /*24b60*/  @!P1 IMAD.MOV.U32 R2, RZ, RZ, R7 ;  /* 0x000000ffff029224 */ /* 0x000fe200078e0007 */
[----:B------:R-:W-:-:S03]  /*24b70*/  IADD3 R7, R0, 0x30, RZ ;  /* 0x0000003000077810 */ /* 0x000fc60007ffe0ff */
        /* <DEDUP_REMOVED lines=9> */
[----:B-1----:R-:W-:Y:S02]  /*24c10*/  @!P1 IMAD.X R8, RZ, RZ, R2, P5 ;  /* 0x000000ffff089224 */ /* 0x002fe400028e0602 */
[----:B------:R-:W-:Y:S02]  /*24c20*/  @!P1 IMAD.MOV.U32 R2, RZ, RZ, R7 ;  /* 0x000000ffff029224 */ /* 0x000fe400078e0007 */
[----:B------:R-:W-:Y:S01]  /*24c30*/  VIADD R7, R0, 0x40 ;  /* 0x0000004000077836 */ /* 0x000fe20000000000 */
[----:B------:R-:W-:-:S05]  /*24c40*/  @!P1 MOV R3, R8 ;  /* 0x0000000800039202 */ /* 0x000fca0000000f00 */
        /* <DEDUP_REMOVED lines=9> */
[----:B------:R-:W-:Y:S02]  /*24ce0*/  @!P1 MOV R2, R7 ;  /* 0x0000000700029202 */ /* 0x000fe40000000f00 */
[----:B------:R-:W-:Y:S01]  /*24cf0*/  IADD3 R7, R0, 0x50, RZ ;  /* 0x0000005000077810 */ /* 0x000fe20007ffe0ff */
        /* <DEDUP_REMOVED lines=23> */
[----:B------:R0:W1:Y:S01]  /*24e70*/  SHFL.IDX PT, R7, R4, 0x7, 0x181f ;  /* 0x00f81f0004077f89 */ /* 0x00006200000e0000 */
[----:B------:R-:W-:-:S05]  /*24e80*/  @!P1 IMAD.MOV.U32 R3, RZ, RZ, R8 ;  /* 0x000000ffff039224 */ /* 0x000fca00078e0008 */
[----:B------:R0:W-:Y:S04]  /*24e90*/  @!P1 LDGSTS.E.BYPASS.LTC128B.128 [R37+0x17400], desc[UR4][R2.64], !P4 ;  /* 0x1740000002259fae */ /* 0x0001e8000e101d44 */
[----:B------:R0:W-:Y:S04]  /*24ea0*/  @!P1 LDGSTS.E.BYPASS.LTC128B.128 [R37+0x1b400], desc[UR4][R2.64+0x80], !P3 ;  /* 0x1b40008002259fae */ /* 0x0001e8000d901d44 */
[----:B------:R0:W-:Y:S04]  /*24eb0*/  @!P1 LDGSTS.E.BYPASS.LTC128B.128 [R37+0x1f400], desc[UR4][R2.64+0x100], !P2 ;  /* 0x1f40010002259fae */ /* 0x0001e8000d101d44 */
[----:B------:R0:W-:Y:S02]  /*24ec0*/  @!P1 LDGSTS.E.BYPASS.LTC128B.128 [R37+0x23400], desc[UR4][R2.64+0x180], !P0 ;  /* 0x2340018002259fae */ /* 0x0001e4000c101d44 */
.L_x_901:
[----:B0-----:R-:W-:Y:S01]  /*24ed0*/  IADD3 R3, R0, 0x70, RZ ;  /* 0x0000007000037810 */ /* 0x001fe20007ffe0ff */
[----:B------:R-:W-:Y:S03]  /*24ee0*/  BSSY B0, `(.L_x_752) ;  /* 0x000000d000007945 */ /* 0x000fe60003800000 */
[----:B------:R-:W-:-:S13]  /*24ef0*/  ISETP.GE.AND P1, PT, R3, R6, PT ;  /* 0x000000060300720c */ /* 0x000fda0003f26270 */
[----:B------:R-:W-:Y:S05]  /*24f00*/  @P1 BRA `(.L_x_753) ;  /* 0x0000000000281947 */ /* 0x000fea0003800000 */
[----:B------:R-:W-:Y:S01]  /*24f10*/  LEA R2, P1, R36, R14, 0x1 ;  /* 0x0000000e24027211 */ /* 0x000fe200078208ff */
[----:B------:R-:W-:-:S04]  /*24f20*/  ULDC.64 UR4, c[0x0][0x208] ;  /* 0x0000820000047ab9 */ /* 0x000fc80000000a00 */
[----:B-1----:R-:W-:-:S05]  /*24f30*/  IMAD.X R3, RZ, RZ, R7, P1 ;  /* 0x000000ffff037224 */ /* 0x002fca00008e0607 */
[----:B------:R-:W-:Y:S01]  /*24f40*/  @!PT LDS RZ, [RZ] ;  /* 0x00000000fffff984 */ /* 0x000fe20000000800 */
[----:B------:R-:W-:Y:S01]  /*24f50*/  @!PT LDS RZ, [RZ] ;  /* 0x00000000fffff984 */ /* 0x000fe20000000800 */
[----:B------:R-:W-:Y:S01]  /*24f60*/  @!PT LDS RZ, [RZ] ;  /* 0x00000000fffff984 */ /* 0x000fe20000000800 */
[----:B------:R0:W-:Y:S04]  /*24f70*/  LDGSTS.E.BYPASS.LTC128B.128 [R37+0x17c00], desc[UR4][R2.64], !P4 ;  /* 0x17c0000002257fae */ /* 0x0001e8000e101d44 */
[----:B------:R0:W-:Y:S04]  /*24f80*/  LDGSTS.E.BYPASS.LTC128B.128 [R37+0x1bc00], desc[UR4][R2.64+0x80], !P3 ;  /* 0x1bc0008002257fae */ /* 0x0001e8000d901d44 */
[----:B------:R0:W-:Y:S04]  /*24f90*/  LDGSTS.E.BYPASS.LTC128B.128 [R37+0x1fc00], desc[UR4][R2.64+0x100], !P2 ;  /* 0x1fc0010002257fae */ /* 0x0001e8000d101d44 */
[----:B------:R0:W-:Y:S02]  /*24fa0*/  LDGSTS.E.BYPASS.LTC128B.128 [R37+0x23c00], desc[UR4][R2.64+0x180], !P0 ;  /* 0x23c0018002257fae */ /* 0x0001e4000c101d44 */
.L_x_753:
[----:B------:R-:W-:Y:S05]  /*24fb0*/  BSYNC B0 ;  /* 0x0000000000007941 */ /* 0x000fea0003800000 */
.L_x_752:
[----:B------:R-:W-:Y:S01]  /*24fc0*/  NOP ;  /* 0x0000000000007918 */ /* 0x000fe20000000000 */
[----:B------:R-:W-:-:S13]  /*24fd0*/  PLOP3.LUT P0, PT, PT, PT, PT, 0x80, 0x0 ;  /* 0x000000000000781c */ /* 0x000fda0003f0f070 */
.L_x_754:
[----:B------:R-:W-:Y:S02]  /*24fe0*/  PLOP3.LUT P1, PT, P1, P0, PT, 0xa2, 0x0 ;  /* 0x000000000000781c */ /* 0x000fe40000f21472 */
[----:B------:R-:W-:-:S08]  /*24ff0*/  @P0 R2UR P1, UR4, R22 ;  /* 0x00000000160402ca */ /* 0x000fd00000020000 */
[----:B------:R-:W-:-:S05]  /*25000*/  @P0 PLOP3.LUT P0, PT, P1, PT, PT, 0x80, 0x0 ;  /* 0x000000000000081c */ /* 0x000fca0000f0f070 */
[----:B------:R-:W-:Y:S01]  /*25010*/  @!P1 SYNCS.ARRIVE.TRANS64.RED.A0T1 RZ, [UR4+0x38800], RZ ;  /* 0x038800ffffff99a7 */ /* 0x000fe20008200404 */
[----:B------:R-:W-:Y:S07]  /*25020*/  @!P1 ARRIVES.LDGSTSBAR.64.TRANSCNT [UR4+0x38800] ;  /* 0x03880000ff0099b0 */ /* 0x000fee0008000a84 */
[----:B------:R-:W-:Y:S05]  /*25030*/  @P0 BRA.U.ANY `(.L_x_754) ;  /* 0xfffffffd00e80947 */ /* 0x000fea000393ffff */
[----:B0-----:R-:W2:Y:S02]  /*25040*/  LDL.LU R2, [R1+0x30] ;  /* 0x0000300001027983 */ /* 0x001ea40000300800 */
[----:B--2---:R-:W-:-:S04]  /*25050*/  IADD3 R2, R2, 0x1, RZ ;  /* 0x0000000102027810 */ /* 0x004fc80007ffe0ff */
        /* <DEDUP_REMOVED lines=8> */
[----:B------:R-:W2:Y:S03]  /*250e0*/  SYNCS.PHASECHK.TRANS64.TRYWAIT P0, [R22+URZ+0x38820], R3 ;  /* 0x03882003160075a7 */ /* 0x000ea6000800017f */
[----:B0-2---:R-:W-:Y:S05]  /*250f0*/  @!P0 BRA `(.L_x_756) ;  /* 0x0000005000248947 */ /* 0x005fea0003800000 */
.L_x_902:
[----:B------:R-:W-:Y:S05]  /*25100*/  BSYNC B0 ;  /* 0x0000000000007941 */ /* 0x000fea0003800000 */
.L_x_755:
[----:B------:R-:W2:Y:S01]  /*25110*/  LDL R0, [R1+0xc] ;  /* 0x00000c0001007983 */ /* 0x000ea20000100800 */
[----:B------:R-:W-:Y:S01]  /*25120*/  BSSY B0, `(.L_x_757) ;  /* 0x0000120000007945 */ /* 0x000fe20003800000 */
[----:B--2---:R-:W-:-:S13]  /*25130*/  ISETP.GE.AND P0, PT, R0, 0x51, PT ;  /* 0x000000510000780c */ /* 0x004fda0003f06270 */
[----:B------:R-:W-:Y:S05]  /*25140*/  @!P0 BRA `(.L_x_758) ;  /* 0x0000001000748947 */ /* 0x000fea0003800000 */
[----:B------:R-:W2:Y:S01]  /*25150*/  LDL.LU R0, [R1+0x2c] ;  /* 0x00002c0001007983 */ /* 0x000ea20000300800 */
[C---:B------:R-:W-:Y:S01]  /*25160*/  LOP3.LUT R5, R36.reuse, 0x40, RZ, 0xfc, !PT ;  /* 0x0000004024057812 */ /* 0x040fe200078efcff */
[----:B------:R-:W-:Y:S01]  /*25170*/  ULDC UR4, c[0x0][0x2f4] ;  /* 0x0000bd0000047ab9 */ /* 0x000fe20000000800 */
[C---:B------:R-:W-:Y:S01]  /*25180*/  LOP3.LUT R4, R36.reuse, 0x80, RZ, 0xfc, !PT ;  /* 0x0000008024047812 */ /* 0x040fe200078efcff */
[----:B------:R-:W-:Y:S01]  /*25190*/  IMAD.MOV.U32 R17, RZ, RZ, R29 ;  /* 0x000000ffff117224 */ /* 0x000fe200078e001d */
[C---:B------:R-:W-:Y:S01]  /*251a0*/  LOP3.LUT R2, R36.reuse, 0xc0, RZ, 0xfc, !PT ;  /* 0x000000c024027812 */ /* 0x040fe200078efcff */
[----:B------:R-:W-:Y:S01]  /*251b0*/  IMAD.MOV.U32 R31, RZ, RZ, R26 ;  /* 0x000000ffff1f7224 */ /* 0x000fe200078e001a */
[----:B-1----:R-:W-:Y:S02]  /*251c0*/  MOV R7, R27 ;  /* 0x0000001b00077202 */ /* 0x002fe40000000f00 */
[----:B------:R-:W-:Y:S02]  /*251d0*/  ISETP.GE.AND P4, PT, R36, UR4, PT ;  /* 0x0000000424007c0c */ /* 0x000fe4000bf86270 */
[----:B------:R-:W-:-:S02]  /*251e0*/  ISETP.GE.AND P3, PT, R5, UR4, PT ;  /* 0x0000000405007c0c */ /* 0x000fc4000bf66270 */
[----:B------:R-:W-:Y:S02]  /*251f0*/  ISETP.GE.AND P2, PT, R4, UR4, PT ;  /* 0x0000000404007c0c */ /* 0x000fe4000bf46270 */
[----:B------:R-:W-:Y:S02]  /*25200*/  ISETP.GE.AND P1, PT, R2, UR4, PT ;  /* 0x0000000402007c0c */ /* 0x000fe4000bf26270 */
[----:B--2---:R-:W-:-:S11]  /*25210*/  IADD3 R0, R0, -0x2, RZ ;  /* 0xfffffffe00007810 */ /* 0x004fd60007ffe0ff */
.L_x_771:
[----:B------:R-:W2:Y:S01]  /*25220*/  LDL R5, [R1+0x10] ;  /* 0x0000100001057983 */ /* 0x000ea20000100800 */
[----:B------:R-:W1:Y:S03]  /*25230*/  LDC R11, c[0x0][0x430] ;  /* 0x00010c00ff0b7b82 */ /* 0x000e660000000800 */
[----:B------:R-:W3:Y:S01]  /*25240*/  LDL R8, [R1+0x14] ;  /* 0x0000140001087983 */ /* 0x000ee20000100800 */
[----:B------:R-:W4:Y:S01]  /*25250*/  S2R R2, SR_TID.X ;  /* 0x0000000000027919 */ /* 0x000f220000002100 */
[----:B------:R-:W4:Y:S01]  /*25260*/  S2R R4, SR_TID.X ;  /* 0x0000000000047919 */ /* 0x000f220000002100 */
[----:B-1----:R-:W-:-:S13]  /*25270*/  ISETP.NE.AND P0, PT, R11, 0x1, PT ;  /* 0x000000010b00780c */ /* 0x002fda0003f05270 */
[----:B0-----:R-:W0:Y:S01]  /*25280*/  @P0 LDC R3, c[0x0][0x434] ;  /* 0x00010d00ff030b82 */ /* 0x001e220000000800 */
[----:B----4-:R-:W-:-:S04]  /*25290*/  LOP3.LUT R2, R2, 0x7f, RZ, 0xc0, !PT ;  /* 0x0000007f02027812 */ /* 0x010fc800078ec0ff */
[----:B------:R-:W-:Y:S02]  /*252a0*/  SHF.R.U32.HI R2, RZ, 0x3, R2 ;  /* 0x00000003ff027819 */ /* 0x000fe40000011602 */
[----:B------:R-:W-:-:S04]  /*252b0*/  SHF.L.U32 R4, R4, 0x4, RZ ;  /* 0x0000000404047819 */ /* 0x000fc800000006ff */
[----:B------:R-:W-:Y:S02]  /*252c0*/  LOP3.LUT R4, R2, 0x70, R4, 0xf8, !PT ;  /* 0x0000007002047812 */ /* 0x000fe400078ef804 */
[----:B------:R-:W1:Y:S02]  /*252d0*/  @P0 LDC R2, c[0x0][0x438] ;  /* 0x00010e00ff020b82 */ /* 0x000e640000000800 */
[----:B------:R-:W-:Y:S01]  /*252e0*/  ISETP.GT.U32.AND P5, PT, R4, 0x4f, PT ;  /* 0x0000004f0400780c */ /* 0x000fe20003fa4070 */
[----:B------:R-:W-:Y:S01]  /*252f0*/  IMAD.U32 R12, RZ, RZ, UR37 ;  /* 0x00000025ff0c7e24 */ /* 0x000fe2000f8e00ff */
[----:B------:R-:W-:Y:S01]  /*25300*/  ULDC.64 UR4, c[0x0][0x208] ;  /* 0x0000820000047ab9 */ /* 0x000fe20000000a00 */
[----:B------:R-:W-:Y:S01]  /*25310*/  IADD3 R27, R7, 0x1, RZ ;  /* 0x00000001071b7810 */ /* 0x000fe20007ffe0ff */
[----:B------:R-:W-:Y:S02]  /*25320*/  IMAD.MOV.U32 R26, RZ, RZ, R0 ;  /* 0x000000ffff1a7224 */ /* 0x000fe400078e0000 */
[----:B--2---:R-:W-:-:S04]  /*25330*/  IMAD R6, R0, 0x50, R5 ;  /* 0x0000005000067824 */ /* 0x004fc800078e0205 */
[----:B------:R-:W-:-:S03]  /*25340*/  IMAD.IADD R6, R4, 0x1, R6 ;  /* 0x0000000104067824 */ /* 0x000fc600078e0206 */
[----:B------:R-:W2:Y:S01]  /*25350*/  @!P5 LDC.64 R4, c[0x0][0x428] ;  /* 0x00010a00ff04db82 */ /* 0x000ea20000000a00 */
[----:B0-----:R-:W-:Y:S01]  /*25360*/  @P0 IMAD.HI.U32 R3, R6, R3, RZ ;  /* 0x0000000306030227 */ /* 0x001fe200078e00ff */
[----:B------:R-:W-:-:S04]  /*25370*/  MOV R10, R6 ;  /* 0x00000006000a7202 */ /* 0x000fc80000000f00 */
[----:B-1----:R-:W-:-:S04]  /*25380*/  @P0 SHF.R.U32.HI R10, RZ, R2, R3 ;  /* 0x00000002ff0a0219 */ /* 0x002fc80000011603 */
[--C-:B------:R-:W-:Y:S01]  /*25390*/  @!P5 SHF.R.S32.HI R3, RZ, 0x1f, R10.reuse ;  /* 0x0000001fff03d819 */ /* 0x100fe2000001140a */
[----:B------:R-:W-:-:S04]  /*253a0*/  @!P5 IMAD.MOV.U32 R2, RZ, RZ, R10 ;  /* 0x000000ffff02d224 */ /* 0x000fc800078e000a */
[----:B--2---:R-:W-:-:S04]  /*253b0*/  @!P5 IMAD.WIDE.U32 R2, R33, R4, R2 ;  /* 0x000000042102d225 */ /* 0x004fc800078e0002 */
[----:B---3--:R-:W-:Y:S02]  /*253c0*/  @!P5 IMAD R4, R8, R4, RZ ;  /* 0x000000040804d224 */ /* 0x008fe400078e02ff */
[----:B------:R-:W0:Y:S02]  /*253d0*/  @!P5 LDC.64 R8, c[0x0][0x418] ;  /* 0x00010600ff08db82 */ /* 0x000e240000000a00 */
[----:B------:R-:W-:Y:S01]  /*253e0*/  @!P5 IMAD R5, R33, R5, R4 ;  /* 0x000000052105d224 */ /* 0x000fe200078e0204 */
[----:B------:R-:W-:-:S04]  /*253f0*/  MOV R4, RZ ;  /* 0x000000ff00047202 */ /* 0x000fc80000000f00 */
[----:B------:R-:W-:Y:S02]  /*25400*/  @!P5 IADD3 R3, R5, R3, RZ ;  /* 0x000000030503d210 */ /* 0x000fe40007ffe0ff */
[----:B0-----:R-:W-:-:S04]  /*25410*/  @!P5 LEA R8, P0, R2, R8, 0x2 ;  /* 0x000000080208d211 */ /* 0x001fc800078010ff */
[----:B------:R-:W-:-:S05]  /*25420*/  @!P5 LEA.HI.X R9, R2, R9, R3, 0x2, P0 ;  /* 0x000000090209d211 */ /* 0x000fca00000f1403 */
[----:B------:R0:W5:Y:S01]  /*25430*/  @!P5 LDG.E R4, desc[UR4][R8.64] ;  /* 0x000000040804d981 */ /* 0x000162000c1e1900 */
[----:B------:R-:W-:Y:S02]  /*25440*/  ISETP.NE.AND P5, PT, R12, 0x3, PT ;  /* 0x000000030c00780c */ /* 0x000fe40003fa5270 */
[----:B------:R-:W-:Y:S01]  /*25450*/  ISETP.NE.AND P0, PT, R27, 0x2, PT ;  /* 0x000000021b00780c */ /* 0x000fe20003f05270 */
[----:B------:R-:W-:Y:S01]  /*25460*/  IMAD.MOV R5, RZ, RZ, -R10 ;  /* 0x000000ffff057224 */ /* 0x000fe200078e0a0a */
[----:B------:R-:W-:Y:S05]  /*25470*/  YIELD ;  /* 0x0000000000007946 */ /* 0x000fea0003800000 */
[----:B------:R-:W-:Y:S01]  /*25480*/  SEL R29, RZ, 0x1, P0 ;  /* 0x00000001ff1d7807 */ /* 0x000fe20000000000 */
[----:B------:R-:W-:Y:S01]  /*25490*/  IMAD R5, R11, R5, R6 ;  /* 0x000000050b057224 */ /* 0x000fe200078e0206 */
[----:B------:R-:W-:-:S02]  /*254a0*/  SEL R27, R27, RZ, P0 ;  /* 0x000000ff1b1b7207 */ /* 0x000fc40000000000 */
[----:B------:R-:W-:Y:S01]  /*254b0*/  LOP3.LUT R29, R17, R29, RZ, 0x3c, !PT ;  /* 0x0000001d111d7212 */ /* 0x000fe200078e3cff */
[----:B0-----:R-:W-:Y:S06]  /*254c0*/  @!P5 BRA `(.L_x_759) ;  /* 0x000000000004d947 */ /* 0x001fec0003800000 */
[----:B------:R-:W-:Y:S01]  /*254d0*/  BPT.TRAP 0x1 ;  /* 0x000000040000795c */ /* 0x000fe20000300000 */
.L_x_759:
[----:B------:R-:W-:Y:S01]  /*254e0*/  LEA R6, R27, R22, 0x3 ;  /* 0x000000161b067211 */ /* 0x000fe200078e18ff */
[----:B------:R-:W-:Y:S01]  /*254f0*/  BSSY B1, `(.L_x_760) ;  /* 0x0000004000017945 */ /* 0x000fe20003800000 */
[----:B------:R-:W-:-:S04]  /*25500*/  SHF.L.U32 R3, R29, 0x1f, RZ ;  /* 0x0000001f1d037819 */ /* 0x000fc800000006ff */
[----:B------:R-:W0:Y:S02]  /*25510*/  SYNCS.PHASECHK.TRANS64.TRYWAIT P0, [R6+URZ+0x38840], R3 ;  /* 0x03884003060075a7 */ /* 0x000e24000800017f */
[----:B0-----:R-:W-:Y:S05]  /*25520*/  @!P0 BRA `(.L_x_761) ;  /* 0x0000004c002c8947 */ /* 0x001fea0003800000 */
.L_x_903:
[----:B------:R-:W-:Y:S05]  /*25530*/  BSYNC B1 ;  /* 0x0000000000017941 */ /* 0x000fea0003800000 */
.L_x_760:
        /* <DEDUP_REMOVED lines=13> */
[----:B------:R-:W-:-:S04]  /*25610*/  ULDC.64 UR4, c[0x0][0x308] ;  /* 0x0000c20000047ab9 */ /* 0x000fc80000000a00 */
[----:B------:R-:W-:Y:S01]  /*25620*/  IADD3 R3, R3, R0, RZ ;  /* 0x0000000003037210 */ /* 0x000fe20007ffe0ff */
[----:B------:R-:W-:-:S04]  /*25630*/  IMAD R0, R32, UR4, RZ ;  /* 0x0000000420007c24 */ /* 0x000fc8000f8e02ff */
[C---:B------:R-:W-:Y:S02]  /*25640*/  IMAD R0, R18.reuse, UR5, R0 ;  /* 0x0000000512007c24 */ /* 0x040fe4000f8e0200 */
[----:B------:R-:W-:Y:S01]  /*25650*/  IMAD.WIDE.U32 R2, R18, UR4, R2 ;  /* 0x0000000412027c25 */ /* 0x000fe2000f8e0002 */
[----:B------:R-:W-:-:S03]  /*25660*/  ULDC.64 UR4, c[0x0][0x2e8] ;  /* 0x0000ba0000047ab9 */ /* 0x000fc60000000a00 */
[----:B------:R-:W-:Y:S01]  /*25670*/  IMAD.IADD R0, R0, 0x1, R3 ;  /* 0x0000000100007824 */ /* 0x000fe200078e0203 */
[----:B------:R-:W-:Y:S01]  /*25680*/  LEA R8, P0, R2, UR4, 0x1 ;  /* 0x0000000402087c11 */ /* 0x000fe2000f8008ff */
[----:B------:R-:W-:-:S03]  /*25690*/  UMOV UR4, 0xffffffff ;  /* 0xffffffff00047882 */ /* 0x000fc60000000000 */
[----:B------:R-:W-:Y:S01]  /*256a0*/  LEA.HI.X R10, R2, UR5, R0, 0x1, P0 ;  /* 0x00000005020a7c11 */ /* 0x000fe200080f0c00 */
[----:B------:R-:W-:Y:S08]  /*256b0*/  BRA.DIV UR4, `(.L_x_762) ;  /* 0x0000004a04dc7947 */ /* 0x000ff0000b800000 */
[----:B------:R-:W0:Y:S01]  /*256c0*/  SHFL.IDX PT, R2, R8, RZ, 0x181f ;  /* 0x00181fff08027589 */ /* 0x000e2200000e0000 */
[----:B------:R-:W-:Y:S01]  /*256d0*/  LOP3.LUT R23, R23, 0xfffffeff, RZ, 0xc0, !PT ;  /* 0xfffffeff17177812 */ /* 0x000fe200078ec0ff */
[----:B------:R-:W-:Y:S01]  /*256e0*/  ULDC.64 UR4, c[0x0][0x208] ;  /* 0x0000820000047ab9 */ /* 0x000fe20000000a00 */
[----:B------:R-:W-:Y:S01]  /*256f0*/  SHF.L.U32 R0, R36, 0x1, RZ ;  /* 0x0000000124007819 */ /* 0x000fe200000006ff */
[----:B------:R-:W1:Y:S01]  /*25700*/  SHFL.IDX PT, R3, R10, RZ, 0x181f ;  /* 0x00181fff0a037589 */ /* 0x000e6200000e0000 */
[----:B------:R-:W-:Y:S02]  /*25710*/  @P2 LOP3.LUT R23, R23, 0x100, RZ, 0xfc, !PT ;  /* 0x0000010017172812 */ /* 0x000fe400078efcff */
[----:B------:R-:W-:Y:S01]  /*25720*/  LEA R9, R9, R22, 0x1 ;  /* 0x0000001609097211 */ /* 0x000fe200078e08ff */
        /* <DEDUP_REMOVED lines=39> */
.L_x_915:
[----:B------:R-:W-:Y:S01]  /*259a0*/  LOP3.LUT R23, R23, 0xffffff7f, RZ, 0xc0, !PT ;  /* 0xffffff7f17177812 */ /* 0x000fe200078ec0ff */
[----:B------:R-:W-:Y:S01]  /*259b0*/  ULDC.64 UR4, c[0x0][0x208] ;  /* 0x0000820000047ab9 */ /* 0x000fe20000000a00 */
[----:B--2---:R-:W-:Y:S02]  /*259c0*/  IADD3 R2, P0, R2, R0, RZ ;  /* 0x0000000002027210 */ /* 0x004fe40007f1e0ff */
[----:B------:R-:W-:Y:S02]  /*259d0*/  @P1 LOP3.LUT R23, R23, 0x80, RZ, 0xfc, !PT ;  /* 0x0000008017171812 */ /* 0x000fe400078efcff */
[----:B------:R-:W-:Y:S02]  /*259e0*/  IADD3.X R3, RZ, R35, RZ, P0, !PT ;  /* 0x00000023ff037210 */ /* 0x000fe400007fe4ff */
[C---:B------:R-:W-:Y:S02]  /*259f0*/  LOP3.LUT P1, RZ, R23.reuse, 0x10, RZ, 0xc0, !PT ;  /* 0x0000001017ff7812 */ /* 0x040fe4000782c0ff */
[----:B------:R-:W-:-:S02]  /*25a00*/  LOP3.LUT P0, RZ, R23, 0x8, RZ, 0xc0, !PT ;  /* 0x0000000817ff7812 */ /* 0x000fc4000780c0ff */
        /* <DEDUP_REMOVED lines=11> */
.L_x_763:
[----:B------:R-:W-:Y:S02]  /*25ac0*/  PLOP3.LUT P5, PT, P5, P0, PT, 0xa2, 0x0 ;  /* 0x000000000000781c */ /* 0x000fe40002fa1472 */
[----:B------:R-:W-:-:S08]  /*25ad0*/  @P0 R2UR P5, UR4, R6 ;  /* 0x00000000060402ca */ /* 0x000fd000000a0000 */
[----:B------:R-:W-:-:S05]  /*25ae0*/  @P0 PLOP3.LUT P0, PT, P5, PT, PT, 0x80, 0x0 ;  /* 0x000000000000081c */ /* 0x000fca0002f0f070 */
[----:B------:R-:W-:Y:S01]  /*25af0*/  @!P5 SYNCS.ARRIVE.TRANS64.RED.A0T1 RZ, [UR4+0x38830], RZ ;  /* 0x038830ffffffd9a7 */ /* 0x000fe20008200404 */
[----:B------:R-:W-:Y:S07]  /*25b00*/  @!P5 ARRIVES.LDGSTSBAR.64.TRANSCNT [UR4+0x38830] ;  /* 0x03883000ff00d9b0 */ /* 0x000fee0008000a84 */
[----:B------:R-:W-:Y:S05]  /*25b10*/  @P0 BRA.U.ANY `(.L_x_763) ;  /* 0xfffffffd00e80947 */ /* 0x000fea000393ffff */
[----:B------:R-:W-:Y:S01]  /*25b20*/  NOP ;  /* 0x0000000000007918 */ /* 0x000fe20000000000 */
[----:B-1----:R-:W-:-:S05]  /*25b30*/  IMAD.U32 R2, RZ, RZ, UR37 ;  /* 0x00000025ff027e24 */ /* 0x002fca000f8e00ff */
[----:B------:R-:W-:-:S13]  /*25b40*/  ISETP.NE.AND P6, PT, R2, 0x3, PT ;  /* 0x000000030200780c */ /* 0x000fda0003fc5270 */
[----:B------:R-:W-:Y:S05]  /*25b50*/  @!P6 BRA `(.L_x_764) ;  /* 0x000000000004e947 */ /* 0x000fea0003800000 */
[----:B------:R-:W-:Y:S01]  /*25b60*/  BPT.TRAP 0x1 ;  /* 0x000000040000795c */ /* 0x000fe20000300000 */
.L_x_764:
[----:B------:R1:W-:Y:S01]  /*25b70*/  SYNCS.ARRIVE.TRANS64.A1T0 RZ, [R6+URZ+0x38830], RZ ;  /* 0x038830ff06ff79a7 */ /* 0x0003e2000810003f */
[----:B------:R-:W-:Y:S05]  /*25b80*/  @!P6 BRA `(.L_x_765) ;  /* 0x000000000004e947 */ /* 0x000fea0003800000 */
[----:B------:R-:W-:Y:S01]  /*25b90*/  BPT.TRAP 0x1 ;  /* 0x000000040000795c */ /* 0x000fe20000300000 */
.L_x_765:
[----:B------:R-:W-:Y:S01]  /*25ba0*/  SHF.L.U32 R2, R17, 0x1f, RZ ;  /* 0x0000001f11027819 */ /* 0x000fe200000006ff */
[----:B------:R-:W-:Y:S01]  /*25bb0*/  BSSY B1, `(.L_x_766) ;  /* 0x0000004000017945 */ /* 0x000fe20003800000 */
[----:B-1----:R-:W-:-:S04]  /*25bc0*/  LEA R6, R7, R22, 0x3 ;  /* 0x0000001607067211 */ /* 0x002fc800078e18ff */
[----:B------:R-:W1:Y:S02]  /*25bd0*/  SYNCS.PHASECHK.TRANS64.TRYWAIT P0, [R6+URZ+0x38860], R2 ;  /* 0x03886002060075a7 */ /* 0x000e64000800017f */
[----:B-1----:R-:W-:Y:S05]  /*25be0*/  @!P0 BRA `(.L_x_767) ;  /* 0x0000004c00648947 */ /* 0x002fea0003800000 */
.L_x_916:
[----:B------:R-:W-:Y:S05]  /*25bf0*/  BSYNC B1 ;  /* 0x0000000000017941 */ /* 0x000fea0003800000 */
.L_x_766:
[----:B0-----:R-:W2:Y:S01]  /*25c00*/  LDL R8, [R1+0xc] ;  /* 0x00000c0001087983 */ /* 0x001ea20000100800 */
        /* <DEDUP_REMOVED lines=9> */
[----:B------:R-:W-:Y:S01]  /*25ca0*/  IMAD R7, R7, 0x2, R22 ;  /* 0x0000000207077824 */ /* 0x000fe200078e0216 */
[----:B------:R-:W-:Y:S02]  /*25cb0*/  ULDC.64 UR4, c[0x0][0x208] ;  /* 0x0000820000047ab9 */ /* 0x000fe40000000a00 */
[----:B------:R-:W1:Y:S01]  /*25cc0*/  SHFL.IDX PT, R3, R25, RZ, 0x181f ;  /* 0x00181fff19037589 */ /* 0x000e6200000e0000 */
[----:B0-----:R-:W-:-:S04]  /*25cd0*/  IADD3 R2, P0, R2, R0, RZ ;  /* 0x0000000002027210 */ /* 0x001fc80007f1e0ff */
[----:B-1----:R-:W-:Y:S02]  /*25ce0*/  IADD3.X R3, RZ, R3, RZ, P0, !PT ;  /* 0x00000003ff037210 */ /* 0x002fe400007fe4ff */
[----:B------:R-:W-:-:S13]  /*25cf0*/  ISETP.LT.OR P0, PT, R8, 0x1, P4 ;  /* 0x000000010800780c */ /* 0x000fda0002701670 */
[----:B------:R-:W-:Y:S01]  /*25d00*/  @!PT LDS RZ, [RZ] ;  /* 0x00000000fffff984 */ /* 0x000fe20000000800 */
        /* <DEDUP_REMOVED lines=44> */
[----:B0-2---:R0:W1:Y:S02]  /*25fd0*/  SHFL.IDX PT, R2, R24, 0x4, 0x181f ;  /* 0x00981f0018027f89 */ /* 0x00506400000e0000 */
.L_x_928:
[----:B-1----:R-:W-:Y:S01]  /*25fe0*/  IADD3 R2, P0, R2, R0, RZ ;  /* 0x0000000002027210 */ /* 0x002fe20007f1e0ff */
[----:B------:R-:W-:-:S04]  /*25ff0*/  ULDC.64 UR4, c[0x0][0x208] ;  /* 0x0000820000047ab9 */ /* 0x000fc80000000a00 */
        /* <DEDUP_REMOVED lines=12> */
[----:B------:R-:W-:Y:S02]  /*260c0*/  ULDC.64 UR4, c[0x0][0x328] ;  /* 0x0000ca0000047ab9 */ /* 0x000fe40000000a00 */
[----:B------:R-:W-:Y:S01]  /*260d0*/  IMAD R20, R20, UR4, RZ ;  /* 0x0000000414147c24 */ /* 0x000fe2000f8e02ff */
[----:B------:R-:W-:-:S03]  /*260e0*/  NOP ;  /* 0x0000000000007918 */ /* 0x000fc60000000000 */
[C---:B------:R-:W-:Y:S02]  /*260f0*/  IMAD R9, R5.reuse, UR5, R20 ;  /* 0x0000000505097c24 */ /* 0x040fe4000f8e0214 */
[----:B-1----:R-:W-:Y:S01]  /*26100*/  IMAD.WIDE.U32 R2, R5, UR4, RZ ;  /* 0x0000000405027c25 */ /* 0x002fe2000f8e00ff */
[----:B------:R-:W-:-:S03]  /*26110*/  ULDC.64 UR4, c[0x0][0x338] ;  /* 0x0000ce0000047ab9 */ /* 0x000fc60000000a00 */
[----:B------:R-:W-:Y:S01]  /*26120*/  IMAD R21, R21, UR4, RZ ;  /* 0x0000000415157c24 */ /* 0x000fe2000f8e02ff */
[----:B------:R-:W-:-:S03]  /*26130*/  IADD3 R3, R3, R9, RZ ;  /* 0x0000000903037210 */ /* 0x000fc60007ffe0ff */
[C---:B------:R-:W-:Y:S02]  /*26140*/  IMAD R21, R4.reuse, UR5, R21 ;  /* 0x0000000504157c24 */ /* 0x040fe4000f8e0215 */
[----:B------:R-:W-:Y:S01]  /*26150*/  IMAD.WIDE.U32 R2, R4, UR4, R2 ;  /* 0x0000000404027c25 */ /* 0x000fe2000f8e0002 */
[----:B------:R-:W-:-:S03]  /*26160*/  ULDC.64 UR4, c[0x0][0x330] ;  /* 0x0000cc0000047ab9 */ /* 0x000fc60000000a00 */
[----:B------:R-:W-:Y:S02]  /*26170*/  IMAD.IADD R3, R3, 0x1, R21 ;  /* 0x0000000103037824 */ /* 0x000fe400078e0215 */
[----:B------:R-:W-:Y:S02]  /*26180*/  IMAD R5, R32, UR4, RZ ;  /* 0x0000000420057c24 */ /* 0x000fe4000f8e02ff */
[----:B------:R-:W-:-:S04]  /*26190*/  IMAD.WIDE.U32 R2, R18, UR4, R2 ;  /* 0x0000000412027c25 */ /* 0x000fc8000f8e0002 */
[----:B------:R-:W-:Y:S01]  /*261a0*/  IMAD R5, R18, UR5, R5 ;  /* 0x0000000512057c24 */ /* 0x000fe2000f8e0205 */
[----:B------:R-:W-:Y:S02]  /*261b0*/  ULDC.64 UR4, c[0x0][0x318] ;  /* 0x0000c60000047ab9 */ /* 0x000fe40000000a00 */
[----:B0-----:R-:W-:Y:S02]  /*261c0*/  LEA R24, P0, R2, UR4, 0x1 ;  /* 0x0000000402187c11 */ /* 0x001fe4000f8008ff */
[----:B------:R-:W-:-:S04]  /*261d0*/  IADD3 R3, R5, R3, RZ ;  /* 0x0000000305037210 */ /* 0x000fc80007ffe0ff */
[----:B------:R-:W-:Y:S02]  /*261e0*/  LEA.HI.X R25, R2, UR5, R3, 0x1, P0 ;  /* 0x0000000502197c11 */ /* 0x000fe400080f0c03 */
[----:B------:R-:W-:-:S13]  /*261f0*/  PLOP3.LUT P0, PT, PT, PT, PT, 0x80, 0x0 ;  /* 0x000000000000781c */ /* 0x000fda0003f0f070 */
.L_x_769:
        /* <DEDUP_REMOVED lines=11> */
.L_x_770:
[C---:B------:R-:W-:Y:S01]  /*262b0*/  ISETP.GT.AND P0, PT, R26.reuse, RZ, PT ;  /* 0x000000ff1a00720c */ /* 0x040fe20003f04270 */
[----:B------:R2:W-:Y:S01]  /*262c0*/  SYNCS.ARRIVE.TRANS64.A1T0 RZ, [R6+URZ+0x38850], RZ ;  /* 0x038850ff06ff79a7 */ /* 0x0005e2000810003f */
[----:B------:R-:W-:Y:S01]  /*262d0*/  IADD3 R0, R26, -0x1, RZ ;  /* 0xffffffff1a007810 */ /* 0x000fe20007ffe0ff */
[----:B------:R-:W-:Y:S01]  /*262e0*/  IMAD.MOV.U32 R17, RZ, RZ, R29 ;  /* 0x000000ffff117224 */ /* 0x000fe200078e001d */
[----:B------:R-:W-:Y:S01]  /*262f0*/  MOV R7, R27 ;  /* 0x0000001b00077202 */ /* 0x000fe20000000f00 */
[----:B------:R-:W-:-:S08]  /*26300*/  IMAD.MOV.U32 R31, RZ, RZ, R26 ;  /* 0x000000ffff1f7224 */ /* 0x000fd000078e001a */
[----:B--2---:R-:W-:Y:S05]  /*26310*/  @P0 BRA `(.L_x_771) ;  /* 0xffffffec00c00947 */ /* 0x004fea000383ffff */
.L_x_758:
[----:B------:R-:W-:Y:S05]  /*26320*/  BSYNC B0 ;  /* 0x0000000000007941 */ /* 0x000fea0003800000 */
.L_x_757:
[----:B------:R-:W2:Y:S01]  /*26330*/  S2R R2, SR_TID.X ;  /* 0x0000000000027919 */ /* 0x000ea20000002100 */
[----:B------:R-:W-:Y:S01]  /*26340*/  BSSY B0, `(.L_x_772) ;  /* 0x0000011000007945 */ /* 0x000fe20003800000 */
[----:B--2---:R-:W-:-:S04]  /*26350*/  LOP3.LUT R2, R2, 0x7f, RZ, 0xc0, !PT ;  /* 0x0000007f02027812 */ /* 0x004fc800078ec0ff */
[----:B------:R-:W-:-:S13]  /*26360*/  ISETP.NE.AND P0, PT, R2, RZ, PT ;  /* 0x000000ff0200720c */ /* 0x000fda0003f05270 */
[----:B------:R-:W-:Y:S05]  /*26370*/  @P0 BRA `(.L_x_773) ;  /* 0x0000000000340947 */ /* 0x000fea0003800000 */
[----:B------:R-:W2:Y:S01]  /*26380*/  S2R R5, SR_LANEID ;  /* 0x0000000000057919 */ /* 0x000ea20000000000 */
[----:B------:R-:W-:Y:S01]  /*26390*/  VOTEU.ANY UR4, UPT, PT ;  /* 0x0000000000047886 */ /* 0x000fe200038e0100 */
[----:B0-----:R-:W0:Y:S01]  /*263a0*/  LDC.64 R2, c[0x0][0xc60] ;  /* 0x00031800ff027b82 */ /* 0x001e220000000a00 */
[----:B------:R-:W2:Y:S01]  /*263b0*/  FLO.U32 R0, UR4 ;  /* 0x0000000400007d00 */ /* 0x000ea200080e0000 */
[----:B------:R-:W-:Y:S01]  /*263c0*/  ULDC.64 UR6, c[0x0][0x208] ;  /* 0x0000820000067ab9 */ /* 0x000fe20000000a00 */
[----:B--2---:R-:W-:-:S06]  /*263d0*/  ISETP.EQ.U32.AND P0, PT, R0, R5, PT ;  /* 0x000000050000720c */ /* 0x004fcc0003f02070 */
[----:B------:R-:W0:Y:S07]  /*263e0*/  POPC R5, UR4 ;  /* 0x0000000400057d09 */ /* 0x000e2e0008000000 */
[----:B0-----:R-:W2:Y:S01]  /*263f0*/  @P0 ATOMG.E.ADD.STRONG.GPU PT, R3, desc[UR6][R2.64], R5 ;  /* 0x00000005020309a8 */ /* 0x001ea200081ee1c6 */
[----:B------:R-:W0:Y:S02]  /*26400*/  S2R R4, SR_LTMASK ;  /* 0x0000000000047919 */ /* 0x000e240000003900 */
[----:B0-----:R-:W-:-:S04]  /*26410*/  LOP3.LUT R4, R4, UR4, RZ, 0xc0, !PT ;  /* 0x0000000404047c12 */ /* 0x001fc8000f8ec0ff */
[----:B-1----:R-:W0:Y:S01]  /*26420*/  POPC R7, R4 ;  /* 0x0000000400077309 */ /* 0x002e220000000000 */
[----:B--2---:R-:W0:Y:S02]  /*26430*/  SHFL.IDX PT, R0, R3, R0, 0x1f ;  /* 0x00001f0003007589 */ /* 0x004e2400000e0000 */
[----:B0-----:R-:W-:-:S07]  /*26440*/  IADD3 R16, R0, UR36, R7 ;  /* 0x0000002400107c10 */ /* 0x001fce000fffe007 */
.L_x_773:
[----:B------:R-:W-:Y:S05]  /*26450*/  BSYNC B0 ;  /* 0x0000000000007941 */ /* 0x000fea0003800000 */
.L_x_772:
[----:B------:R-:W-:-:S04]  /*26460*/  MOV R0, UR37 ;  /* 0x0000002500007c02 */ /* 0x000fc80008000f00 */
[----:B------:R-:W-:-:S13]  /*26470*/  ISETP.NE.AND P0, PT, R0, 0x3, PT ;  /* 0x000000030000780c */ /* 0x000fda0003f05270 */
[----:B------:R-:W-:Y:S05]  /*26480*/  @!P0 BRA `(.L_x_774) ;  /* 0x0000000000048947 */ /* 0x000fea0003800000 */
[----:B------:R-:W-:Y:S01]  /*26490*/  BPT.TRAP 0x1 ;  /* 0x000000040000795c */ /* 0x000fe20000300000 */
.L_x_774:
[----:B------:R-:W2:Y:S01]  /*264a0*/  LDL.LU R0, [R1+0xc] ;  /* 0x00000c0001007983 */ /* 0x000ea20000300800 */
[----:B------:R-:W-:Y:S01]  /*264b0*/  IMAD R4, R27, 0x8, R22 ;  /* 0x000000081b047824 */ /* 0x000fe200078e0216 */
[----:B0-----:R-:W-:Y:S01]  /*264c0*/  SHF.L.U32 R3, R29, 0x1f, RZ ;  /* 0x0000001f1d037819 */ /* 0x001fe200000006ff */
[----:B------:R-:W-:Y:S03]  /*264d0*/  BSSY B0, `(.L_x_775) ;  /* 0x0000004000007945 */ /* 0x000fe60003800000 */
[----:B------:R-:W0:Y:S01]  /*264e0*/  SYNCS.PHASECHK.TRANS64.TRYWAIT P0, [R4+URZ+0x38860], R3 ;  /* 0x03886003040075a7 */ /* 0x000e22000800017f */
[----:B--2---:R-:W-:Y:S01]  /*264f0*/  IMAD R5, R26, -0x50, R0 ;  /* 0xffffffb01a057824 */ /* 0x004fe200078e0200 */
[----:B0-----:R-:W-:Y:S06]  /*26500*/  @!P0 BRA `(.L_x_776) ;  /* 0x0000004c00108947 */ /* 0x001fec0003800000 */
.L_x_929:
[----:B------:R-:W-:Y:S05]  /*26510*/  BSYNC B0 ;  /* 0x0000000000007941 */ /* 0x000fea0003800000 */
.L_x_775:
[----:B------:R-:W2:Y:S01]  /*26520*/  S2R R0, SR_TID.X ;  /* 0x0000000000007919 */ /* 0x000ea20000002100 */
[----:B------:R-:W-:Y:S01]  /*26530*/  UMOV UR4, 0xffffffff ;  /* 0xffffffff00047882 */ /* 0x000fe20000000000 */
[----:B-1----:R-:W-:Y:S01]  /*26540*/  IMAD R7, R27, 0x5000, R34 ;  /* 0x000050001b077824 */ /* 0x002fe200078e0222 */
[----:B--2---:R-:W-:-:S04]  /*26550*/  LOP3.LUT R0, R0, 0x7f, RZ, 0xc0, !PT ;  /* 0x0000007f00007812 */ /* 0x004fc800078ec0ff */
[----:B------:R-:W-:-:S04]  /*26560*/  SHF.R.U32.HI R0, RZ, 0x3, R0 ;  /* 0x00000003ff007819 */ /* 0x000fc80000011600 */
[----:B------:R-:W-:Y:S01]  /*26570*/  IADD3 R5, -R0, R5, RZ ;  /* 0x0000000500057210 */ /* 0x000fe20007ffe1ff */
[----:B------:R-:W-:Y:S06]  /*26580*/  BRA.DIV UR4, `(.L_x_777) ;  /* 0x0000004e04047947 */ /* 0x000fec000b800000 */
[----:B------:R-:W1:Y:S01]  /*26590*/  SHFL.IDX PT, R14, R24, RZ, 0x181f ;  /* 0x00181fff180e7589 */ /* 0x000e6200000e0000 */
[----:B------:R-:W-:Y:S01]  /*265a0*/  ULDC UR4, c[0x0][0x2f4] ;  /* 0x0000bd0000047ab9 */ /* 0x000fe20000000800 */
[C---:B------:R-:W-:Y:S01]  /*265b0*/  IMAD.SHL.U32 R8, R36.reuse, 0x2, RZ ;  /* 0x0000000224087824 */ /* 0x040fe200078e00ff */
[C---:B------:R-:W-:Y:S01]  /*265c0*/  ISETP.GE.AND P3, PT, R36.reuse, UR4, PT ;  /* 0x0000000424007c0c */ /* 0x040fe2000bf66270 */
[----:B0-----:R-:W0:Y:S01]  /*265d0*/  SHFL.IDX PT, R3, R25, RZ, 0x181f ;  /* 0x00181fff19037589 */ /* 0x001e2200000e0000 */
[----:B------:R-:W-:Y:S01]  /*265e0*/  LOP3.LUT R2, R36, 0x40, RZ, 0xfc, !PT ;  /* 0x0000004024027812 */ /* 0x000fe200078efcff */
[----:B------:R-:W-:Y:S01]  /*265f0*/  ULDC.64 UR6, c[0x0][0x208] ;  /* 0x0000820000067ab9 */ /* 0x000fe20000000a00 */
[----:B------:R-:W-:Y:S02]  /*26600*/  ISETP.LT.OR P4, PT, R5, 0x1, P3 ;  /* 0x000000010500780c */ /* 0x000fe40001f81670 */
[----:B------:R-:W-:Y:S02]  /*26610*/  ISETP.GE.AND P2, PT, R2, UR4, PT ;  /* 0x0000000402007c0c */ /* 0x000fe4000bf46270 */
[----:B------:R-:W-:-:S02]  /*26620*/  LOP3.LUT R2, R36, 0x80, RZ, 0xfc, !PT ;  /* 0x0000008024027812 */ /* 0x000fc400078efcff */
[----:B------:R-:W-:Y:S02]  /*26630*/  LEA R0, R7, R22, 0x1 ;  /* 0x0000001607007211 */ /* 0x000fe400078e08ff */
[----:B------:R-:W-:Y:S02]  /*26640*/  ISETP.GE.AND P1, PT, R2, UR4, PT ;  /* 0x0000000402007c0c */ /* 0x000fe4000bf26270 */
[----:B------:R-:W-:Y:S02]  /*26650*/  LOP3.LUT R2, R36, 0xc0, RZ, 0xfc, !PT ;  /* 0x000000c024027812 */ /* 0x000fe400078efcff */
[----:B-1----:R-:W-:Y:S02]  /*26660*/  IADD3 R6, P0, R14, R8, RZ ;  /* 0x000000080e067210 */ /* 0x002fe40007f1e0ff */
[----:B------:R-:W1:Y:S03]  /*26670*/  SHFL.IDX PT, R14, R24, 0x1, 0x181f ;  /* 0x00381f00180e7f89 */ /* 0x000e6600000e0000 */
[----:B0-----:R-:W-:Y:S01]  /*26680*/  IMAD.X R7, RZ, RZ, R3, P0 ;  /* 0x000000ffff077224 */ /* 0x001fe200000e0603 */
[C---:B------:R-:W-:Y:S01]  /*26690*/  ISETP.LT.OR P0, PT, R5.reuse, 0x1, P2 ;  /* 0x000000010500780c */ /* 0x040fe20001701670 */
[----:B------:R-:W0:Y:S04]  /*266a0*/  SHFL.IDX PT, R3, R25, 0x1, 0x181f ;  /* 0x00381f0019037f89 */ /* 0x000e2800000e0000 */
[----:B------:R-:W-:Y:S01]  /*266b0*/  LDGSTS.E.BYPASS.LTC128B.128 [R0+0x400], desc[UR6][R6.64], !P4 ;  /* 0x0040000006007fae */ /* 0x000fe2000e101d46 */
[----:B------:R-:W-:-:S07]  /*266c0*/  ISETP.LT.OR P4, PT, R5, 0x1, P1 ;  /* 0x000000010500780c */ /* 0x000fce0000f81670 */
[----:B------:R-:W-:Y:S01]  /*266d0*/  LDGSTS.E.BYPASS.LTC128B.128 [R0+0x2c00], desc[UR6][R6.64+0x80], !P0 ;  /* 0x02c0008006007fae */ /* 0x000fe2000c101d46 */
[----:B------:R-:W-:-:S05]  /*266e0*/  ISETP.GE.AND P0, PT, R2, UR4, PT ;  /* 0x0000000402007c0c */ /* 0x000fca000bf06270 */
[----:B------:R-:W-:Y:S01]  /*266f0*/  LDGSTS.E.BYPASS.LTC128B.128 [R0+0x5400], desc[UR6][R6.64+0x100], !P4 ;  /* 0x0540010006007fae */ /* 0x000fe2000e101d46 */
[----:B------:R-:W-:-:S13]  /*26700*/  ISETP.LT.OR P4, PT, R5, 0x1, P0 ;  /* 0x000000010500780c */ /* 0x000fda0000781670 */
[----:B------:R2:W-:Y:S01]  /*26710*/  LDGSTS.E.BYPASS.LTC128B.128 [R0+0x7c00], desc[UR6][R6.64+0x180], !P4 ;  /* 0x07c0018006007fae */ /* 0x0005e2000e101d46 */
[----:B-1----:R-:W-:-:S03]  /*26720*/  IADD3 R2, P4, R14, R8, RZ ;  /* 0x000000080e027210 */ /* 0x002fc60007f9e0ff */
[----:B------:R-:W1:Y:S01]  /*26730*/  SHFL.IDX PT, R14, R24, 0x2, 0x181f ;  /* 0x00581f00180e7f89 */ /* 0x000e6200000e0000 */
[----:B0-----:R-:W-:Y:S02]  /*26740*/  IADD3.X R3, RZ, R3, RZ, P4, !PT ;  /* 0x00000003ff037210 */ /* 0x001fe400027fe4ff */
[----:B------:R-:W-:Y:S01]  /*26750*/  ISETP.LT.OR P4, PT, R5, 0x11, P3 ;  /* 0x000000110500780c */ /* 0x000fe20001f81670 */
[----:B--2---:R-:W0:-:S12]  /*26760*/  SHFL.IDX PT, R7, R25, 0x2, 0x181f ;  /* 0x00581f0019077f89 */ /* 0x004e1800000e0000 */
[----:B------:R-:W-:Y:S01]  /*26770*/  LDGSTS.E.BYPASS.LTC128B.128 [R0+0xc00], desc[UR6][R2.64], !P4 ;  /* 0x00c0000002007fae */ /* 0x000fe2000e101d46 */
[----:B------:R-:W-:-:S13]  /*26780*/  ISETP.LT.OR P4, PT, R5, 0x11, P2 ;  /* 0x000000110500780c */ /* 0x000fda0001781670 */
[----:B------:R-:W-:Y:S01]  /*26790*/  LDGSTS.E.BYPASS.LTC128B.128 [R0+0x3400], desc[UR6][R2.64+0x80], !P4 ;  /* 0x0340008002007fae */ /* 0x000fe2000e101d46 */
[----:B------:R-:W-:-:S13]  /*267a0*/  ISETP.LT.OR P4, PT, R5, 0x11, P1 ;  /* 0x000000110500780c */ /* 0x000fda0000f81670 */
[----:B------:R-:W-:Y:S01]  /*267b0*/  LDGSTS.E.BYPASS.LTC128B.128 [R0+0x5c00], desc[UR6][R2.64+0x100], !P4 ;  /* 0x05c0010002007fae */ /* 0x000fe2000e101d46 */
[----:B------:R-:W-:-:S13]  /*267c0*/  ISETP.LT.OR P4, PT, R5, 0x11, P0 ;  /* 0x000000110500780c */ /* 0x000fda0000781670 */
[----:B------:R2:W-:Y:S01]  /*267d0*/  LDGSTS.E.BYPASS.LTC128B.128 [R0+0x8400], desc[UR6][R2.64+0x180], !P4 ;  /* 0x0840018002007fae */ /* 0x0005e2000e101d46 */
[----:B-1----:R-:W-:-:S03]  /*267e0*/  IADD3 R6, P4, R14, R8, RZ ;  /* 0x000000080e067210 */ /* 0x002fc60007f9e0ff */
[----:B------:R-:W1:Y:S02]  /*267f0*/  SHFL.IDX PT, R14, R24, 0x3, 0x181f ;  /* 0x00781f00180e7f89 */ /* 0x000e6400000e0000 */
[----:B0-----:R-:W-:Y:S01]  /*26800*/  IMAD.X R7, RZ, RZ, R7, P4 ;  /* 0x000000ffff077224 */ /* 0x001fe200020e0607 */
[C---:B------:R-:W-:Y:S01]  /*26810*/  ISETP.LT.OR P4, PT, R5.reuse, 0x21, P3 ;  /* 0x000000210500780c */ /* 0x040fe20001f81670 */
[----:B--2---:R-:W0:Y:S04]  /*26820*/  SHFL.IDX PT, R3, R25, 0x3, 0x181f ;  /* 0x00781f0019037f89 */ /* 0x004e2800000e0000 */
[----:B------:R-:W2:Y:S08]  /*26830*/  SHFL.IDX PT, R25, R25, 0x4, 0x181f ;  /* 0x00981f0019197f89 */ /* 0x000eb000000e0000 */
[----:B------:R3:W-:Y:S01]  /*26840*/  LDGSTS.E.BYPASS.LTC128B.128 [R0+0x1400], desc[UR6][R6.64], !P4 ;  /* 0x0140000006007fae */ /* 0x0007e2000e101d46 */
[----:B------:R-:W-:-:S13]  /*26850*/  ISETP.LT.OR P4, PT, R5, 0x21, P2 ;  /* 0x000000210500780c */ /* 0x000fda0001781670 */
[----:B------:R3:W-:Y:S01]  /*26860*/  LDGSTS.E.BYPASS.LTC128B.128 [R0+0x3c00], desc[UR6][R6.64+0x80], !P4 ;  /* 0x03c0008006007fae */ /* 0x0007e2000e101d46 */
[----:B------:R-:W-:-:S13]  /*26870*/  ISETP.LT.OR P4, PT, R5, 0x21, P1 ;  /* 0x000000210500780c */ /* 0x000fda0000f81670 */
[----:B------:R3:W-:Y:S01]  /*26880*/  LDGSTS.E.BYPASS.LTC128B.128 [R0+0x6400], desc[UR6][R6.64+0x100], !P4 ;  /* 0x0640010006007fae */ /* 0x0007e2000e101d46 */
[----:B------:R-:W-:-:S13]  /*26890*/  ISETP.LT.OR P4, PT, R5, 0x21, P0 ;  /* 0x000000210500780c */ /* 0x000fda0000781670 */
[----:B------:R3:W-:Y:S01]  /*268a0*/  LDGSTS.E.BYPASS.LTC128B.128 [R0+0x8c00], desc[UR6][R6.64+0x180], !P4 ;  /* 0x08c0018006007fae */ /* 0x0007e2000e101d46 */
[----:B-1----:R-:W-:-:S03]  /*268b0*/  IADD3 R2, P4, R14, R8, RZ ;  /* 0x000000080e027210 */ /* 0x002fc60007f9e0ff */
[----:B------:R3:W1:Y:S01]  /*268c0*/  SHFL.IDX PT, R14, R24, 0x4, 0x181f ;  /* 0x00981f00180e7f89 */ /* 0x00066200000e0000 */
        /* <DEDUP_REMOVED lines=8> */
[----:B-12---:R3:W-:Y:S02]  /*26950*/  LDGSTS.E.BYPASS.LTC128B.128 [R0+0x9400], desc[UR6][R2.64+0x180], !P4 ;  /* 0x0940018002007fae */ /* 0x0067e4000e101d46 */
.L_x_941:
[C---:B------:R-:W-:Y:S01]  /*26960*/  ISETP.LT.OR P3, PT, R5.reuse, 0x41, P3 ;  /* 0x000000410500780c */ /* 0x040fe20001f61670 */
[----:B------:R-:W-:Y:S01]  /*26970*/  ULDC.64 UR4, c[0x0][0x208] ;  /* 0x0000820000047ab9 */ /* 0x000fe20000000a00 */
[C---:B------:R-:W-:Y:S02]  /*26980*/  ISETP.LT.OR P2, PT, R5.reuse, 0x41, P2 ;  /* 0x000000410500780c */ /* 0x040fe40001741670 */
[C---:B------:R-:W-:Y:S02]  /*26990*/  ISETP.LT.OR P1, PT, R5.reuse, 0x41, P1 ;  /* 0x000000410500780c */ /* 0x040fe40000f21670 */
[----:B---3--:R-:W-:Y:S02]  /*269a0*/  IADD3 R2, P4, R14, R8, RZ ;  /* 0x000000080e027210 */ /* 0x008fe40007f9e0ff */
        /* <DEDUP_REMOVED lines=11> */
.L_x_778:
[----:B------:R-:W-:Y:S02]  /*26a60*/  PLOP3.LUT P1, PT, P1, P0, PT, 0xa2, 0x0 ;  /* 0x000000000000781c */ /* 0x000fe40000f21472 */
[----:B------:R-:W-:-:S08]  /*26a70*/  @P0 R2UR P1, UR4, R4 ;  /* 0x00000000040402ca */ /* 0x000fd00000020000 */
[----:B------:R-:W-:-:S05]  /*26a80*/  @P0 PLOP3.LUT P0, PT, P1, PT, PT, 0x80, 0x0 ;  /* 0x000000000000081c */ /* 0x000fca0000f0f070 */
[----:B------:R-:W-:Y:S01]  /*26a90*/  @!P1 SYNCS.ARRIVE.TRANS64.RED.A0T1 RZ, [UR4+0x38850], RZ ;  /* 0x038850ffffff99a7 */ /* 0x000fe20008200404 */
[----:B------:R-:W-:Y:S07]  /*26aa0*/  @!P1 ARRIVES.LDGSTSBAR.64.TRANSCNT [UR4+0x38850] ;  /* 0x03885000ff0099b0 */ /* 0x000fee0008000a84 */
[----:B------:R-:W-:Y:S05]  /*26ab0*/  @P0 BRA.U.ANY `(.L_x_778) ;  /* 0xfffffffd00e80947 */ /* 0x000fea000393ffff */
[----:B------:R-:W-:Y:S01]  /*26ac0*/  NOP ;  /* 0x0000000000007918 */ /* 0x000fe20000000000 */
[----:B0-----:R-:W-:-:S04]  /*26ad0*/  MOV R0, UR37 ;  /* 0x0000002500007c02 */ /* 0x001fc80008000f00 */
[----:B------:R-:W-:-:S13]  /*26ae0*/  ISETP.NE.AND P2, PT, R0, 0x3, PT ;  /* 0x000000030000780c */ /* 0x000fda0003f45270 */
[----:B------:R-:W-:Y:S05]  /*26af0*/  @!P2 BRA `(.L_x_779) ;  /* 0x000000000004a947 */ /* 0x000fea0003800000 */
[----:B------:R-:W-:Y:S01]  /*26b00*/  BPT.TRAP 0x1 ;  /* 0x000000040000795c */ /* 0x000fe20000300000 */
.L_x_779:
[----:B------:R0:W-:Y:S01]  /*26b10*/  SYNCS.ARRIVE.TRANS64.A1T0 RZ, [R4+URZ+0x38850], RZ ;  /* 0x038850ff04ff79a7 */ /* 0x0001e2000810003f */
[----:B------:R-:W-:-:S05]  /*26b20*/  VIADD R27, R27, 0x1 ;  /* 0x000000011b1b7836 */ /* 0x000fca0000000000 */
[----:B------:R-:W-:-:S04]  /*26b30*/  ISETP.NE.AND P0, PT, R27, 0x2, PT ;  /* 0x000000021b00780c */ /* 0x000fc80003f05270 */
[----:B------:R-:W-:Y:S02]  /*26b40*/  SEL R0, RZ, 0x1, P0 ;  /* 0x00000001ff007807 */ /* 0x000fe40000000000 */
[----:B------:R-:W-:Y:S02]  /*26b50*/  SEL R27, R27, RZ, P0 ;  /* 0x000000ff1b1b7207 */ /* 0x000fe40000000000 */
[----:B0-----:R-:W-:-:S07]  /*26b60*/  LOP3.LUT R29, R29, R0, RZ, 0x3c, !PT ;  /* 0x000000001d1d7212 */ /* 0x001fce00078e3cff */
.L_x_734:
[----:B------:R-:W-:Y:S05]  /*26b70*/  BSYNC B7 ;  /* 0x0000000000077941 */ /* 0x000fea0003800000 */
.L_x_732:
[----:B------:R-:W-:-:S13]  /*26b80*/  LOP3.LUT P0, RZ, R23, 0x40, RZ, 0xc0, !PT ;  /* 0x0000004017ff7812 */ /* 0x000fda000780c0ff */
[----:B------:R-:W-:Y:S05]  /*26b90*/  @!P0 BRA `(.L_x_780) ;  /* 0x0000000000248947 */ /* 0x000fea0003800000 */
[----:B------:R-:W-:Y:S05]  /*26ba0*/  WARPSYNC.ALL ;  /* 0x0000000000007948 */ /* 0x000fea0003800000 */
[----:B------:R-:W1:Y:S08]  /*26bb0*/  S2UR UR5, SR_CgaCtaId ;  /* 0x00000000000579c3 */ /* 0x000e700000008800 */
[----:B------:R-:W-:Y:S06]  /*26bc0*/  BAR.SYNC.DEFER_BLOCKING 0x5, 0x180 ;  /* 0x0146000000007b1d */ /* 0x000fec0000010000 */
[----:B------:R-:W-:-:S02]  /*26bd0*/  UMOV UR4, 0x400 ;  /* 0x0000040000047882 */ /* 0x000fc40000000000 */
[----:B-1----:R-:W-:-:S06]  /*26be0*/  ULEA UR4, UR5, UR4, 0x18 ;  /* 0x0000000405047291 */ /* 0x002fcc000f8ec03f */
[----:B0-----:R-:W-:-:S05]  /*26bf0*/  MOV R22, UR4 ;  /* 0x0000000400167c02 */ /* 0x001fca0008000f00 */
[----:B------:R0:W1:Y:S01]  /*26c00*/  LDS.128 R16, [R22+0x388d0] ;  /* 0x0388d00016107984 */ /* 0x0000620000000c00 */
[----:B------:R-:W-:Y:S06]  /*26c10*/  BAR.ARV 0x4, 0x180 ;  /* 0x0106000000007b1d */ /* 0x000fec0000002000 */
[----:B------:R-:W-:Y:S05]  /*26c20*/  BRA `(.L_x_781) ;  /* 0x0000000800487947 */ /* 0x000fea0003800000 */
.L_x_780:
[----:B------:R-:W1:Y:S01]  /*26c30*/  S2R R8, SR_TID.X ;  /* 0x0000000000087919 */ /* 0x000e620000002100 */
[----:B------:R-:W-:Y:S01]  /*26c40*/  UMOV UR4, 0xffffffff ;  /* 0xffffffff00047882 */ /* 0x000fe20000000000 */
[----:B-1----:R-:W-:-:S04]  /*26c50*/  LOP3.LUT R8, R8, 0x1f, RZ, 0xc0, !PT ;  /* 0x0000001f08087812 */ /* 0x002fc800078ec0ff */
[----:B------:R-:W-:Y:S01]  /*26c60*/  ISETP.NE.AND P0, PT, R8, 0x1f, PT ;  /* 0x0000001f0800780c */ /* 0x000fe20003f05270 */
[----:B------:R-:W-:-:S12]  /*26c70*/  BRA.DIV UR4, `(.L_x_782) ;  /* 0x0000004e04387947 */ /* 0x000fd8000b800000 */
[----:B0-----:R-:W-:Y:S01]  /*26c80*/  IMAD.IADD R5, R19, 0x1, R8 ;  /* 0x0000000113057824 */ /* 0x001fe200078e0208 */
[----:B------:R-:W-:Y:S01]  /*26c90*/  ULDC UR4, c[0x0][0xc3c] ;  /* 0x00030f0000047ab9 */ /* 0x000fe20000000800 */
[----:B------:R-:W-:-:S03]  /*26ca0*/  ULDC.64 UR6, c[0x0][0x208] ;  /* 0x0000820000067ab9 */ /* 0x000fc60000000a00 */
[----:B------:R-:W-:-:S13]  /*26cb0*/  ISETP.GE.OR P1, PT, R5, UR4, !P0 ;  /* 0x0000000405007c0c */ /* 0x000fda000c726670 */
[----:B------:R-:W0:Y:S02]  /*26cc0*/  @!P1 LDC.64 R2, c[0x0][0xc80] ;  /* 0x00032000ff029b82 */ /* 0x000e240000000a00 */
[----:B0-----:R-:W-:-:S06]  /*26cd0*/  @!P1 IMAD.WIDE R2, R5, 0x4, R2 ;  /* 0x0000000405029825 */ /* 0x001fcc00078e0202 */
[----:B------:R-:W2:Y:S01]  /*26ce0*/  @!P1 LDG.E R2, desc[UR6][R2.64] ;  /* 0x0000000602029981 */ /* 0x000ea2000c1e1900 */
[----:B------:R-:W-:Y:S02]  /*26cf0*/  MOV R4, RZ ;  /* 0x000000ff00047202 */ /* 0x000fe40000000f00 */
[C---:B------:R-:W-:Y:S01]  /*26d00*/  ISETP.GE.U32.AND P2, PT, R8.reuse, 0x2, PT ;  /* 0x000000020800780c */ /* 0x040fe20003f46070 */
[----:B------:R-:W-:Y:S01]  /*26d10*/  SHFL.IDX PT, R0, R16, 0x1, 0x1f ;  /* 0x00201f0010007f89 */ /* 0x000fe200000e0000 */
[C---:B------:R-:W-:Y:S02]  /*26d20*/  ISETP.GE.U32.AND P3, PT, R8.reuse, 0x4, PT ;  /* 0x000000040800780c */ /* 0x040fe40003f66070 */
[C---:B------:R-:W-:Y:S02]  /*26d30*/  ISETP.GE.U32.AND P4, PT, R8.reuse, 0x8, PT ;  /* 0x000000080800780c */ /* 0x040fe40003f86070 */
[C---:B------:R-:W-:Y:S01]  /*26d40*/  ISETP.GE.U32.AND P5, PT, R8.reuse, 0x10, PT ;  /* 0x000000100800780c */ /* 0x040fe20003fa6070 */
[----:B--2---:R-:W-:Y:S01]  /*26d50*/  @!P1 IMAD.MOV.U32 R4, RZ, RZ, R2 ;  /* 0x000000ffff049224 */ /* 0x004fe200078e0002 */
[----:B------:R-:W-:-:S04]  /*26d60*/  ISETP.NE.AND P1, PT, R8, RZ, PT ;  /* 0x000000ff0800720c */ /* 0x000fc80003f25270 */
[----:B------:R-:W0:Y:S02]  /*26d70*/  SHFL.UP PT, R14, R4, 0x1, RZ ;  /* 0x04200000040e7989 */ /* 0x000e2400000e00ff */
[----:B0-----:R-:W-:-:S04]  /*26d80*/  SEL R5, R14, RZ, P1 ;  /* 0x000000ff0e057207 */ /* 0x001fc80000800000 */
[----:B------:R-:W-:Y:S02]  /*26d90*/  IADD3 R6, R4, R5, RZ ;  /* 0x0000000504067210 */ /* 0x000fe40007ffe0ff */
[----:B------:R-:W-:Y:S04]  /*26da0*/  SHFL.IDX PT, R5, R16, RZ, 0x1f ;  /* 0x00001fff10057589 */ /* 0x000fe800000e0000 */
        /* <DEDUP_REMOVED lines=10> */
[----:B0-----:R-:W-:-:S04]  /*26e50*/  SEL R14, R14, RZ, P5 ;  /* 0x000000ff0e0e7207 */ /* 0x001fc80002800000 */
[----:B------:R-:W-:-:S05]  /*26e60*/  IADD3 R2, R3, R14, RZ ;  /* 0x0000000e03027210 */ /* 0x000fca0007ffe0ff */
[----:B------:R0:W1:Y:S02]  /*26e70*/  SHFL.IDX PT, R14, R2, 0x1f, 0x1f ;  /* 0x03e01f00020e7f89 */ /* 0x00006400000e0000 */
.L_x_951:
[----:B------:R-:W-:Y:S02]  /*26e80*/  ULDC UR4, c[0x0][0xc38] ;  /* 0x00030e0000047ab9 */ /* 0x000fe40000000800 */
[----:B------:R-:W-:-:S04]  /*26e90*/  IMAD.U32 R7, RZ, RZ, UR4 ;  /* 0x00000004ff077e24 */ /* 0x000fc8000f8e00ff */
[----:B-1----:R-:W-:-:S05]  /*26ea0*/  IMAD R3, R14, R7, RZ ;  /* 0x000000070e037224 */ /* 0x002fca00078e02ff */
[----:B------:R-:W-:-:S04]  /*26eb0*/  IADD3 R6, R0, R3, RZ ;  /* 0x0000000300067210 */ /* 0x000fc80007ffe0ff */
[----:B------:R-:W-:-:S13]  /*26ec0*/  ISETP.GT.AND P6, PT, R6, R5, PT ;  /* 0x000000050600720c */ /* 0x000fda0003fc4270 */
[----:B------:R-:W-:Y:S05]  /*26ed0*/  @P6 BRA `(.L_x_783) ;  /* 0x0000000000a06947 */ /* 0x000fea0003800000 */
.L_x_788:
[----:B------:R-:W1:Y:S01]  /*26ee0*/  LDC R0, c[0x0][0xc3c] ;  /* 0x00030f00ff007b82 */ /* 0x000e620000000800 */
[----:B------:R-:W-:-:S05]  /*26ef0*/  VIADD R19, R19, 0x1f ;  /* 0x0000001f13137836 */ /* 0x000fca0000000000 */
[----:B-1----:R-:W-:-:S13]  /*26f00*/  ISETP.GE.AND P6, PT, R19, R0, PT ;  /* 0x000000001300720c */ /* 0x002fda0003fc6270 */
[----:B------:R-:W-:Y:S05]  /*26f10*/  @P6 BRA `(.L_x_784) ;  /* 0x0000000400486947 */ /* 0x000fea0003800000 */
[----:B0-----:R-:W0:Y:S01]  /*26f20*/  S2R R2, SR_TID.X ;  /* 0x0000000000027919 */ /* 0x001e220000002100 */
[----:B------:R-:W-:Y:S01]  /*26f30*/  BSSY B0, `(.L_x_785) ;  /* 0x000000a000007945 */ /* 0x000fe20003800000 */
[----:B------:R-:W-:Y:S01]  /*26f40*/  IMAD.MOV.U32 R4, RZ, RZ, RZ ;  /* 0x000000ffff047224 */ /* 0x000fe200078e00ff */
[----:B0-----:R-:W-:-:S04]  /*26f50*/  LOP3.LUT R2, R2, 0x1f, RZ, 0xc0, !PT ;  /* 0x0000001f02027812 */ /* 0x001fc800078ec0ff */
[----:B------:R-:W-:-:S04]  /*26f60*/  IADD3 R7, R19, R2, RZ ;  /* 0x0000000213077210 */ /* 0x000fc80007ffe0ff */
[----:B------:R-:W-:-:S13]  /*26f70*/  ISETP.GE.OR P6, PT, R7, R0, !P0 ;  /* 0x000000000700720c */ /* 0x000fda00047c6670 */
[----:B------:R-:W-:Y:S05]  /*26f80*/  @P6 BRA `(.L_x_786) ;  /* 0x0000000000106947 */ /* 0x000fea0003800000 */
[----:B------:R-:W0:Y:S01]  /*26f90*/  LDC.64 R2, c[0x0][0xc80] ;  /* 0x00032000ff027b82 */ /* 0x000e220000000a00 */
[----:B------:R-:W-:Y:S01]  /*26fa0*/  ULDC.64 UR4, c[0x0][0x208] ;  /* 0x0000820000047ab9 */ /* 0x000fe20000000a00 */
[----:B0-----:R-:W-:-:S05]  /*26fb0*/  IMAD.WIDE R2, R7, 0x4, R2 ;  /* 0x0000000407027825 */ /* 0x001fca00078e0202 */
[----:B------:R0:W5:Y:S02]  /*26fc0*/  LDG.E R4, desc[UR4][R2.64] ;  /* 0x0000000402047981 */ /* 0x000164000c1e1900 */
.L_x_786:
[----:B------:R-:W-:Y:S05]  /*26fd0*/  BSYNC B0 ;  /* 0x0000000000007941 */ /* 0x000fea0003800000 */
.L_x_785:
[----:B------:R-:W-:-:S03]  /*26fe0*/  UMOV UR4, 0xffffffff ;  /* 0xffffffff00047882 */ /* 0x000fc60000000000 */
[----:B------:R-:W-:Y:S05]  /*26ff0*/  BRA.DIV UR4, `(.L_x_787) ;  /* 0x0000004e04807947 */ /* 0x000fea000b800000 */
[----:B-----5:R-:W1:Y:S02]  /*27000*/  SHFL.UP PT, R14, R4, 0x1, RZ ;  /* 0x04200000040e7989 */ /* 0x020e6400000e00ff */
[----:B-1----:R-:W-:-:S04]  /*27010*/  SEL R13, R14, RZ, P1 ;  /* 0x000000ff0e0d7207 */ /* 0x002fc80000800000 */
[----:B------:R-:W-:-:S05]  /*27020*/  IADD3 R13, R4, R13, RZ ;  /* 0x0000000d040d7210 */ /* 0x000fca0007ffe0ff */
[----:B------:R-:W1:Y:S02]  /*27030*/  SHFL.UP PT, R14, R13, 0x2, RZ ;  /* 0x044000000d0e7989 */ /* 0x000e6400000e00ff */
[----:B-1----:R-:W-:-:S05]  /*27040*/  SEL R0, R14, RZ, P2 ;  /* 0x000000ff0e007207 */ /* 0x002fca0001000000 */
        /* <DEDUP_REMOVED lines=11> */
.L_x_959:
[----:B------:R-:W-:Y:S02]  /*27100*/  ULDC UR4, c[0x0][0xc38] ;  /* 0x00030e0000047ab9 */ /* 0x000fe40000000800 */
[----:B------:R-:W-:-:S04]  /*27110*/  IMAD.U32 R7, RZ, RZ, UR4 ;  /* 0x00000004ff077e24 */ /* 0x000fc8000f8e00ff */
[----:B-1----:R-:W-:-:S05]  /*27120*/  IMAD R3, R14, R7, RZ ;  /* 0x000000070e037224 */ /* 0x002fca00078e02ff */
[----:B------:R-:W-:-:S04]  /*27130*/  IADD3 R6, R3, R6, RZ ;  /* 0x0000000603067210 */ /* 0x000fc80007ffe0ff */
[----:B------:R-:W-:-:S13]  /*27140*/  ISETP.GT.AND P6, PT, R6, R5, PT ;  /* 0x000000050600720c */ /* 0x000fda0003fc4270 */
[----:B------:R-:W-:Y:S05]  /*27150*/  @!P6 BRA `(.L_x_788) ;  /* 0xfffffffc0060e947 */ /* 0x000fea000383ffff */
.L_x_783:
[----:B------:R-:W-:Y:S01]  /*27160*/  IMAD.IADD R6, R6, 0x1, -R3 ;  /* 0x0000000106067824 */ /* 0x000fe200078e0a03 */
[----:B------:R-:W-:-:S03]  /*27170*/  UMOV UR4, 0xffffffff ;  /* 0xffffffff00047882 */ /* 0x000fc60000000000 */
[----:B------:R-:W-:-:S05]  /*27180*/  IMAD R0, R2, R7, R6 ;  /* 0x0000000702007224 */ /* 0x000fca00078e0206 */
[----:B------:R-:W-:Y:S01]  /*27190*/  ISETP.GT.AND P6, PT, R0, R5, PT ;  /* 0x000000050000720c */ /* 0x000fe20003fc4270 */
[----:B------:R-:W-:-:S12]  /*271a0*/  BRA.DIV UR4, `(.L_x_789) ;  /* 0x0000004e04d07947 */ /* 0x000fd8000b800000 */
[----:B------:R-:W-:-:S04]  /*271b0*/  VOTE.ANY R3, PT, !P6 ;  /* 0x0000000000037806 */ /* 0x000fc800070e0100 */
[----:B------:R-:W1:Y:S02]  /*271c0*/  POPC R0, R3 ;  /* 0x0000000300007309 */ /* 0x000e640000000000 */
[----:B-1----:R1:W2:Y:S02]  /*271d0*/  SHFL.IDX PT, R4, R4, R0, 0x1f ;  /* 0x00001f0004047589 */ /* 0x0022a400000e0000 */
.L_x_963:
[----:B------:R-:W-:Y:S02]  /*271e0*/  ISETP.NE.AND P0, PT, R3, RZ, PT ;  /* 0x000000ff0300720c */ /* 0x000fe40003f05270 */
[----:B------:R-:W-:-:S11]  /*271f0*/  MOV R14, RZ ;  /* 0x000000ff000e7202 */ /* 0x000fd60000000f00 */
[----:B------:R-:W-:Y:S05]  /*27200*/  @!P0 BRA `(.L_x_790) ;  /* 0x0000000000108947 */ /* 0x000fea0003800000 */
[----:B------:R-:W-:Y:S01]  /*27210*/  UMOV UR4, 0xffffffff ;  /* 0xffffffff00047882 */ /* 0x000fe20000000000 */
[----:B------:R-:W-:Y:S02]  /*27220*/  VIADD R12, R0, 0xffffffff ;  /* 0xffffffff000c7836 */ /* 0x000fe40000000000 */
[----:B------:R-:W-:Y:S05]  /*27230*/  BRA.DIV UR4, `(.L_x_791) ;  /* 0x0000004e04f47947 */ /* 0x000fea000b800000 */
[----:B------:R3:W4:Y:S02]  /*27240*/  SHFL.IDX PT, R14, R2, R12, 0x1f ;  /* 0x00001f0c020e7589 */ /* 0x00072400000e0000 */
.L_x_790:
[----:B--2---:R-:W-:Y:S01]  /*27250*/  IABS R8, R4 ;  /* 0x0000000400087213 */ /* 0x004fe20000000000 */
[----:B----4-:R-:W-:Y:S01]  /*27260*/  IMAD R16, R14, R7, R6 ;  /* 0x000000070e107224 */ /* 0x010fe200078e0206 */
[----:B------:R-:W-:Y:S02]  /*27270*/  IADD3 R19, R0, R19, RZ ;  /* 0x0000001300137210 */ /* 0x000fe40007ffe0ff */
[----:B------:R-:W2:Y:S08]  /*27280*/  I2F.RP R9, R8 ;  /* 0x0000000800097306 */ /* 0x000eb00000209400 */
[----:B--2---:R-:W0:Y:S02]  /*27290*/  MUFU.RCP R9, R9 ;  /* 0x0000000900097308 */ /* 0x004e240000001000 */
[----:B0--3--:R-:W-:-:S06]  /*272a0*/  IADD3 R2, R9, 0xffffffe, RZ ;  /* 0x0ffffffe09027810 */ /* 0x009fcc0007ffe0ff */
[----:B------:R0:W2:Y:S02]  /*272b0*/  F2I.FTZ.U32.TRUNC.NTZ R3, R2 ;  /* 0x0000000200037305 */ /* 0x0000a4000021f000 */
[----:B0-----:R-:W-:Y:S01]  /*272c0*/  MOV R2, RZ ;  /* 0x000000ff00027202 */ /* 0x001fe20000000f00 */
[----:B--2---:R-:W-:-:S04]  /*272d0*/  IMAD.MOV R7, RZ, RZ, -R3 ;  /* 0x000000ffff077224 */ /* 0x004fc800078e0a03 */
[----:B------:R-:W-:-:S04]  /*272e0*/  IMAD R7, R7, R8, RZ ;  /* 0x0000000807077224 */ /* 0x000fc800078e02ff */
[----:B------:R-:W-:-:S04]  /*272f0*/  IMAD.HI.U32 R3, R3, R7, R2 ;  /* 0x0000000703037227 */ /* 0x000fc800078e0002 */
[----:B------:R-:W-:Y:S01]  /*27300*/  IMAD.IADD R7, R5, 0x1, -R16 ;  /* 0x0000000105077824 */ /* 0x000fe200078e0a10 */
[----:B------:R-:W-:-:S04]  /*27310*/  IABS R5, R4 ;  /* 0x0000000400057213 */ /* 0x000fc80000000000 */
[----:B------:R-:W-:Y:S02]  /*27320*/  IABS R2, R7 ;  /* 0x0000000700027213 */ /* 0x000fe40000000000 */
[----:B------:R-:W-:-:S03]  /*27330*/  IADD3 R5, RZ, -R5, RZ ;  /* 0x80000005ff057210 */ /* 0x000fc60007ffe0ff */
[----:B------:R-:W-:-:S04]  /*27340*/  IMAD.HI.U32 R3, R3, R2, RZ ;  /* 0x0000000203037227 */ /* 0x000fc800078e00ff */
[----:B------:R-:W-:Y:S01]  /*27350*/  IMAD R5, R3, R5, R2 ;  /* 0x0000000503057224 */ /* 0x000fe200078e0202 */
[----:B------:R-:W-:-:S04]  /*27360*/  LOP3.LUT R2, R7, R4, RZ, 0x3c, !PT ;  /* 0x0000000407027212 */ /* 0x000fc800078e3cff */
[----:B------:R-:W-:Y:S02]  /*27370*/  ISETP.GT.U32.AND P1, PT, R8, R5, PT ;  /* 0x000000050800720c */ /* 0x000fe40003f24070 */
[----:B------:R-:W-:-:S11]  /*27380*/  ISETP.GE.AND P2, PT, R2, RZ, PT ;  /* 0x000000ff0200720c */ /* 0x000fd60003f46270 */
[----:B------:R-:W-:Y:S01]  /*27390*/  @!P1 IMAD.IADD R5, R5, 0x1, -R8 ;  /* 0x0000000105059824 */ /* 0x000fe200078e0a08 */
[----:B------:R-:W-:Y:S02]  /*273a0*/  @!P1 IADD3 R3, R3, 0x1, RZ ;  /* 0x0000000103039810 */ /* 0x000fe40007ffe0ff */
[----:B------:R-:W-:Y:S02]  /*273b0*/  ISETP.NE.AND P1, PT, R4, RZ, PT ;  /* 0x000000ff0400720c */ /* 0x000fe40003f25270 */
[----:B------:R-:W-:-:S13]  /*273c0*/  ISETP.GE.U32.AND P0, PT, R5, R8, PT ;  /* 0x000000080500720c */ /* 0x000fda0003f06070 */
[----:B------:R-:W-:-:S05]  /*273d0*/  @P0 VIADD R3, R3, 0x1 ;  /* 0x0000000103030836 */ /* 0x000fca0000000000 */
[----:B------:R-:W-:Y:S02]  /*273e0*/  @!P2 IADD3 R3, -R3, RZ, RZ ;  /* 0x000000ff0303a210 */ /* 0x000fe40007ffe1ff */
[----:B------:R-:W-:-:S05]  /*273f0*/  @!P1 LOP3.LUT R3, RZ, R4, RZ, 0x33, !PT ;  /* 0x00000004ff039212 */ /* 0x000fca00078e33ff */
[--C-:B------:R-:W-:Y:S02]  /*27400*/  IMAD.MOV R17, RZ, RZ, -R3.reuse ;  /* 0x000000ffff117224 */ /* 0x100fe400078e0a03 */
[----:B------:R-:W-:Y:S02]  /*27410*/  IMAD.MOV.U32 R18, RZ, RZ, R3 ;  /* 0x000000ffff127224 */ /* 0x000fe400078e0003 */
[----:B------:R-:W-:Y:S01]  /*27420*/  IMAD R17, R4, R17, R7 ;  /* 0x0000001104117224 */ /* 0x000fe200078e0207 */
[----:B------:R-:W-:Y:S06]  /*27430*/  BRA `(.L_x_792) ;  /* 0x00000000001c7947 */ /* 0x000fec0003800000 */
.L_x_784:
[----:B------:R-:W-:Y:S01]  /*27440*/  UMOV UR4, URZ ;  /* 0x0000003f00047c82 */ /* 0x000fe20008000000 */
[----:B------:R-:W-:Y:S01]  /*27450*/  UMOV UR5, URZ ;  /* 0x0000003f00057c82 */ /* 0x000fe20008000000 */
[----:B------:R-:W-:Y:S01]  /*27460*/  ULDC UR6, c[0x0][0xc3c] ;  /* 0x00030f0000067ab9 */ /* 0x000fe20000000800 */
[----:B------:R-:W-:Y:S01]  /*27470*/  MOV R16, R5 ;  /* 0x0000000500107202 */ /* 0x000fe20000000f00 */
[----:B------:R-:W-:Y:S01]  /*27480*/  IMAD.U32 R17, RZ, RZ, UR4 ;  /* 0x00000004ff117e24 */ /* 0x000fe2000f8e00ff */
[----:B------:R-:W-:Y:S01]  /*27490*/  MOV R18, UR5 ;  /* 0x0000000500127c02 */ /* 0x000fe20008000f00 */
[----:B------:R-:W-:-:S07]  /*274a0*/  IMAD.U32 R19, RZ, RZ, UR6 ;  /* 0x00000006ff137e24 */ /* 0x000fce000f8e00ff */
.L_x_792:
        /* <DEDUP_REMOVED lines=10> */
.L_x_781:
[----:B------:R-:W-:Y:S02]  /*27550*/  ULDC UR4, c[0x0][0xc3c] ;  /* 0x00030f0000047ab9 */ /* 0x000fe40000000800 */
[----:B-1----:R-:W-:-:S13]  /*27560*/  ISETP.GE.AND P0, PT, R19, UR4, PT ;  /* 0x0000000413007c0c */ /* 0x002fda000bf06270 */
[----:B------:R-:W-:Y:S05]  /*27570*/  @!P0 BRA `(.L_x_793) ;  /* 0xffffff9c00588947 */ /* 0x000fea000383ffff */
[----:B------:R-:W-:Y:S05]  /*27580*/  BSYNC B8 ;  /* 0x0000000000087941 */ /* 0x000fea0003800000 */
.L_x_684:
[----:B------:R-:W3:Y:S01]  /*27590*/  LDL.LU R0, [R1+0x30] ;  /* 0x0000300001007983 */ /* 0x000ee20000300800 */
[----:B------:R-:W-:Y:S01]  /*275a0*/  BSSY B0, `(.L_x_794) ;  /* 0x000000b000007945 */ /* 0x000fe20003800000 */
[----:B------:R-:W4:Y:S01]  /*275b0*/  S2R R5, SR_CgaCtaId ;  /* 0x0000000000057919 */ /* 0x000f220000008800 */
[----:B---3--:R-:W-:-:S04]  /*275c0*/  IADD3 R0, R0, 0x1, RZ ;  /* 0x0000000100007810 */ /* 0x008fc80007ffe0ff */
[----:B01----:R-:W-:-:S04]  /*275d0*/  LEA.HI R2, R0, R0, RZ, 0x1 ;  /* 0x0000000000027211 */ /* 0x003fc800078f08ff */
[----:B------:R-:W-:Y:S02]  /*275e0*/  LOP3.LUT R3, R2, 0xfffffffe, RZ, 0xc0, !PT ;  /* 0xfffffffe02037812 */ /* 0x000fe400078ec0ff */
[----:B------:R-:W-:-:S03]  /*275f0*/  MOV R2, 0x400 ;  /* 0x0000040000027802 */ /* 0x000fc60000000f00 */
[----:B------:R-:W-:Y:S01]  /*27600*/  IMAD.IADD R0, R0, 0x1, -R3 ;  /* 0x0000000100007824 */ /* 0x000fe200078e0a03 */
[----:B----4-:R-:W-:-:S04]  /*27610*/  LEA R5, R5, R2, 0x18 ;  /* 0x0000000205057211 */ /* 0x010fc800078ec0ff */
[----:B------:R-:W-:-:S04]  /*27620*/  SHF.L.U32 R0, R0, 0x1f, RZ ;  /* 0x0000001f00007819 */ /* 0x000fc800000006ff */
[----:B------:R-:W0:Y:S02]  /*27630*/  SYNCS.PHASECHK.TRANS64.TRYWAIT P0, [R5+URZ+0x38820], R0 ;  /* 0x03882000050075a7 */ /* 0x000e24000800017f */
[----:B0-----:R-:W-:Y:S05]  /*27640*/  @!P0 BRA `(.L_x_795) ;  /* 0x0000004c00148947 */ /* 0x001fea0003800000 */
.L_x_966:
[----:B------:R-:W-:Y:S05]  /*27650*/  BSYNC B0 ;  /* 0x0000000000007941 */ /* 0x000fea0003800000 */
.L_x_794:
[----:B------:R-:W-:-:S03]  /*27660*/  UMOV UR4, 0xffffffff ;  /* 0xffffffff00047882 */ /* 0x000fc60000000000 */
[----:B------:R-:W-:Y:S05]  /*27670*/  BRA.DIV UR4, `(.L_x_796) ;  /* 0x0000004e041c7947 */ /* 0x000fea000b800000 */
[----:B0-----:R-:W0:Y:S02]  /*27680*/  S2R R0, SR_TID.X ;  /* 0x0000000000007919 */ /* 0x001e240000002100 */
[----:B0-----:R-:W-:-:S04]  /*27690*/  SHF.R.U32.HI R0, RZ, 0x5, R0 ;  /* 0x00000005ff007819 */ /* 0x001fc80000011600 */
[----:B------:R-:W-:-:S05]  /*276a0*/  LOP3.LUT R0, R0, 0x3, RZ, 0xc0, !PT ;  /* 0x0000000300007812 */ /* 0x000fca00078ec0ff */
[----:B------:R0:W1:Y:S02]  /*276b0*/  SHFL.IDX PT, R14, R0, RZ, 0x1f ;  /* 0x00001fff000e7589 */ /* 0x00006400000e0000 */
.L_x_969:
[----:B-1----:R-:W-:-:S13]  /*276c0*/  ISETP.NE.AND P0, PT, R14, RZ, PT ;  /* 0x000000ff0e00720c */ /* 0x002fda0003f05270 */
[----:B------:R-:W-:Y:S05]  /*276d0*/  @P0 BRA `(.L_x_436) ;  /* 0x0000000000880947 */ /* 0x000fea0003800000 */
[----:B------:R-:W-:-:S03]  /*276e0*/  UMOV UR4, 0xffffffff ;  /* 0xffffffff00047882 */ /* 0x000fc60000000000 */
[----:B------:R-:W-:Y:S05]  /*276f0*/  BRA.DIV UR4, `(.L_x_797) ;  /* 0x0000004e04307947 */ /* 0x000fea000b800000 */
[----:B------:R-:W-:-:S13]  /*27700*/  ELECT P6, URZ, PT ;  /* 0x00000000003f782f */ /* 0x000fda00038c0000 */
.L_x_972:
[----:B------:R-:W-:Y:S05]  /*27710*/  @!P6 BRA `(.L_x_436) ;  /* 0x000000000078e947 */ /* 0x000fea0003800000 */
[----:B------:R-:W-:-:S06]  /*27720*/  ULOP3.LUT UR4, UR60, 0x2, URZ, 0xfc, !UPT ;  /* 0x000000023c047892 */ /* 0x000fcc000f8efc3f */
[----:B0-----:R-:W-:-:S04]  /*27730*/  MOV R0, UR4 ;  /* 0x0000000400007c02 */ /* 0x001fc80008000f00 */
[----:B------:R-:W-:-:S13]  /*27740*/  ISETP.NE.AND P0, PT, R0, 0x3, PT ;  /* 0x000000030000780c */ /* 0x000fda0003f05270 */
[----:B------:R-:W-:Y:S05]  /*27750*/  @!P0 BRA `(.L_x_798) ;  /* 0x0000000000048947 */ /* 0x000fea0003800000 */
[----:B------:R-:W-:Y:S01]  /*27760*/  BPT.TRAP 0x1 ;  /* 0x000000040000795c */ /* 0x000fe20000300000 */
.L_x_798:
[----:B------:R-:W-:Y:S01]  /*27770*/  IMAD R3, R27, 0x8, R5 ;  /* 0x000000081b037824 */ /* 0x000fe200078e0205 */
[----:B------:R-:W-:Y:S02]  /*27780*/  SHF.L.U32 R2, R29, 0x1f, RZ ;  /* 0x0000001f1d027819 */ /* 0x000fe400000006ff */
[----:B------:R-:W-:Y:S02]  /*27790*/  IADD3 R27, R27, 0x1, RZ ;  /* 0x000000011b1b7810 */ /* 0x000fe40007ffe0ff */
[----:B------:R-:W0:Y:S02]  /*277a0*/  SYNCS.PHASECHK.TRANS64.TRYWAIT P1, [R3+URZ+0x38840], R2 ;  /* 0x03884002030075a7 */ /* 0x000e24000802017f */
[----:B------:R-:W-:-:S04]  /*277b0*/  ISETP.NE.AND P2, PT, R27, 0x2, PT ;  /* 0x000000021b00780c */ /* 0x000fc80003f45270 */
[----:B------:R-:W-:Y:S01]  /*277c0*/  SEL R0, RZ, 0x1, P2 ;  /* 0x00000001ff007807 */ /* 0x000fe20001000000 */
[----:B0-----:R-:W-:Y:S08]  /*277d0*/  @!P1 BRA `(.L_x_799) ;  /* 0x0000004c00189947 */ /* 0x001ff00003800000 */
.L_x_973:
[----:B------:R-:W-:Y:S02]  /*277e0*/  SEL R27, R27, RZ, P2 ;  /* 0x000000ff1b1b7207 */ /* 0x000fe40001000000 */
[----:B------:R-:W-:Y:S01]  /*277f0*/  LOP3.LUT R0, R29, R0, RZ, 0x3c, !PT ;  /* 0x000000001d007212 */ /* 0x000fe200078e3cff */
[----:B------:R-:W-:Y:S06]  /*27800*/  @!P0 BRA `(.L_x_800) ;  /* 0x0000000000048947 */ /* 0x000fec0003800000 */
[----:B------:R-:W-:Y:S01]  /*27810*/  BPT.TRAP 0x1 ;  /* 0x000000040000795c */ /* 0x000fe20000300000 */
.L_x_800:
[----:B------:R-:W-:Y:S01]  /*27820*/  IMAD R27, R27, 0x8, R5 ;  /* 0x000000081b1b7824 */ /* 0x000fe200078e0205 */
[----:B------:R-:W-:-:S04]  /*27830*/  SHF.L.U32 R0, R0, 0x1f, RZ ;  /* 0x0000001f00007819 */ /* 0x000fc800000006ff */
[----:B------:R-:W1:Y:S02]  /*27840*/  SYNCS.PHASECHK.TRANS64.TRYWAIT P1, [R27+URZ+0x38840], R0 ;  /* 0x038840001b0075a7 */ /* 0x000e64000802017f */
[----:B-1----:R-:W-:Y:S05]  /*27850*/  @!P1 BRA `(.L_x_801) ;  /* 0x0000004c000c9947 */ /* 0x002fea0003800000 */
.L_x_974:
[----:B------:R-:W-:Y:S05]  /*27860*/  @!P0 BRA `(.L_x_802) ;  /* 0x0000000000048947 */ /* 0x000fea0003800000 */
[----:B------:R-:W-:Y:S01]  /*27870*/  BPT.TRAP 0x1 ;  /* 0x000000040000795c */ /* 0x000fe20000300000 */
.L_x_802:
[----:B------:R-:W3:Y:S02]  /*27880*/  SYNCS.PHASECHK.TRANS64.TRYWAIT P1, [R3+URZ+0x38860], R2 ;  /* 0x03886002030075a7 */ /* 0x000ee4000802017f */
[----:B---3--:R-:W-:Y:S05]  /*27890*/  @!P1 BRA `(.L_x_803) ;  /* 0x0000004c00109947 */ /* 0x008fea0003800000 */
.L_x_975:
[----:B------:R-:W-:Y:S05]  /*278a0*/  @!P0 BRA `(.L_x_804) ;  /* 0x0000000000048947 */ /* 0x000fea0003800000 */
[----:B------:R-:W-:Y:S01]  /*278b0*/  BPT.TRAP 0x1 ;  /* 0x000000040000795c */ /* 0x000fe20000300000 */
.L_x_804:
[----:B----4-:R4:W0:Y:S02]  /*278c0*/  SYNCS.PHASECHK.TRANS64.TRYWAIT P0, [R27+URZ+0x38860], R0 ;  /* 0x038860001b0075a7 */ /* 0x010824000800017f */
[----:B0-----:R-:W-:Y:S05]  /*278d0*/  @!P0 NANOSLEEP.SYNCS 0x989680 ;  /* 0x009896800000895d */ /* 0x001fea0003900000 */
[----:B------:R-:W0:Y:S02]  /*278e0*/  @!P0 SYNCS.PHASECHK.TRANS64 P0, [R27+URZ+0x38860], R0 ;  /* 0x038860001b0085a7 */ /* 0x000e24000800007f */
[----:B0-----:R-:W-:Y:S05]  /*278f0*/  @!P0 BRA `(.L_x_804) ;  /* 0xfffffffc00f08947 */ /* 0x001fea000383ffff */
.L_x_436:
[----:B------:R-:W-:Y:S05]  /*27900*/  BSYNC B9 ;  /* 0x0000000000097941 */ /* 0x000fea0003800000 */
.L_x_433:
[----:B------:R-:W-:Y:S05]  /*27910*/  EXIT ;  /* 0x000000000000794d */ /* 0x000fea0003800000 */
.L_x_456:
[----:B0-----:R0:W1:Y:S02]  /*27920*/  SYNCS.PHASECHK.TRANS64.TRYWAIT P6, [R89+URZ+0x38890], R90 ;  /* 0x0388905a590075a7 */ /* 0x00106400080c017f */
[----:B-1----:R-:W-:Y:S05]  /*27930*/  @!P6 NANOSLEEP.SYNCS 0x989680 ;  /* 0x009896800000e95d */ /* 0x002fea0003900000 */
[----:B------:R-:W1:Y:S02]  /*27940*/  @!P6 SYNCS.PHASECHK.TRANS64 P6, [R89+URZ+0x38890], R90 ;  /* 0x0388905a5900e5a7 */ /* 0x000e6400080c007f */
[----:B-1----:R-:W-:Y:S05]  /*27950*/  @!P6 BRA `(.L_x_456) ;  /* 0xfffffffc00f0e947 */ /* 0x002fea000383ffff */
[----:B------:R-:W-:Y:S05]  /*27960*/  BRA `(.L_x_805) ;  /* 0xfffffdb800687947 */ /* 0x000fea000383ffff */
.L_x_457:
[----:B------:R-:W-:Y:S01]  /*27970*/  BSSY B1, `(.L_x_806) ;  /* 0x0000008000017945 */ /* 0x000fe20003800000 */
[----:B------:R-:W-:Y:S01]  /*27980*/  MOV R13, R117 ;  /* 0x00000075000d7202 */ /* 0x000fe20000000f00 */
[----:B------:R-:W-:Y:S01]  /*27990*/  IMAD.MOV.U32 R12, RZ, RZ, RZ ;  /* 0x000000ffff0c7224 */ /* 0x000fe200078e00ff */
[----:B------:R-:W-:Y:S01]  /*279a0*/  MOV R11, 0x181f ;  /* 0x0000181f000b7802 */ /* 0x000fe20000000f00 */
[----:B------:R-:W-:-:S07]  /*279b0*/  IMAD.MOV.U32 R15, RZ, RZ, -0x1 ;  /* 0xffffffffff0f7424 */ /* 0x000fce00078e00ff */
[----:B0-----:R-:W-:Y:S05]  /*279c0*/  WARPSYNC.COLLECTIVE R15, `(.L_x_807) ;  /* 0x000000000f087348 */ /* 0x001fea0003c00000 */
[----:B------:R1:W2:Y:S02]  /*279d0*/  SHFL.IDX P6, R14, R13, R12, R11 ;  /* 0x0000000c0d0e7389 */ /* 0x0002a400000c000b */
[----:B012---:R-:W-:Y:S01]  /*279e0*/  ENDCOLLECTIVE ;  /* 0x000000000000791b */ /* 0x007fe20003800000 */
.L_x_807:
[----:B------:R-:W-:Y:S05]  /*279f0*/  BSYNC B1 ;  /* 0x0000000000017941 */ /* 0x000fea0003800000 */
.L_x_806:
[----:B------:R-:W-:Y:S01]  /*27a00*/  IMAD.MOV.U32 R13, RZ, RZ, R118 ;  /* 0x000000ffff0d7224 */ /* 0x000fe200078e0076 */
[----:B------:R-:W-:Y:S01]  /*27a10*/  MOV R12, RZ ;  /* 0x000000ff000c7202 */ /* 0x000fe20000000f00 */
[----:B------:R-:W-:Y:S01]  /*27a20*/  IMAD.MOV.U32 R11, RZ, RZ, 0x181f ;  /* 0x0000181fff0b7424 */ /* 0x000fe200078e00ff */
[----:B------:R-:W-:Y:S02]  /*27a30*/  MOV R15, 0xffffffff ;  /* 0xffffffff000f7802 */ /* 0x000fe40000000f00 */
[----:B------:R-:W-:-:S07]  /*27a40*/  MOV R83, R14 ;  /* 0x0000000e00537202 */ /* 0x000fce0000000f00 */
[----:B------:R-:W-:Y:S05]  /*27a50*/  WARPSYNC.COLLECTIVE R15, `(.L_x_808) ;  /* 0x000000000f087348 */ /* 0x000fea0003c00000 */
[----:B------:R0:W1:Y:S02]  /*27a60*/  SHFL.IDX P6, R14, R13, R12, R11 ;  /* 0x0000000c0d0e7389 */ /* 0x00006400000c000b */
[----:B01----:R-:W-:Y:S01]  /*27a70*/  ENDCOLLECTIVE ;  /* 0x000000000000791b */ /* 0x003fe20003800000 */
.L_x_808:
[----:B------:R-:W-:Y:S01]  /*27a80*/  IMAD.MOV.U32 R82, RZ, RZ, R14 ;  /* 0x000000ffff527224 */ /* 0x000fe200078e000e */
[----:B------:R-:W-:Y:S06]  /*27a90*/  BRA `(.L_x_809) ;  /* 0xfffffdb800307947 */ /* 0x000fec000383ffff */
.L_x_474:
[----:B------:R-:W-:Y:S01]  /*27aa0*/  BSSY B1, `(.L_x_810) ;  /* 0x0000008000017945 */ /* 0x000fe20003800000 */
[----:B0---4-:R-:W-:Y:S01]  /*27ab0*/  MOV R13, R117 ;  /* 0x00000075000d7202 */ /* 0x011fe20000000f00 */
[----:B------:R-:W-:Y:S01]  /*27ac0*/  IMAD.MOV.U32 R12, RZ, RZ, 0x1 ;  /* 0x00000001ff0c7424 */ /* 0x000fe200078e00ff */
[----:B------:R-:W-:Y:S01]  /*27ad0*/  MOV R11, 0x181f ;  /* 0x0000181f000b7802 */ /* 0x000fe20000000f00 */
[----:B------:R-:W-:-:S07]  /*27ae0*/  IMAD.MOV.U32 R15, RZ, RZ, -0x1 ;  /* 0xffffffffff0f7424 */ /* 0x000fce00078e00ff */
[----:B-123--:R-:W-:Y:S05]  /*27af0*/  WARPSYNC.COLLECTIVE R15, `(.L_x_811) ;  /* 0x000000000f087348 */ /* 0x00efea0003c00000 */
[----:B------:R0:W4:Y:S02]  /*27b00*/  SHFL.IDX P6, R14, R13, R12, R11 ;  /* 0x0000000c0d0e7389 */ /* 0x00012400000c000b */
[----:B01234-:R-:W-:Y:S01]  /*27b10*/  ENDCOLLECTIVE ;  /* 0x000000000000791b */ /* 0x01ffe20003800000 */
.L_x_811:
[----:B------:R-:W-:Y:S05]  /*27b20*/  BSYNC B1 ;  /* 0x0000000000017941 */ /* 0x000fea0003800000 */
.L_x_810:
[----:B------:R-:W-:Y:S01]  /*27b30*/  IMAD.MOV.U32 R13, RZ, RZ, R118 ;  /* 0x000000ffff0d7224 */ /* 0x000fe200078e0076 */
[----:B------:R-:W-:Y:S01]  /*27b40*/  MOV R12, 0x1 ;  /* 0x00000001000c7802 */ /* 0x000fe20000000f00 */
[----:B------:R-:W-:Y:S01]  /*27b50*/  IMAD.MOV.U32 R11, RZ, RZ, 0x181f ;  /* 0x0000181fff0b7424 */ /* 0x000fe200078e00ff */
[----:B------:R-:W-:Y:S02]  /*27b60*/  MOV R15, 0xffffffff ;  /* 0xffffffff000f7802 */ /* 0x000fe40000000f00 */
[----:B------:R-:W-:-:S07]  /*27b70*/  MOV R67, R14 ;  /* 0x0000000e00437202 */ /* 0x000fce0000000f00 */
[----:B------:R-:W-:Y:S05]  /*27b80*/  WARPSYNC.COLLECTIVE R15, `(.L_x_812) ;  /* 0x000000000f087348 */ /* 0x000fea0003c00000 */
[----:B------:R0:W1:Y:S02]  /*27b90*/  SHFL.IDX P6, R14, R13, R12, R11 ;  /* 0x0000000c0d0e7389 */ /* 0x00006400000c000b */
[----:B01----:R-:W-:Y:S01]  /*27ba0*/  ENDCOLLECTIVE ;  /* 0x000000000000791b */ /* 0x003fe20003800000 */
.L_x_812:
[----:B------:R-:W-:Y:S01]  /*27bb0*/  IMAD.MOV.U32 R66, RZ, RZ, R14 ;  /* 0x000000ffff427224 */ /* 0x000fe200078e000e */
[----:B------:R-:W-:Y:S06]  /*27bc0*/  BRA `(.L_x_813) ;  /* 0xfffffdc400687947 */ /* 0x000fec000383ffff */
.L_x_491:
        /* <DEDUP_REMOVED lines=8> */
.L_x_815:
[----:B------:R-:W-:Y:S05]  /*27c50*/  BSYNC B1 ;  /* 0x0000000000017941 */ /* 0x000fea0003800000 */
.L_x_814:
        /* <DEDUP_REMOVED lines=8> */
.L_x_816:
[----:B------:R-:W-:Y:S01]  /*27ce0*/  IMAD.MOV.U32 R118, RZ, RZ, R14 ;  /* 0x000000ffff767224 */ /* 0x000fe200078e000e */
[----:B------:R-:W-:Y:S06]  /*27cf0*/  BRA `(.L_x_817) ;  /* 0xfffffdd000847947 */ /* 0x000fec000383ffff */
.L_x_515:
[----:B-1----:R1:W2:Y:S02]  /*27d00*/  SYNCS.PHASECHK.TRANS64.TRYWAIT P6, [R89+URZ+0x38890], R90 ;  /* 0x0388905a590075a7 */ /* 0x0022a400080c017f */
[----:B--2---:R-:W-:Y:S05]  /*27d10*/  @!P6 NANOSLEEP.SYNCS 0x989680 ;  /* 0x009896800000e95d */ /* 0x004fea0003900000 */
[----:B------:R-:W2:Y:S02]  /*27d20*/  @!P6 SYNCS.PHASECHK.TRANS64 P6, [R89+URZ+0x38890], R90 ;  /* 0x0388905a5900e5a7 */ /* 0x000ea400080c007f */
[----:B--2---:R-:W-:Y:S05]  /*27d30*/  @!P6 BRA `(.L_x_515) ;  /* 0xfffffffc00f0e947 */ /* 0x004fea000383ffff */
[----:B------:R-:W-:Y:S05]  /*27d40*/  BRA `(.L_x_818) ;  /* 0xfffffdec00007947 */ /* 0x000fea000383ffff */
.L_x_516:
[----:B------:R-:W-:Y:S01]  /*27d50*/  BSSY B1, `(.L_x_819) ;  /* 0x0000008000017945 */ /* 0x000fe20003800000 */
[----:B------:R-:W-:Y:S01]  /*27d60*/  MOV R13, R117 ;  /* 0x00000075000d7202 */ /* 0x000fe20000000f00 */
[----:B------:R-:W-:Y:S01]  /*27d70*/  IMAD.MOV.U32 R12, RZ, RZ, RZ ;  /* 0x000000ffff0c7224 */ /* 0x000fe200078e00ff */
[----:B------:R-:W-:Y:S01]  /*27d80*/  MOV R11, 0x181f ;  /* 0x0000181f000b7802 */ /* 0x000fe20000000f00 */
[----:B------:R-:W-:-:S07]  /*27d90*/  IMAD.MOV.U32 R15, RZ, RZ, -0x1 ;  /* 0xffffffffff0f7424 */ /* 0x000fce00078e00ff */
[----:B-1----:R-:W-:Y:S05]  /*27da0*/  WARPSYNC.COLLECTIVE R15, `(.L_x_820) ;  /* 0x000000000f087348 */ /* 0x002fea0003c00000 */
[----:B------:R0:W2:Y:S02]  /*27db0*/  SHFL.IDX P6, R14, R13, R12, R11 ;  /* 0x0000000c0d0e7389 */ /* 0x0000a400000c000b */
[----:B012---:R-:W-:Y:S01]  /*27dc0*/  ENDCOLLECTIVE ;  /* 0x000000000000791b */ /* 0x007fe20003800000 */
.L_x_820:
[----:B------:R-:W-:Y:S05]  /*27dd0*/  BSYNC B1 ;  /* 0x0000000000017941 */ /* 0x000fea0003800000 */
.L_x_819:
        /* <DEDUP_REMOVED lines=8> */
.L_x_821:
[----:B------:R-:W-:Y:S01]  /*27e60*/  IMAD.MOV.U32 R122, RZ, RZ, R14 ;  /* 0x000000ffff7a7224 */ /* 0x000fe200078e000e */
[----:B------:R-:W-:Y:S06]  /*27e70*/  BRA `(.L_x_822) ;  /* 0xfffffde800cc7947 */ /* 0x000fec000383ffff */
.L_x_525:
[----:B------:R-:W-:Y:S01]  /*27e80*/  BSSY B1, `(.L_x_823) ;  /* 0x0000008000017945 */ /* 0x000fe20003800000 */
[----:B---34-:R-:W-:Y:S01]  /*27e90*/  MOV R13, R117 ;  /* 0x00000075000d7202 */ /* 0x018fe20000000f00 */
[----:B------:R-:W-:Y:S01]  /*27ea0*/  IMAD.MOV.U32 R12, RZ, RZ, 0x1 ;  /* 0x00000001ff0c7424 */ /* 0x000fe200078e00ff */
[----:B--2---:R-:W-:Y:S01]  /*27eb0*/  MOV R11, 0x181f ;  /* 0x0000181f000b7802 */ /* 0x004fe20000000f00 */
[----:B------:R-:W-:-:S07]  /*27ec0*/  IMAD.MOV.U32 R15, RZ, RZ, -0x1 ;  /* 0xffffffffff0f7424 */ /* 0x000fce00078e00ff */
[----:B01----:R-:W-:Y:S05]  /*27ed0*/  WARPSYNC.COLLECTIVE R15, `(.L_x_824) ;  /* 0x000000000f087348 */ /* 0x003fea0003c00000 */
[----:B------:R2:W3:Y:S02]  /*27ee0*/  SHFL.IDX P6, R14, R13, R12, R11 ;  /* 0x0000000c0d0e7389 */ /* 0x0004e400000c000b */
[----:B0123--:R-:W-:Y:S01]  /*27ef0*/  ENDCOLLECTIVE ;  /* 0x000000000000791b */ /* 0x00ffe20003800000 */
.L_x_824:
[----:B------:R-:W-:Y:S05]  /*27f00*/  BSYNC B1 ;  /* 0x0000000000017941 */ /* 0x000fea0003800000 */
.L_x_823:
        /* <DEDUP_REMOVED lines=8> */
.L_x_825:
[----:B------:R-:W-:Y:S01]  /*27f90*/  IMAD.MOV.U32 R36, RZ, RZ, R14 ;  /* 0x000000ffff247224 */ /* 0x000fe200078e000e */
[----:B------:R-:W-:Y:S06]  /*27fa0*/  BRA `(.L_x_826) ;  /* 0xfffffdf800287947 */ /* 0x000fec000383ffff */
.L_x_534:
[----:B------:R-:W-:Y:S01]  /*27fb0*/  BSSY B1, `(.L_x_827) ;  /* 0x0000008000017945 */ /* 0x000fe20003800000 */
[----:B--2-4-:R-:W-:Y:S01]  /*27fc0*/  MOV R13, R117 ;  /* 0x00000075000d7202 */ /* 0x014fe20000000f00 */
[----:B------:R-:W-:Y:S01]  /*27fd0*/  IMAD.MOV.U32 R12, RZ, RZ, 0x2 ;  /* 0x00000002ff0c7424 */ /* 0x000fe200078e00ff */
[----:B0-----:R-:W-:Y:S01]  /*27fe0*/  MOV R11, 0x181f ;  /* 0x0000181f000b7802 */ /* 0x001fe20000000f00 */
[----:B------:R-:W-:-:S07]  /*27ff0*/  IMAD.MOV.U32 R15, RZ, RZ, -0x1 ;  /* 0xffffffffff0f7424 */ /* 0x000fce00078e00ff */
[----:B-1-3--:R-:W-:Y:S05]  /*28000*/  WARPSYNC.COLLECTIVE R15, `(.L_x_828) ;  /* 0x000000000f087348 */ /* 0x00afea0003c00000 */
[----:B------:R0:W2:Y:S02]  /*28010*/  SHFL.IDX P6, R14, R13, R12, R11 ;  /* 0x0000000c0d0e7389 */ /* 0x0000a400000c000b */
[----:B0123--:R-:W-:Y:S01]  /*28020*/  ENDCOLLECTIVE ;  /* 0x000000000000791b */ /* 0x00ffe20003800000 */
.L_x_828:
[----:B------:R-:W-:Y:S05]  /*28030*/  BSYNC B1 ;  /* 0x0000000000017941 */ /* 0x000fea0003800000 */
.L_x_827:
        /* <DEDUP_REMOVED lines=8> */
.L_x_829:
[----:B------:R-:W-:Y:S01]  /*280c0*/  IMAD.MOV.U32 R36, RZ, RZ, R14 ;  /* 0x000000ffff247224 */ /* 0x000fe200078e000e */
[----:B------:R-:W-:Y:S06]  /*280d0*/  BRA `(.L_x_830) ;  /* 0xfffffe0400e47947 */ /* 0x000fec000383ffff */
.L_x_543:
[----:B0-----:R0:W1:Y:S02]  /*280e0*/  SYNCS.PHASECHK.TRANS64.TRYWAIT P3, [R89+URZ+0x38890], R90 ;  /* 0x0388905a590075a7 */ /* 0x001064000806017f */
[----:B-1----:R-:W-:Y:S05]  /*280f0*/  @!P3 NANOSLEEP.SYNCS 0x989680 ;  /* 0x009896800000b95d */ /* 0x002fea0003900000 */
[----:B------:R-:W1:Y:S02]  /*28100*/  @!P3 SYNCS.PHASECHK.TRANS64 P3, [R89+URZ+0x38890], R90 ;  /* 0x0388905a5900b5a7 */ /* 0x000e64000806007f */
[----:B-1----:R-:W-:Y:S05]  /*28110*/  @!P3 BRA `(.L_x_543) ;  /* 0xfffffffc00f0b947 */ /* 0x002fea000383ffff */
[----:B------:R-:W-:Y:S05]  /*28120*/  BRA `(.L_x_831) ;  /* 0xfffffe1400fc7947 */ /* 0x000fea000383ffff */
.L_x_544:
        /* <DEDUP_REMOVED lines=8> */
.L_x_833:
[----:B------:R-:W-:Y:S05]  /*281b0*/  BSYNC B1 ;  /* 0x0000000000017941 */ /* 0x000fea0003800000 */
.L_x_832:
        /* <DEDUP_REMOVED lines=8> */
.L_x_834:
[----:B------:R-:W-:Y:S01]  /*28240*/  IMAD.MOV.U32 R32, RZ, RZ, R14 ;  /* 0x000000ffff207224 */ /* 0x000fe200078e000e */
[----:B------:R-:W-:Y:S06]  /*28250*/  BRA `(.L_x_835) ;  /* 0xfffffe1800207947 */ /* 0x000fec000383ffff */
.L_x_547:
[----:B------:R-:W-:Y:S01]  /*28260*/  BSSY B1, `(.L_x_836) ;  /* 0x0000008000017945 */ /* 0x000fe20003800000 */
[----:B----4-:R-:W-:Y:S01]  /*28270*/  MOV R13, R41 ;  /* 0x00000029000d7202 */ /* 0x010fe20000000f00 */
[----:B------:R-:W-:Y:S01]  /*28280*/  IMAD.MOV.U32 R12, RZ, RZ, 0x1 ;  /* 0x00000001ff0c7424 */ /* 0x000fe200078e00ff */
[----:B------:R-:W-:Y:S01]  /*28290*/  MOV R11, 0x181f ;  /* 0x0000181f000b7802 */ /* 0x000fe20000000f00 */
[----:B------:R-:W-:-:S07]  /*282a0*/  IMAD.MOV.U32 R15, RZ, RZ, -0x1 ;  /* 0xffffffffff0f7424 */ /* 0x000fce00078e00ff */
[----:B0123--:R-:W-:Y:S05]  /*282b0*/  WARPSYNC.COLLECTIVE R15, `(.L_x_837) ;  /* 0x000000000f087348 */ /* 0x00ffea0003c00000 */
[----:B------:R4:W0:Y:S02]  /*282c0*/  SHFL.IDX P6, R14, R13, R12, R11 ;  /* 0x0000000c0d0e7389 */ /* 0x00082400000c000b */
[----:B01234-:R-:W-:Y:S01]  /*282d0*/  ENDCOLLECTIVE ;  /* 0x000000000000791b */ /* 0x01ffe20003800000 */
.L_x_837:
[----:B------:R-:W-:Y:S05]  /*282e0*/  BSYNC B1 ;  /* 0x0000000000017941 */ /* 0x000fea0003800000 */
.L_x_836:
        /* <DEDUP_REMOVED lines=8> */
.L_x_838:
[----:B------:R-:W-:Y:S01]  /*28370*/  IMAD.MOV.U32 R32, RZ, RZ, R14 ;  /* 0x000000ffff207224 */ /* 0x000fe200078e000e */
[----:B------:R-:W-:Y:S06]  /*28380*/  BRA `(.L_x_839) ;  /* 0xfffffe1800487947 */ /* 0x000fec000383ffff */
.L_x_550:
[----:B------:R-:W-:Y:S01]  /*28390*/  BSSY B1, `(.L_x_840) ;  /* 0x0000008000017945 */ /* 0x000fe20003800000 */
[----:B---3--:R-:W-:Y:S01]  /*283a0*/  MOV R13, R41 ;  /* 0x00000029000d7202 */ /* 0x008fe20000000f00 */
[----:B------:R-:W-:Y:S01]  /*283b0*/  IMAD.MOV.U32 R12, RZ, RZ, 0x2 ;  /* 0x00000002ff0c7424 */ /* 0x000fe200078e00ff */
[----:B------:R-:W-:Y:S01]  /*283c0*/  MOV R11, 0x181f ;  /* 0x0000181f000b7802 */ /* 0x000fe20000000f00 */
[----:B------:R-:W-:-:S07]  /*283d0*/  IMAD.MOV.U32 R15, RZ, RZ, -0x1 ;  /* 0xffffffffff0f7424 */ /* 0x000fce00078e00ff */
[----:B012-4-:R-:W-:Y:S05]  /*283e0*/  WARPSYNC.COLLECTIVE R15, `(.L_x_841) ;  /* 0x000000000f087348 */ /* 0x017fea0003c00000 */
[----:B------:R3:W0:Y:S02]  /*283f0*/  SHFL.IDX P6, R14, R13, R12, R11 ;  /* 0x0000000c0d0e7389 */ /* 0x00062400000c000b */
[----:B01234-:R-:W-:Y:S01]  /*28400*/  ENDCOLLECTIVE ;  /* 0x000000000000791b */ /* 0x01ffe20003800000 */
.L_x_841:
[----:B------:R-:W-:Y:S05]  /*28410*/  BSYNC B1 ;  /* 0x0000000000017941 */ /* 0x000fea0003800000 */
.L_x_840:
        /* <DEDUP_REMOVED lines=8> */
.L_x_842:
[----:B------:R-:W-:Y:S01]  /*284a0*/  IMAD.MOV.U32 R32, RZ, RZ, R14 ;  /* 0x000000ffff207224 */ /* 0x000fe200078e000e */
[----:B------:R-:W-:Y:S06]  /*284b0*/  BRA `(.L_x_843) ;  /* 0xfffffe1800747947 */ /* 0x000fec000383ffff */
.L_x_554:
[----:B------:R0:W0:Y:S02]  /*284c0*/  SYNCS.PHASECHK.TRANS64.TRYWAIT P0, [R89+URZ+0x388b0], R90 ;  /* 0x0388b05a590075a7 */ /* 0x000024000800017f */
[----:B0-----:R-:W-:Y:S05]  /*284d0*/  @!P0 NANOSLEEP.SYNCS 0x989680 ;  /* 0x009896800000895d */ /* 0x001fea0003900000 */
[----:B------:R-:W0:Y:S02]  /*284e0*/  @!P0 SYNCS.PHASECHK.TRANS64 P0, [R89+URZ+0x388b0], R90 ;  /* 0x0388b05a590085a7 */ /* 0x000e24000800007f */
[----:B0-----:R-:W-:Y:S05]  /*284f0*/  @!P0 BRA `(.L_x_554) ;  /* 0xfffffffc00f08947 */ /* 0x001fea000383ffff */
[----:B------:R-:W-:Y:S05]  /*28500*/  BRA `(.L_x_844) ;  /* 0xfffffe1c001c7947 */ /* 0x000fea000383ffff */
.L_x_574:
[----:B------:R-:W-:Y:S01]  /*28510*/  BSSY B1, `(.L_x_845) ;  /* 0x0000008000017945 */ /* 0x000fe20003800000 */
[----:B------:R-:W-:Y:S01]  /*28520*/  MOV R13, R24 ;  /* 0x00000018000d7202 */ /* 0x000fe20000000f00 */
[----:B------:R-:W-:Y:S01]  /*28530*/  IMAD.MOV.U32 R12, RZ, RZ, RZ ;  /* 0x000000ffff0c7224 */ /* 0x000fe200078e00ff */
[----:B------:R-:W-:Y:S01]  /*28540*/  MOV R11, 0x181f ;  /* 0x0000181f000b7802 */ /* 0x000fe20000000f00 */
[----:B------:R-:W-:-:S07]  /*28550*/  IMAD.MOV.U32 R15, RZ, RZ, -0x1 ;  /* 0xffffffffff0f7424 */ /* 0x000fce00078e00ff */
[----:B------:R-:W-:Y:S05]  /*28560*/  WARPSYNC.COLLECTIVE R15, `(.L_x_846) ;  /* 0x000000000f087348 */ /* 0x000fea0003c00000 */
[----:B------:R0:W1:Y:S02]  /*28570*/  SHFL.IDX P6, R14, R13, R12, R11 ;  /* 0x0000000c0d0e7389 */ /* 0x00006400000c000b */
[----:B01----:R-:W-:Y:S01]  /*28580*/  ENDCOLLECTIVE ;  /* 0x000000000000791b */ /* 0x003fe20003800000 */
.L_x_846:
[----:B------:R-:W-:Y:S05]  /*28590*/  BSYNC B1 ;  /* 0x0000000000017941 */ /* 0x000fea0003800000 */
.L_x_845:
        /* <DEDUP_REMOVED lines=8> */
.L_x_847:
[----:B------:R-:W-:Y:S01]  /*28620*/  MOV R13, R26 ;  /* 0x0000001a000d7202 */ /* 0x000fe20000000f00 */
[----:B------:R-:W-:-:S07]  /*28630*/  IMAD.MOV.U32 R2, RZ, RZ, R14 ;  /* 0x000000ffff027224 */ /* 0x000fce00078e000e */
[----:B------:R-:W-:Y:S05]  /*28640*/  WARPSYNC.COLLECTIVE R15, `(.L_x_848) ;  /* 0x000000000f087348 */ /* 0x000fea0003c00000 */
[----:B------:R0:W1:Y:S02]  /*28650*/  SHFL.IDX P6, R14, R13, R12, R11 ;  /* 0x0000000c0d0e7389 */ /* 0x00006400000c000b */
[----:B01----:R-:W-:Y:S01]  /*28660*/  ENDCOLLECTIVE ;  /* 0x000000000000791b */ /* 0x003fe20003800000 */
.L_x_848:
[----:B------:R-:W-:Y:S01]  /*28670*/  MOV R13, R25 ;  /* 0x00000019000d7202 */ /* 0x000fe20000000f00 */
[----:B------:R-:W-:-:S07]  /*28680*/  IMAD.MOV.U32 R5, RZ, RZ, R14 ;  /* 0x000000ffff057224 */ /* 0x000fce00078e000e */
[----:B------:R-:W-:Y:S05]  /*28690*/  WARPSYNC.COLLECTIVE R15, `(.L_x_849) ;  /* 0x000000000f087348 */ /* 0x000fea0003c00000 */
[----:B------:R0:W1:Y:S02]  /*286a0*/  SHFL.IDX P6, R14, R13, R12, R11 ;  /* 0x0000000c0d0e7389 */ /* 0x00006400000c000b */
[----:B01----:R-:W-:Y:S01]  /*286b0*/  ENDCOLLECTIVE ;  /* 0x000000000000791b */ /* 0x003fe20003800000 */
.L_x_849:
[----:B------:R-:W-:Y:S05]  /*286c0*/  BRA `(.L_x_850) ;  /* 0xfffffe2c00707947 */ /* 0x000fea000383ffff */
.L_x_578:
[----:B0-----:R0:W1:Y:S02]  /*286d0*/  SYNCS.PHASECHK.TRANS64.TRYWAIT P0, [R22+URZ+0x38800], R5 ;  /* 0x03880005160075a7 */ /* 0x001064000800017f */
[----:B-1----:R-:W-:Y:S05]  /*286e0*/  @!P0 NANOSLEEP.SYNCS 0x989680 ;  /* 0x009896800000895d */ /* 0x002fea0003900000 */
[----:B------:R-:W1:Y:S02]  /*286f0*/  @!P0 SYNCS.PHASECHK.TRANS64 P0, [R22+URZ+0x38800], R5 ;  /* 0x03880005160085a7 */ /* 0x000e64000800007f */
[----:B-1----:R-:W-:Y:S05]  /*28700*/  @!P0 BRA `(.L_x_578) ;  /* 0xfffffffc00f08947 */ /* 0x002fea000383ffff */
[----:B------:R-:W-:Y:S05]  /*28710*/  BRA `(.L_x_851) ;  /* 0xfffffe3400347947 */ /* 0x000fea000383ffff */
.L_x_610:
[----:B------:R-:W-:Y:S01]  /*28720*/  BSSY B1, `(.L_x_852) ;  /* 0x0000008000017945 */ /* 0x000fe20003800000 */
[----:B------:R-:W-:Y:S01]  /*28730*/  IMAD.MOV.U32 R13, RZ, RZ, R24 ;  /* 0x000000ffff0d7224 */ /* 0x000fe200078e0018 */
[----:B------:R-:W-:Y:S01]  /*28740*/  MOV R12, RZ ;  /* 0x000000ff000c7202 */ /* 0x000fe20000000f00 */
[----:B------:R-:W-:Y:S01]  /*28750*/  IMAD.MOV.U32 R11, RZ, RZ, 0x181f ;  /* 0x0000181fff0b7424 */ /* 0x000fe200078e00ff */
[----:B------:R-:W-:-:S07]  /*28760*/  MOV R15, 0xffffffff ;  /* 0xffffffff000f7802 */ /* 0x000fce0000000f00 */
[----:B------:R-:W-:Y:S05]  /*28770*/  WARPSYNC.COLLECTIVE R15, `(.L_x_853) ;  /* 0x000000000f087348 */ /* 0x000fea0003c00000 */
[----:B------:R0:W1:Y:S02]  /*28780*/  SHFL.IDX P6, R14, R13, R12, R11 ;  /* 0x0000000c0d0e7389 */ /* 0x00006400000c000b */
[----:B01----:R-:W-:Y:S01]  /*28790*/  ENDCOLLECTIVE ;  /* 0x000000000000791b */ /* 0x003fe20003800000 */
.L_x_853:
[----:B------:R-:W-:Y:S05]  /*287a0*/  BSYNC B1 ;  /* 0x0000000000017941 */ /* 0x000fea0003800000 */
.L_x_852:
[----:B------:R-:W-:Y:S01]  /*287b0*/  MOV R13, R2 ;  /* 0x00000002000d7202 */ /* 0x000fe20000000f00 */
[----:B------:R-:W-:Y:S01]  /*287c0*/  IMAD.MOV.U32 R12, RZ, RZ, RZ ;  /* 0x000000ffff0c7224 */ /* 0x000fe200078e00ff */
[----:B------:R-:W-:Y:S01]  /*287d0*/  MOV R11, 0x181f ;  /* 0x0000181f000b7802 */ /* 0x000fe20000000f00 */
[----:B------:R-:W-:Y:S02]  /*287e0*/  IMAD.MOV.U32 R15, RZ, RZ, -0x1 ;  /* 0xffffffffff0f7424 */ /* 0x000fe400078e00ff */
[----:B------:R-:W-:-:S07]  /*287f0*/  IMAD.MOV.U32 R0, RZ, RZ, R14 ;  /* 0x000000ffff007224 */ /* 0x000fce00078e000e */
[----:B------:R-:W-:Y:S05]  /*28800*/  WARPSYNC.COLLECTIVE R15, `(.L_x_854) ;  /* 0x000000000f087348 */ /* 0x000fea0003c00000 */
[----:B------:R0:W1:Y:S02]  /*28810*/  SHFL.IDX P6, R14, R13, R12, R11 ;  /* 0x0000000c0d0e7389 */ /* 0x00006400000c000b */
[----:B01----:R-:W-:Y:S01]  /*28820*/  ENDCOLLECTIVE ;  /* 0x000000000000791b */ /* 0x003fe20003800000 */
.L_x_854:
[----:B------:R-:W-:Y:S01]  /*28830*/  IMAD.MOV.U32 R13, RZ, RZ, R26 ;  /* 0x000000ffff0d7224 */ /* 0x000fe200078e001a */
[----:B------:R-:W-:-:S07]  /*28840*/  MOV R2, R14 ;  /* 0x0000000e00027202 */ /* 0x000fce0000000f00 */
[----:B------:R-:W-:Y:S05]  /*28850*/  WARPSYNC.COLLECTIVE R15, `(.L_x_855) ;  /* 0x000000000f087348 */ /* 0x000fea0003c00000 */
[----:B------:R0:W1:Y:S02]  /*28860*/  SHFL.IDX P6, R14, R13, R12, R11 ;  /* 0x0000000c0d0e7389 */ /* 0x00006400000c000b */
[----:B01----:R-:W-:Y:S01]  /*28870*/  ENDCOLLECTIVE ;  /* 0x000000000000791b */ /* 0x003fe20003800000 */
.L_x_855:
[----:B------:R-:W-:Y:S01]  /*28880*/  IMAD.MOV.U32 R13, RZ, RZ, R25 ;  /* 0x000000ffff0d7224 */ /* 0x000fe200078e0019 */
[----:B------:R-:W-:-:S07]  /*28890*/  MOV R3, R14 ;  /* 0x0000000e00037202 */ /* 0x000fce0000000f00 */
[----:B------:R-:W-:Y:S05]  /*288a0*/  WARPSYNC.COLLECTIVE R15, `(.L_x_856) ;  /* 0x000000000f087348 */ /* 0x000fea0003c00000 */
[----:B------:R0:W1:Y:S02]  /*288b0*/  SHFL.IDX P6, R14, R13, R12, R11 ;  /* 0x0000000c0d0e7389 */ /* 0x00006400000c000b */
[----:B01----:R-:W-:Y:S01]  /*288c0*/  ENDCOLLECTIVE ;  /* 0x000000000000791b */ /* 0x003fe20003800000 */
.L_x_856:
[----:B------:R-:W-:Y:S01]  /*288d0*/  MOV R20, R14 ;  /* 0x0000000e00147202 */ /* 0x000fe20000000f00 */
[----:B------:R-:W-:Y:S06]  /*288e0*/  BRA `(.L_x_857) ;  /* 0xfffffe5c008c7947 */ /* 0x000fec000383ffff */
.L_x_614:
[----:B0-----:R0:W1:Y:S02]  /*288f0*/  SYNCS.PHASECHK.TRANS64.TRYWAIT P0, [R22+URZ+0x38800], R5 ;  /* 0x03880005160075a7 */ /* 0x001064000800017f */
[----:B-1----:R-:W-:Y:S05]  /*28900*/  @!P0 NANOSLEEP.SYNCS 0x989680 ;  /* 0x009896800000895d */ /* 0x002fea0003900000 */
[----:B------:R-:W1:Y:S02]  /*28910*/  @!P0 SYNCS.PHASECHK.TRANS64 P0, [R22+URZ+0x38800], R5 ;  /* 0x03880005160085a7 */ /* 0x000e64000800007f */
[----:B-1----:R-:W-:Y:S05]  /*28920*/  @!P0 BRA `(.L_x_614) ;  /* 0xfffffffc00f08947 */ /* 0x002fea000383ffff */
[----:B------:R-:W-:Y:S05]  /*28930*/  BRA `(.L_x_858) ;  /* 0xfffffe6400147947 */ /* 0x000fea000383ffff */
.L_x_632:
[----:B-1----:R1:W0:Y:S02]  /*28940*/  SYNCS.PHASECHK.TRANS64.TRYWAIT P1, [R0+URZ+0x38830], R3 ;  /* 0x03883003000075a7 */ /* 0x002224000802017f */
[----:B0-----:R-:W-:Y:S05]  /*28950*/  @!P1 NANOSLEEP.SYNCS 0x989680 ;  /* 0x009896800000995d */ /* 0x001fea0003900000 */
[----:B------:R-:W0:Y:S02]  /*28960*/  @!P1 SYNCS.PHASECHK.TRANS64 P1, [R0+URZ+0x38830], R3 ;  /* 0x03883003000095a7 */ /* 0x000e24000802007f */
[----:B0-----:R-:W-:Y:S05]  /*28970*/  @!P1 BRA `(.L_x_632) ;  /* 0xfffffffc00f09947 */ /* 0x001fea000383ffff */
[----:B------:R-:W-:Y:S05]  /*28980*/  BRA `(.L_x_631) ;  /* 0xfffffe9800007947 */ /* 0x000fea000383ffff */
.L_x_640:
[----:B-1----:R1:W2:Y:S02]  /*28990*/  SYNCS.PHASECHK.TRANS64.TRYWAIT P1, [R9+URZ+0x38830], R6 ;  /* 0x03883006090075a7 */ /* 0x0022a4000802017f */
[----:B--2---:R-:W-:Y:S05]  /*289a0*/  @!P1 NANOSLEEP.SYNCS 0x989680 ;  /* 0x009896800000995d */ /* 0x004fea0003900000 */
[----:B------:R-:W2:Y:S02]  /*289b0*/  @!P1 SYNCS.PHASECHK.TRANS64 P1, [R9+URZ+0x38830], R6 ;  /* 0x03883006090095a7 */ /* 0x000ea4000802007f */
[----:B--2---:R-:W-:Y:S05]  /*289c0*/  @!P1 BRA `(.L_x_640) ;  /* 0xfffffffc00f09947 */ /* 0x004fea000383ffff */
[----:B------:R-:W-:Y:S05]  /*289d0*/  BRA `(.L_x_639) ;  /* 0xfffffee800e07947 */ /* 0x000fea000383ffff */
.L_x_645:
[----:B-1----:R1:W2:Y:S02]  /*289e0*/  SYNCS.PHASECHK.TRANS64.TRYWAIT P1, [R6+URZ+0x38850], R0 ;  /* 0x03885000060075a7 */ /* 0x0022a4000802017f */
[----:B--2---:R-:W-:Y:S05]  /*289f0*/  @!P1 NANOSLEEP.SYNCS 0x989680 ;  /* 0x009896800000995d */ /* 0x004fea0003900000 */
[----:B------:R-:W2:Y:S02]  /*28a00*/  @!P1 SYNCS.PHASECHK.TRANS64 P1, [R6+URZ+0x38850], R0 ;  /* 0x03885000060095a7 */ /* 0x000ea4000802007f */
[----:B--2---:R-:W-:Y:S05]  /*28a10*/  @!P1 BRA `(.L_x_645) ;  /* 0xfffffffc00f09947 */ /* 0x004fea000383ffff */
[----:B------:R-:W-:Y:S05]  /*28a20*/  BRA `(.L_x_644) ;  /* 0xffffff2000a47947 */ /* 0x000fea000383ffff */
.L_x_653:
[----:B-1----:R1:W2:Y:S02]  /*28a30*/  SYNCS.PHASECHK.TRANS64.TRYWAIT P1, [R8+URZ+0x38850], R7 ;  /* 0x03885007080075a7 */ /* 0x0022a4000802017f */
[----:B--2---:R-:W-:Y:S05]  /*28a40*/  @!P1 NANOSLEEP.SYNCS 0x989680 ;  /* 0x009896800000995d */ /* 0x004fea0003900000 */
[----:B------:R-:W2:Y:S02]  /*28a50*/  @!P1 SYNCS.PHASECHK.TRANS64 P1, [R8+URZ+0x38850], R7 ;  /* 0x03885007080095a7 */ /* 0x000ea4000802007f */
[----:B--2---:R-:W-:Y:S05]  /*28a60*/  @!P1 BRA `(.L_x_653) ;  /* 0xfffffffc00f09947 */ /* 0x004fea000383ffff */
[----:B------:R-:W-:Y:S05]  /*28a70*/  BRA `(.L_x_652) ;  /* 0xffffff4000247947 */ /* 0x000fea000383ffff */
.L_x_690:
[----:B------:R-:W0:Y:S01]  /*28a80*/  S2R R9, SR_TID.X ;  /* 0x0000000000097919 */ /* 0x000e220000002100 */
[----:B------:R-:W-:Y:S01]  /*28a90*/  BSSY B1, `(.L_x_859) ;  /* 0x000000a000017945 */ /* 0x000fe20003800000 */
[----:B------:R-:W-:Y:S01]  /*28aa0*/  MOV R12, RZ ;  /* 0x000000ff000c7202 */ /* 0x000fe20000000f00 */
[----:B------:R-:W-:Y:S01]  /*28ab0*/  IMAD.MOV.U32 R11, RZ, RZ, 0x1f ;  /* 0x0000001fff0b7424 */ /* 0x000fe200078e00ff */
[----:B------:R-:W-:Y:S02]  /*28ac0*/  MOV R15, 0xffffffff ;  /* 0xffffffff000f7802 */ /* 0x000fe40000000f00 */
[----:B0-----:R-:W-:-:S04]  /*28ad0*/  SHF.R.U32.HI R9, RZ, 0x5, R9 ;  /* 0x00000005ff097819 */ /* 0x001fc80000011609 */
[----:B------:R-:W-:-:S05]  /*28ae0*/  LOP3.LUT R9, R9, 0x3, RZ, 0xc0, !PT ;  /* 0x0000000309097812 */ /* 0x000fca00078ec0ff */
[----:B------:R-:W-:-:S07]  /*28af0*/  IMAD.MOV.U32 R13, RZ, RZ, R9 ;  /* 0x000000ffff0d7224 */ /* 0x000fce00078e0009 */
[----:B------:R-:W-:Y:S05]  /*28b00*/  WARPSYNC.COLLECTIVE R15, `(.L_x_860) ;  /* 0x000000000f087348 */ /* 0x000fea0003c00000 */
[----:B------:R0:W1:Y:S02]  /*28b10*/  SHFL.IDX P6, R14, R13, R12, R11 ;  /* 0x0000000c0d0e7389 */ /* 0x00006400000c000b */
[----:B01----:R-:W-:Y:S01]  /*28b20*/  ENDCOLLECTIVE ;  /* 0x000000000000791b */ /* 0x003fe20003800000 */
.L_x_860:
[----:B------:R-:W-:Y:S05]  /*28b30*/  BSYNC B1 ;  /* 0x0000000000017941 */ /* 0x000fea0003800000 */
.L_x_859:
[----:B------:R-:W-:Y:S05]  /*28b40*/  BRA `(.L_x_861) ;  /* 0xffffff8c00a87947 */ /* 0x000fea000383ffff */
.L_x_692:
[----:B------:R-:W-:Y:S01]  /*28b50*/  BSSY B1, `(.L_x_862) ;  /* 0x0000006000017945 */ /* 0x000fe20003800000 */
[----:B------:R-:W-:-:S07]  /*28b60*/  IMAD.MOV.U32 R15, RZ, RZ, -0x1 ;  /* 0xffffffffff0f7424 */ /* 0x000fce00078e00ff */
[----:B0-----:R-:W-:Y:S05]  /*28b70*/  WARPSYNC.COLLECTIVE R15, `(.L_x_863) ;  /* 0x000000000f0c7348 */ /* 0x001fea0003c00000 */
[----:B------:R-:W-:Y:S02]  /*28b80*/  ELECT P6, UR62, PT ;  /* 0x00000000003e782f */ /* 0x000fe400038c0000 */
[----:B------:R-:W-:Y:S01]  /*28b90*/  MOV R14, UR62 ;  /* 0x0000003e000e7c02 */ /* 0x000fe20008000f00 */
[----:B0-----:R-:W-:Y:S10]  /*28ba0*/  ENDCOLLECTIVE ;  /* 0x000000000000791b */ /* 0x001ff40003800000 */
.L_x_863:
[----:B------:R-:W-:Y:S05]  /*28bb0*/  BSYNC B1 ;  /* 0x0000000000017941 */ /* 0x000fea0003800000 */
.L_x_862:
[----:B------:R-:W-:Y:S05]  /*28bc0*/  BRA `(.L_x_691) ;  /* 0xffffff8c00a07947 */ /* 0x000fea000383ffff */
.L_x_694:
[----:B0-----:R0:W1:Y:S02]  /*28bd0*/  SYNCS.PHASECHK.TRANS64.TRYWAIT P0, [R22+URZ+0x38820], R5 ;  /* 0x03882005160075a7 */ /* 0x001064000800017f */
[----:B-1----:R-:W-:Y:S05]  /*28be0*/  @!P0 NANOSLEEP.SYNCS 0x989680 ;  /* 0x009896800000895d */ /* 0x002fea0003900000 */
[----:B------:R-:W1:Y:S02]  /*28bf0*/  @!P0 SYNCS.PHASECHK.TRANS64 P0, [R22+URZ+0x38820], R5 ;  /* 0x03882005160085a7 */ /* 0x000e64000800007f */
[----:B-1----:R-:W-:Y:S05]  /*28c00*/  @!P0 BRA `(.L_x_694) ;  /* 0xfffffffc00f08947 */ /* 0x002fea000383ffff */
[----:B------:R-:W-:Y:S05]  /*28c10*/  BRA `(.L_x_864) ;  /* 0xffffff8c00b07947 */ /* 0x000fea000383ffff */
.L_x_698:
[----:B-1----:R1:W2:Y:S02]  /*28c20*/  SYNCS.PHASECHK.TRANS64.TRYWAIT P0, [R9+URZ+0x388a0], R8 ;  /* 0x0388a008090075a7 */ /* 0x0022a4000800017f */
[----:B--2---:R-:W-:Y:S05]  /*28c30*/  @!P0 NANOSLEEP.SYNCS 0x989680 ;  /* 0x009896800000895d */ /* 0x004fea0003900000 */
[----:B------:R-:W2:Y:S02]  /*28c40*/  @!P0 SYNCS.PHASECHK.TRANS64 P0, [R9+URZ+0x388a0], R8 ;  /* 0x0388a008090085a7 */ /* 0x000ea4000800007f */
[----:B--2---:R-:W-:Y:S05]  /*28c50*/  @!P0 BRA `(.L_x_698) ;  /* 0xfffffffc00f08947 */ /* 0x004fea000383ffff */
[----:B------:R-:W-:Y:S05]  /*28c60*/  BRA `(.L_x_865) ;  /* 0xffffff8c00c87947 */ /* 0x000fea000383ffff */
.L_x_706:
[----:B0-----:R0:W2:Y:S02]  /*28c70*/  SYNCS.PHASECHK.TRANS64.TRYWAIT P0, [R9+URZ+0x388c0], R8 ;  /* 0x0388c008090075a7 */ /* 0x0010a4000800017f */
[----:B--2---:R-:W-:Y:S05]  /*28c80*/  @!P0 NANOSLEEP.SYNCS 0x989680 ;  /* 0x009896800000895d */ /* 0x004fea0003900000 */
[----:B------:R-:W2:Y:S02]  /*28c90*/  @!P0 SYNCS.PHASECHK.TRANS64 P0, [R9+URZ+0x388c0], R8 ;  /* 0x0388c008090085a7 */ /* 0x000ea4000800007f */
[----:B--2---:R-:W-:Y:S05]  /*28ca0*/  @!P0 BRA `(.L_x_706) ;  /* 0xfffffffc00f08947 */ /* 0x004fea000383ffff */
[----:B------:R-:W-:Y:S05]  /*28cb0*/  BRA `(.L_x_866) ;  /* 0xffffff9400047947 */ /* 0x000fea000383ffff */
.L_x_716:
[----:B-1----:R1:W2:Y:S02]  /*28cc0*/  SYNCS.PHASECHK.TRANS64.TRYWAIT P1, [R8+URZ+0x388a0], R7 ;  /* 0x0388a007080075a7 */ /* 0x0022a4000802017f */
[----:B--2---:R-:W-:Y:S05]  /*28cd0*/  @!P1 NANOSLEEP.SYNCS 0x989680 ;  /* 0x009896800000995d */ /* 0x004fea0003900000 */
[----:B------:R-:W2:Y:S02]  /*28ce0*/  @!P1 SYNCS.PHASECHK.TRANS64 P1, [R8+URZ+0x388a0], R7 ;  /* 0x0388a007080095a7 */ /* 0x000ea4000802007f */
[----:B--2---:R-:W-:Y:S05]  /*28cf0*/  @!P1 BRA `(.L_x_716) ;  /* 0xfffffffc00f09947 */ /* 0x004fea000383ffff */
[----:B------:R-:W-:Y:S05]  /*28d00*/  BRA `(.L_x_867) ;  /* 0xffffff9800747947 */ /* 0x000fea000383ffff */
.L_x_724:
[----:B0-----:R0:W2:Y:S02]  /*28d10*/  SYNCS.PHASECHK.TRANS64.TRYWAIT P1, [R8+URZ+0x388c0], R7 ;  /* 0x0388c007080075a7 */ /* 0x0010a4000802017f */
[----:B--2---:R-:W-:Y:S05]  /*28d20*/  @!P1 NANOSLEEP.SYNCS 0x989680 ;  /* 0x009896800000995d */ /* 0x004fea0003900000 */
[----:B------:R-:W2:Y:S02]  /*28d30*/  @!P1 SYNCS.PHASECHK.TRANS64 P1, [R8+URZ+0x388c0], R7 ;  /* 0x0388c007080095a7 */ /* 0x000ea4000802007f */
[----:B--2---:R-:W-:Y:S05]  /*28d40*/  @!P1 BRA `(.L_x_724) ;  /* 0xfffffffc00f09947 */ /* 0x004fea000383ffff */
[----:B------:R-:W-:Y:S05]  /*28d50*/  BRA `(.L_x_868) ;  /* 0xffffff9c00ac7947 */ /* 0x000fea000383ffff */
.L_x_740:
[----:B------:R-:W0:Y:S01]  /*28d60*/  S2R R7, SR_TID.X ;  /* 0x0000000000077919 */ /* 0x000e220000002100 */
[----:B------:R-:W-:Y:S01]  /*28d70*/  BSSY B0, `(.L_x_869) ;  /* 0x000000a000007945 */ /* 0x000fe20003800000 */
[----:B------:R-:W-:Y:S01]  /*28d80*/  IMAD.MOV.U32 R12, RZ, RZ, RZ ;  /* 0x000000ffff0c7224 */ /* 0x000fe200078e00ff */
[----:B------:R-:W-:Y:S01]  /*28d90*/  MOV R11, 0x1f ;  /* 0x0000001f000b7802 */ /* 0x000fe20000000f00 */
[----:B------:R-:W-:Y:S01]  /*28da0*/  IMAD.MOV.U32 R15, RZ, RZ, -0x1 ;  /* 0xffffffffff0f7424 */ /* 0x000fe200078e00ff */
[----:B0-----:R-:W-:-:S04]  /*28db0*/  SHF.R.U32.HI R7, RZ, 0x5, R7 ;  /* 0x00000005ff077819 */ /* 0x001fc80000011607 */
[----:B------:R-:W-:-:S04]  /*28dc0*/  LOP3.LUT R7, R7, 0x3, RZ, 0xc0, !PT ;  /* 0x0000000307077812 */ /* 0x000fc800078ec0ff */
[----:B------:R-:W-:-:S07]  /*28dd0*/  MOV R13, R7 ;  /* 0x00000007000d7202 */ /* 0x000fce0000000f00 */
[----:B-----5:R-:W-:Y:S05]  /*28de0*/  WARPSYNC.COLLECTIVE R15, `(.L_x_870) ;  /* 0x000000000f087348 */ /* 0x020fea0003c00000 */
[----:B------:R0:W1:Y:S02]  /*28df0*/  SHFL.IDX P6, R14, R13, R12, R11 ;  /* 0x0000000c0d0e7389 */ /* 0x00006400000c000b */
[----:B01---5:R-:W-:Y:S01]  /*28e00*/  ENDCOLLECTIVE ;  /* 0x000000000000791b */ /* 0x023fe20003800000 */
.L_x_870:
[----:B------:R-:W-:Y:S05]  /*28e10*/  BSYNC B0 ;  /* 0x0000000000007941 */ /* 0x000fea0003800000 */
.L_x_869:
[----:B------:R-:W-:Y:S05]  /*28e20*/  BRA `(.L_x_871) ;  /* 0xffffffac00207947 */ /* 0x000fea000383ffff */
.L_x_743:
[----:B0-----:R0:W1:Y:S02]  /*28e30*/  SYNCS.PHASECHK.TRANS64.TRYWAIT P0, [R5+URZ+0x38840], R2 ;  /* 0x03884002050075a7 */ /* 0x001064000800017f */
[----:B-1----:R-:W-:Y:S05]  /*28e40*/  @!P0 NANOSLEEP.SYNCS 0x989680 ;  /* 0x009896800000895d */ /* 0x002fea0003900000 */
[----:B------:R-:W1:Y:S02]  /*28e50*/  @!P0 SYNCS.PHASECHK.TRANS64 P0, [R5+URZ+0x38840], R2 ;  /* 0x03884002050085a7 */ /* 0x000e64000800007f */
[----:B-1----:R-:W-:Y:S05]  /*28e60*/  @!P0 BRA `(.L_x_743) ;  /* 0xfffffffc00f08947 */ /* 0x002fea000383ffff */
[----:B------:R-:W-:Y:S05]  /*28e70*/  BRA `(.L_x_872) ;  /* 0xffffffac007c7947 */ /* 0x000fea000383ffff */
.L_x_744:
        /* <DEDUP_REMOVED lines=8> */
.L_x_874:
[----:B------:R-:W-:Y:S05]  /*28f00*/  BSYNC B0 ;  /* 0x0000000000007941 */ /* 0x000fea0003800000 */
.L_x_873:
[----:B------:R-:W-:Y:S01]  /*28f10*/  IMAD.MOV.U32 R13, RZ, RZ, R0 ;  /* 0x000000ffff0d7224 */ /* 0x000fe200078e0000 */
[----:B------:R-:W-:Y:S01]  /*28f20*/  MOV R12, RZ ;  /* 0x000000ff000c7202 */ /* 0x000fe20000000f00 */
[----:B------:R-:W-:Y:S01]  /*28f30*/  IMAD.MOV.U32 R11, RZ, RZ, 0x181f ;  /* 0x0000181fff0b7424 */ /* 0x000fe200078e00ff */
[----:B------:R-:W-:Y:S01]  /*28f40*/  MOV R15, 0xffffffff ;  /* 0xffffffff000f7802 */ /* 0x000fe20000000f00 */
[----:B------:R-:W-:Y:S01]  /*28f50*/  @P0 IMAD R9, R7, 0x2, R22 ;  /* 0x0000000207090824 */ /* 0x000fe200078e0216 */
[----:B------:R-:W-:Y:S02]  /*28f60*/  MOV R2, R14 ;  /* 0x0000000e00027202 */ /* 0x000fe40000000f00 */
[----:B------:R-:W-:-:S13]  /*28f70*/  LOP3.LUT P5, RZ, R23, 0x10, RZ, 0xc0, !PT ;  /* 0x0000001017ff7812 */ /* 0x000fda00078ac0ff */
[----:B------:R-:W-:Y:S05]  /*28f80*/  WARPSYNC.COLLECTIVE R15, `(.L_x_875) ;  /* 0x000000000f087348 */ /* 0x000fea0003c00000 */
[----:B------:R0:W1:Y:S02]  /*28f90*/  SHFL.IDX P6, R14, R13, R12, R11 ;  /* 0x0000000c0d0e7389 */ /* 0x00006400000c000b */
[----:B01----:R-:W-:Y:S01]  /*28fa0*/  ENDCOLLECTIVE ;  /* 0x000000000000791b */ /* 0x003fe20003800000 */
.L_x_875:
[C---:B------:R-:W-:Y:S01]  /*28fb0*/  LOP3.LUT P4, RZ, R23.reuse, 0x8, RZ, 0xc0, !PT ;  /* 0x0000000817ff7812 */ /* 0x040fe2000788c0ff */
[----:B------:R-:W-:Y:S01]  /*28fc0*/  ULDC.64 UR4, c[0x0][0x208] ;  /* 0x0000820000047ab9 */ /* 0x000fe20000000a00 */
[C---:B------:R-:W-:Y:S02]  /*28fd0*/  LOP3.LUT P3, RZ, R23.reuse, 0x4, RZ, 0xc0, !PT ;  /* 0x0000000417ff7812 */ /* 0x040fe4000786c0ff */
[----:B------:R-:W-:Y:S02]  /*28fe0*/  LOP3.LUT P2, RZ, R23, 0x2, RZ, 0xc0, !PT ;  /* 0x0000000217ff7812 */ /* 0x000fe4000784c0ff */
[----:B------:R-:W-:Y:S01]  /*28ff0*/  MOV R13, R6 ;  /* 0x00000006000d7202 */ /* 0x000fe20000000f00 */
[----:B------:R-:W-:Y:S02]  /*29000*/  IMAD.MOV.U32 R12, RZ, RZ, 0x1 ;  /* 0x00000001ff0c7424 */ /* 0x000fe400078e00ff */
[----:B------:R-:W-:-:S05]  /*29010*/  IMAD.MOV.U32 R3, RZ, RZ, R14 ;  /* 0x000000ffff037224 */ /* 0x000fca00078e000e */
[----:B------:R-:W-:-:S04]  /*29020*/  @P0 LEA R3, P1, R36, R3, 0x1 ;  /* 0x0000000324030211 */ /* 0x000fc800078208ff */
[----:B------:R-:W-:Y:S02]  /*29030*/  @P0 IADD3.X R2, RZ, R2, RZ, P1, !PT ;  /* 0x00000002ff020210 */ /* 0x000fe40000ffe4ff */
[----:B------:R-:W-:Y:S02]  /*29040*/  ISETP.GE.AND P1, PT, R4, 0x11, PT ;  /* 0x000000110400780c */ /* 0x000fe40003f26270 */
[----:B------:R-:W-:-:S04]  /*29050*/  @P0 LOP3.LUT R3, R3, R2, RZ, 0x3c, !PT ;  /* 0x0000000203030212 */ /* 0x000fc800078e3cff */
[----:B------:R-:W-:-:S04]  /*29060*/  @P0 LOP3.LUT R2, R3, R2, RZ, 0x3c, !PT ;  /* 0x0000000203020212 */ /* 0x000fc800078e3cff */
[----:B------:R-:W-:-:S03]  /*29070*/  @P0 LOP3.LUT R3, R3, R2, RZ, 0x3c, !PT ;  /* 0x0000000203030212 */ /* 0x000fc600078e3cff */
[----:B------:R-:W-:Y:S02]  /*29080*/  @P1 LEA R21, R7, R22, 0x1 ;  /* 0x0000001607151211 */ /* 0x000fe400078e08ff */
[----:B------:R-:W-:Y:S01]  /*29090*/  @!PT LDS RZ, [RZ] ;  /* 0x00000000fffff984 */ /* 0x000fe20000000800 */
[----:B------:R-:W-:Y:S01]  /*290a0*/  @!PT LDS RZ, [RZ] ;  /* 0x00000000fffff984 */ /* 0x000fe20000000800 */
[----:B------:R-:W-:Y:S01]  /*290b0*/  @!PT LDS RZ, [RZ] ;  /* 0x00000000fffff984 */ /* 0x000fe20000000800 */
[----:B------:R0:W-:Y:S04]  /*290c0*/  @P0 LDGSTS.E.BYPASS.LTC128B.128 [R9+0x24400], desc[UR4][R2.64], !P5 ;  /* 0x2440000002090fae */ /* 0x0001e8000e901d44 */
[----:B------:R0:W-:Y:S04]  /*290d0*/  @P0 LDGSTS.E.BYPASS.LTC128B.128 [R9+0x26c00], desc[UR4][R2.64+0x80], !P4 ;  /* 0x26c0008002090fae */ /* 0x0001e8000e101d44 */
[----:B------:R0:W-:Y:S04]  /*290e0*/  @P0 LDGSTS.E.BYPASS.LTC128B.128 [R9+0x29400], desc[UR4][R2.64+0x100], !P3 ;  /* 0x2940010002090fae */ /* 0x0001e8000d901d44 */
[----:B------:R0:W-:Y:S02]  /*290f0*/  @P0 LDGSTS.E.BYPASS.LTC128B.128 [R9+0x2bc00], desc[UR4][R2.64+0x180], !P2 ;  /* 0x2bc0018002090fae */ /* 0x0001e4000d101d44 */
[----:B0-----:R-:W-:Y:S05]  /*29100*/  WARPSYNC.COLLECTIVE R15, `(.L_x_876) ;  /* 0x000000000f087348 */ /* 0x001fea0003c00000 */
[----:B------:R1:W2:Y:S02]  /*29110*/  SHFL.IDX P6, R14, R13, R12, R11 ;  /* 0x0000000c0d0e7389 */ /* 0x0002a400000c000b */
[----:B012---:R-:W-:Y:S01]  /*29120*/  ENDCOLLECTIVE ;  /* 0x000000000000791b */ /* 0x007fe20003800000 */
.L_x_876:
[----:B------:R-:W-:Y:S01]  /*29130*/  IMAD.MOV.U32 R13, RZ, RZ, R0 ;  /* 0x000000ffff0d7224 */ /* 0x000fe200078e0000 */
[----:B------:R-:W-:-:S07]  /*29140*/  MOV R8, R14 ;  /* 0x0000000e00087202 */ /* 0x000fce0000000f00 */
[----:B------:R-:W-:Y:S05]  /*29150*/  WARPSYNC.COLLECTIVE R15, `(.L_x_877) ;  /* 0x000000000f087348 */ /* 0x000fea0003c00000 */
[----:B------:R0:W1:Y:S02]  /*29160*/  SHFL.IDX P6, R14, R13, R12, R11 ;  /* 0x0000000c0d0e7389 */ /* 0x00006400000c000b */
[----:B01----:R-:W-:Y:S01]  /*29170*/  ENDCOLLECTIVE ;  /* 0x000000000000791b */ /* 0x003fe20003800000 */
.L_x_877:
[----:B------:R-:W-:Y:S01]  /*29180*/  ULDC.64 UR4, c[0x0][0x208] ;  /* 0x0000820000047ab9 */ /* 0x000fe20000000a00 */
[----:B------:R-:W-:Y:S01]  /*29190*/  IMAD.MOV.U32 R13, RZ, RZ, R6 ;  /* 0x000000ffff0d7224 */ /* 0x000fe200078e0006 */
[----:B------:R-:W-:Y:S02]  /*291a0*/  MOV R12, 0x2 ;  /* 0x00000002000c7802 */ /* 0x000fe40000000f00 */
[----:B------:R-:W-:-:S04]  /*291b0*/  MOV R2, R14 ;  /* 0x0000000e00027202 */ /* 0x000fc80000000f00 */
[----:B------:R-:W-:-:S05]  /*291c0*/  @P1 LEA R2, P0, R36, R2, 0x1 ;  /* 0x0000000224021211 */ /* 0x000fca00078008ff */
[----:B------:R-:W-:-:S05]  /*291d0*/  @P1 IMAD.X R3, RZ, RZ, R8, P0 ;  /* 0x000000ffff031224 */ /* 0x000fca00000e0608 */
[----:B------:R-:W-:Y:S01]  /*291e0*/  @!PT LDS RZ, [RZ] ;  /* 0x00000000fffff984 */ /* 0x000fe20000000800 */
[----:B------:R-:W-:Y:S01]  /*291f0*/  @!PT LDS RZ, [RZ] ;  /* 0x00000000fffff984 */ /* 0x000fe20000000800 */
[----:B------:R-:W-:Y:S01]  /*29200*/  @!PT LDS RZ, [RZ] ;  /* 0x00000000fffff984 */ /* 0x000fe20000000800 */
[----:B------:R0:W-:Y:S04]  /*29210*/  @P1 LDGSTS.E.BYPASS.LTC128B.128 [R21+0x24c00], desc[UR4][R2.64], !P5 ;  /* 0x24c0000002151fae */ /* 0x0001e8000e901d44 */
[----:B------:R0:W-:Y:S04]  /*29220*/  @P1 LDGSTS.E.BYPASS.LTC128B.128 [R21+0x27400], desc[UR4][R2.64+0x80], !P4 ;  /* 0x2740008002151fae */ /* 0x0001e8000e101d44 */
[----:B------:R0:W-:Y:S04]  /*29230*/  @P1 LDGSTS.E.BYPASS.LTC128B.128 [R21+0x29c00], desc[UR4][R2.64+0x100], !P3 ;  /* 0x29c0010002151fae */ /* 0x0001e8000d901d44 */
[----:B------:R0:W-:Y:S01]  /*29240*/  @P1 LDGSTS.E.BYPASS.LTC128B.128 [R21+0x2c400], desc[UR4][R2.64+0x180], !P2 ;  /* 0x2c40018002151fae */ /* 0x0001e2000d101d44 */
[----:B------:R-:W-:-:S13]  /*29250*/  ISETP.GE.AND P1, PT, R4, 0x21, PT ;  /* 0x000000210400780c */ /* 0x000fda0003f26270 */
[----:B0-----:R-:W-:Y:S05]  /*29260*/  WARPSYNC.COLLECTIVE R15, `(.L_x_878) ;  /* 0x000000000f087348 */ /* 0x001fea0003c00000 */
[----:B------:R1:W2:Y:S02]  /*29270*/  SHFL.IDX P6, R14, R13, R12, R11 ;  /* 0x0000000c0d0e7389 */ /* 0x0002a400000c000b */
[----:B012---:R-:W-:Y:S01]  /*29280*/  ENDCOLLECTIVE ;  /* 0x000000000000791b */ /* 0x007fe20003800000 */
.L_x_878:
[----:B------:R-:W-:Y:S01]  /*29290*/  @P1 IMAD R9, R7, 0x2, R22 ;  /* 0x0000000207091824 */ /* 0x000fe200078e0216 */
[----:B------:R-:W-:Y:S01]  /*292a0*/  MOV R13, R0 ;  /* 0x00000000000d7202 */ /* 0x000fe20000000f00 */
[----:B------:R-:W-:-:S07]  /*292b0*/  IMAD.MOV.U32 R8, RZ, RZ, R14 ;  /* 0x000000ffff087224 */ /* 0x000fce00078e000e */
[----:B------:R-:W-:Y:S05]  /*292c0*/  WARPSYNC.COLLECTIVE R15, `(.L_x_879) ;  /* 0x000000000f087348 */ /* 0x000fea0003c00000 */
[----:B------:R0:W1:Y:S02]  /*292d0*/  SHFL.IDX P6, R14, R13, R12, R11 ;  /* 0x0000000c0d0e7389 */ /* 0x00006400000c000b */
[----:B01----:R-:W-:Y:S01]  /*292e0*/  ENDCOLLECTIVE ;  /* 0x000000000000791b */ /* 0x003fe20003800000 */
.L_x_879:
[----:B------:R-:W-:Y:S01]  /*292f0*/  ULDC.64 UR4, c[0x0][0x208] ;  /* 0x0000820000047ab9 */ /* 0x000fe20000000a00 */
[----:B------:R-:W-:Y:S01]  /*29300*/  MOV R13, R6 ;  /* 0x00000006000d7202 */ /* 0x000fe20000000f00 */
[----:B------:R-:W-:Y:S02]  /*29310*/  IMAD.MOV.U32 R12, RZ, RZ, 0x3 ;  /* 0x00000003ff0c7424 */ /* 0x000fe400078e00ff */
[----:B------:R-:W-:-:S05]  /*29320*/  IMAD.MOV.U32 R2, RZ, RZ, R14 ;  /* 0x000000ffff027224 */ /* 0x000fca00078e000e */
[----:B------:R-:W-:-:S04]  /*29330*/  @P1 LEA R2, P0, R36, R2, 0x1 ;  /* 0x0000000224021211 */ /* 0x000fc800078008ff */
[----:B------:R-:W-:-:S05]  /*29340*/  @P1 IADD3.X R3, RZ, R8, RZ, P0, !PT ;  /* 0x00000008ff031210 */ /* 0x000fca00007fe4ff */
        /* <DEDUP_REMOVED lines=11> */
.L_x_880:
[----:B------:R-:W-:Y:S01]  /*29400*/  @P1 LEA R21, R7, R22, 0x1 ;  /* 0x0000001607151211 */ /* 0x000fe200078e08ff */
[----:B------:R-:W-:Y:S01]  /*29410*/  IMAD.MOV.U32 R13, RZ, RZ, R0 ;  /* 0x000000ffff0d7224 */ /* 0x000fe200078e0000 */
[----:B------:R-:W-:-:S07]  /*29420*/  MOV R8, R14 ;  /* 0x0000000e00087202 */ /* 0x000fce0000000f00 */
[----:B------:R-:W-:Y:S05]  /*29430*/  WARPSYNC.COLLECTIVE R15, `(.L_x_881) ;  /* 0x000000000f087348 */ /* 0x000fea0003c00000 */
[----:B------:R0:W1:Y:S02]  /*29440*/  SHFL.IDX P6, R14, R13, R12, R11 ;  /* 0x0000000c0d0e7389 */ /* 0x00006400000c000b */
[----:B01----:R-:W-:Y:S01]  /*29450*/  ENDCOLLECTIVE ;  /* 0x000000000000791b */ /* 0x003fe20003800000 */
.L_x_881:
        /* <DEDUP_REMOVED lines=16> */
.L_x_882:
[----:B------:R-:W-:Y:S01]  /*29560*/  MOV R13, R0 ;  /* 0x00000000000d7202 */ /* 0x000fe20000000f00 */
[----:B------:R-:W-:-:S07]  /*29570*/  IMAD.MOV.U32 R8, RZ, RZ, R14 ;  /* 0x000000ffff087224 */ /* 0x000fce00078e000e */
[----:B------:R-:W-:Y:S05]  /*29580*/  WARPSYNC.COLLECTIVE R15, `(.L_x_883) ;  /* 0x000000000f087348 */ /* 0x000fea0003c00000 */
[----:B------:R0:W1:Y:S02]  /*29590*/  SHFL.IDX P6, R14, R13, R12, R11 ;  /* 0x0000000c0d0e7389 */ /* 0x00006400000c000b */
[----:B01----:R-:W-:Y:S01]  /*295a0*/  ENDCOLLECTIVE ;  /* 0x000000000000791b */ /* 0x003fe20003800000 */
.L_x_883:
[----:B------:R-:W-:Y:S01]  /*295b0*/  IMAD.MOV.U32 R0, RZ, RZ, R14 ;  /* 0x000000ffff007224 */ /* 0x000fe200078e000e */
[----:B------:R-:W-:Y:S06]  /*295c0*/  BRA `(.L_x_884) ;  /* 0xffffffa800e07947 */ /* 0x000fec000383ffff */
.L_x_751:
[----:B------:R-:W-:Y:S01]  /*295d0*/  MOV R13, R4 ;  /* 0x00000004000d7202 */ /* 0x000fe20000000f00 */
[----:B------:R-:W-:Y:S01]  /*295e0*/  IMAD.MOV.U32 R12, RZ, RZ, RZ ;  /* 0x000000ffff0c7224 */ /* 0x000fe200078e00ff */
[----:B------:R-:W-:Y:S01]  /*295f0*/  MOV R11, 0x181f ;  /* 0x0000181f000b7802 */ /* 0x000fe20000000f00 */
[----:B------:R-:W-:Y:S02]  /*29600*/  IMAD.MOV.U32 R15, RZ, RZ, -0x1 ;  /* 0xffffffffff0f7424 */ /* 0x000fe400078e00ff */
[----:B-----5:R-:W-:Y:S02]  /*29610*/  IMAD R6, R10, R8, RZ ;  /* 0x000000080a067224 */ /* 0x020fe400078e02ff */
[----:B------:R-:W-:-:S07]  /*29620*/  IMAD.IADD R0, R9, 0x1, R0 ;  /* 0x0000000109007824 */ /* 0x000fce00078e0200 */
[----:B------:R-:W-:Y:S05]  /*29630*/  WARPSYNC.COLLECTIVE R15, `(.L_x_885) ;  /* 0x000000000f087348 */ /* 0x000fea0003c00000 */
[----:B------:R0:W1:Y:S02]  /*29640*/  SHFL.IDX P6, R14, R13, R12, R11 ;  /* 0x0000000c0d0e7389 */ /* 0x00006400000c000b */
[----:B01----:R-:W-:Y:S01]  /*29650*/  ENDCOLLECTIVE ;  /* 0x000000000000791b */ /* 0x003fe20003800000 */
.L_x_885:
[----:B------:R-:W-:Y:S01]  /*29660*/  ISETP.GE.AND P1, PT, R0, R6, PT ;  /* 0x000000060000720c */ /* 0x000fe20003f26270 */
[----:B------:R-:W-:Y:S01]  /*29670*/  IMAD.MOV.U32 R13, RZ, RZ, R5 ;  /* 0x000000ffff0d7224 */ /* 0x000fe200078e0005 */
[----:B------:R-:W-:-:S11]  /*29680*/  MOV R2, R14 ;  /* 0x0000000e00027202 */ /* 0x000fd60000000f00 */
[----:B------:R-:W-:Y:S05]  /*29690*/  WARPSYNC.COLLECTIVE R15, `(.L_x_886) ;  /* 0x000000000f087348 */ /* 0x000fea0003c00000 */
[----:B------:R0:W1:Y:S02]  /*296a0*/  SHFL.IDX P6, R14, R13, R12, R11 ;  /* 0x0000000c0d0e7389 */ /* 0x00006400000c000b */
[----:B01----:R-:W-:Y:S01]  /*296b0*/  ENDCOLLECTIVE ;  /* 0x000000000000791b */ /* 0x003fe20003800000 */
.L_x_886:
[----:B------:R-:W-:Y:S01]  /*296c0*/  ULDC.64 UR4, c[0x0][0x208] ;  /* 0x0000820000047ab9 */ /* 0x000fe20000000a00 */
[----:B------:R-:W-:Y:S01]  /*296d0*/  IMAD.MOV.U32 R13, RZ, RZ, R4 ;  /* 0x000000ffff0d7224 */ /* 0x000fe200078e0004 */
[----:B------:R-:W-:Y:S02]  /*296e0*/  MOV R12, 0x1 ;  /* 0x00000001000c7802 */ /* 0x000fe40000000f00 */
[----:B------:R-:W-:-:S04]  /*296f0*/  MOV R3, R14 ;  /* 0x0000000e00037202 */ /* 0x000fc80000000f00 */
[----:B------:R-:W-:-:S04]  /*29700*/  @!P1 LEA R7, P5, R36, R3, 0x1 ;  /* 0x0000000324079211 */ /* 0x000fc800078a08ff */
[----:B------:R-:W-:Y:S01]  /*29710*/  @!P1 IADD3.X R3, RZ, R2, RZ, P5, !PT ;  /* 0x00000002ff039210 */ /* 0x000fe20002ffe4ff */
[----:B------:R-:W-:Y:S01]  /*29720*/  @!P1 IMAD.MOV.U32 R2, RZ, RZ, R7 ;  /* 0x000000ffff029224 */ /* 0x000fe200078e0007 */
[----:B------:R-:W-:-:S04]  /*29730*/  IADD3 R7, R0, 0x10, RZ ;  /* 0x0000001000077810 */ /* 0x000fc80007ffe0ff */
[----:B------:R-:W-:Y:S01]  /*29740*/  @!PT LDS RZ, [RZ] ;  /* 0x00000000fffff984 */ /* 0x000fe20000000800 */
[----:B------:R-:W-:Y:S01]  /*29750*/  @!PT LDS RZ, [RZ] ;  /* 0x00000000fffff984 */ /* 0x000fe20000000800 */
[----:B------:R-:W-:Y:S01]  /*29760*/  @!PT LDS RZ, [RZ] ;  /* 0x00000000fffff984 */ /* 0x000fe20000000800 */
[----:B------:R0:W-:Y:S04]  /*29770*/  @!P1 LDGSTS.E.BYPASS.LTC128B.128 [R37+0x14400], desc[UR4][R2.64], !P4 ;  /* 0x1440000002259fae */ /* 0x0001e8000e101d44 */
[----:B------:R0:W-:Y:S04]  /*29780*/  @!P1 LDGSTS.E.BYPASS.LTC128B.128 [R37+0x18400], desc[UR4][R2.64+0x80], !P3 ;  /* 0x1840008002259fae */ /* 0x0001e8000d901d44 */
[----:B------:R0:W-:Y:S04]  /*29790*/  @!P1 LDGSTS.E.BYPASS.LTC128B.128 [R37+0x1c400], desc[UR4][R2.64+0x100], !P2 ;  /* 0x1c40010002259fae */ /* 0x0001e8000d101d44 */
[----:B------:R0:W-:Y:S01]  /*297a0*/  @!P1 LDGSTS.E.BYPASS.LTC128B.128 [R37+0x20400], desc[UR4][R2.64+0x180], !P0 ;  /* 0x2040018002259fae */ /* 0x0001e2000c101d44 */
[----:B------:R-:W-:-:S13]  /*297b0*/  ISETP.GE.AND P1, PT, R7, R6, PT ;  /* 0x000000060700720c */ /* 0x000fda0003f26270 */
[----:B0-----:R-:W-:Y:S05]  /*297c0*/  WARPSYNC.COLLECTIVE R15, `(.L_x_887) ;  /* 0x000000000f087348 */ /* 0x001fea0003c00000 */
[----:B------:R1:W2:Y:S02]  /*297d0*/  SHFL.IDX P6, R14, R13, R12, R11 ;  /* 0x0000000c0d0e7389 */ /* 0x0002a400000c000b */
[----:B012---:R-:W-:Y:S01]  /*297e0*/  ENDCOLLECTIVE ;  /* 0x000000000000791b */ /* 0x007fe20003800000 */
.L_x_887:
[----:B------:R-:W-:Y:S01]  /*297f0*/  MOV R13, R5 ;  /* 0x00000005000d7202 */ /* 0x000fe20000000f00 */
[----:B------:R-:W-:-:S07]  /*29800*/  IMAD.MOV.U32 R2, RZ, RZ, R14 ;  /* 0x000000ffff027224 */ /* 0x000fce00078e000e */
[----:B------:R-:W-:Y:S05]  /*29810*/  WARPSYNC.COLLECTIVE R15, `(.L_x_888) ;  /* 0x000000000f087348 */ /* 0x000fea0003c00000 */
[----:B------:R0:W1:Y:S02]  /*29820*/  SHFL.IDX P6, R14, R13, R12, R11 ;  /* 0x0000000c0d0e7389 */ /* 0x00006400000c000b */
[----:B01----:R-:W-:Y:S01]  /*29830*/  ENDCOLLECTIVE ;  /* 0x000000000000791b */ /* 0x003fe20003800000 */
.L_x_888:
[----:B------:R-:W-:Y:S01]  /*29840*/  ULDC.64 UR4, c[0x0][0x208] ;  /* 0x0000820000047ab9 */ /* 0x000fe20000000a00 */
[----:B------:R-:W-:Y:S01]  /*29850*/  MOV R13, R4 ;  /* 0x00000004000d7202 */ /* 0x000fe20000000f00 */
[----:B------:R-:W-:Y:S02]  /*29860*/  IMAD.MOV.U32 R12, RZ, RZ, 0x2 ;  /* 0x00000002ff0c7424 */ /* 0x000fe400078e00ff */
[----:B------:R-:W-:-:S05]  /*29870*/  IMAD.MOV.U32 R3, RZ, RZ, R14 ;  /* 0x000000ffff037224 */ /* 0x000fca00078e000e */
[----:B------:R-:W-:-:S04]  /*29880*/  @!P1 LEA R7, P5, R36, R3, 0x1 ;  /* 0x0000000324079211 */ /* 0x000fc800078a08ff */
[----:B------:R-:W-:Y:S01]  /*29890*/  @!P1 IADD3.X R8, RZ, R2, RZ, P5, !PT ;  /* 0x00000002ff089210 */ /* 0x000fe20002ffe4ff */
[----:B------:R-:W-:Y:S02]  /*298a0*/  @!P1 IMAD.MOV.U32 R2, RZ, RZ, R7 ;  /* 0x000000ffff029224 */ /* 0x000fe400078e0007 */
[----:B------:R-:W-:Y:S01]  /*298b0*/  VIADD R7, R0, 0x20 ;  /* 0x0000002000077836 */ /* 0x000fe20000000000 */
[----:B------:R-:W-:-:S05]  /*298c0*/  @!P1 MOV R3, R8 ;  /* 0x0000000800039202 */ /* 0x000fca0000000f00 */
        /* <DEDUP_REMOVED lines=11> */
.L_x_889:
[----:B------:R-:W-:Y:S01]  /*29980*/  IMAD.MOV.U32 R13, RZ, RZ, R5 ;  /* 0x000000ffff0d7224 */ /* 0x000fe200078e0005 */
[----:B------:R-:W-:-:S07]  /*29990*/  MOV R2, R14 ;  /* 0x0000000e00027202 */ /* 0x000fce0000000f00 */
[----:B------:R-:W-:Y:S05]  /*299a0*/  WARPSYNC.COLLECTIVE R15, `(.L_x_890) ;  /* 0x000000000f087348 */ /* 0x000fea0003c00000 */
[----:B------:R0:W1:Y:S02]  /*299b0*/  SHFL.IDX P6, R14, R13, R12, R11 ;  /* 0x0000000c0d0e7389 */ /* 0x00006400000c000b */
[----:B01----:R-:W-:Y:S01]  /*299c0*/  ENDCOLLECTIVE ;  /* 0x000000000000791b */ /* 0x003fe20003800000 */
.L_x_890:
[----:B------:R-:W-:Y:S01]  /*299d0*/  ULDC.64 UR4, c[0x0][0x208] ;  /* 0x0000820000047ab9 */ /* 0x000fe20000000a00 */
[----:B------:R-:W-:Y:S01]  /*299e0*/  IMAD.MOV.U32 R13, RZ, RZ, R4 ;  /* 0x000000ffff0d7224 */ /* 0x000fe200078e0004 */
[----:B------:R-:W-:Y:S02]  /*299f0*/  MOV R12, 0x3 ;  /* 0x00000003000c7802 */ /* 0x000fe40000000f00 */
[----:B------:R-:W-:-:S04]  /*29a00*/  MOV R3, R14 ;  /* 0x0000000e00037202 */ /* 0x000fc80000000f00 */
[----:B------:R-:W-:-:S05]  /*29a10*/  @!P1 LEA R7, P5, R36, R3, 0x1 ;  /* 0x0000000324079211 */ /* 0x000fca00078a08ff */
[----:B------:R-:W-:Y:S01]  /*29a20*/  @!P1 IMAD.X R8, RZ, RZ, R2, P5 ;  /* 0x000000ffff089224 */ /* 0x000fe200028e0602 */
[----:B------:R-:W-:Y:S02]  /*29a30*/  @!P1 MOV R2, R7 ;  /* 0x0000000700029202 */ /* 0x000fe40000000f00 */
[----:B------:R-:W-:Y:S01]  /*29a40*/  IADD3 R7, R0, 0x30, RZ ;  /* 0x0000003000077810 */ /* 0x000fe20007ffe0ff */
[----:B------:R-:W-:-:S05]  /*29a50*/  @!P1 IMAD.MOV.U32 R3, RZ, RZ, R8 ;  /* 0x000000ffff039224 */ /* 0x000fca00078e0008 */
        /* <DEDUP_REMOVED lines=11> */
.L_x_891:
[----:B------:R-:W-:Y:S01]  /*29b10*/  MOV R13, R5 ;  /* 0x00000005000d7202 */ /* 0x000fe20000000f00 */
[----:B------:R-:W-:-:S07]  /*29b20*/  IMAD.MOV.U32 R2, RZ, RZ, R14 ;  /* 0x000000ffff027224 */ /* 0x000fce00078e000e */
[----:B------:R-:W-:Y:S05]  /*29b30*/  WARPSYNC.COLLECTIVE R15, `(.L_x_892) ;  /* 0x000000000f087348 */ /* 0x000fea0003c00000 */
[----:B------:R0:W1:Y:S02]  /*29b40*/  SHFL.IDX P6, R14, R13, R12, R11 ;  /* 0x0000000c0d0e7389 */ /* 0x00006400000c000b */
[----:B01----:R-:W-:Y:S01]  /*29b50*/  ENDCOLLECTIVE ;  /* 0x000000000000791b */ /* 0x003fe20003800000 */
.L_x_892:
        /* <DEDUP_REMOVED lines=20> */
.L_x_893:
[----:B------:R-:W-:Y:S01]  /*29ca0*/  IMAD.MOV.U32 R13, RZ, RZ, R5 ;  /* 0x000000ffff0d7224 */ /* 0x000fe200078e0005 */
[----:B------:R-:W-:-:S07]  /*29cb0*/  MOV R2, R14 ;  /* 0x0000000e00027202 */ /* 0x000fce0000000f00 */
[----:B------:R-:W-:Y:S05]  /*29cc0*/  WARPSYNC.COLLECTIVE R15, `(.L_x_894) ;  /* 0x000000000f087348 */ /* 0x000fea0003c00000 */
[----:B------:R0:W1:Y:S02]  /*29cd0*/  SHFL.IDX P6, R14, R13, R12, R11 ;  /* 0x0000000c0d0e7389 */ /* 0x00006400000c000b */
[----:B01----:R-:W-:Y:S01]  /*29ce0*/  ENDCOLLECTIVE ;  /* 0x000000000000791b */ /* 0x003fe20003800000 */
.L_x_894:
        /* <DEDUP_REMOVED lines=20> */
.L_x_895:
[----:B------:R-:W-:Y:S01]  /*29e30*/  MOV R13, R5 ;  /* 0x00000005000d7202 */ /* 0x000fe20000000f00 */
[----:B------:R-:W-:-:S07]  /*29e40*/  IMAD.MOV.U32 R2, RZ, RZ, R14 ;  /* 0x000000ffff027224 */ /* 0x000fce00078e000e */
[----:B------:R-:W-:Y:S05]  /*29e50*/  WARPSYNC.COLLECTIVE R15, `(.L_x_896) ;  /* 0x000000000f087348 */ /* 0x000fea0003c00000 */
[----:B------:R0:W1:Y:S02]  /*29e60*/  SHFL.IDX P6, R14, R13, R12, R11 ;  /* 0x0000000c0d0e7389 */ /* 0x00006400000c000b */
[----:B01----:R-:W-:Y:S01]  /*29e70*/  ENDCOLLECTIVE ;  /* 0x000000000000791b */ /* 0x003fe20003800000 */
.L_x_896:
        /* <DEDUP_REMOVED lines=20> */
.L_x_897:
[----:B------:R-:W-:Y:S01]  /*29fc0*/  IMAD.MOV.U32 R13, RZ, RZ, R5 ;  /* 0x000000ffff0d7224 */ /* 0x000fe200078e0005 */
[----:B------:R-:W-:-:S07]  /*29fd0*/  MOV R2, R14 ;  /* 0x0000000e00027202 */ /* 0x000fce0000000f00 */
[----:B------:R-:W-:Y:S05]  /*29fe0*/  WARPSYNC.COLLECTIVE R15, `(.L_x_898) ;  /* 0x000000000f087348 */ /* 0x000fea0003c00000 */
[----:B------:R0:W1:Y:S02]  /*29ff0*/  SHFL.IDX P6, R14, R13, R12, R11 ;  /* 0x0000000c0d0e7389 */ /* 0x00006400000c000b */
[----:B01----:R-:W-:Y:S01]  /*2a000*/  ENDCOLLECTIVE ;  /* 0x000000000000791b */ /* 0x003fe20003800000 */
.L_x_898:
[----:B------:R-:W-:Y:S01]  /*2a010*/  ULDC.64 UR4, c[0x0][0x208] ;  /* 0x0000820000047ab9 */ /* 0x000fe20000000a00 */
[----:B------:R-:W-:Y:S01]  /*2a020*/  MOV R13, R4 ;  /* 0x00000004000d7202 */ /* 0x000fe20000000f00 */
[----:B------:R-:W-:Y:S01]  /*2a030*/  IMAD.MOV.U32 R12, RZ, RZ, 0x7 ;  /* 0x00000007ff0c7424 */ /* 0x000fe200078e00ff */
[----:B------:R-:W-:-:S04]  /*2a040*/  MOV R3, R14 ;  /* 0x0000000e00037202 */ /* 0x000fc80000000f00 */
[----:B------:R-:W-:-:S05]  /*2a050*/  @!P1 LEA R7, P5, R36, R3, 0x1 ;  /* 0x0000000324079211 */ /* 0x000fca00078a08ff */
[----:B------:R-:W-:Y:S01]  /*2a060*/  @!P1 IMAD.X R8, RZ, RZ, R2, P5 ;  /* 0x000000ffff089224 */ /* 0x000fe200028e0602 */
[----:B------:R-:W-:-:S03]  /*2a070*/  @!P1 MOV R2, R7 ;  /* 0x0000000700029202 */ /* 0x000fc60000000f00 */
[----:B------:R-:W-:-:S05]  /*2a080*/  @!P1 IMAD.MOV.U32 R3, RZ, RZ, R8 ;  /* 0x000000ffff039224 */ /* 0x000fca00078e0008 */
[----:B------:R-:W-:Y:S01]  /*2a090*/  @!PT LDS RZ, [RZ] ;  /* 0x00000000fffff984 */ /* 0x000fe20000000800 */
[----:B------:R-:W-:Y:S01]  /*2a0a0*/  @!PT LDS RZ, [RZ] ;  /* 0x00000000fffff984 */ /* 0x000fe20000000800 */
[----:B------:R-:W-:Y:S01]  /*2a0b0*/  @!PT LDS RZ, [RZ] ;  /* 0x00000000fffff984 */ /* 0x000fe20000000800 */
[----:B------:R0:W-:Y:S04]  /*2a0c0*/  @!P1 LDGSTS.E.BYPASS.LTC128B.128 [R37+0x17400], desc[UR4][R2.64], !P4 ;  /* 0x1740000002259fae */ /* 0x0001e8000e101d44 */
[----:B------:R0:W-:Y:S04]  /*2a0d0*/  @!P1 LDGSTS.E.BYPASS.LTC128B.128 [R37+0x1b400], desc[UR4][R2.64+0x80], !P3 ;  /* 0x1b40008002259fae */ /* 0x0001e8000d901d44 */
[----:B------:R0:W-:Y:S04]  /*2a0e0*/  @!P1 LDGSTS.E.BYPASS.LTC128B.128 [R37+0x1f400], desc[UR4][R2.64+0x100], !P2 ;  /* 0x1f40010002259fae */ /* 0x0001e8000d101d44 */
[----:B------:R0:W-:Y:S02]  /*2a0f0*/  @!P1 LDGSTS.E.BYPASS.LTC128B.128 [R37+0x23400], desc[UR4][R2.64+0x180], !P0 ;  /* 0x2340018002259fae */ /* 0x0001e4000c101d44 */
[----:B0-----:R-:W-:Y:S05]  /*2a100*/  WARPSYNC.COLLECTIVE R15, `(.L_x_899) ;  /* 0x000000000f087348 */ /* 0x001fea0003c00000 */
[----:B------:R1:W2:Y:S02]  /*2a110*/  SHFL.IDX P6, R14, R13, R12, R11 ;  /* 0x0000000c0d0e7389 */ /* 0x0002a400000c000b */
[----:B012---:R-:W-:Y:S01]  /*2a120*/  ENDCOLLECTIVE ;  /* 0x000000000000791b */ /* 0x007fe20003800000 */
.L_x_899:
[----:B------:R-:W-:Y:S01]  /*2a130*/  IMAD.MOV.U32 R13, RZ, RZ, R5 ;  /* 0x000000ffff0d7224 */ /* 0x000fe200078e0005 */
[----:B------:R-:W-:-:S07]  /*2a140*/  MOV R7, R14 ;  /* 0x0000000e00077202 */ /* 0x000fce0000000f00 */
[----:B------:R-:W-:Y:S05]  /*2a150*/  WARPSYNC.COLLECTIVE R15, `(.L_x_900) ;  /* 0x000000000f087348 */ /* 0x000fea0003c00000 */
[----:B------:R0:W1:Y:S02]  /*2a160*/  SHFL.IDX P6, R14, R13, R12, R11 ;  /* 0x0000000c0d0e7389 */ /* 0x00006400000c000b */
[----:B01----:R-:W-:Y:S01]  /*2a170*/  ENDCOLLECTIVE ;  /* 0x000000000000791b */ /* 0x003fe20003800000 */
.L_x_900:
[----:B------:R-:W-:Y:S05]  /*2a180*/  BRA `(.L_x_901) ;  /* 0xffffffac00507947 */ /* 0x000fea000383ffff */
.L_x_756:
[----:B0-----:R0:W2:Y:S02]  /*2a190*/  SYNCS.PHASECHK.TRANS64.TRYWAIT P0, [R22+URZ+0x38820], R3 ;  /* 0x03882003160075a7 */ /* 0x0010a4000800017f */
[----:B--2---:R-:W-:Y:S05]  /*2a1a0*/  @!P0 NANOSLEEP.SYNCS 0x989680 ;  /* 0x009896800000895d */ /* 0x004fea0003900000 */
[----:B------:R-:W2:Y:S02]  /*2a1b0*/  @!P0 SYNCS.PHASECHK.TRANS64 P0, [R22+URZ+0x38820], R3 ;  /* 0x03882003160085a7 */ /* 0x000ea4000800007f */
[----:B--2---:R-:W-:Y:S05]  /*2a1c0*/  @!P0 BRA `(.L_x_756) ;  /* 0xfffffffc00f08947 */ /* 0x004fea000383ffff */
[----:B------:R-:W-:Y:S05]  /*2a1d0*/  BRA `(.L_x_902) ;  /* 0xffffffac00c87947 */ /* 0x000fea000383ffff */
.L_x_761:
[----:B0-----:R0:W1:Y:S02]  /*2a1e0*/  SYNCS.PHASECHK.TRANS64.TRYWAIT P0, [R6+URZ+0x38840], R3 ;  /* 0x03884003060075a7 */ /* 0x001064000800017f */
[----:B-1----:R-:W-:Y:S05]  /*2a1f0*/  @!P0 NANOSLEEP.SYNCS 0x989680 ;  /* 0x009896800000895d */ /* 0x002fea0003900000 */
[----:B------:R-:W1:Y:S02]  /*2a200*/  @!P0 SYNCS.PHASECHK.TRANS64 P0, [R6+URZ+0x38840], R3 ;  /* 0x03884003060085a7 */ /* 0x000e64000800007f */
[----:B-1----:R-:W-:Y:S05]  /*2a210*/  @!P0 BRA `(.L_x_761) ;  /* 0xfffffffc00f08947 */ /* 0x002fea000383ffff */
[----:B------:R-:W-:Y:S05]  /*2a220*/  BRA `(.L_x_903) ;  /* 0xffffffb000c07947 */ /* 0x000fea000383ffff */
.L_x_762:
        /* <DEDUP_REMOVED lines=8> */
.L_x_905:
[----:B------:R-:W-:Y:S05]  /*2a2b0*/  BSYNC B1 ;  /* 0x0000000000017941 */ /* 0x000fea0003800000 */
.L_x_904:
[----:B------:R-:W-:Y:S01]  /*2a2c0*/  IMAD.MOV.U32 R13, RZ, RZ, R8 ;  /* 0x000000ffff0d7224 */ /* 0x000fe200078e0008 */
[----:B------:R-:W-:Y:S01]  /*2a2d0*/  MOV R12, RZ ;  /* 0x000000ff000c7202 */ /* 0x000fe20000000f00 */
[----:B------:R-:W-:Y:S01]  /*2a2e0*/  IMAD.MOV.U32 R11, RZ, RZ, 0x181f ;  /* 0x0000181fff0b7424 */ /* 0x000fe200078e00ff */
[----:B------:R-:W-:Y:S02]  /*2a2f0*/  MOV R15, 0xffffffff ;  /* 0xffffffff000f7802 */ /* 0x000fe40000000f00 */
[----:B------:R-:W-:Y:S02]  /*2a300*/  MOV R3, R14 ;  /* 0x0000000e00037202 */ /* 0x000fe40000000f00 */
[----:B------:R-:W-:-:S07]  /*2a310*/  LOP3.LUT R23, R23, 0xfffffdff, RZ, 0xc0, !PT ;  /* 0xfffffdff17177812 */ /* 0x000fce00078ec0ff */
[----:B------:R-:W-:Y:S05]  /*2a320*/  WARPSYNC.COLLECTIVE R15, `(.L_x_906) ;  /* 0x000000000f087348 */ /* 0x000fea0003c00000 */
[----:B------:R0:W1:Y:S02]  /*2a330*/  SHFL.IDX P6, R14, R13, R12, R11 ;  /* 0x0000000c0d0e7389 */ /* 0x00006400000c000b */
[----:B01----:R-:W-:Y:S01]  /*2a340*/  ENDCOLLECTIVE ;  /* 0x000000000000791b */ /* 0x003fe20003800000 */
.L_x_906:
[----:B------:R-:W-:Y:S01]  /*2a350*/  SHF.L.U32 R0, R36, 0x1, RZ ;  /* 0x0000000124007819 */ /* 0x000fe200000006ff */
[----:B------:R-:W-:Y:S01]  /*2a360*/  ULDC.64 UR4, c[0x0][0x208] ;  /* 0x0000820000047ab9 */ /* 0x000fe20000000a00 */
[----:B------:R-:W-:Y:S02]  /*2a370*/  @P3 LOP3.LUT R23, R23, 0x200, RZ, 0xfc, !PT ;  /* 0x0000020017173812 */ /* 0x000fe400078efcff */
[----:B------:R-:W-:Y:S02]  /*2a380*/  LEA R9, R9, R22, 0x1 ;  /* 0x0000001609097211 */ /* 0x000fe400078e08ff */
[C---:B------:R-:W-:Y:S02]  /*2a390*/  LOP3.LUT P3, RZ, R23.reuse, 0x10, RZ, 0xc0, !PT ;  /* 0x0000001017ff7812 */ /* 0x040fe4000786c0ff */
[----:B------:R-:W-:-:S04]  /*2a3a0*/  LOP3.LUT R23, R23, 0xfffffeff, RZ, 0xc0, !PT ;  /* 0xfffffeff17177812 */ /* 0x000fc800078ec0ff */
[----:B------:R-:W-:Y:S01]  /*2a3b0*/  @P2 LOP3.LUT R23, R23, 0x100, RZ, 0xfc, !PT ;  /* 0x0000010017172812 */ /* 0x000fe200078efcff */
[----:B------:R-:W-:Y:S01]  /*2a3c0*/  IMAD.MOV.U32 R13, RZ, RZ, R10 ;  /* 0x000000ffff0d7224 */ /* 0x000fe200078e000a */
[----:B------:R-:W-:Y:S02]  /*2a3d0*/  MOV R12, 0x1 ;  /* 0x00000001000c7802 */ /* 0x000fe40000000f00 */
[C---:B------:R-:W-:Y:S02]  /*2a3e0*/  LOP3.LUT P2, RZ, R23.reuse, 0x8, RZ, 0xc0, !PT ;  /* 0x0000000817ff7812 */ /* 0x040fe4000784c0ff */
[----:B------:R-:W-:-:S04]  /*2a3f0*/  LOP3.LUT R23, R23, 0xffffff7f, RZ, 0xc0, !PT ;  /* 0xffffff7f17177812 */ /* 0x000fc800078ec0ff */
[----:B------:R-:W-:Y:S01]  /*2a400*/  @P1 LOP3.LUT R23, R23, 0x80, RZ, 0xfc, !PT ;  /* 0x0000008017171812 */ /* 0x000fe200078efcff */
[----:B------:R-:W-:-:S03]  /*2a410*/  IMAD.MOV.U32 R2, RZ, RZ, R14 ;  /* 0x000000ffff027224 */ /* 0x000fc600078e000e */
[----:B------:R-:W-:Y:S02]  /*2a420*/  LOP3.LUT P1, RZ, R23, 0x4, RZ, 0xc0, !PT ;  /* 0x0000000417ff7812 */ /* 0x000fe4000782c0ff */
[----:B------:R-:W-:-:S05]  /*2a430*/  IADD3 R2, P0, R2, R0, RZ ;  /* 0x0000000002027210 */ /* 0x000fca0007f1e0ff */
[----:B------:R-:W-:-:S05]  /*2a440*/  IMAD.X R3, RZ, RZ, R3, P0 ;  /* 0x000000ffff037224 */ /* 0x000fca00000e0603 */
[----:B------:R-:W-:Y:S01]  /*2a450*/  @!PT LDS RZ, [RZ] ;  /* 0x00000000fffff984 */ /* 0x000fe20000000800 */
[----:B------:R-:W-:Y:S01]  /*2a460*/  @!PT LDS RZ, [RZ] ;  /* 0x00000000fffff984 */ /* 0x000fe20000000800 */
[----:B------:R-:W-:Y:S01]  /*2a470*/  @!PT LDS RZ, [RZ] ;  /* 0x00000000fffff984 */ /* 0x000fe20000000800 */
[----:B------:R0:W-:Y:S04]  /*2a480*/  LDGSTS.E.BYPASS.LTC128B.128 [R9+0x24400], desc[UR4][R2.64], !P3 ;  /* 0x2440000002097fae */ /* 0x0001e8000d901d44 */
[----:B------:R0:W-:Y:S04]  /*2a490*/  LDGSTS.E.BYPASS.LTC128B.128 [R9+0x26c00], desc[UR4][R2.64+0x80], !P2 ;  /* 0x26c0008002097fae */ /* 0x0001e8000d101d44 */
[----:B------:R0:W-:Y:S04]  /*2a4a0*/  LDGSTS.E.BYPASS.LTC128B.128 [R9+0x29400], desc[UR4][R2.64+0x100], !P1 ;  /* 0x2940010002097fae */ /* 0x0001e8000c901d44 */
[----:B------:R0:W-:Y:S02]  /*2a4b0*/  LDGSTS.E.BYPASS.LTC128B.128 [R9+0x2bc00], desc[UR4][R2.64+0x180], !P5 ;  /* 0x2bc0018002097fae */ /* 0x0001e4000e901d44 */
[----:B0-----:R-:W-:Y:S05]  /*2a4c0*/  WARPSYNC.COLLECTIVE R15, `(.L_x_907) ;  /* 0x000000000f087348 */ /* 0x001fea0003c00000 */
[----:B------:R1:W2:Y:S02]  /*2a4d0*/  SHFL.IDX P6, R14, R13, R12, R11 ;  /* 0x0000000c0d0e7389 */ /* 0x0002a400000c000b */
[----:B012---:R-:W-:Y:S01]  /*2a4e0*/  ENDCOLLECTIVE ;  /* 0x000000000000791b */ /* 0x007fe20003800000 */
.L_x_907:
[----:B------:R-:W-:Y:S01]  /*2a4f0*/  MOV R13, R8 ;  /* 0x00000008000d7202 */ /* 0x000fe20000000f00 */
[----:B------:R-:W-:-:S07]  /*2a500*/  IMAD.MOV.U32 R35, RZ, RZ, R14 ;  /* 0x000000ffff237224 */ /* 0x000fce00078e000e */
[----:B------:R-:W-:Y:S05]  /*2a510*/  WARPSYNC.COLLECTIVE R15, `(.L_x_908) ;  /* 0x000000000f087348 */ /* 0x000fea0003c00000 */
[----:B------:R0:W1:Y:S02]  /*2a520*/  SHFL.IDX P6, R14, R13, R12, R11 ;  /* 0x0000000c0d0e7389 */ /* 0x00006400000c000b */
[----:B01----:R-:W-:Y:S01]  /*2a530*/  ENDCOLLECTIVE ;  /* 0x000000000000791b */ /* 0x003fe20003800000 */
.L_x_908:
[----:B------:R-:W-:Y:S01]  /*2a540*/  ULDC.64 UR4, c[0x0][0x208] ;  /* 0x0000820000047ab9 */ /* 0x000fe20000000a00 */
[----:B------:R-:W-:Y:S01]  /*2a550*/  IMAD.MOV.U32 R13, RZ, RZ, R10 ;  /* 0x000000ffff0d7224 */ /* 0x000fe200078e000a */
[----:B------:R-:W-:Y:S01]  /*2a560*/  MOV R12, 0x2 ;  /* 0x00000002000c7802 */ /* 0x000fe20000000f00 */
[----:B------:R-:W-:-:S05]  /*2a570*/  IMAD.MOV.U32 R2, RZ, RZ, R14 ;  /* 0x000000ffff027224 */ /* 0x000fca00078e000e */
[----:B------:R-:W-:-:S04]  /*2a580*/  IADD3 R2, P0, R2, R0, RZ ;  /* 0x0000000002027210 */ /* 0x000fc80007f1e0ff */
[----:B------:R-:W-:-:S05]  /*2a590*/  IADD3.X R3, RZ, R35, RZ, P0, !PT ;  /* 0x00000023ff037210 */ /* 0x000fca00007fe4ff */
        /* <DEDUP_REMOVED lines=10> */
.L_x_909:
[----:B------:R-:W-:Y:S01]  /*2a640*/  MOV R13, R8 ;  /* 0x00000008000d7202 */ /* 0x000fe20000000f00 */
[----:B------:R-:W-:-:S07]  /*2a650*/  IMAD.MOV.U32 R35, RZ, RZ, R14 ;  /* 0x000000ffff237224 */ /* 0x000fce00078e000e */
[----:B------:R-:W-:Y:S05]  /*2a660*/  WARPSYNC.COLLECTIVE R15, `(.L_x_910) ;  /* 0x000000000f087348 */ /* 0x000fea0003c00000 */
[----:B------:R0:W1:Y:S02]  /*2a670*/  SHFL.IDX P6, R14, R13, R12, R11 ;  /* 0x0000000c0d0e7389 */ /* 0x00006400000c000b */
[----:B01----:R-:W-:Y:S01]  /*2a680*/  ENDCOLLECTIVE ;  /* 0x000000000000791b */ /* 0x003fe20003800000 */
.L_x_910:
        /* <DEDUP_REMOVED lines=16> */
.L_x_911:
[----:B------:R-:W-:Y:S01]  /*2a790*/  MOV R13, R8 ;  /* 0x00000008000d7202 */ /* 0x000fe20000000f00 */
[----:B------:R-:W-:-:S07]  /*2a7a0*/  IMAD.MOV.U32 R35, RZ, RZ, R14 ;  /* 0x000000ffff237224 */ /* 0x000fce00078e000e */
[----:B------:R-:W-:Y:S05]  /*2a7b0*/  WARPSYNC.COLLECTIVE R15, `(.L_x_912) ;  /* 0x000000000f087348 */ /* 0x000fea0003c00000 */
[----:B------:R0:W1:Y:S02]  /*2a7c0*/  SHFL.IDX P6, R14, R13, R12, R11 ;  /* 0x0000000c0d0e7389 */ /* 0x00006400000c000b */
[----:B01----:R-:W-:Y:S01]  /*2a7d0*/  ENDCOLLECTIVE ;  /* 0x000000000000791b */ /* 0x003fe20003800000 */
.L_x_912:
        /* <DEDUP_REMOVED lines=9> */
[----:B------:R0:W-:Y:S01]  /*2a870*/  LDGSTS.E.BYPASS.LTC128B.128 [R9+0x25c00], desc[UR4][R2.64], !P3 ;  /* 0x25c0000002097fae */ /* 0x0001e2000d901d44 */
[----:B------:R-:W-:-:S03]  /*2a880*/  LOP3.LUT P3, RZ, R23, 0x200, RZ, 0xc0, !PT ;  /* 0x0000020017ff7812 */ /* 0x000fc6000786c0ff */
[----:B------:R0:W-:Y:S01]  /*2a890*/  LDGSTS.E.BYPASS.LTC128B.128 [R9+0x28400], desc[UR4][R2.64+0x80], !P2 ;  /* 0x2840008002097fae */ /* 0x0001e2000d101d44 */
[----:B------:R-:W-:-:S03]  /*2a8a0*/  LOP3.LUT P2, RZ, R23, 0x100, RZ, 0xc0, !PT ;  /* 0x0000010017ff7812 */ /* 0x000fc6000784c0ff */
[----:B------:R0:W-:Y:S01]  /*2a8b0*/  LDGSTS.E.BYPASS.LTC128B.128 [R9+0x2ac00], desc[UR4][R2.64+0x100], !P1 ;  /* 0x2ac0010002097fae */ /* 0x0001e2000c901d44 */
[----:B------:R-:W-:-:S03]  /*2a8c0*/  LOP3.LUT P1, RZ, R23, 0x80, RZ, 0xc0, !PT ;  /* 0x0000008017ff7812 */ /* 0x000fc6000782c0ff */
[----:B------:R0:W-:Y:S10]  /*2a8d0*/  LDGSTS.E.BYPASS.LTC128B.128 [R9+0x2d400], desc[UR4][R2.64+0x180], !P5 ;  /* 0x2d40018002097fae */ /* 0x0001f4000e901d44 */
[----:B0-----:R-:W-:Y:S05]  /*2a8e0*/  WARPSYNC.COLLECTIVE R15, `(.L_x_913) ;  /* 0x000000000f087348 */ /* 0x001fea0003c00000 */
[----:B------:R1:W2:Y:S02]  /*2a8f0*/  SHFL.IDX P6, R14, R13, R12, R11 ;  /* 0x0000000c0d0e7389 */ /* 0x0002a400000c000b */
[----:B012---:R-:W-:Y:S01]  /*2a900*/  ENDCOLLECTIVE ;  /* 0x000000000000791b */ /* 0x007fe20003800000 */
.L_x_913:
[----:B------:R-:W-:Y:S01]  /*2a910*/  MOV R13, R8 ;  /* 0x00000008000d7202 */ /* 0x000fe20000000f00 */
[----:B------:R-:W-:-:S07]  /*2a920*/  IMAD.MOV.U32 R35, RZ, RZ, R14 ;  /* 0x000000ffff237224 */ /* 0x000fce00078e000e */
[----:B------:R-:W-:Y:S05]  /*2a930*/  WARPSYNC.COLLECTIVE R15, `(.L_x_914) ;  /* 0x000000000f087348 */ /* 0x000fea0003c00000 */
[----:B------:R0:W1:Y:S02]  /*2a940*/  SHFL.IDX P6, R14, R13, R12, R11 ;  /* 0x0000000c0d0e7389 */ /* 0x00006400000c000b */
[----:B01----:R-:W-:Y:S01]  /*2a950*/  ENDCOLLECTIVE ;  /* 0x000000000000791b */ /* 0x003fe20003800000 */
.L_x_914:
[----:B------:R-:W-:Y:S01]  /*2a960*/  IMAD.MOV.U32 R2, RZ, RZ, R14 ;  /* 0x000000ffff027224 */ /* 0x000fe200078e000e */
[----:B------:R-:W-:Y:S06]  /*2a970*/  BRA `(.L_x_915) ;  /* 0xffffffb000087947 */ /* 0x000fec000383ffff */
.L_x_767:
[----:B-1----:R1:W2:Y:S02]  /*2a980*/  SYNCS.PHASECHK.TRANS64.TRYWAIT P0, [R6+URZ+0x38860], R2 ;  /* 0x03886002060075a7 */ /* 0x0022a4000800017f */
[----:B--2---:R-:W-:Y:S05]  /*2a990*/  @!P0 NANOSLEEP.SYNCS 0x989680 ;  /* 0x009896800000895d */ /* 0x004fea0003900000 */
[----:B------:R-:W2:Y:S02]  /*2a9a0*/  @!P0 SYNCS.PHASECHK.TRANS64 P0, [R6+URZ+0x38860], R2 ;  /* 0x03886002060085a7 */ /* 0x000ea4000800007f */
[----:B--2---:R-:W-:Y:S05]  /*2a9b0*/  @!P0 BRA `(.L_x_767) ;  /* 0xfffffffc00f08947 */ /* 0x004fea000383ffff */
[----:B------:R-:W-:Y:S05]  /*2a9c0*/  BRA `(.L_x_916) ;  /* 0xffffffb000887947 */ /* 0x000fea000383ffff */
.L_x_768:
        /* <DEDUP_REMOVED lines=8> */
.L_x_918:
[----:B------:R-:W-:Y:S05]  /*2aa50*/  BSYNC B1 ;  /* 0x0000000000017941 */ /* 0x000fea0003800000 */
.L_x_917:
[----:B------:R-:W-:Y:S01]  /*2aa60*/  IMAD.MOV.U32 R13, RZ, RZ, R24 ;  /* 0x000000ffff0d7224 */ /* 0x000fe200078e0018 */
[----:B------:R-:W-:Y:S01]  /*2aa70*/  MOV R12, RZ ;  /* 0x000000ff000c7202 */ /* 0x000fe20000000f00 */
[----:B------:R-:W-:Y:S01]  /*2aa80*/  IMAD.MOV.U32 R11, RZ, RZ, 0x181f ;  /* 0x0000181fff0b7424 */ /* 0x000fe200078e00ff */
[----:B------:R-:W-:Y:S01]  /*2aa90*/  MOV R15, 0xffffffff ;  /* 0xffffffff000f7802 */ /* 0x000fe20000000f00 */
[----:B------:R-:W-:Y:S01]  /*2aaa0*/  IMAD R7, R7, 0x2, R22 ;  /* 0x0000000207077824 */ /* 0x000fe200078e0216 */
[----:B------:R-:W-:-:S07]  /*2aab0*/  MOV R3, R14 ;  /* 0x0000000e00037202 */ /* 0x000fce0000000f00 */
[----:B------:R-:W-:Y:S05]  /*2aac0*/  WARPSYNC.COLLECTIVE R15, `(.L_x_919) ;  /* 0x000000000f087348 */ /* 0x000fea0003c00000 */
[----:B------:R0:W1:Y:S02]  /*2aad0*/  SHFL.IDX P6, R14, R13, R12, R11 ;  /* 0x0000000c0d0e7389 */ /* 0x00006400000c000b */
[----:B01----:R-:W-:Y:S01]  /*2aae0*/  ENDCOLLECTIVE ;  /* 0x000000000000791b */ /* 0x003fe20003800000 */
.L_x_919:
[----:B------:R-:W-:Y:S01]  /*2aaf0*/  ULDC.64 UR4, c[0x0][0x208] ;  /* 0x0000820000047ab9 */ /* 0x000fe20000000a00 */
[----:B------:R-:W-:Y:S01]  /*2ab00*/  MOV R13, R25 ;  /* 0x00000019000d7202 */ /* 0x000fe20000000f00 */
[----:B------:R-:W-:Y:S02]  /*2ab10*/  IMAD.MOV.U32 R12, RZ, RZ, 0x1 ;  /* 0x00000001ff0c7424 */ /* 0x000fe400078e00ff */
[----:B------:R-:W-:-:S05]  /*2ab20*/  IMAD.MOV.U32 R2, RZ, RZ, R14 ;  /* 0x000000ffff027224 */ /* 0x000fca00078e000e */
[----:B------:R-:W-:-:S04]  /*2ab30*/  IADD3 R2, P0, R2, R0, RZ ;  /* 0x0000000002027210 */ /* 0x000fc80007f1e0ff */
[----:B------:R-:W-:Y:S02]  /*2ab40*/  IADD3.X R3, RZ, R3, RZ, P0, !PT ;  /* 0x00000003ff037210 */ /* 0x000fe400007fe4ff */
        /* <DEDUP_REMOVED lines=10> */
[----:B------:R0:W-:Y:S02]  /*2abf0*/  LDGSTS.E.BYPASS.LTC128B.128 [R7+0x7c00], desc[UR4][R2.64+0x180], !P0 ;  /* 0x07c0018002077fae */ /* 0x0001e4000c101d44 */
[----:B0-----:R-:W-:Y:S05]  /*2ac00*/  WARPSYNC.COLLECTIVE R15, `(.L_x_920) ;  /* 0x000000000f087348 */ /* 0x001fea0003c00000 */
[----:B------:R1:W2:Y:S02]  /*2ac10*/  SHFL.IDX P6, R14, R13, R12, R11 ;  /* 0x0000000c0d0e7389 */ /* 0x0002a400000c000b */
[----:B012---:R-:W-:Y:S01]  /*2ac20*/  ENDCOLLECTIVE ;  /* 0x000000000000791b */ /* 0x007fe20003800000 */
.L_x_920:
[----:B------:R-:W-:Y:S01]  /*2ac30*/  IMAD.MOV.U32 R13, RZ, RZ, R24 ;  /* 0x000000ffff0d7224 */ /* 0x000fe200078e0018 */
[----:B------:R-:W-:-:S07]  /*2ac40*/  MOV R3, R14 ;  /* 0x0000000e00037202 */ /* 0x000fce0000000f00 */
[----:B------:R-:W-:Y:S05]  /*2ac50*/  WARPSYNC.COLLECTIVE R15, `(.L_x_921) ;  /* 0x000000000f087348 */ /* 0x000fea0003c00000 */
[----:B------:R0:W1:Y:S02]  /*2ac60*/  SHFL.IDX P6, R14, R13, R12, R11 ;  /* 0x0000000c0d0e7389 */ /* 0x00006400000c000b */
[----:B01----:R-:W-:Y:S01]  /*2ac70*/  ENDCOLLECTIVE ;  /* 0x000000000000791b */ /* 0x003fe20003800000 */
.L_x_921:
[----:B------:R-:W-:Y:S01]  /*2ac80*/  ULDC.64 UR4, c[0x0][0x208] ;  /* 0x0000820000047ab9 */ /* 0x000fe20000000a00 */
[----:B------:R-:W-:Y:S01]  /*2ac90*/  MOV R13, R25 ;  /* 0x00000019000d7202 */ /* 0x000fe20000000f00 */
[----:B------:R-:W-:Y:S01]  /*2aca0*/  IMAD.MOV.U32 R12, RZ, RZ, 0x2 ;  /* 0x00000002ff0c7424 */ /* 0x000fe200078e00ff */
[----:B------:R-:W-:-:S04]  /*2acb0*/  MOV R2, R14 ;  /* 0x0000000e00027202 */ /* 0x000fc80000000f00 */
[----:B------:R-:W-:-:S05]  /*2acc0*/  IADD3 R2, P0, R2, R0, RZ ;  /* 0x0000000002027210 */ /* 0x000fca0007f1e0ff */
        /* <DEDUP_REMOVED lines=15> */
.L_x_922:
[----:B------:R-:W-:Y:S01]  /*2adc0*/  IMAD.MOV.U32 R13, RZ, RZ, R24 ;  /* 0x000000ffff0d7224 */ /* 0x000fe200078e0018 */
[----:B------:R-:W-:-:S07]  /*2add0*/  MOV R3, R14 ;  /* 0x0000000e00037202 */ /* 0x000fce0000000f00 */
[----:B------:R-:W-:Y:S05]  /*2ade0*/  WARPSYNC.COLLECTIVE R15, `(.L_x_923) ;  /* 0x000000000f087348 */ /* 0x000fea0003c00000 */
[----:B------:R0:W1:Y:S02]  /*2adf0*/  SHFL.IDX P6, R14, R13, R12, R11 ;  /* 0x0000000c0d0e7389 */ /* 0x00006400000c000b */
[----:B01----:R-:W-:Y:S01]  /*2ae00*/  ENDCOLLECTIVE ;  /* 0x000000000000791b */ /* 0x003fe20003800000 */
.L_x_923:
        /* <DEDUP_REMOVED lines=20> */
.L_x_924:
[----:B------:R-:W-:Y:S01]  /*2af50*/  IMAD.MOV.U32 R13, RZ, RZ, R24 ;  /* 0x000000ffff0d7224 */ /* 0x000fe200078e0018 */
[----:B------:R-:W-:-:S07]  /*2af60*/  MOV R3, R14 ;  /* 0x0000000e00037202 */ /* 0x000fce0000000f00 */
[----:B------:R-:W-:Y:S05]  /*2af70*/  WARPSYNC.COLLECTIVE R15, `(.L_x_925) ;  /* 0x000000000f087348 */ /* 0x000fea0003c00000 */
[----:B------:R0:W1:Y:S02]  /*2af80*/  SHFL.IDX P6, R14, R13, R12, R11 ;  /* 0x0000000c0d0e7389 */ /* 0x00006400000c000b */
[----:B01----:R-:W-:Y:S01]  /*2af90*/  ENDCOLLECTIVE ;  /* 0x000000000000791b */ /* 0x003fe20003800000 */
.L_x_925:
        /* <DEDUP_REMOVED lines=20> */
.L_x_926:
[----:B------:R-:W-:Y:S01]  /*2b0e0*/  IMAD.MOV.U32 R13, RZ, RZ, R24 ;  /* 0x000000ffff0d7224 */ /* 0x000fe200078e0018 */
[----:B------:R-:W-:-:S07]  /*2b0f0*/  MOV R25, R14 ;  /* 0x0000000e00197202 */ /* 0x000fce0000000f00 */
[----:B------:R-:W-:Y:S05]  /*2b100*/  WARPSYNC.COLLECTIVE R15, `(.L_x_927) ;  /* 0x000000000f087348 */ /* 0x000fea0003c00000 */
[----:B------:R0:W1:Y:S02]  /*2b110*/  SHFL.IDX P6, R14, R13, R12, R11 ;  /* 0x0000000c0d0e7389 */ /* 0x00006400000c000b */
[----:B01----:R-:W-:Y:S01]  /*2b120*/  ENDCOLLECTIVE ;  /* 0x000000000000791b */ /* 0x003fe20003800000 */
.L_x_927:
[----:B------:R-:W-:Y:S01]  /*2b130*/  MOV R2, R14 ;  /* 0x0000000e00027202 */ /* 0x000fe20000000f00 */
[----:B------:R-:W-:Y:S06]  /*2b140*/  BRA `(.L_x_928) ;  /* 0xffffffac00a47947 */ /* 0x000fec000383ffff */
.L_x_776:
[----:B0-----:R0:W2:Y:S02]  /*2b150*/  SYNCS.PHASECHK.TRANS64.TRYWAIT P0, [R4+URZ+0x38860], R3 ;  /* 0x03886003040075a7 */ /* 0x0010a4000800017f */
[----:B--2---:R-:W-:Y:S05]  /*2b160*/  @!P0 NANOSLEEP.SYNCS 0x989680 ;  /* 0x009896800000895d */ /* 0x004fea0003900000 */
[----:B------:R-:W2:Y:S02]  /*2b170*/  @!P0 SYNCS.PHASECHK.TRANS64 P0, [R4+URZ+0x38860], R3 ;  /* 0x03886003040085a7 */ /* 0x000ea4000800007f */
[----:B--2---:R-:W-:Y:S05]  /*2b180*/  @!P0 BRA `(.L_x_776) ;  /* 0xfffffffc00f08947 */ /* 0x004fea000383ffff */
[----:B------:R-:W-:Y:S05]  /*2b190*/  BRA `(.L_x_929) ;  /* 0xffffffb000dc7947 */ /* 0x000fea000383ffff */
.L_x_777:
[----:B------:R-:W-:Y:S01]  /*2b1a0*/  BSSY B0, `(.L_x_930) ;  /* 0x0000008000007945 */ /* 0x000fe20003800000 */
[----:B------:R-:W-:Y:S01]  /*2b1b0*/  IMAD.MOV.U32 R13, RZ, RZ, R25 ;  /* 0x000000ffff0d7224 */ /* 0x000fe200078e0019 */
[----:B------:R-:W-:Y:S01]  /*2b1c0*/  MOV R12, RZ ;  /* 0x000000ff000c7202 */ /* 0x000fe20000000f00 */
[----:B------:R-:W-:Y:S01]  /*2b1d0*/  IMAD.MOV.U32 R11, RZ, RZ, 0x181f ;  /* 0x0000181fff0b7424 */ /* 0x000fe200078e00ff */
[----:B------:R-:W-:-:S07]  /*2b1e0*/  MOV R15, 0xffffffff ;  /* 0xffffffff000f7802 */ /* 0x000fce0000000f00 */
[----:B0-----:R-:W-:Y:S05]  /*2b1f0*/  WARPSYNC.COLLECTIVE R15, `(.L_x_931) ;  /* 0x000000000f087348 */ /* 0x001fea0003c00000 */
[----:B------:R1:W2:Y:S02]  /*2b200*/  SHFL.IDX P6, R14, R13, R12, R11 ;  /* 0x0000000c0d0e7389 */ /* 0x0002a400000c000b */
[----:B012---:R-:W-:Y:S01]  /*2b210*/  ENDCOLLECTIVE ;  /* 0x000000000000791b */ /* 0x007fe20003800000 */
.L_x_931:
[----:B------:R-:W-:Y:S05]  /*2b220*/  BSYNC B0 ;  /* 0x0000000000007941 */ /* 0x000fea0003800000 */
.L_x_930:
[----:B------:R-:W-:Y:S01]  /*2b230*/  MOV R13, R24 ;  /* 0x00000018000d7202 */ /* 0x000fe20000000f00 */
[----:B------:R-:W-:Y:S01]  /*2b240*/  IMAD.MOV.U32 R12, RZ, RZ, RZ ;  /* 0x000000ffff0c7224 */ /* 0x000fe200078e00ff */
[----:B------:R-:W-:Y:S01]  /*2b250*/  MOV R11, 0x181f ;  /* 0x0000181f000b7802 */ /* 0x000fe20000000f00 */
[----:B------:R-:W-:Y:S01]  /*2b260*/  IMAD.MOV.U32 R15, RZ, RZ, -0x1 ;  /* 0xffffffffff0f7424 */ /* 0x000fe200078e00ff */
[C---:B------:R-:W-:Y:S01]  /*2b270*/  SHF.L.U32 R8, R36.reuse, 0x1, RZ ;  /* 0x0000000124087819 */ /* 0x040fe200000006ff */
[----:B------:R-:W-:Y:S01]  /*2b280*/  IMAD.MOV.U32 R3, RZ, RZ, R14 ;  /* 0x000000ffff037224 */ /* 0x000fe200078e000e */
[----:B------:R-:W-:-:S07]  /*2b290*/  LOP3.LUT R0, R36, 0x40, RZ, 0xfc, !PT ;  /* 0x0000004024007812 */ /* 0x000fce00078efcff */
[----:B------:R-:W-:Y:S05]  /*2b2a0*/  WARPSYNC.COLLECTIVE R15, `(.L_x_932) ;  /* 0x000000000f087348 */ /* 0x000fea0003c00000 */
[----:B------:R0:W1:Y:S02]  /*2b2b0*/  SHFL.IDX P6, R14, R13, R12, R11 ;  /* 0x0000000c0d0e7389 */ /* 0x00006400000c000b */
[----:B01----:R-:W-:Y:S01]  /*2b2c0*/  ENDCOLLECTIVE ;  /* 0x000000000000791b */ /* 0x003fe20003800000 */
.L_x_932:
[----:B------:R-:W-:Y:S01]  /*2b2d0*/  ULDC UR4, c[0x0][0x2f4] ;  /* 0x0000bd0000047ab9 */ /* 0x000fe20000000800 */
[C---:B------:R-:W-:Y:S01]  /*2b2e0*/  LOP3.LUT R6, R36.reuse, 0x80, RZ, 0xfc, !PT ;  /* 0x0000008024067812 */ /* 0x040fe200078efcff */
[----:B------:R-:W-:Y:S01]  /*2b2f0*/  ULDC.64 UR6, c[0x0][0x208] ;  /* 0x0000820000067ab9 */ /* 0x000fe20000000a00 */
[----:B------:R-:W-:Y:S02]  /*2b300*/  ISETP.GE.AND P3, PT, R36, UR4, PT ;  /* 0x0000000424007c0c */ /* 0x000fe4000bf66270 */
[----:B------:R-:W-:Y:S02]  /*2b310*/  ISETP.GE.AND P2, PT, R0, UR4, PT ;  /* 0x0000000400007c0c */ /* 0x000fe4000bf46270 */
[----:B------:R-:W-:Y:S02]  /*2b320*/  ISETP.LT.OR P4, PT, R5, 0x1, P3 ;  /* 0x000000010500780c */ /* 0x000fe40001f81670 */
[----:B------:R-:W-:Y:S02]  /*2b330*/  LEA R0, R7, R22, 0x1 ;  /* 0x0000001607007211 */ /* 0x000fe400078e08ff */
[----:B------:R-:W-:-:S02]  /*2b340*/  ISETP.GE.AND P1, PT, R6, UR4, PT ;  /* 0x0000000406007c0c */ /* 0x000fc4000bf26270 */
[----:B------:R-:W-:Y:S01]  /*2b350*/  LOP3.LUT R6, R36, 0xc0, RZ, 0xfc, !PT ;  /* 0x000000c024067812 */ /* 0x000fe200078efcff */
[----:B------:R-:W-:Y:S01]  /*2b360*/  IMAD.MOV.U32 R13, RZ, RZ, R25 ;  /* 0x000000ffff0d7224 */ /* 0x000fe200078e0019 */
[----:B------:R-:W-:Y:S02]  /*2b370*/  MOV R12, 0x1 ;  /* 0x00000001000c7802 */ /* 0x000fe40000000f00 */
        /* <DEDUP_REMOVED lines=9> */
[----:B------:R-:W-:-:S04]  /*2b410*/  ISETP.GE.AND P0, PT, R6, UR4, PT ;  /* 0x0000000406007c0c */ /* 0x000fc8000bf06270 */
[----:B------:R0:W-:Y:S01]  /*2b420*/  LDGSTS.E.BYPASS.LTC128B.128 [R0+0x5400], desc[UR6][R2.64+0x100], !P4 ;  /* 0x0540010002007fae */ /* 0x0001e2000e101d46 */
[----:B------:R-:W-:-:S13]  /*2b430*/  ISETP.LT.OR P4, PT, R5, 0x1, P0 ;  /* 0x000000010500780c */ /* 0x000fda0000781670 */
[----:B------:R0:W-:Y:S02]  /*2b440*/  LDGSTS.E.BYPASS.LTC128B.128 [R0+0x7c00], desc[UR6][R2.64+0x180], !P4 ;  /* 0x07c0018002007fae */ /* 0x0001e4000e101d46 */
[----:B0-----:R-:W-:Y:S05]  /*2b450*/  WARPSYNC.COLLECTIVE R15, `(.L_x_933) ;  /* 0x000000000f087348 */ /* 0x001fea0003c00000 */
[----:B------:R1:W2:Y:S02]  /*2b460*/  SHFL.IDX P6, R14, R13, R12, R11 ;  /* 0x0000000c0d0e7389 */ /* 0x0002a400000c000b */
[----:B012---:R-:W-:Y:S01]  /*2b470*/  ENDCOLLECTIVE ;  /* 0x000000000000791b */ /* 0x007fe20003800000 */
.L_x_933:
[----:B------:R-:W-:Y:S01]  /*2b480*/  MOV R13, R24 ;  /* 0x00000018000d7202 */ /* 0x000fe20000000f00 */
[----:B------:R-:W-:-:S07]  /*2b490*/  IMAD.MOV.U32 R3, RZ, RZ, R14 ;  /* 0x000000ffff037224 */ /* 0x000fce00078e000e */
[----:B------:R-:W-:Y:S05]  /*2b4a0*/  WARPSYNC.COLLECTIVE R15, `(.L_x_934) ;  /* 0x000000000f087348 */ /* 0x000fea0003c00000 */
[----:B------:R0:W1:Y:S02]  /*2b4b0*/  SHFL.IDX P6, R14, R13, R12, R11 ;  /* 0x0000000c0d0e7389 */ /* 0x00006400000c000b */
[----:B01----:R-:W-:Y:S01]  /*2b4c0*/  ENDCOLLECTIVE ;  /* 0x000000000000791b */ /* 0x003fe20003800000 */
.L_x_934:
[----:B------:R-:W-:Y:S01]  /*2b4d0*/  ULDC.64 UR4, c[0x0][0x208] ;  /* 0x0000820000047ab9 */ /* 0x000fe20000000a00 */
[----:B------:R-:W-:Y:S01]  /*2b4e0*/  MOV R13, R25 ;  /* 0x00000019000d7202 */ /* 0x000fe20000000f00 */
[----:B------:R-:W-:Y:S01]  /*2b4f0*/  IMAD.MOV.U32 R12, RZ, RZ, 0x2 ;  /* 0x00000002ff0c7424 */ /* 0x000fe200078e00ff */
        /* <DEDUP_REMOVED lines=16> */
.L_x_935:
[----:B------:R-:W-:Y:S01]  /*2b600*/  IMAD.MOV.U32 R13, RZ, RZ, R24 ;  /* 0x000000ffff0d7224 */ /* 0x000fe200078e0018 */
[----:B------:R-:W-:-:S07]  /*2b610*/  MOV R7, R14 ;  /* 0x0000000e00077202 */ /* 0x000fce0000000f00 */
[----:B------:R-:W-:Y:S05]  /*2b620*/  WARPSYNC.COLLECTIVE R15, `(.L_x_936) ;  /* 0x000000000f087348 */ /* 0x000fea0003c00000 */
[----:B------:R0:W1:Y:S02]  /*2b630*/  SHFL.IDX P6, R14, R13, R12, R11 ;  /* 0x0000000c0d0e7389 */ /* 0x00006400000c000b */
[----:B01----:R-:W-:Y:S01]  /*2b640*/  ENDCOLLECTIVE ;  /* 0x000000000000791b */ /* 0x003fe20003800000 */
.L_x_936:
[----:B------:R-:W-:Y:S01]  /*2b650*/  ULDC.64 UR4, c[0x0][0x208] ;  /* 0x0000820000047ab9 */ /* 0x000fe20000000a00 */
[----:B------:R-:W-:Y:S01]  /*2b660*/  IMAD.MOV.U32 R13, RZ, RZ, R25 ;  /* 0x000000ffff0d7224 */ /* 0x000fe200078e0019 */
[----:B------:R-:W-:Y:S02]  /*2b670*/  MOV R12, 0x3 ;  /* 0x00000003000c7802 */ /* 0x000fe40000000f00 */
        /* <DEDUP_REMOVED lines=16> */
.L_x_937:
[----:B------:R-:W-:Y:S01]  /*2b780*/  MOV R13, R24 ;  /* 0x00000018000d7202 */ /* 0x000fe20000000f00 */
[----:B------:R-:W-:-:S07]  /*2b790*/  IMAD.MOV.U32 R3, RZ, RZ, R14 ;  /* 0x000000ffff037224 */ /* 0x000fce00078e000e */
[----:B------:R-:W-:Y:S05]  /*2b7a0*/  WARPSYNC.COLLECTIVE R15, `(.L_x_938) ;  /* 0x000000000f087348 */ /* 0x000fea0003c00000 */
[----:B------:R0:W1:Y:S02]  /*2b7b0*/  SHFL.IDX P6, R14, R13, R12, R11 ;  /* 0x0000000c0d0e7389 */ /* 0x00006400000c000b */
[----:B01----:R-:W-:Y:S01]  /*2b7c0*/  ENDCOLLECTIVE ;  /* 0x000000000000791b */ /* 0x003fe20003800000 */
.L_x_938:
        /* <DEDUP_REMOVED lines=19> */
.L_x_939:
[----:B------:R-:W-:Y:S01]  /*2b900*/  IMAD.MOV.U32 R13, RZ, RZ, R24 ;  /* 0x000000ffff0d7224 */ /* 0x000fe200078e0018 */
[----:B------:R-:W-:-:S07]  /*2b910*/  MOV R25, R14 ;  /* 0x0000000e00197202 */ /* 0x000fce0000000f00 */
[----:B------:R-:W-:Y:S05]  /*2b920*/  WARPSYNC.COLLECTIVE R15, `(.L_x_940) ;  /* 0x000000000f087348 */ /* 0x000fea0003c00000 */
[----:B------:R0:W1:Y:S02]  /*2b930*/  SHFL.IDX P6, R14, R13, R12, R11 ;  /* 0x0000000c0d0e7389 */ /* 0x00006400000c000b */
[----:B01----:R-:W-:Y:S01]  /*2b940*/  ENDCOLLECTIVE ;  /* 0x000000000000791b */ /* 0x003fe20003800000 */
.L_x_940:
[----:B------:R-:W-:Y:S05]  /*2b950*/  BRA `(.L_x_941) ;  /* 0xffffffb000007947 */ /* 0x000fea000383ffff */
.L_x_782:
        /* <DEDUP_REMOVED lines=8> */
.L_x_943:
[----:B------:R-:W-:Y:S05]  /*2b9e0*/  BSYNC B0 ;  /* 0x0000000000007941 */ /* 0x000fea0003800000 */
.L_x_942:
[----:B------:R-:W-:Y:S01]  /*2b9f0*/  IMAD.MOV.U32 R13, RZ, RZ, R16 ;  /* 0x000000ffff0d7224 */ /* 0x000fe200078e0010 */
[----:B------:R-:W-:Y:S01]  /*2ba00*/  MOV R12, 0x1 ;  /* 0x00000001000c7802 */ /* 0x000fe20000000f00 */
[----:B------:R-:W-:Y:S01]  /*2ba10*/  IMAD.MOV.U32 R11, RZ, RZ, 0x1f ;  /* 0x0000001fff0b7424 */ /* 0x000fe200078e00ff */
[----:B------:R-:W-:Y:S02]  /*2ba20*/  MOV R15, 0xffffffff ;  /* 0xffffffff000f7802 */ /* 0x000fe40000000f00 */
[----:B------:R-:W-:Y:S02]  /*2ba30*/  MOV R5, R14 ;  /* 0x0000000e00057202 */ /* 0x000fe40000000f00 */
[----:B------:R-:W-:-:S07]  /*2ba40*/  IADD3 R7, R19, R8, RZ ;  /* 0x0000000813077210 */ /* 0x000fce0007ffe0ff */
[----:B------:R-:W-:Y:S05]  /*2ba50*/  WARPSYNC.COLLECTIVE R15, `(.L_x_944) ;  /* 0x000000000f087348 */ /* 0x000fea0003c00000 */
[----:B------:R0:W1:Y:S02]  /*2ba60*/  SHFL.IDX P6, R14, R13, R12, R11 ;  /* 0x0000000c0d0e7389 */ /* 0x00006400000c000b */
[----:B01----:R-:W-:Y:S01]  /*2ba70*/  ENDCOLLECTIVE ;  /* 0x000000000000791b */ /* 0x003fe20003800000 */
.L_x_944:
[----:B------:R-:W-:Y:S01]  /*2ba80*/  ULDC UR4, c[0x0][0xc3c] ;  /* 0x00030f0000047ab9 */ /* 0x000fe20000000800 */
[----:B------:R-:W-:Y:S01]  /*2ba90*/  ULDC.64 UR6, c[0x0][0x208] ;  /* 0x0000820000067ab9 */ /* 0x000fe20000000a00 */
[----:B------:R-:W-:-:S13]  /*2baa0*/  ISETP.GE.OR P1, PT, R7, UR4, !P0 ;  /* 0x0000000407007c0c */ /* 0x000fda000c726670 */
[----:B------:R-:W0:Y:S01]  /*2bab0*/  @!P1 LDC.64 R2, c[0x0][0xc80] ;  /* 0x00032000ff029b82 */ /* 0x000e220000000a00 */
[----:B------:R-:W-:Y:S01]  /*2bac0*/  IMAD.MOV.U32 R4, RZ, RZ, RZ ;  /* 0x000000ffff047224 */ /* 0x000fe200078e00ff */
[----:B------:R-:W-:Y:S01]  /*2bad0*/  MOV R11, RZ ;  /* 0x000000ff000b7202 */ /* 0x000fe20000000f00 */
[----:B------:R-:W-:Y:S02]  /*2bae0*/  IMAD.MOV.U32 R0, RZ, RZ, R14 ;  /* 0x000000ffff007224 */ /* 0x000fe400078e000e */
[----:B0-----:R-:W-:-:S06]  /*2baf0*/  @!P1 IMAD.WIDE R2, R7, 0x4, R2 ;  /* 0x0000000407029825 */ /* 0x001fcc00078e0202 */
[----:B------:R-:W2:Y:S01]  /*2bb00*/  @!P1 LDG.E R2, desc[UR6][R2.64] ;  /* 0x0000000602029981 */ /* 0x000ea2000c1e1900 */
[C---:B------:R-:W-:Y:S02]  /*2bb10*/  ISETP.GE.U32.AND P2, PT, R8.reuse, 0x2, PT ;  /* 0x000000020800780c */ /* 0x040fe40003f46070 */
[C---:B------:R-:W-:Y:S02]  /*2bb20*/  ISETP.GE.U32.AND P3, PT, R8.reuse, 0x4, PT ;  /* 0x000000040800780c */ /* 0x040fe40003f66070 */
[C---:B------:R-:W-:Y:S02]  /*2bb30*/  ISETP.GE.U32.AND P4, PT, R8.reuse, 0x8, PT ;  /* 0x000000080800780c */ /* 0x040fe40003f86070 */
[C---:B------:R-:W-:Y:S02]  /*2bb40*/  ISETP.GE.U32.AND P5, PT, R8.reuse, 0x10, PT ;  /* 0x000000100800780c */ /* 0x040fe40003fa6070 */
[----:B--2---:R-:W-:Y:S02]  /*2bb50*/  @!P1 MOV R4, R2 ;  /* 0x0000000200049202 */ /* 0x004fe40000000f00 */
[----:B------:R-:W-:-:S03]  /*2bb60*/  ISETP.NE.AND P1, PT, R8, RZ, PT ;  /* 0x000000ff0800720c */ /* 0x000fc60003f25270 */
[----:B------:R-:W-:-:S10]  /*2bb70*/  IMAD.MOV.U32 R13, RZ, RZ, R4 ;  /* 0x000000ffff0d7224 */ /* 0x000fd400078e0004 */
[----:B------:R-:W-:Y:S05]  /*2bb80*/  WARPSYNC.COLLECTIVE R15, `(.L_x_945) ;  /* 0x000000000f087348 */ /* 0x000fea0003c00000 */
[----:B------:R0:W1:Y:S02]  /*2bb90*/  SHFL.UP P6, R14, R13, R12, R11 ;  /* 0x0400000c0d0e7389 */ /* 0x00006400000c000b */
[----:B01----:R-:W-:Y:S01]  /*2bba0*/  ENDCOLLECTIVE ;  /* 0x000000000000791b */ /* 0x003fe20003800000 */
.L_x_945:
[----:B------:R-:W-:Y:S01]  /*2bbb0*/  IMAD.MOV.U32 R12, RZ, RZ, 0x2 ;  /* 0x00000002ff0c7424 */ /* 0x000fe200078e00ff */
[----:B------:R-:W-:-:S05]  /*2bbc0*/  SEL R7, R14, RZ, P1 ;  /* 0x000000ff0e077207 */ /* 0x000fca0000800000 */
[----:B------:R-:W-:-:S05]  /*2bbd0*/  IMAD.IADD R6, R4, 0x1, R7 ;  /* 0x0000000104067824 */ /* 0x000fca00078e0207 */
[----:B------:R-:W-:-:S07]  /*2bbe0*/  MOV R13, R6 ;  /* 0x00000006000d7202 */ /* 0x000fce0000000f00 */
[----:B------:R-:W-:Y:S05]  /*2bbf0*/  WARPSYNC.COLLECTIVE R15, `(.L_x_946) ;  /* 0x000000000f087348 */ /* 0x000fea0003c00000 */
[----:B------:R0:W1:Y:S02]  /*2bc00*/  SHFL.UP P6, R14, R13, R12, R11 ;  /* 0x0400000c0d0e7389 */ /* 0x00006400000c000b */
[----:B01----:R-:W-:Y:S01]  /*2bc10*/  ENDCOLLECTIVE ;  /* 0x000000000000791b */ /* 0x003fe20003800000 */
.L_x_946:
[----:B------:R-:W-:Y:S02]  /*2bc20*/  MOV R12, 0x4 ;  /* 0x00000004000c7802 */ /* 0x000fe40000000f00 */
[----:B------:R-:W-:-:S04]  /*2bc30*/  SEL R7, R14, RZ, P2 ;  /* 0x000000ff0e077207 */ /* 0x000fc80001000000 */
[----:B------:R-:W-:-:S05]  /*2bc40*/  IADD3 R7, R6, R7, RZ ;  /* 0x0000000706077210 */ /* 0x000fca0007ffe0ff */
[----:B------:R-:W-:-:S07]  /*2bc50*/  IMAD.MOV.U32 R13, RZ, RZ, R7 ;  /* 0x000000ffff0d7224 */ /* 0x000fce00078e0007 */
[----:B------:R-:W-:Y:S05]  /*2bc60*/  WARPSYNC.COLLECTIVE R15, `(.L_x_947) ;  /* 0x000000000f087348 */ /* 0x000fea0003c00000 */
[----:B------:R0:W1:Y:S02]  /*2bc70*/  SHFL.UP P6, R14, R13, R12, R11 ;  /* 0x0400000c0d0e7389 */ /* 0x00006400000c000b */
[----:B01----:R-:W-:Y:S01]  /*2bc80*/  ENDCOLLECTIVE ;  /* 0x000000000000791b */ /* 0x003fe20003800000 */
.L_x_947:
[----:B------:R-:W-:Y:S01]  /*2bc90*/  IMAD.MOV.U32 R12, RZ, RZ, 0x8 ;  /* 0x00000008ff0c7424 */ /* 0x000fe200078e00ff */
[----:B------:R-:W-:-:S05]  /*2bca0*/  SEL R2, R14, RZ, P3 ;  /* 0x000000ff0e027207 */ /* 0x000fca0001800000 */
[----:B------:R-:W-:-:S05]  /*2bcb0*/  IMAD.IADD R2, R7, 0x1, R2 ;  /* 0x0000000107027824 */ /* 0x000fca00078e0202 */
[----:B------:R-:W-:-:S07]  /*2bcc0*/  MOV R13, R2 ;  /* 0x00000002000d7202 */ /* 0x000fce0000000f00 */
[----:B------:R-:W-:Y:S05]  /*2bcd0*/  WARPSYNC.COLLECTIVE R15, `(.L_x_948) ;  /* 0x000000000f087348 */ /* 0x000fea0003c00000 */
[----:B------:R0:W1:Y:S02]  /*2bce0*/  SHFL.UP P6, R14, R13, R12, R11 ;  /* 0x0400000c0d0e7389 */ /* 0x00006400000c000b */
[----:B01----:R-:W-:Y:S01]  /*2bcf0*/  ENDCOLLECTIVE ;  /* 0x000000000000791b */ /* 0x003fe20003800000 */
.L_x_948:
[----:B------:R-:W-:Y:S02]  /*2bd00*/  MOV R12, 0x10 ;  /* 0x00000010000c7802 */ /* 0x000fe40000000f00 */
[----:B------:R-:W-:-:S04]  /*2bd10*/  SEL R3, R14, RZ, P4 ;  /* 0x000000ff0e037207 */ /* 0x000fc80002000000 */
[----:B------:R-:W-:-:S05]  /*2bd20*/  IADD3 R3, R2, R3, RZ ;  /* 0x0000000302037210 */ /* 0x000fca0007ffe0ff */
[----:B------:R-:W-:-:S07]  /*2bd30*/  IMAD.MOV.U32 R13, RZ, RZ, R3 ;  /* 0x000000ffff0d7224 */ /* 0x000fce00078e0003 */
[----:B------:R-:W-:Y:S05]  /*2bd40*/  WARPSYNC.COLLECTIVE R15, `(.L_x_949) ;  /* 0x000000000f087348 */ /* 0x000fea0003c00000 */
[----:B------:R0:W1:Y:S02]  /*2bd50*/  SHFL.UP P6, R14, R13, R12, R11 ;  /* 0x0400000c0d0e7389 */ /* 0x00006400000c000b */
[----:B01----:R-:W-:Y:S01]  /*2bd60*/  ENDCOLLECTIVE ;  /* 0x000000000000791b */ /* 0x003fe20003800000 */
.L_x_949:
[----:B------:R-:W-:Y:S01]  /*2bd70*/  IMAD.MOV.U32 R12, RZ, RZ, 0x1f ;  /* 0x0000001fff0c7424 */ /* 0x000fe200078e00ff */
[----:B------:R-:W-:Y:S02]  /*2bd80*/  MOV R11, 0x1f ;  /* 0x0000001f000b7802 */ /* 0x000fe40000000f00 */
[----:B------:R-:W-:-:S05]  /*2bd90*/  SEL R2, R14, RZ, P5 ;  /* 0x000000ff0e027207 */ /* 0x000fca0002800000 */
[----:B------:R-:W-:-:S05]  /*2bda0*/  IMAD.IADD R2, R3, 0x1, R2 ;  /* 0x0000000103027824 */ /* 0x000fca00078e0202 */
[----:B------:R-:W-:-:S07]  /*2bdb0*/  MOV R13, R2 ;  /* 0x00000002000d7202 */ /* 0x000fce0000000f00 */
[----:B------:R-:W-:Y:S05]  /*2bdc0*/  WARPSYNC.COLLECTIVE R15, `(.L_x_950) ;  /* 0x000000000f087348 */ /* 0x000fea0003c00000 */
[----:B------:R0:W1:Y:S02]  /*2bdd0*/  SHFL.IDX P6, R14, R13, R12, R11 ;  /* 0x0000000c0d0e7389 */ /* 0x00006400000c000b */
[----:B01----:R-:W-:Y:S01]  /*2bde0*/  ENDCOLLECTIVE ;  /* 0x000000000000791b */ /* 0x003fe20003800000 */
.L_x_950:
[----:B------:R-:W-:Y:S05]  /*2bdf0*/  BRA `(.L_x_951) ;  /* 0xffffffb000207947 */ /* 0x000fea000383ffff */
.L_x_787:
[----:B------:R-:W-:Y:S01]  /*2be00*/  BSSY B0, `(.L_x_952) ;  /* 0x0000008000007945 */ /* 0x000fe20003800000 */
[----:B-----5:R-:W-:Y:S01]  /*2be10*/  IMAD.MOV.U32 R13, RZ, RZ, R4 ;  /* 0x000000ffff0d7224 */ /* 0x020fe200078e0004 */
[----:B------:R-:W-:Y:S01]  /*2be20*/  MOV R12, 0x1 ;  /* 0x00000001000c7802 */ /* 0x000fe20000000f00 */
[----:B------:R-:W-:Y:S01]  /*2be30*/  IMAD.MOV.U32 R11, RZ, RZ, RZ ;  /* 0x000000ffff0b7224 */ /* 0x000fe200078e00ff */
[----:B------:R-:W-:-:S07]  /*2be40*/  MOV R15, 0xffffffff ;  /* 0xffffffff000f7802 */ /* 0x000fce0000000f00 */
[----:B0-----:R-:W-:Y:S05]  /*2be50*/  WARPSYNC.COLLECTIVE R15, `(.L_x_953) ;  /* 0x000000000f087348 */ /* 0x001fea0003c00000 */
[----:B------:R1:W2:Y:S02]  /*2be60*/  SHFL.UP P6, R14, R13, R12, R11 ;  /* 0x0400000c0d0e7389 */ /* 0x0002a400000c000b */
[----:B012---:R-:W-:Y:S01]  /*2be70*/  ENDCOLLECTIVE ;  /* 0x000000000000791b */ /* 0x007fe20003800000 */
.L_x_953:
[----:B------:R-:W-:Y:S05]  /*2be80*/  BSYNC B0 ;  /* 0x0000000000007941 */ /* 0x000fea0003800000 */
.L_x_952:
[----:B------:R-:W-:Y:S01]  /*2be90*/  SEL R13, R14, RZ, P1 ;  /* 0x000000ff0e0d7207 */ /* 0x000fe20000800000 */
[----:B------:R-:W-:Y:S01]  /*2bea0*/  IMAD.MOV.U32 R11, RZ, RZ, RZ ;  /* 0x000000ffff0b7224 */ /* 0x000fe200078e00ff */
[----:B------:R-:W-:Y:S02]  /*2beb0*/  MOV R12, 0x2 ;  /* 0x00000002000c7802 */ /* 0x000fe40000000f00 */
[----:B------:R-:W-:Y:S01]  /*2bec0*/  MOV R15, 0xffffffff ;  /* 0xffffffff000f7802 */ /* 0x000fe20000000f00 */
[----:B------:R-:W-:-:S07]  /*2bed0*/  IMAD.IADD R13, R4, 0x1, R13 ;  /* 0x00000001040d7824 */ /* 0x000fce00078e020d */
[----:B------:R-:W-:Y:S05]  /*2bee0*/  WARPSYNC.COLLECTIVE R15, `(.L_x_954) ;  /* 0x000000000f087348 */ /* 0x000fea0003c00000 */
[----:B------:R0:W1:Y:S02]  /*2bef0*/  SHFL.UP P6, R14, R13, R12, R11 ;  /* 0x0400000c0d0e7389 */ /* 0x00006400000c000b */
[----:B01----:R-:W-:Y:S01]  /*2bf00*/  ENDCOLLECTIVE ;  /* 0x000000000000791b */ /* 0x003fe20003800000 */
.L_x_954:
[----:B------:R-:W-:Y:S01]  /*2bf10*/  IMAD.MOV.U32 R12, RZ, RZ, 0x4 ;  /* 0x00000004ff0c7424 */ /* 0x000fe200078e00ff */
[----:B------:R-:W-:-:S05]  /*2bf20*/  SEL R0, R14, RZ, P2 ;  /* 0x000000ff0e007207 */ /* 0x000fca0001000000 */
[----:B------:R-:W-:-:S05]  /*2bf30*/  IMAD.IADD R0, R13, 0x1, R0 ;  /* 0x000000010d007824 */ /* 0x000fca00078e0200 */
[----:B------:R-:W-:-:S07]  /*2bf40*/  MOV R13, R0 ;  /* 0x00000000000d7202 */ /* 0x000fce0000000f00 */
[----:B------:R-:W-:Y:S05]  /*2bf50*/  WARPSYNC.COLLECTIVE R15, `(.L_x_955) ;  /* 0x000000000f087348 */ /* 0x000fea0003c00000 */
[----:B------:R0:W1:Y:S02]  /*2bf60*/  SHFL.UP P6, R14, R13, R12, R11 ;  /* 0x0400000c0d0e7389 */ /* 0x00006400000c000b */
[----:B01----:R-:W-:Y:S01]  /*2bf70*/  ENDCOLLECTIVE ;  /* 0x000000000000791b */ /* 0x003fe20003800000 */
.L_x_955:
[----:B------:R-:W-:Y:S02]  /*2bf80*/  MOV R12, 0x8 ;  /* 0x00000008000c7802 */ /* 0x000fe40000000f00 */
[----:B------:R-:W-:-:S04]  /*2bf90*/  SEL R3, R14, RZ, P3 ;  /* 0x000000ff0e037207 */ /* 0x000fc80001800000 */
[----:B------:R-:W-:-:S05]  /*2bfa0*/  IADD3 R2, R0, R3, RZ ;  /* 0x0000000300027210 */ /* 0x000fca0007ffe0ff */
[----:B------:R-:W-:-:S07]  /*2bfb0*/  IMAD.MOV.U32 R13, RZ, RZ, R2 ;  /* 0x000000ffff0d7224 */ /* 0x000fce00078e0002 */
[----:B------:R-:W-:Y:S05]  /*2bfc0*/  WARPSYNC.COLLECTIVE R15, `(.L_x_956) ;  /* 0x000000000f087348 */ /* 0x000fea0003c00000 */
[----:B------:R0:W1:Y:S02]  /*2bfd0*/  SHFL.UP P6, R14, R13, R12, R11 ;  /* 0x0400000c0d0e7389 */ /* 0x00006400000c000b */
[----:B01----:R-:W-:Y:S01]  /*2bfe0*/  ENDCOLLECTIVE ;  /* 0x000000000000791b */ /* 0x003fe20003800000 */
.L_x_956:
[----:B------:R-:W-:Y:S01]  /*2bff0*/  IMAD.MOV.U32 R12, RZ, RZ, 0x10 ;  /* 0x00000010ff0c7424 */ /* 0x000fe200078e00ff */
[----:B------:R-:W-:-:S05]  /*2c000*/  SEL R3, R14, RZ, P4 ;  /* 0x000000ff0e037207 */ /* 0x000fca0002000000 */
[----:B------:R-:W-:-:S05]  /*2c010*/  IMAD.IADD R3, R2, 0x1, R3 ;  /* 0x0000000102037824 */ /* 0x000fca00078e0203 */
[----:B------:R-:W-:-:S07]  /*2c020*/  MOV R13, R3 ;  /* 0x00000003000d7202 */ /* 0x000fce0000000f00 */
[----:B------:R-:W-:Y:S05]  /*2c030*/  WARPSYNC.COLLECTIVE R15, `(.L_x_957) ;  /* 0x000000000f087348 */ /* 0x000fea0003c00000 */
[----:B------:R0:W1:Y:S02]  /*2c040*/  SHFL.UP P6, R14, R13, R12, R11 ;  /* 0x0400000c0d0e7389 */ /* 0x00006400000c000b */
[----:B01----:R-:W-:Y:S01]  /*2c050*/  ENDCOLLECTIVE ;  /* 0x000000000000791b */ /* 0x003fe20003800000 */
.L_x_957:
[----:B------:R-:W-:Y:S01]  /*2c060*/  MOV R12, 0x1f ;  /* 0x0000001f000c7802 */ /* 0x000fe20000000f00 */
[----:B------:R-:W-:Y:S01]  /*2c070*/  IMAD.MOV.U32 R11, RZ, RZ, 0x1f ;  /* 0x0000001fff0b7424 */ /* 0x000fe200078e00ff */
[----:B------:R-:W-:-:S04]  /*2c080*/  SEL R2, R14, RZ, P5 ;  /* 0x000000ff0e027207 */ /* 0x000fc80002800000 */
[----:B------:R-:W-:-:S05]  /*2c090*/  IADD3 R2, R3, R2, RZ ;  /* 0x0000000203027210 */ /* 0x000fca0007ffe0ff */
[----:B------:R-:W-:-:S07]  /*2c0a0*/  IMAD.MOV.U32 R13, RZ, RZ, R2 ;  /* 0x000000ffff0d7224 */ /* 0x000fce00078e0002 */
[----:B------:R-:W-:Y:S05]  /*2c0b0*/  WARPSYNC.COLLECTIVE R15, `(.L_x_958) ;  /* 0x000000000f087348 */ /* 0x000fea0003c00000 */
[----:B------:R0:W1:Y:S02]  /*2c0c0*/  SHFL.IDX P6, R14, R13, R12, R11 ;  /* 0x0000000c0d0e7389 */ /* 0x00006400000c000b */
[----:B01----:R-:W-:Y:S01]  /*2c0d0*/  ENDCOLLECTIVE ;  /* 0x000000000000791b */ /* 0x003fe20003800000 */
.L_x_958:
[----:B------:R-:W-:Y:S05]  /*2c0e0*/  BRA `(.L_x_959) ;  /* 0xffffffb000047947 */ /* 0x000fea000383ffff */
.L_x_789:
[----:B------:R-:W-:Y:S01]  /*2c0f0*/  BSSY B0, `(.L_x_960) ;  /* 0x0000006000007945 */ /* 0x000fe20003800000 */
[----:B------:R-:W-:Y:S02]  /*2c100*/  PLOP3.LUT P6, PT, P6, PT, PT, 0x8, 0x0 ;  /* 0x000000000000781c */ /* 0x000fe400037ce170 */
[----:B------:R-:W-:-:S11]  /*2c110*/  MOV R15, 0xffffffff ;  /* 0xffffffff000f7802 */ /* 0x000fd60000000f00 */
[----:B0-----:R-:W-:Y:S05]  /*2c120*/  WARPSYNC.COLLECTIVE R15, `(.L_x_961) ;  /* 0x000000000f087348 */ /* 0x001fea0003c00000 */
[----:B------:R-:W-:Y:S01]  /*2c130*/  VOTE.ANY R14, PT, P6 ;  /* 0x00000000000e7806 */ /* 0x000fe200030e0100 */
[----:B0-----:R-:W-:Y:S06]  /*2c140*/  ENDCOLLECTIVE ;  /* 0x000000000000791b */ /* 0x001fec0003800000 */
.L_x_961:
[----:B------:R-:W-:Y:S05]  /*2c150*/  BSYNC B0 ;  /* 0x0000000000007941 */ /* 0x000fea0003800000 */
.L_x_960:
[----:B------:R-:W-:Y:S01]  /*2c160*/  IMAD.MOV.U32 R3, RZ, RZ, R14 ;  /* 0x000000ffff037224 */ /* 0x000fe200078e000e */
[----:B------:R-:W-:Y:S01]  /*2c170*/  MOV R13, R4 ;  /* 0x00000004000d7202 */ /* 0x000fe20000000f00 */
[----:B------:R-:W-:Y:S01]  /*2c180*/  IMAD.MOV.U32 R15, RZ, RZ, -0x1 ;  /* 0xffffffffff0f7424 */ /* 0x000fe200078e00ff */
[----:B------:R-:W-:Y:S01]  /*2c190*/  MOV R11, 0x1f ;  /* 0x0000001f000b7802 */ /* 0x000fe20000000f00 */
[----:B------:R-:W0:Y:S02]  /*2c1a0*/  POPC R0, R3 ;  /* 0x0000000300007309 */ /* 0x000e240000000000 */
[----:B0-----:R-:W-:-:S07]  /*2c1b0*/  IMAD.MOV.U32 R12, RZ, RZ, R0 ;  /* 0x000000ffff0c7224 */ /* 0x001fce00078e0000 */
[----:B------:R-:W-:Y:S05]  /*2c1c0*/  WARPSYNC.COLLECTIVE R15, `(.L_x_962) ;  /* 0x000000000f087348 */ /* 0x000fea0003c00000 */
[----:B------:R0:W1:Y:S02]  /*2c1d0*/  SHFL.IDX P6, R14, R13, R12, R11 ;  /* 0x0000000c0d0e7389 */ /* 0x00006400000c000b */
[----:B01----:R-:W-:Y:S01]  /*2c1e0*/  ENDCOLLECTIVE ;  /* 0x000000000000791b */ /* 0x003fe20003800000 */
.L_x_962:
[----:B------:R-:W-:Y:S01]  /*2c1f0*/  MOV R4, R14 ;  /* 0x0000000e00047202 */ /* 0x000fe20000000f00 */
[----:B------:R-:W-:Y:S06]  /*2c200*/  BRA `(.L_x_963) ;  /* 0xffffffac00f47947 */ /* 0x000fec000383ffff */
.L_x_791:
[----:B------:R-:W-:Y:S01]  /*2c210*/  BSSY B0, `(.L_x_964) ;  /* 0x0000007000007945 */ /* 0x000fe20003800000 */
[----:B------:R-:W-:Y:S01]  /*2c220*/  IMAD.MOV.U32 R13, RZ, RZ, R2 ;  /* 0x000000ffff0d7224 */ /* 0x000fe200078e0002 */
[----:B------:R-:W-:Y:S01]  /*2c230*/  MOV R11, 0x1f ;  /* 0x0000001f000b7802 */ /* 0x000fe20000000f00 */
[----:B------:R-:W-:-:S07]  /*2c240*/  IMAD.MOV.U32 R15, RZ, RZ, -0x1 ;  /* 0xffffffffff0f7424 */ /* 0x000fce00078e00ff */
[----:B012---:R-:W-:Y:S05]  /*2c250*/  WARPSYNC.COLLECTIVE R15, `(.L_x_965) ;  /* 0x000000000f087348 */ /* 0x007fea0003c00000 */
[----:B------:R3:W4:Y:S02]  /*2c260*/  SHFL.IDX P6, R14, R13, R12, R11 ;  /* 0x0000000c0d0e7389 */ /* 0x00072400000c000b */
[----:B01234-:R-:W-:Y:S01]  /*2c270*/  ENDCOLLECTIVE ;  /* 0x000000000000791b */ /* 0x01ffe20003800000 */
.L_x_965:
[----:B------:R-:W-:Y:S05]  /*2c280*/  BSYNC B0 ;  /* 0x0000000000007941 */ /* 0x000fea0003800000 */
.L_x_964:
[----:B------:R-:W-:Y:S05]  /*2c290*/  BRA `(.L_x_790) ;  /* 0xffffffac00ec7947 */ /* 0x000fea000383ffff */
.L_x_795:
[----:B0-----:R0:W1:Y:S02]  /*2c2a0*/  SYNCS.PHASECHK.TRANS64.TRYWAIT P0, [R5+URZ+0x38820], R0 ;  /* 0x03882000050075a7 */ /* 0x001064000800017f */
[----:B-1----:R-:W-:Y:S05]  /*2c2b0*/  @!P0 NANOSLEEP.SYNCS 0x989680 ;  /* 0x009896800000895d */ /* 0x002fea0003900000 */
[----:B------:R-:W1:Y:S02]  /*2c2c0*/  @!P0 SYNCS.PHASECHK.TRANS64 P0, [R5+URZ+0x38820], R0 ;  /* 0x03882000050085a7 */ /* 0x000e64000800007f */
[----:B-1----:R-:W-:Y:S05]  /*2c2d0*/  @!P0 BRA `(.L_x_795) ;  /* 0xfffffffc00f08947 */ /* 0x002fea000383ffff */
[----:B------:R-:W-:Y:S05]  /*2c2e0*/  BRA `(.L_x_966) ;  /* 0xffffffb000d87947 */ /* 0x000fea000383ffff */
.L_x_796:
[----:B------:R-:W1:Y:S01]  /*2c2f0*/  S2R R2, SR_TID.X ;  /* 0x0000000000027919 */ /* 0x000e620000002100 */
[----:B------:R-:W-:Y:S01]  /*2c300*/  BSSY B0, `(.L_x_967) ;  /* 0x000000a000007945 */ /* 0x000fe20003800000 */
[----:B------:R-:W-:Y:S01]  /*2c310*/  IMAD.MOV.U32 R12, RZ, RZ, RZ ;  /* 0x000000ffff0c7224 */ /* 0x000fe200078e00ff */
[----:B------:R-:W-:Y:S01]  /*2c320*/  MOV R11, 0x1f ;  /* 0x0000001f000b7802 */ /* 0x000fe20000000f00 */
[----:B------:R-:W-:Y:S01]  /*2c330*/  IMAD.MOV.U32 R15, RZ, RZ, -0x1 ;  /* 0xffffffffff0f7424 */ /* 0x000fe200078e00ff */
[----:B-1----:R-:W-:-:S04]  /*2c340*/  SHF.R.U32.HI R2, RZ, 0x5, R2 ;  /* 0x00000005ff027819 */ /* 0x002fc80000011602 */
[----:B------:R-:W-:-:S04]  /*2c350*/  LOP3.LUT R2, R2, 0x3, RZ, 0xc0, !PT ;  /* 0x0000000302027812 */ /* 0x000fc800078ec0ff */
[----:B------:R-:W-:-:S07]  /*2c360*/  MOV R13, R2 ;  /* 0x00000002000d7202 */ /* 0x000fce0000000f00 */
[----:B0-2---:R-:W-:Y:S05]  /*2c370*/  WARPSYNC.COLLECTIVE R15, `(.L_x_968) ;  /* 0x000000000f087348 */ /* 0x005fea0003c00000 */
[----:B------:R1:W3:Y:S02]  /*2c380*/  SHFL.IDX P6, R14, R13, R12, R11 ;  /* 0x0000000c0d0e7389 */ /* 0x0002e400000c000b */
[----:B0123--:R-:W-:Y:S01]  /*2c390*/  ENDCOLLECTIVE ;  /* 0x000000000000791b */ /* 0x00ffe20003800000 */
.L_x_968:
[----:B------:R-:W-:Y:S05]  /*2c3a0*/  BSYNC B0 ;  /* 0x0000000000007941 */ /* 0x000fea0003800000 */
.L_x_967:
[----:B------:R-:W-:Y:S05]  /*2c3b0*/  BRA `(.L_x_969) ;  /* 0xffffffb000c07947 */ /* 0x000fea000383ffff */
.L_x_797:
[----:B------:R-:W-:Y:S01]  /*2c3c0*/  BSSY B0, `(.L_x_970) ;  /* 0x0000006000007945 */ /* 0x000fe20003800000 */
[----:B------:R-:W-:-:S07]  /*2c3d0*/  MOV R15, 0xffffffff ;  /* 0xffffffff000f7802 */ /* 0x000fce0000000f00 */
[----:B0-2---:R-:W-:Y:S05]  /*2c3e0*/  WARPSYNC.COLLECTIVE R15, `(.L_x_971) ;  /* 0x000000000f0c7348 */ /* 0x005fea0003c00000 */
[----:B------:R-:W-:Y:S02]  /*2c3f0*/  ELECT P6, UR62, PT ;  /* 0x00000000003e782f */ /* 0x000fe400038c0000 */
[----:B------:R-:W-:Y:S01]  /*2c400*/  MOV R14, UR62 ;  /* 0x0000003e000e7c02 */ /* 0x000fe20008000f00 */
[----:B0-2---:R-:W-:Y:S10]  /*2c410*/  ENDCOLLECTIVE ;  /* 0x000000000000791b */ /* 0x005ff40003800000 */
.L_x_971:
[----:B------:R-:W-:Y:S05]  /*2c420*/  BSYNC B0 ;  /* 0x0000000000007941 */ /* 0x000fea0003800000 */
.L_x_970:
[----:B------:R-:W-:Y:S05]  /*2c430*/  BRA `(.L_x_972) ;  /* 0xffffffb000b47947 */ /* 0x000fea000383ffff */
.L_x_799:
[----:B0-----:R0:W1:Y:S02]  /*2c440*/  SYNCS.PHASECHK.TRANS64.TRYWAIT P1, [R3+URZ+0x38840], R2 ;  /* 0x03884002030075a7 */ /* 0x001064000802017f */
[----:B-1----:R-:W-:Y:S05]  /*2c450*/  @!P1 NANOSLEEP.SYNCS 0x989680 ;  /* 0x009896800000995d */ /* 0x002fea0003900000 */
[----:B------:R-:W1:Y:S02]  /*2c460*/  @!P1 SYNCS.PHASECHK.TRANS64 P1, [R3+URZ+0x38840], R2 ;  /* 0x03884002030095a7 */ /* 0x000e64000802007f */
[----:B-1----:R-:W-:Y:S05]  /*2c470*/  @!P1 BRA `(.L_x_799) ;  /* 0xfffffffc00f09947 */ /* 0x002fea000383ffff */
[----:B------:R-:W-:Y:S05]  /*2c480*/  BRA `(.L_x_973) ;  /* 0xffffffb000d47947 */ /* 0x000fea000383ffff */
.L_x_801:
[----:B-1----:R1:W3:Y:S02]  /*2c490*/  SYNCS.PHASECHK.TRANS64.TRYWAIT P1, [R27+URZ+0x38840], R0 ;  /* 0x038840001b0075a7 */ /* 0x0022e4000802017f */
[----:B---3--:R-:W-:Y:S05]  /*2c4a0*/  @!P1 NANOSLEEP.SYNCS 0x989680 ;  /* 0x009896800000995d */ /* 0x008fea0003900000 */
[----:B------:R-:W3:Y:S02]  /*2c4b0*/  @!P1 SYNCS.PHASECHK.TRANS64 P1, [R27+URZ+0x38840], R0 ;  /* 0x038840001b0095a7 */ /* 0x000ee4000802007f */
[----:B---3--:R-:W-:Y:S05]  /*2c4c0*/  @!P1 BRA `(.L_x_801) ;  /* 0xfffffffc00f09947 */ /* 0x008fea000383ffff */
[----:B------:R-:W-:Y:S05]  /*2c4d0*/  BRA `(.L_x_974) ;  /* 0xffffffb000e07947 */ /* 0x000fea000383ffff */
.L_x_803:
[----:B---3--:R3:W4:Y:S02]  /*2c4e0*/  SYNCS.PHASECHK.TRANS64.TRYWAIT P1, [R3+URZ+0x38860], R2 ;  /* 0x03886002030075a7 */ /* 0x008724000802017f */
[----:B----4-:R-:W-:Y:S05]  /*2c4f0*/  @!P1 NANOSLEEP.SYNCS 0x989680 ;  /* 0x009896800000995d */ /* 0x010fea0003900000 */
[----:B------:R-:W4:Y:S02]  /*2c500*/  @!P1 SYNCS.PHASECHK.TRANS64 P1, [R3+URZ+0x38860], R2 ;  /* 0x03886002030095a7 */ /* 0x000f24000802007f */
[----:B----4-:R-:W-:Y:S05]  /*2c510*/  @!P1 BRA `(.L_x_803) ;  /* 0xfffffffc00f09947 */ /* 0x010fea000383ffff */
[----:B------:R-:W-:Y:S05]  /*2c520*/  BRA `(.L_x_975) ;  /* 0xffffffb000dc7947 */ /* 0x000fea000383ffff */
.L_x_976:
        /* <DEDUP_REMOVED lines=13> */
.L_x_3296:


//--------------------- .text._ZN7cutlass13device_kernelIN5flash11enable_sm90INS1_16FlashAttnFwdSm90INS1_25CollectiveMainloopFwdSm90ILi2EN4cute5tupleIJNS5_1CILi1EEES8_S8_EEENS6_IJNS7_ILi128EEENS7_ILi64EEENS7_ILi256EEEEEELi256ENS_6half_tEfNS_4arch4Sm90ELb0ELb1ELb1ELb0ELb1ELb0ELb0ELb1ELb1ELb1ELb0ELb0EEENS1_21CollectiveEpilogueFwdINS6_IJSA_SC_SB_EEES9_SE_SG_Li256ELb0ELb1ELb0ELb0EEENS1_30DynamicPersistentTileSchedulerILi256ELi128ELb0ELb1ELb1EEEEEEEEEvNT_6ParamsE --------------------------
	.section	.text._ZN7cutlass13device_kernelIN5flash11enable_sm90INS1_16FlashAttnFwdSm90INS1_25CollectiveMainloopFwdSm90ILi2EN4cute5tupleIJNS5_1CILi1EEES8_S8_EEENS6_IJNS7_ILi128EEENS7_ILi64EEENS7_ILi256EEEEEELi256ENS_6half_tEfNS_4arch4Sm90ELb0ELb1ELb1ELb0ELb1ELb0ELb0ELb1ELb1ELb1ELb0ELb0EEENS1_21CollectiveEpilogueFwdINS6_IJSA_SC_SB_EEES9_SE_SG_Li256ELb0ELb1ELb0ELb0EEENS1_30DynamicPersistentTileSchedulerILi256ELi128ELb0ELb1ELb1EEEEEEEEEvNT_6ParamsE,"ax",@progbits
	.align	128
.text._ZN7cutlass13device_kernelIN5flash11enable_sm90INS1_16FlashAttnFwdSm90INS1_25CollectiveMainloopFwdSm90ILi2EN4cute5tupleIJNS5_1CILi1EEES8_S8_EEENS6_IJNS7_ILi128EEENS7_ILi64EEENS7_ILi256EEEEEELi256ENS_6half_tEfNS_4arch4Sm90ELb0ELb1ELb1ELb0ELb1ELb0ELb0ELb1ELb1ELb1ELb0ELb0EEENS1_21CollectiveEpilogueFwdINS6_IJSA_SC_SB_EEES9_SE_SG_Li256ELb0ELb1ELb0ELb0EEENS1_30DynamicPersistentTileSchedulerILi256ELi128ELb0ELb1ELb1EEEEEEEEEvNT_6ParamsE:
        .type           _ZN7cutlass13device_kernelIN5flash11enable_sm90INS1_16FlashAttnFwdSm90INS1_25CollectiveMainloopFwdSm90ILi2EN4cute5tupleIJNS5_1CILi1EEES8_S8_EEENS6_IJNS7_ILi128EEENS7_ILi64EEENS7_ILi256EEEEEELi256ENS_6half_tEfNS_4arch4Sm90ELb0ELb1ELb1ELb0ELb1ELb0ELb0ELb1ELb1ELb1ELb0ELb0EEENS1_21CollectiveEpilogueFwdINS6_IJSA_SC_SB_EEES9_SE_SG_Li256ELb0ELb1ELb0ELb0EEENS1_30DynamicPersistentTileSchedulerILi256ELi128ELb0ELb1ELb1EEEEEEEEEvNT_6ParamsE,@function
        .size           _ZN7cutlass13device_kernelIN5flash11enable_sm90INS1_16FlashAttnFwdSm90INS1_25CollectiveMainloopFwdSm90ILi2EN4cute5tupleIJNS5_1CILi1EEES8_S8_EEENS6_IJNS7_ILi128EEENS7_ILi64EEENS7_ILi256EEEEEELi256ENS_6half_tEfNS_4arch4Sm90ELb0ELb1ELb1ELb0ELb1ELb0ELb0ELb1ELb1ELb1ELb0ELb0EEENS1_21CollectiveEpilogueFwdINS6_IJSA_SC_SB_EEES9_SE_SG_Li256ELb0ELb1ELb0ELb0EEENS1_30DynamicPersistentTileSchedulerILi256ELi128ELb0ELb1ELb1EEEEEEEEEvNT_6ParamsE,(.L_x_3297 - _ZN7cutlass13device_kernelIN5flash11enable_sm90INS1_16FlashAttnFwdSm90INS1_25CollectiveMainloopFwdSm90ILi2EN4cute5tupleIJNS5_1CILi1EEES8_S8_EEENS6_IJNS7_ILi128EEENS7_ILi64EEENS7_ILi256EEEEEELi256ENS_6half_tEfNS_4arch4Sm90ELb0ELb1ELb1ELb0ELb1ELb0ELb0ELb1ELb1ELb1ELb0ELb0EEENS1_21CollectiveEpilogueFwdINS6_IJSA_SC_SB_EEES9_SE_SG_Li256ELb0ELb1ELb0ELb0EEENS1_30DynamicPersistentTileSchedulerILi256ELi128ELb0ELb1ELb1EEEEEEEEEvNT_6ParamsE)
        .other          _ZN7cutlass13device_kernelIN5flash11enable_sm90INS1_16FlashAttnFwdSm90INS1_25CollectiveMainloopFwdSm90ILi2EN4cute5tupleIJNS5_1CILi1EEES8_S8_EEENS6_IJNS7_ILi128EEENS7_ILi64EEENS7_ILi256EEEEEELi256ENS_6half_tEfNS_4arch4Sm90ELb0ELb1ELb1ELb0ELb1ELb0ELb0ELb1ELb1ELb1ELb0ELb0EEENS1_21CollectiveEpilogueFwdINS6_IJSA_SC_SB_EEES9_SE_SG_Li256ELb0ELb1ELb0ELb0EEENS1_30DynamicPersistentTileSchedulerILi256ELi128ELb0ELb1ELb1EEEEEEEEEvNT_6ParamsE,@"STO_CUDA_ENTRY STV_DEFAULT"
_ZN7cutlass13device_kernelIN5flash11enable_sm90INS1_16FlashAttnFwdSm90INS1_25CollectiveMainloopFwdSm90ILi2EN4cute5tupleIJNS5_1CILi1EEES8_S8_EEENS6_IJNS7_ILi128EEENS7_ILi64EEENS7_ILi256EEEEEELi256ENS_6half_tEfNS_4arch4Sm90ELb0ELb1ELb1ELb0ELb1ELb0ELb0ELb1ELb1ELb1ELb0ELb0EEENS1_21CollectiveEpilogueFwdINS6_IJSA_SC_SB_EEES9_SE_SG_Li256ELb0ELb1ELb0ELb0EEENS1_30DynamicPersistentTileSchedulerILi256ELi128ELb0ELb1ELb1EEEEEEEEEvNT_6ParamsE:
        /* <DEDUP_REMOVED lines=45> */
.L_x_977:
        /* <DEDUP_REMOVED lines=22> */
.L_x_978:
        /* <DEDUP_REMOVED lines=18> */
.L_x_979:
        /* <DEDUP_REMOVED lines=22> */
.L_x_980:
        /* <DEDUP_REMOVED lines=23> */
.L_x_981:
        /* <DEDUP_REMOVED lines=10> */
.L_x_983:
[----:B------:R-:W-:-:S08]  /*08c0*/  NOP ;  /* 0x0000000000007918 */ /* 0x000fd00000000000 */
[----:B------:R-:W1:Y:S02]  /*08d0*/  USETMAXREG.TRY_ALLOC.CTAPOOL UP0, 0xe8 ;  /* 0x000000e8000079c8 */ /* 0x000e640008000600 */
[----:B-1----:R-:W-:-:S13]  /*08e0*/  PLOP3.LUT P0, PT, PT, PT, UP0, 0x80, 0x0 ;  /* 0x000000000000781c */ /* 0x002fda0003f0f008 */
[----:B------:R-:W-:Y:S05]  /*08f0*/  @!P0 BRA `(.L_x_983) ;  /* 0xfffffffc00f08947 */ /* 0x000fea000383ffff */
[----:B------:R-:W1:Y:S08]  /*0900*/  S2UR UR4, SR_CTAID.X ;  /* 0x00000000000479c3 */ /* 0x000e700000002500 */
[----:B------:R-:W-:Y:S08]  /*0910*/  BAR.ARV 0x4, 0x180 ;  /* 0x0106000000007b1d */ /* 0x000ff00000002000 */
[----:B------:R-:W1:Y:S08]  /*0920*/  LDC R0, c[0x0][0xc38] ;  /* 0x00030e00ff007b82 */ /* 0x000e700000000800 */
[----:B------:R-:W-:Y:S06]  /*0930*/  BAR.ARV 0x8, 0x180 ;  /* 0x0206000000007b1d */ /* 0x000fec0000002000 */
[----:B-1----:R-:W-:-:S13]  /*0940*/  ISETP.LE.AND P0, PT, R0, UR4, PT ;  /* 0x0000000400007c0c */ /* 0x002fda000bf03270 */
[----:B------:R-:W-:Y:S05]  /*0950*/  @P0 EXIT ;  /* 0x000000000000094d */ /* 0x000fea0003800000 */
[----:B0-----:R-:W2:Y:S01]  /*0960*/  LDL R2, [R1+0x4] ;  /* 0x0000040001027983 */ /* 0x001ea20000100800 */
[----:B------:R-:W-:Y:S01]  /*0970*/  VIADD R219, R5, 0xffffff80 ;  /* 0xffffff8005db7836 */ /* 0x000fe20000000000 */
[----:B------:R-:W-:Y:S01]  /*0980*/  UMOV UR39, URZ ;  /* 0x0000003f00277c82 */ /* 0x000fe20008000000 */
[----:B------:R-:W-:-:S03]  /*0990*/  UMOV UR38, URZ ;  /* 0x0000003f00267c82 */ /* 0x000fc60008000000 */
[----:B------:R-:W-:-:S04]  /*09a0*/  SHF.R.S32.HI R0, RZ, 0x1f, R219 ;  /* 0x0000001fff007819 */ /* 0x000fc800000114db */
[CC--:B------:R-:W-:Y:S02]  /*09b0*/  LEA.HI R3, R0.reuse, R219.reuse, RZ, 0x4 ;  /* 0x000000db00037211 */ /* 0x0c0fe400078f20ff */
[CC--:B------:R-:W-:Y:S02]  /*09c0*/  LEA.HI R4, R0.reuse, R219.reuse, RZ, 0x5 ;  /* 0x000000db00047211 */ /* 0x0c0fe400078f28ff */
[----:B------:R-:W-:Y:S02]  /*09d0*/  SHF.R.S32.HI R6, RZ, 0x4, R3 ;  /* 0x00000004ff067819 */ /* 0x000fe40000011403 */
[----:B------:R-:W-:Y:S01]  /*09e0*/  LEA.HI R11, R0, R219, RZ, 0x2 ;  /* 0x000000db000b7211 */ /* 0x000fe200078f10ff */
[----:B------:R-:W-:Y:S01]  /*09f0*/  IMAD.SHL.U32 R5, R4, 0x20, RZ ;  /* 0x0000002004057824 */ /* 0x000fe200078e00ff */
[C---:B------:R-:W-:Y:S02]  /*0a00*/  LOP3.LUT R4, R3.reuse, 0x3fffff0, RZ, 0xc0, !PT ;  /* 0x03fffff003047812 */ /* 0x040fe400078ec0ff */
[----:B------:R-:W-:-:S02]  /*0a10*/  LEA.HI R3, R3, R6, RZ, 0x1 ;  /* 0x0000000603037211 */ /* 0x000fc400078f08ff */
[----:B------:R-:W-:Y:S01]  /*0a20*/  LOP3.LUT R5, R5, 0xfffffc00, RZ, 0xc0, !PT ;  /* 0xfffffc0005057812 */ /* 0x000fe200078ec0ff */
[----:B------:R-:W-:Y:S01]  /*0a30*/  IMAD.IADD R4, R219, 0x1, -R4 ;  /* 0x00000001db047824 */ /* 0x000fe200078e0a04 */
[----:B------:R-:W-:-:S04]  /*0a40*/  LOP3.LUT R3, R3, 0x1ffffffe, RZ, 0xc0, !PT ;  /* 0x1ffffffe03037812 */ /* 0x000fc800078ec0ff */
[----:B------:R-:W-:Y:S01]  /*0a50*/  LEA R4, R4, R5, 0x6 ;  /* 0x0000000504047211 */ /* 0x000fe200078e30ff */
[----:B------:R-:W-:Y:S01]  /*0a60*/  IMAD.IADD R3, R6, 0x1, -R3 ;  /* 0x0000000106037824 */ /* 0x000fe200078e0a03 */
[----:B------:R-:W-:-:S03]  /*0a70*/  LOP3.LUT R6, R11, 0xfffffffc, RZ, 0xc0, !PT ;  /* 0xfffffffc0b067812 */ /* 0x000fc600078ec0ff */
[----:B------:R-:W-:Y:S02]  /*0a80*/  IMAD R213, R3, 0x8, R4 ;  /* 0x0000000803d57824 */ /* 0x000fe400078e0204 */
[----:B------:R-:W-:Y:S01]  /*0a90*/  IMAD.IADD R5, R219, 0x1, -R6 ;  /* 0x00000001db057824 */ /* 0x000fe200078e0a06 */
[----:B--2---:R-:W-:Y:S02]  /*0aa0*/  R2UR UR5, R2 ;  /* 0x00000000020572ca */ /* 0x004fe400000e0000 */
[CC--:B------:R-:W-:Y:S02]  /*0ab0*/  LEA.HI R2, R0.reuse, R219.reuse, RZ, 0x7 ;  /* 0x000000db00027211 */ /* 0x0c0fe400078f38ff */
[----:B------:R-:W-:Y:S02]  /*0ac0*/  LEA.HI R0, R0, R219, RZ, 0x3 ;  /* 0x000000db00007211 */ /* 0x000fe400078f18ff */
[----:B------:R-:W-:Y:S02]  /*0ad0*/  LOP3.LUT R210, R2, 0xffffff80, RZ, 0xc0, !PT ;  /* 0xffffff8002d27812 */ /* 0x000fe400078ec0ff */
[----:B------:R-:W-:-:S02]  /*0ae0*/  SHF.R.S32.HI R211, RZ, 0x7, R2 ;  /* 0x00000007ffd37819 */ /* 0x000fc40000011402 */
[----:B------:R-:W-:Y:S01]  /*0af0*/  SHF.R.S32.HI R208, RZ, 0x3, R0 ;  /* 0x00000003ffd07819 */ /* 0x000fe20000011400 */
[----:B------:R-:W-:Y:S01]  /*0b00*/  IMAD.IADD R210, R219, 0x1, -R210 ;  /* 0x00000001dbd27824 */ /* 0x000fe200078e0ad2 */
[----:B------:R-:W-:Y:S01]  /*0b10*/  LEA.HI R2, R2, R211, RZ, 0x1 ;  /* 0x000000d302027211 */ /* 0x000fe200078f08ff */
[----:B------:R-:W-:-:S03]  /*0b20*/  ULOP3.LUT UR6, UR5, 0x1, URZ, 0xfc, !UPT ;  /* 0x0000000105067892 */ /* 0x000fc6000f8efc3f */
[----:B------:R-:W-:Y:S01]  /*0b30*/  SHF.R.S32.HI R7, RZ, 0x1f, R210 ;  /* 0x0000001fff077819 */ /* 0x000fe200000114d2 */
[----:B------:R-:W-:Y:S01]  /*0b40*/  UMOV UR5, URZ ;  /* 0x0000003f00057c82 */ /* 0x000fe20008000000 */
[----:B------:R-:W-:Y:S01]  /*0b50*/  LOP3.LUT R6, R2, 0x3fffffe, RZ, 0xc0, !PT ;  /* 0x03fffffe02067812 */ /* 0x000fe200078ec0ff */
[----:B------:R-:W-:Y:S01]  /*0b60*/  IMAD.U32 R214, RZ, RZ, UR6 ;  /* 0x00000006ffd67e24 */ /* 0x000fe2000f8e00ff */
[CC--:B------:R-:W-:Y:S01]  /*0b70*/  LEA.HI R8, R7.reuse, R210.reuse, RZ, 0x2 ;  /* 0x000000d207087211 */ /* 0x0c0fe200078f10ff */
[----:B------:R-:W-:Y:S01]  /*0b80*/  IMAD.U32 R209, RZ, RZ, UR5 ;  /* 0x00000005ffd17e24 */ /* 0x000fe2000f8e00ff */
[----:B------:R-:W-:Y:S01]  /*0b90*/  LEA.HI R7, R7, R210, RZ, 0x5 ;  /* 0x000000d207077211 */ /* 0x000fe200078f28ff */
[----:B------:R-:W-:Y:S01]  /*0ba0*/  IMAD.IADD R6, R211, 0x1, -R6 ;  /* 0x00000001d3067824 */ /* 0x000fe200078e0a06 */
[--C-:B------:R-:W-:Y:S02]  /*0bb0*/  SHF.R.S32.HI R9, RZ, 0x2, R8.reuse ;  /* 0x00000002ff097819 */ /* 0x100fe40000011408 */
[----:B------:R-:W-:-:S02]  /*0bc0*/  SHF.R.S32.HI R10, RZ, 0x1f, R8 ;  /* 0x0000001fff0a7819 */ /* 0x000fc40000011408 */
[----:B------:R-:W-:Y:S02]  /*0bd0*/  LOP3.LUT R2, R0, 0xfffffff8, RZ, 0xc0, !PT ;  /* 0xfffffff800027812 */ /* 0x000fe400078ec0ff */
[----:B------:R-:W-:Y:S02]  /*0be0*/  LEA.HI R10, R10, R9, RZ, 0x3 ;  /* 0x000000090a0a7211 */ /* 0x000fe400078f18ff */
[----:B------:R-:W-:Y:S02]  /*0bf0*/  SHF.R.S32.HI R7, RZ, 0x5, R7 ;  /* 0x00000005ff077819 */ /* 0x000fe40000011407 */
[----:B------:R-:W-:Y:S02]  /*0c00*/  LOP3.LUT R10, R10, 0xfffffff8, RZ, 0xc0, !PT ;  /* 0xfffffff80a0a7812 */ /* 0x000fe400078ec0ff */
[----:B------:R-:W-:Y:S02]  /*0c10*/  IADD3 R205, R219, -R2, RZ ;  /* 0x80000002dbcd7210 */ /* 0x000fe40007ffe0ff */
[----:B------:R-:W-:Y:S01]  /*0c20*/  LOP3.LUT R19, R8, 0x7ffffffc, RZ, 0xc0, !PT ;  /* 0x7ffffffc08137812 */ /* 0x000fe200078ec0ff */
[----:B------:R-:W-:Y:S01]  /*0c30*/  IMAD.IADD R10, R9, 0x1, -R10 ;  /* 0x00000001090a7824 */ /* 0x000fe200078e0a0a */
[----:B------:R-:W-:Y:S01]  /*0c40*/  LEA.HI R9, R5, R5, RZ, 0x1 ;  /* 0x0000000505097211 */ /* 0x000fe200078f08ff */
[----:B------:R-:W-:-:S02]  /*0c50*/  IMAD.SHL.U32 R23, R205, 0x8, RZ ;  /* 0x00000008cd177824 */ /* 0x000fc400078e00ff */
[----:B------:R-:W-:Y:S01]  /*0c60*/  IMAD R7, R7, 0x10, R10 ;  /* 0x0000001007077824 */ /* 0x000fe200078e020a */
[----:B------:R-:W-:Y:S01]  /*0c70*/  LOP3.LUT R10, R9, 0x1ffffffe, RZ, 0xc0, !PT ;  /* 0x1ffffffe090a7812 */ /* 0x000fe200078ec0ff */
[C---:B------:R-:W-:Y:S01]  /*0c80*/  VIADD R203, R23.reuse, 0x40 ;  /* 0x0000004017cb7836 */ /* 0x040fe20000000000 */
[C---:B------:R-:W-:Y:S01]  /*0c90*/  IADD3 R202, R23.reuse, 0x80, RZ ;  /* 0x0000008017ca7810 */ /* 0x040fe20007ffe0ff */
[----:B------:R-:W-:Y:S01]  /*0ca0*/  VIADD R204, R23, 0xc0 ;  /* 0x000000c017cc7836 */ /* 0x000fe20000000000 */
[----:B------:R-:W-:Y:S01]  /*0cb0*/  SHF.R.S32.HI R218, RZ, 0x1f, R23 ;  /* 0x0000001fffda7819 */ /* 0x000fe20000011417 */
[----:B------:R-:W-:Y:S01]  /*0cc0*/  IMAD.IADD R5, R5, 0x1, -R10 ;  /* 0x0000000105057824 */ /* 0x000fe200078e0a0a */
[----:B------:R-:W-:Y:S01]  /*0cd0*/  SHF.R.S32.HI R217, RZ, 0x1f, R203 ;  /* 0x0000001fffd97819 */ /* 0x000fe200000114cb */
[----:B------:R-:W-:Y:S01]  /*0ce0*/  IMAD R212, R6, 0x40, R7 ;  /* 0x0000004006d47824 */ /* 0x000fe200078e0207 */
[----:B------:R-:W-:Y:S01]  /*0cf0*/  SHF.R.S32.HI R216, RZ, 0x1f, R202 ;  /* 0x0000001fffd87819 */ /* 0x000fe200000114ca */
[----:B------:R-:W-:Y:S01]  /*0d00*/  IMAD.IADD R19, R210, 0x1, -R19 ;  /* 0x00000001d2137824 */ /* 0x000fe200078e0a13 */
[----:B------:R-:W-:Y:S01]  /*0d10*/  SHF.R.S32.HI R215, RZ, 0x1f, R204 ;  /* 0x0000001fffd77819 */ /* 0x000fe200000114cc */
[----:B------:R-:W-:-:S07]  /*0d20*/  IMAD R200, R5, 0x8, R212 ;  /* 0x0000000805c87824 */ /* 0x000fce00078e02d4 */
.L_x_1088:
[----:B------:R-:W-:Y:S01]  /*0d30*/  ULDC UR5, c[0x0][0xc60] ;  /* 0x0003180000057ab9 */ /* 0x000fe20000000800 */
[----:B------:R-:W-:Y:S01]  /*0d40*/  UMOV UR8, UR4 ;  /* 0x0000000400087c82 */ /* 0x000fe20008000000 */
[----:B------:R-:W-:-:S11]  /*0d50*/  UISETP.NE.AND UP0, UPT, UR5, 0x1, UPT ;  /* 0x000000010500788c */ /* 0x000fd6000bf05270 */
[----:B------:R-:W-:Y:S01]  /*0d60*/  @UP0 ULDC UR6, c[0x0][0xc64] ;  /* 0x0003190000060ab9 */ /* 0x000fe20000000800 */
[----:B------:R-:W-:Y:S01]  /*0d70*/  @UP0 ULDC UR9, c[0x0][0xc68] ;  /* 0x00031a0000090ab9 */ /* 0x000fe20000000800 */
[----:B------:R-:W-:-:S04]  /*0d80*/  UIMAD.WIDE.U32 UR6, UR4, UR6, URZ ;  /* 0x00000006040672a5 */ /* 0x000fc8000f8e003f */
[----:B------:R-:W-:-:S03]  /*0d90*/  @UP0 USHF.R.U32.HI UR8, URZ, UR9, UR7 ;  /* 0x000000093f080299 */ /* 0x000fc60008011607 */
[----:B------:R-:W-:Y:S02]  /*0da0*/  ULDC UR6, c[0x0][0xc78] ;  /* 0x00031e0000067ab9 */ /* 0x000fe40000000800 */
[----:B------:R-:W-:Y:S02]  /*0db0*/  UISETP.GE.AND UP0, UPT, UR8, UR6, UPT ;  /* 0x000000060800728c */ /* 0x000fe4000bf06270 */
[----:B------:R-:W-:-:S04]  /*0dc0*/  UIADD3 UR6, -UR8, URZ, URZ ;  /* 0x0000003f08067290 */ /* 0x000fc8000fffe13f */
[----:B------:R-:W-:Y:S01]  /*0dd0*/  PLOP3.LUT P0, PT, PT, PT, UP0, 0x80, 0x0 ;  /* 0x000000000000781c */ /* 0x000fe20003f0f008 */
[----:B------:R-:W-:-:S12]  /*0de0*/  UIMAD UR9, UR5, UR6, UR4 ;  /* 0x00000006050972a4 */ /* 0x000fd8000f8e0204 */
[----:B01234-:R-:W-:Y:S05]  /*0df0*/  @!P0 BRA `(.L_x_984) ;  /* 0x0000000000208947 */ /* 0x01ffea0003800000 */
[----:B------:R-:W-:Y:S01]  /*0e00*/  ULDC UR7, c[0x0][0xc6c] ;  /* 0x00031b0000077ab9 */ /* 0x000fe20000000800 */
[----:B------:R-:W-:Y:S01]  /*0e10*/  UMOV UR6, UR9 ;  /* 0x0000000900067c82 */ /* 0x000fe20008000000 */
[----:B------:R-:W-:-:S11]  /*0e20*/  UISETP.NE.AND UP0, UPT, UR7, 0x1, UPT ;  /* 0x000000010700788c */ /* 0x000fd6000bf05270 */
[----:B------:R-:W-:Y:S02]  /*0e30*/  @UP0 ULDC.64 UR10, c[0x0][0xc70] ;  /* 0x00031c00000a0ab9 */ /* 0x000fe40000000a00 */
[----:B------:R-:W-:-:S04]  /*0e40*/  UIMAD.WIDE.U32 UR4, UR9, UR10, URZ ;  /* 0x0000000a090472a5 */ /* 0x000fc8000f8e003f */
[----:B------:R-:W-:-:S04]  /*0e50*/  @UP0 USHF.R.U32.HI UR6, URZ, UR11, UR5 ;  /* 0x0000000b3f060299 */ /* 0x000fc80008011605 */
[----:B------:R-:W-:Y:S01]  /*0e60*/  UIMAD UR4, UR6, UR7, URZ ;  /* 0x00000007060472a4 */ /* 0x000fe2000f8e023f */
[----:B------:R-:W-:Y:S11]  /*0e70*/  BRA `(.L_x_985) ;  /* 0x00000000001c7947 */ /* 0x000ff60003800000 */
.L_x_984:
[----:B------:R-:W-:Y:S01]  /*0e80*/  ULDC UR7, c[0x0][0xc54] ;  /* 0x0003150000077ab9 */ /* 0x000fe20000000800 */
[----:B------:R-:W-:Y:S01]  /*0e90*/  UMOV UR6, UR9 ;  /* 0x0000000900067c82 */ /* 0x000fe20008000000 */
[----:B------:R-:W-:-:S11]  /*0ea0*/  UISETP.NE.AND UP0, UPT, UR7, 0x1, UPT ;  /* 0x000000010700788c */ /* 0x000fd6000bf05270 */
[----:B------:R-:W-:Y:S02]  /*0eb0*/  @UP0 ULDC.64 UR10, c[0x0][0xc58] ;  /* 0x00031600000a0ab9 */ /* 0x000fe40000000a00 */
[----:B------:R-:W-:-:S04]  /*0ec0*/  UIMAD.WIDE.U32 UR4, UR9, UR10, URZ ;  /* 0x0000000a090472a5 */ /* 0x000fc8000f8e003f */
[----:B------:R-:W-:-:S04]  /*0ed0*/  @UP0 USHF.R.U32.HI UR6, URZ, UR11, UR5 ;  /* 0x0000000b3f060299 */ /* 0x000fc80008011605 */
[----:B------:R-:W-:-:S12]  /*0ee0*/  UIMAD UR4, UR6, UR7, URZ ;  /* 0x00000007060472a4 */ /* 0x000fd8000f8e023f */
.L_x_985:
[----:B------:R-:W-:Y:S01]  /*0ef0*/  ULOP3.LUT UR6, URZ, UR6, URZ, 0x33, !UPT ;  /* 0x000000063f067292 */ /* 0x000fe2000f8e333f */
[----:B------:R-:W-:Y:S01]  /*0f00*/  ULDC UR12, c[0x0][0xc48] ;  /* 0x00031200000c7ab9 */ /* 0x000fe20000000800 */
[----:B------:R-:W-:Y:S01]  /*0f10*/  ULDC UR7, c[0x0][0x448] ;  /* 0x0001120000077ab9 */ /* 0x000fe20000000800 */
[----:B------:R-:W-:Y:S01]  /*0f20*/  ULDC UR5, c[0x0][0xc3c] ;  /* 0x00030f0000057ab9 */ /* 0x000fe20000000800 */
[----:B------:R-:W-:Y:S02]  /*0f30*/  UISETP.NE.AND UP1, UPT, UR12, 0x1, UPT ;  /* 0x000000010c00788c */ /* 0x000fe4000bf25270 */
[----:B------:R-:W-:Y:S02]  /*0f40*/  UISETP.NE.AND UP3, UPT, UR7, 0x1, UPT ;  /* 0x000000010700788c */ /* 0x000fe4000bf65270 */
[----:B------:R-:W-:Y:S01]  /*0f50*/  UIADD3 UR6, UR6, UR5, URZ ;  /* 0x0000000506067290 */ /* 0x000fe2000fffe03f */
[----:B------:R-:W-:Y:S01]  /*0f60*/  ULDC.64 UR10, c[0x0][0x418] ;  /* 0x00010600000a7ab9 */ /* 0x000fe20000000a00 */
[----:B------:R-:W-:-:S02]  /*0f70*/  UIADD3 UR4, UR9, -UR4, URZ ;  /* 0x8000000409047290 */ /* 0x000fc4000fffe03f */
[----:B------:R-:W-:Y:S02]  /*0f80*/  UISETP.NE.U32.AND UP0, UPT, UR10, URZ, UPT ;  /* 0x0000003f0a00728c */ /* 0x000fe4000bf05070 */
[----:B------:R-:W-:Y:S02]  /*0f90*/  USHF.L.U32 UR60, UR6, 0x7, URZ ;  /* 0x00000007063c7899 */ /* 0x000fe4000800063f */
[----:B------:R-:W-:Y:S01]  /*0fa0*/  UP2UR UR7, UPR, URZ, 0x8 ;  /* 0x000000083f077883 */ /* 0x000fe20008000000 */
[----:B------:R-:W-:Y:S01]  /*0fb0*/  ULDC UR14, c[0x0][0xc54] ;  /* 0x00031500000e7ab9 */ /* 0x000fe20000000800 */
[----:B------:R-:W-:Y:S02]  /*0fc0*/  UISETP.NE.AND.EX UP0, UPT, UR11, URZ, UPT, UP0 ;  /* 0x0000003f0b00728c */ /* 0x000fe4000bf05300 */
[----:B------:R-:W-:Y:S02]  /*0fd0*/  UIMAD UR14, UR8, UR14, UR4 ;  /* 0x0000000e080e72a4 */ /* 0x000fe4000f8e0204 */
[----:B------:R-:W-:Y:S01]  /*0fe0*/  IMAD.U32 R22, RZ, RZ, UR7 ;  /* 0x00000007ff167e24 */ /* 0x000fe2000f8e00ff */
[----:B------:R-:W-:Y:S01]  /*0ff0*/  UIADD3 UR10, UR60, 0x7f, URZ ;  /* 0x0000007f3c0a7890 */ /* 0x000fe2000fffe03f */
[----:B------:R-:W-:Y:S01]  /*1000*/  ULDC UR42, c[0x0][0x424] ;  /* 0x00010900002a7ab9 */ /* 0x000fe20000000800 */
[----:B------:R-:W-:Y:S01]  /*1010*/  ULDC UR41, c[0x0][0x288] ;  /* 0x0000a20000297ab9 */ /* 0x000fe20000000800 */
[----:B------:R-:W-:Y:S01]  /*1020*/  ULDC.64 UR4, c[0x0][0x9e0] ;  /* 0x0002780000047ab9 */ /* 0x000fe20000000a00 */
[----:B------:R-:W-:Y:S01]  /*1030*/  @UP1 ULDC UR6, c[0x0][0xc4c] ;  /* 0x0003130000061ab9 */ /* 0x000fe20000000800 */
[----:B------:R-:W-:Y:S01]  /*1040*/  @UP3 ULDC UR8, c[0x0][0x44c] ;  /* 0x0001130000083ab9 */ /* 0x000fe20000000800 */
[----:B------:R-:W-:-:S02]  /*1050*/  UIADD3 UR11, -UR41, 0x1, URZ ;  /* 0x00000001290b7890 */ /* 0x000fc4000fffe13f */
[----:B------:R-:W-:Y:S02]  /*1060*/  UISETP.GE.AND UP2, UPT, UR5, 0x1, UPT ;  /* 0x000000010500788c */ /* 0x000fe4000bf46270 */
[----:B------:R-:W-:Y:S02]  /*1070*/  USEL UR42, UR42, 0x1, UP0 ;  /* 0x000000012a2a7887 */ /* 0x000fe40008000000 */
[----:B------:R-:W-:Y:S02]  /*1080*/  UIMAD.WIDE.U32 UR8, UR10, UR8, URZ ;  /* 0x000000080a0872a5 */ /* 0x000fe4000f8e003f */
[----:B------:R-:W-:Y:S01]  /*1090*/  UIMAD.WIDE.U32 UR6, UR14, UR6, URZ ;  /* 0x000000060e0672a5 */ /* 0x000fe2000f8e003f */
[----:B------:R-:W-:Y:S01]  /*10a0*/  PLOP3.LUT P0, PT, PT, PT, UP2, 0x40, 0x0 ;  /* 0x000000000000781c */ /* 0x000fe20003f0e828 */
[----:B------:R-:W-:Y:S01]  /*10b0*/  ULDC UR13, c[0x0][0x2f0] ;  /* 0x0000bc00000d7ab9 */ /* 0x000fe20000000800 */
[----:B------:R-:W-:Y:S01]  /*10c0*/  @UP1 ULDC UR15, c[0x0][0xc50] ;  /* 0x00031400000f1ab9 */ /* 0x000fe20000000800 */
[----:B------:R-:W-:Y:S01]  /*10d0*/  @UP3 ULDC UR16, c[0x0][0x450] ;  /* 0x0001140000103ab9 */ /* 0x000fe20000000800 */
[----:B------:R-:W-:Y:S01]  /*10e0*/  UMOV UR17, UR14 ;  /* 0x0000000e00117c82 */ /* 0x000fe20008000000 */
[----:B------:R-:W-:-:S02]  /*10f0*/  UIMAD UR11, UR42, UR13, UR11 ;  /* 0x0000000d2a0b72a4 */ /* 0x000fc4000f8e020b */
[----:B------:R-:W-:Y:S02]  /*1100*/  @UP3 USHF.R.U32.HI UR10, URZ, UR16, UR9 ;  /* 0x000000103f0a3299 */ /* 0x000fe40008011609 */
[----:B------:R-:W-:Y:S02]  /*1110*/  @UP1 USHF.R.U32.HI UR17, URZ, UR15, UR7 ;  /* 0x0000000f3f111299 */ /* 0x000fe40008011607 */
[----:B------:R-:W-:Y:S02]  /*1120*/  UIADD3 UR10, UR11, UR10, URZ ;  /* 0x0000000a0b0a7290 */ /* 0x000fe4000fffe03f */
[----:B------:R-:W-:Y:S02]  /*1130*/  UIADD3 UR6, -UR17, URZ, URZ ;  /* 0x0000003f11067290 */ /* 0x000fe4000fffe13f */
[----:B------:R-:W-:Y:S01]  /*1140*/  UIADD3 UR4, UR10, UR4, URZ ;  /* 0x000000040a047290 */ /* 0x000fe2000fffe03f */
[----:B------:R-:W-:Y:S01]  /*1150*/  IMAD.U32 R207, RZ, RZ, UR17 ;  /* 0x00000011ffcf7e24 */ /* 0x000fe2000f8e00ff */
[----:B------:R-:W-:-:S02]  /*1160*/  UIMAD UR6, UR12, UR6, UR14 ;  /* 0x000000060c0672a4 */ /* 0x000fc4000f8e020e */
[----:B------:R-:W-:Y:S02]  /*1170*/  UP2UR UR43, UPR, URZ, 0x4 ;  /* 0x000000043f2b7883 */ /* 0x000fe40008000000 */
[----:B------:R-:W-:Y:S02]  /*1180*/  IMAD.U32 R0, RZ, RZ, UR4 ;  /* 0x00000004ff007e24 */ /* 0x000fe4000f8e00ff */
[----:B------:R-:W-:Y:S01]  /*1190*/  MOV R206, UR6 ;  /* 0x0000000600ce7c02 */ /* 0x000fe20008000f00 */
[----:B------:R-:W-:Y:S07]  /*11a0*/  @P0 BRA `(.L_x_986) ;  /* 0x0000000000400947 */ /* 0x000fee0003800000 */
[----:B------:R-:W-:Y:S01]  /*11b0*/  ISETP.LT.AND P0, PT, RZ, UR10, PT ;  /* 0x0000000aff007c0c */ /* 0x000fe2000bf01270 */
[----:B------:R-:W-:-:S12]  /*11c0*/  UIADD3 UR4, UR10, -0x1, URZ ;  /* 0xffffffff0a047890 */ /* 0x000fd8000fffe03f */
[----:B------:R-:W-:Y:S05]  /*11d0*/  @P0 BRA `(.L_x_987) ;  /* 0x00000000001c0947 */ /* 0x000fea0003800000 */
[----:B------:R-:W-:Y:S02]  /*11e0*/  UISETP.NE.AND UP0, UPT, UR5, 0x1, UPT ;  /* 0x000000010500788c */ /* 0x000fe4000bf05270 */
[----:B------:R-:W-:-:S09]  /*11f0*/  UIADD3 UR4, -UR10, URZ, URZ ;  /* 0x0000003f0a047290 */ /* 0x000fd2000fffe13f */
[----:B------:R-:W-:Y:S02]  /*1200*/  @UP0 ULDC.64 UR8, c[0x0][0x9e8] ;  /* 0x00027a0000080ab9 */ /* 0x000fe40000000a00 */
[----:B------:R-:W-:-:S04]  /*1210*/  UIMAD.WIDE.U32 UR6, UR4, UR8, URZ ;  /* 0x00000008040672a5 */ /* 0x000fc8000f8e003f */
[----:B------:R-:W-:-:S04]  /*1220*/  @UP0 USHF.R.U32.HI UR4, URZ, UR9, UR7 ;  /* 0x000000093f040299 */ /* 0x000fc80008011607 */
[----:B------:R-:W-:Y:S01]  /*1230*/  ULOP3.LUT UR4, URZ, UR4, URZ, 0x33, !UPT ;  /* 0x000000043f047292 */ /* 0x000fe2000f8e333f */
[----:B------:R-:W-:Y:S11]  /*1240*/  BRA `(.L_x_988) ;  /* 0x0000000000107947 */ /* 0x000ff60003800000 */
.L_x_987:
[----:B------:R-:W-:-:S11]  /*1250*/  UISETP.NE.AND UP0, UPT, UR5, 0x1, UPT ;  /* 0x000000010500788c */ /* 0x000fd6000bf05270 */
[----:B------:R-:W-:Y:S02]  /*1260*/  @UP0 ULDC.64 UR8, c[0x0][0x9e8] ;  /* 0x00027a0000080ab9 */ /* 0x000fe40000000a00 */
[----:B------:R-:W-:-:S04]  /*1270*/  UIMAD.WIDE.U32 UR6, UR4, UR8, URZ ;  /* 0x00000008040672a5 */ /* 0x000fc8000f8e003f */
[----:B------:R-:W-:-:S12]  /*1280*/  @UP0 USHF.R.U32.HI UR4, URZ, UR9, UR7 ;  /* 0x000000093f040299 */ /* 0x000fd80008011607 */
.L_x_988:
[----:B------:R-:W-:-:S06]  /*1290*/  UIMAD UR4, UR4, UR5, UR5 ;  /* 0x00000005040472a4 */ /* 0x000fcc000f8e0205 */
[----:B------:R-:W-:-:S07]  /*12a0*/  VIMNMX R0, R0, UR4, PT ;  /* 0x0000000400007c48 */ /* 0x000fce000bfe0100 */
.L_x_986:
[----:B------:R-:W-:Y:S01]  /*12b0*/  R2UR UR4, R22 ;  /* 0x00000000160472ca */ /* 0x000fe200000e0000 */
[----:B------:R-:W-:Y:S01]  /*12c0*/  UMOV UR9, UR60 ;  /* 0x0000003c00097c82 */ /* 0x000fe20008000000 */
[----:B------:R-:W-:Y:S01]  /*12d0*/  VIADD R0, R0, 0x3f ;  /* 0x0000003f00007836 */ /* 0x000fe20000000000 */
[----:B------:R-:W-:Y:S01]  /*12e0*/  UIMAD UR41, UR42, UR13, -UR41 ;  /* 0x0000000d2a2972a4 */ /* 0x000fe2000f8e0a29 */
[----:B------:R-:W-:-:S03]  /*12f0*/  ULDC UR10, c[0x0][0x9dc] ;  /* 0x00027700000a7ab9 */ /* 0x000fc60000000800 */
[----:B------:R-:W-:-:S04]  /*1300*/  SHF.R.S32.HI R3, RZ, 0x1f, R0 ;  /* 0x0000001fff037819 */ /* 0x000fc80000011400 */
[----:B------:R-:W-:Y:S02]  /*1310*/  LEA.HI R3, R3, R0, RZ, 0x6 ;  /* 0x0000000003037211 */ /* 0x000fe400078f30ff */
[----:B------:R-:W-:Y:S02]  /*1320*/  UISETP.NE.AND UP0, UPT, UR4, URZ, UPT ;  /* 0x0000003f0400728c */ /* 0x000fe4000bf05270 */
[----:B------:R-:W-:Y:S01]  /*1330*/  UIMAD UR4, UR42, UR13, 0x3f ;  /* 0x0000003f2a0474a4 */ /* 0x000fe2000f8e020d */
[----:B------:R-:W-:-:S03]  /*1340*/  SHF.R.S32.HI R3, RZ, 0x6, R3 ;  /* 0x00000006ff037819 */ /* 0x000fc60000011403 */
[----:B------:R-:W-:-:S04]  /*1350*/  USHF.R.S32.HI UR8, URZ, 0x1f, UR4 ;  /* 0x0000001f3f087899 */ /* 0x000fc80008011404 */
[----:B------:R-:W-:Y:S01]  /*1360*/  ULEA.HI UR8, UR8, UR4, URZ, 0x6 ;  /* 0x0000000408087291 */ /* 0x000fe2000f8f303f */
[----:B------:R-:W-:Y:S01]  /*1370*/  @UP0 ULDC UR6, c[0x0][0x44c] ;  /* 0x0001130000060ab9 */ /* 0x000fe20000000800 */
[----:B------:R-:W-:Y:S01]  /*1380*/  @UP0 ULDC UR11, c[0x0][0x450] ;  /* 0x00011400000b0ab9 */ /* 0x000fe20000000800 */
[----:B------:R-:W-:Y:S02]  /*1390*/  UIMAD.WIDE.U32 UR6, UR60, UR6, URZ ;  /* 0x000000063c0672a5 */ /* 0x000fe4000f8e003f */
[----:B------:R-:W-:Y:S02]  /*13a0*/  USHF.R.S32.HI UR8, URZ, 0x6, UR8 ;  /* 0x000000063f087899 */ /* 0x000fe40008011408 */
[----:B------:R-:W-:Y:S02]  /*13b0*/  @UP0 USHF.R.U32.HI UR9, URZ, UR11, UR7 ;  /* 0x0000000b3f090299 */ /* 0x000fe40008011607 */
[----:B------:R-:W-:Y:S02]  /*13c0*/  UISETP.GE.AND UP0, UPT, UR5, 0x1, UPT ;  /* 0x000000010500788c */ /* 0x000fe4000bf06270 */
[----:B------:R-:W-:Y:S01]  /*13d0*/  UIADD3 UR4, UR41, UR9, URZ ;  /* 0x0000000929047290 */ /* 0x000fe2000fffe03f */
[----:B------:R-:W-:-:S03]  /*13e0*/  VIMNMX R102, R3, UR8, PT ;  /* 0x0000000803667c48 */ /* 0x000fc6000bfe0100 */
[----:B------:R-:W-:Y:S01]  /*13f0*/  PLOP3.LUT P0, PT, PT, PT, UP0, 0x40, 0x0 ;  /* 0x000000000000781c */ /* 0x000fe20003f0e808 */
[----:B------:R-:W-:-:S12]  /*1400*/  UIADD3 UR9, UR4, -UR10, URZ ;  /* 0x8000000a04097290 */ /* 0x000fd8000fffe03f */
[----:B------:R-:W-:Y:S05]  /*1410*/  @P0 BRA `(.L_x_989) ;  /* 0x0000000000440947 */ /* 0x000fea0003800000 */
[----:B------:R-:W-:-:S06]  /*1420*/  UISETP.GT.AND UP0, UPT, UR4, -0x1, UPT ;  /* 0xffffffff0400788c */ /* 0x000fcc000bf04270 */
[----:B------:R-:W-:-:S13]  /*1430*/  PLOP3.LUT P0, PT, PT, PT, UP0, 0x80, 0x0 ;  /* 0x000000000000781c */ /* 0x000fda0003f0f008 */
[----:B------:R-:W-:Y:S05]  /*1440*/  @P0 BRA `(.L_x_990) ;  /* 0x00000000001c0947 */ /* 0x000fea0003800000 */
[----:B------:R-:W-:Y:S02]  /*1450*/  UISETP.NE.AND UP0, UPT, UR5, 0x1, UPT ;  /* 0x000000010500788c */ /* 0x000fe4000bf05270 */
[----:B------:R-:W-:-:S09]  /*1460*/  ULOP3.LUT UR4, URZ, UR4, URZ, 0x33, !UPT ;  /* 0x000000043f047292 */ /* 0x000fd2000f8e333f */
[----:B------:R-:W-:Y:S02]  /*1470*/  @UP0 ULDC.64 UR10, c[0x0][0x9e8] ;  /* 0x00027a00000a0ab9 */ /* 0x000fe40000000a00 */
[----:B------:R-:W-:-:S04]  /*1480*/  UIMAD.WIDE.U32 UR6, UR4, UR10, URZ ;  /* 0x0000000a040672a5 */ /* 0x000fc8000f8e003f */
[----:B------:R-:W-:-:S04]  /*1490*/  @UP0 USHF.R.U32.HI UR4, URZ, UR11, UR7 ;  /* 0x0000000b3f040299 */ /* 0x000fc80008011607 */
[----:B------:R-:W-:Y:S01]  /*14a0*/  ULOP3.LUT UR4, URZ, UR4, URZ, 0x33, !UPT ;  /* 0x000000043f047292 */ /* 0x000fe2000f8e333f */
[----:B------:R-:W-:Y:S11]  /*14b0*/  BRA `(.L_x_991) ;  /* 0x0000000000107947 */ /* 0x000ff60003800000 */
.L_x_990:
[----:B------:R-:W-:-:S11]  /*14c0*/  UISETP.NE.AND UP0, UPT, UR5, 0x1, UPT ;  /* 0x000000010500788c */ /* 0x000fd6000bf05270 */
[----:B------:R-:W-:Y:S02]  /*14d0*/  @UP0 ULDC.64 UR10, c[0x0][0x9e8] ;  /* 0x00027a00000a0ab9 */ /* 0x000fe40000000a00 */
[----:B------:R-:W-:-:S04]  /*14e0*/  UIMAD.WIDE.U32 UR6, UR4, UR10, URZ ;  /* 0x0000000a040672a5 */ /* 0x000fc8000f8e003f */
[----:B------:R-:W-:-:S12]  /*14f0*/  @UP0 USHF.R.U32.HI UR4, URZ, UR11, UR7 ;  /* 0x0000000b3f040299 */ /* 0x000fd80008011607 */
.L_x_991:
[----:B------:R-:W-:-:S04]  /*1500*/  UIMAD UR4, UR4, UR5, URZ ;  /* 0x00000005040472a4 */ /* 0x000fc8000f8e023f */
[----:B------:R-:W-:-:S04]  /*1510*/  UISETP.LT.AND UP0, UPT, UR9, UR4, UPT ;  /* 0x000000040900728c */ /* 0x000fc8000bf01270 */
[----:B------:R-:W-:-:S12]  /*1520*/  USEL UR9, UR9, UR4, !UP0 ;  /* 0x0000000409097287 */ /* 0x000fd8000c000000 */
.L_x_989:
[----:B------:R-:W-:Y:S01]  /*1530*/  USHF.R.S32.HI UR4, URZ, 0x1f, UR9 ;  /* 0x0000001f3f047899 */ /* 0x000fe20008011409 */
[----:B------:R-:W-:Y:S02]  /*1540*/  PLOP3.LUT P0, PT, PT, PT, PT, 0x80, 0x0 ;  /* 0x000000000000781c */ /* 0x000fe40003f0f070 */
[----:B------:R-:W-:Y:S01]  /*1550*/  CS2R R2, SRZ ;  /* 0x0000000000027805 */ /* 0x000fe2000001ff00 */
[----:B------:R-:W-:Y:S01]  /*1560*/  IMAD.MOV.U32 R0, RZ, RZ, RZ ;  /* 0x000000ffff007224 */ /* 0x000fe200078e00ff */
[----:B------:R-:W-:Y:S01]  /*1570*/  ULEA.HI UR4, UR4, UR9, URZ, 0x6 ;  /* 0x0000000904047291 */ /* 0x000fe2000f8f303f */
[----:B------:R-:W-:Y:S02]  /*1580*/  CS2R R166, SRZ ;  /* 0x0000000000a67805 */ /* 0x000fe4000001ff00 */
[----:B------:R-:W-:Y:S02]  /*1590*/  CS2R R164, SRZ ;  /* 0x0000000000a47805 */ /* 0x000fe4000001ff00 */
[----:B------:R-:W-:Y:S01]  /*15a0*/  CS2R R148, SRZ ;  /* 0x0000000000947805 */ /* 0x000fe2000001ff00 */
[----:B------:R-:W-:Y:S01]  /*15b0*/  USHF.R.S32.HI UR4, URZ, 0x6, UR4 ;  /* 0x000000063f047899 */ /* 0x000fe20008011404 */
[----:B------:R-:W-:-:S02]  /*15c0*/  CS2R R162, SRZ ;  /* 0x0000000000a27805 */ /* 0x000fc4000001ff00 */
[----:B------:R-:W-:Y:S02]  /*15d0*/  CS2R R144, SRZ ;  /* 0x0000000000907805 */ /* 0x000fe4000001ff00 */
[----:B------:R-:W-:Y:S01]  /*15e0*/  CS2R R128, SRZ ;  /* 0x0000000000807805 */ /* 0x000fe2000001ff00 */
[----:B------:R-:W-:Y:S01]  /*15f0*/  UISETP.LT.AND UP0, UPT, URZ, UR4, UPT ;  /* 0x000000043f00728c */ /* 0x000fe2000bf01270 */
[----:B------:R-:W-:Y:S02]  /*1600*/  CS2R R140, SRZ ;  /* 0x00000000008c7805 */ /* 0x000fe4000001ff00 */
[----:B------:R-:W-:Y:S02]  /*1610*/  CS2R R100, SRZ ;  /* 0x0000000000647805 */ /* 0x000fe4000001ff00 */
[----:B------:R-:W-:Y:S01]  /*1620*/  CS2R R96, SRZ ;  /* 0x0000000000607805 */ /* 0x000fe2000001ff00 */
[----:B------:R-:W-:Y:S01]  /*1630*/  USEL UR5, URZ, UR4, !UP0 ;  /* 0x000000043f057287 */ /* 0x000fe2000c000000 */
[----:B------:R-:W-:-:S02]  /*1640*/  CS2R R136, SRZ ;  /* 0x0000000000887805 */ /* 0x000fc4000001ff00 */
[----:B------:R-:W-:Y:S02]  /*1650*/  CS2R R92, SRZ ;  /* 0x00000000005c7805 */ /* 0x000fe4000001ff00 */
[----:B------:R-:W-:Y:S02]  /*1660*/  CS2R R88, SRZ ;  /* 0x0000000000587805 */ /* 0x000fe4000001ff00 */
[----:B------:R-:W-:Y:S02]  /*1670*/  CS2R R132, SRZ ;  /* 0x0000000000847805 */ /* 0x000fe4000001ff00 */
[----:B------:R-:W-:Y:S02]  /*1680*/  CS2R R84, SRZ ;  /* 0x0000000000547805 */ /* 0x000fe4000001ff00 */
[----:B------:R-:W-:Y:S01]  /*1690*/  ISETP.GT.AND P1, PT, R102, UR5, PT ;  /* 0x0000000566007c0c */ /* 0x000fe2000bf24270 */
        /* <DEDUP_REMOVED lines=51> */
[----:B------:R-:W-:Y:S06]  /*19d0*/  @!P1 BRA `(.L_x_992) ;  /* 0x000000c0006c9947 */ /* 0x000fec0003800000 */
        /* <DEDUP_REMOVED lines=31> */
.L_x_993:
[----:B------:R-:W-:Y:S02]  /*1bd0*/  R2UR UR6, R209 ;  /* 0x00000000d10672ca */ /* 0x000fe400000e0000 */
[----:B------:R-:W-:-:S11]  /*1be0*/  R2UR UR5, R214 ;  /* 0x00000000d60572ca */ /* 0x000fd600000e0000 */
[----:B------:R-:W-:Y:S02]  /*1bf0*/  ULEA.HI UR4, UR6, UR6, URZ, 0x1 ;  /* 0x0000000606047291 */ /* 0x000fe4000f8f083f */
[----:B------:R-:W-:Y:S02]  /*1c00*/  IMAD.U32 R2, RZ, RZ, UR5 ;  /* 0x00000005ff027e24 */ /* 0x000fe4000f8e00ff */
[----:B------:R-:W-:-:S03]  /*1c10*/  ULOP3.LUT UR4, UR4, 0xfffffffe, URZ, 0xc0, !UPT ;  /* 0xfffffffe04047892 */ /* 0x000fc6000f8ec03f */
[----:B------:R-:W-:Y:S01]  /*1c20*/  ISETP.NE.AND P0, PT, R2, 0x3, PT ;  /* 0x000000030200780c */ /* 0x000fe20003f05270 */
[----:B------:R-:W-:-:S06]  /*1c30*/  UIADD3 UR4, UR6, -UR4, URZ ;  /* 0x8000000406047290 */ /* 0x000fcc000fffe03f */
[----:B------:R-:W-:-:S04]  /*1c40*/  MOV R0, UR4 ;  /* 0x0000000400007c02 */ /* 0x000fc80008000f00 */
[----:B------:R-:W-:-:S04]  /*1c50*/  SHF.L.U32 R0, R0, 0x1f, RZ ;  /* 0x0000001f00007819 */ /* 0x000fc800000006ff */
[----:B------:R-:W0:Y:S02]  /*1c60*/  SYNCS.PHASECHK.TRANS64.TRYWAIT P1, [UR40+0x30800], R0 ;  /* 0x03080000ff0075a7 */ /* 0x000e240008020168 */
[----:B0-----:R-:W-:Y:S05]  /*1c70*/  @!P1 BRA `(.L_x_994) ;  /* 0x0000012c00509947 */ /* 0x001fea0003800000 */
.L_x_1158:
[----:B------:R-:W-:Y:S05]  /*1c80*/  @!P0 BRA `(.L_x_995) ;  /* 0x0000000000048947 */ /* 0x000fea0003800000 */
[----:B------:R-:W-:Y:S01]  /*1c90*/  BPT.TRAP 0x1 ;  /* 0x000000040000795c */ /* 0x000fe20000300000 */
.L_x_995:
[----:B0-----:R-:W-:Y:S02]  /*1ca0*/  IMAD.U32 R3, RZ, RZ, UR38 ;  /* 0x00000026ff037e24 */ /* 0x001fe4000f8e00ff */
[----:B------:R-:W-:-:S03]  /*1cb0*/  IMAD.U32 R0, RZ, RZ, UR39 ;  /* 0x00000027ff007e24 */ /* 0x000fc6000f8e00ff */
[----:B------:R-:W-:Y:S02]  /*1cc0*/  LEA R3, R3, UR40, 0x3 ;  /* 0x0000002803037c11 */ /* 0x000fe4000f8e18ff */
[----:B------:R-:W-:-:S04]  /*1cd0*/  SHF.L.U32 R0, R0, 0x1f, RZ ;  /* 0x0000001f00007819 */ /* 0x000fc800000006ff */
[----:B------:R0:W1:Y:S01]  /*1ce0*/  SYNCS.PHASECHK.TRANS64.TRYWAIT P1, [R3+URZ+0x30830], R0 ;  /* 0x03083000030075a7 */ /* 0x000062000802017f */
[----:B------:R-:W-:Y:S05]  /*1cf0*/  @!P0 BRA `(.L_x_996) ;  /* 0x0000000000048947 */ /* 0x000fea0003800000 */
[----:B------:R-:W-:Y:S01]  /*1d00*/  BPT.TRAP 0x1 ;  /* 0x000000040000795c */ /* 0x000fe20000300000 */
.L_x_996:
[----:B-1----:R-:W-:Y:S05]  /*1d10*/  @P1 BRA `(.L_x_997) ;  /* 0x0000000000081947 */ /* 0x002fea0003800000 */
[----:B------:R-:W1:Y:S02]  /*1d20*/  SYNCS.PHASECHK.TRANS64.TRYWAIT P1, [R3+URZ+0x30830], R0 ;  /* 0x03083000030075a7 */ /* 0x000e64000802017f */
[----:B-1----:R-:W-:Y:S05]  /*1d30*/  @!P1 BRA `(.L_x_998) ;  /* 0x0000012c00389947 */ /* 0x002fea0003800000 */
.L_x_997:
[----:B------:R-:W-:Y:S05]  /*1d40*/  WARPSYNC.ALL ;  /* 0x0000000000007948 */ /* 0x000fea0003800000 */
[----:B------:R-:W-:Y:S01]  /*1d50*/  UIADD3 UR4, UR40, 0x20400, URZ ;  /* 0x0002040028047890 */ /* 0x000fe2000fffe03f */
[----:B------:R-:W-:Y:S01]  /*1d60*/  WARPGROUP.ARRIVE ;  /* 0x00000000000079c5 */ /* 0x000fe20000000000 */
[----:B------:R-:W-:Y:S01]  /*1d70*/  UMOV UR9, 0x40000040 ;  /* 0x4000004000097882 */ /* 0x000fe20000000000 */
[----:B------:R-:W-:Y:S01]  /*1d80*/  UMOV UR11, 0x40000040 ;  /* 0x40000040000b7882 */ /* 0x000fe20000000000 */
[----:B------:R-:W-:Y:S01]  /*1d90*/  USHF.R.U32.HI UR4, URZ, 0x4, UR4 ;  /* 0x000000043f047899 */ /* 0x000fe20008011604 */
[----:B------:R-:W-:Y:S01]  /*1da0*/  IMAD.U32 R17, RZ, RZ, UR9 ;  /* 0x00000009ff117e24 */ /* 0x000fe2000f8e00ff */
[----:B------:R-:W-:Y:S01]  /*1db0*/  UMOV UR57, 0x40000040 ;  /* 0x4000004000397882 */ /* 0x000fe20000000000 */
[----:B------:R-:W-:Y:S01]  /*1dc0*/  UMOV UR59, 0x40000040 ;  /* 0x40000040003b7882 */ /* 0x000fe20000000000 */
[----:B------:R-:W-:Y:S01]  /*1dd0*/  ULOP3.LUT UR4, UR4, 0x3fff, URZ, 0xc0, !UPT ;  /* 0x00003fff04047892 */ /* 0x000fe2000f8ec03f */
[----:B------:R-:W-:Y:S01]  /*1de0*/  UMOV UR53, 0x40000040 ;  /* 0x4000004000357882 */ /* 0x000fe20000000000 */
[----:B------:R-:W-:-:S02]  /*1df0*/  UMOV UR55, 0x40000040 ;  /* 0x4000004000377882 */ /* 0x000fc40000000000 */
[----:B------:R-:W-:Y:S02]  /*1e00*/  ULOP3.LUT UR61, UR4, 0x10000, URZ, 0xfc, !UPT ;  /* 0x00010000043d7892 */ /* 0x000fe4000f8efc3f */
[----:B------:R-:W-:Y:S02]  /*1e10*/  ULOP3.LUT UR4, UR44, 0x10000, URZ, 0xfc, !UPT ;  /* 0x000100002c047892 */ /* 0x000fe4000f8efc3f */
[----:B------:R-:W-:Y:S02]  /*1e20*/  ULEA UR5, UR38, UR61, 0xb ;  /* 0x0000003d26057291 */ /* 0x000fe4000f8e583f */
[----:B------:R-:W-:Y:S02]  /*1e30*/  UIADD3 UR6, UR4, 0x2, URZ ;  /* 0x0000000204067890 */ /* 0x000fe4000fffe03f */
[----:B------:R-:W-:Y:S01]  /*1e40*/  UIADD3 UR7, UR5, 0x2, URZ ;  /* 0x0000000205077890 */ /* 0x000fe2000fffe03f */
[----:B------:R-:W-:Y:S02]  /*1e50*/  UMOV UR8, UR4 ;  /* 0x0000000400087c82 */ /* 0x000fe40008000000 */
[----:B------:R-:W-:Y:S01]  /*1e60*/  UMOV UR10, UR5 ;  /* 0x00000005000a7c82 */ /* 0x000fe20008000000 */
[----:B------:R-:W-:Y:S01]  /*1e70*/  IMAD.U32 R16, RZ, RZ, UR8 ;  /* 0x00000008ff107e24 */ /* 0x000fe2000f8e00ff */
[----:B------:R-:W-:Y:S01]  /*1e80*/  HGMMA.64x64x16.F32 R24, gdesc[UR8], RZ, !UPT, gsb0 ;  /* 0x00e00000081879f0 */ /* 0x000fe2000c0008ff */
[----:B------:R-:W-:Y:S01]  /*1e90*/  UMOV UR8, UR6 ;  /* 0x0000000600087c82 */ /* 0x000fe20008000000 */
[----:B------:R-:W-:Y:S01]  /*1ea0*/  UMOV UR9, 0x40000040 ;  /* 0x4000004000097882 */ /* 0x000fe20000000000 */
[----:B------:R-:W-:Y:S01]  /*1eb0*/  UMOV UR10, UR7 ;  /* 0x00000007000a7c82 */ /* 0x000fe20008000000 */
[----:B------:R-:W-:Y:S01]  /*1ec0*/  UMOV UR11, 0x40000040 ;  /* 0x40000040000b7882 */ /* 0x000fe20000000000 */
[----:B------:R-:W-:Y:S01]  /*1ed0*/  UIADD3 UR6, UR4, 0x4, URZ ;  /* 0x0000000404067890 */ /* 0x000fe2000fffe03f */
[----:B------:R-:W-:Y:S01]  /*1ee0*/  IMAD.U32 R14, RZ, RZ, UR8 ;  /* 0x00000008ff0e7e24 */ /* 0x000fe2000f8e00ff */
[----:B------:R-:W-:Y:S01]  /*1ef0*/  UIADD3 UR7, UR5, 0x4, URZ ;  /* 0x0000000405077890 */ /* 0x000fe2000fffe03f */
[----:B------:R-:W-:Y:S01]  /*1f00*/  MOV R15, UR9 ;  /* 0x00000009000f7c02 */ /* 0x000fe20008000f00 */
[----:B------:R-:W-:-:S02]  /*1f10*/  UIADD3 UR56, UR4, 0x404, URZ ;  /* 0x0000040404387890 */ /* 0x000fc4000fffe03f */
[----:B------:R-:W-:Y:S02]  /*1f20*/  UIADD3 UR58, UR5, 0x204, URZ ;  /* 0x00000204053a7890 */ /* 0x000fe4000fffe03f */
[----:B------:R-:W-:Y:S02]  /*1f30*/  UIADD3 UR52, UR4, 0x406, URZ ;  /* 0x0000040604347890 */ /* 0x000fe4000fffe03f */
[----:B------:R-:W-:Y:S02]  /*1f40*/  UIADD3 UR54, UR5, 0x206, URZ ;  /* 0x0000020605367890 */ /* 0x000fe4000fffe03f */
[----:B------:R-:W-:Y:S02]  /*1f50*/  UIADD3 UR12, UR4, 0x802, URZ ;  /* 0x00000802040c7890 */ /* 0x000fe4000fffe03f */
[----:B------:R-:W-:Y:S01]  /*1f60*/  UIADD3 UR14, UR5, 0x402, URZ ;  /* 0x00000402050e7890 */ /* 0x000fe2000fffe03f */
[----:B------:R-:W-:Y:S01]  /*1f70*/  UMOV UR13, 0x40000040 ;  /* 0x40000040000d7882 */ /* 0x000fe20000000000 */
[----:B------:R-:W-:Y:S01]  /*1f80*/  UMOV UR15, 0x40000040 ;  /* 0x40000040000f7882 */ /* 0x000fe20000000000 */
[----:B------:R-:W-:-:S02]  /*1f90*/  UIADD3 UR16, UR4, 0x804, URZ ;  /* 0x0000080404107890 */ /* 0x000fc4000fffe03f */
[----:B------:R-:W-:Y:S01]  /*1fa0*/  UIADD3 UR18, UR5, 0x404, URZ ;  /* 0x0000040405127890 */ /* 0x000fe2000fffe03f */
[----:B------:R-:W-:Y:S01]  /*1fb0*/  UMOV UR17, 0x40000040 ;  /* 0x4000004000117882 */ /* 0x000fe20000000000 */
[----:B------:R-:W-:Y:S01]  /*1fc0*/  UMOV UR19, 0x40000040 ;  /* 0x4000004000137882 */ /* 0x000fe20000000000 */
[----:B------:R-:W-:Y:S02]  /*1fd0*/  UIADD3 UR20, UR4, 0x806, URZ ;  /* 0x0000080604147890 */ /* 0x000fe4000fffe03f */
[----:B------:R-:W-:Y:S01]  /*1fe0*/  UIADD3 UR22, UR5, 0x406, URZ ;  /* 0x0000040605167890 */ /* 0x000fe2000fffe03f */
[----:B------:R-:W-:Y:S01]  /*1ff0*/  UMOV UR21, 0x40000040 ;  /* 0x4000004000157882 */ /* 0x000fe20000000000 */
[----:B------:R-:W-:Y:S01]  /*2000*/  UMOV UR23, 0x40000040 ;  /* 0x4000004000177882 */ /* 0x000fe20000000000 */
        /* <DEDUP_REMOVED lines=16> */
[----:B------:R-:W-:-:S02]  /*2110*/  WARPGROUP.DEPBAR.LE gsb0, 0x0 ;  /* 0x00008000000079c5 */ /* 0x000fc40000010000 */
[----:B------:R-:W-:-:S06]  /*2120*/  WARPGROUP.ARRIVE ;  /* 0x00000000000079c5 */ /* 0x000fcc0000000000 */
[----:B------:R-:W-:Y:S01]  /*2130*/  HGMMA.64x64x16.F32 R24, gdesc[UR8], R24, gsb0 ;  /* 0x00e00000081879f0 */ /* 0x000fe20008000818 */
[----:B------:R-:W-:Y:S01]  /*2140*/  UMOV UR8, UR6 ;  /* 0x0000000600087c82 */ /* 0x000fe20008000000 */
[----:B------:R-:W-:Y:S01]  /*2150*/  UMOV UR9, 0x40000040 ;  /* 0x4000004000097882 */ /* 0x000fe20000000000 */
[----:B------:R-:W-:Y:S01]  /*2160*/  UMOV UR10, UR7 ;  /* 0x00000007000a7c82 */ /* 0x000fe20008000000 */
[----:B------:R-:W-:Y:S01]  /*2170*/  UMOV UR11, 0x40000040 ;  /* 0x40000040000b7882 */ /* 0x000fe20000000000 */
[----:B------:R-:W-:Y:S01]  /*2180*/  UIADD3 UR6, UR4, 0x6, URZ ;  /* 0x0000000604067890 */ /* 0x000fe2000fffe03f */
[----:B------:R-:W-:Y:S01]  /*2190*/  IMAD.U32 R12, RZ, RZ, UR8 ;  /* 0x00000008ff0c7e24 */ /* 0x000fe2000f8e00ff */
[----:B------:R-:W-:Y:S01]  /*21a0*/  UIADD3 UR7, UR5, 0x6, URZ ;  /* 0x0000000605077890 */ /* 0x000fe2000fffe03f */
[----:B------:R-:W-:Y:S01]  /*21b0*/  IMAD.U32 R13, RZ, RZ, UR9 ;  /* 0x00000009ff0d7e24 */ /* 0x000fe2000f8e00ff */
[----:B------:R-:W-:Y:S02]  /*21c0*/  WARPGROUP.DEPBAR.LE gsb0, 0x0 ;  /* 0x00008000000079c5 */ /* 0x000fe40000010000 */
        /* <DEDUP_REMOVED lines=28> */
[----:B------:R-:W-:Y:S01]  /*2390*/  MOV R6, UR8 ;  /* 0x0000000800067c02 */ /* 0x000fe20008000f00 */
[----:B------:R-:W-:Y:S01]  /*23a0*/  IMAD.U32 R7, RZ, RZ, UR9 ;  /* 0x00000009ff077e24 */ /* 0x000fe2000f8e00ff */
[----:B------:R-:W-:Y:S02]  /*23b0*/  WARPGROUP.DEPBAR.LE gsb0, 0x0 ;  /* 0x00008000000079c5 */ /* 0x000fe40000010000 */
[----:B------:R-:W-:-:S06]  /*23c0*/  WARPGROUP.ARRIVE ;  /* 0x00000000000079c5 */ /* 0x000fcc0000000000 */
[----:B------:R-:W-:Y:S01]  /*23d0*/  HGMMA.64x64x16.F32 R24, gdesc[UR8], R24, gsb0 ;  /* 0x00e00000081879f0 */ /* 0x000fe20008000818 */
[----:B------:R-:W-:Y:S02]  /*23e0*/  UIADD3 UR8, UR4, 0x800, URZ ;  /* 0x0000080004087890 */ /* 0x000fe4000fffe03f */
[----:B------:R-:W-:Y:S01]  /*23f0*/  UIADD3 UR10, UR5, 0x400, URZ ;  /* 0x00000400050a7890 */ /* 0x000fe2000fffe03f */
[----:B------:R-:W-:Y:S01]  /*2400*/  UMOV UR9, 0x40000040 ;  /* 0x4000004000097882 */ /* 0x000fe20000000000 */
[----:B------:R-:W-:Y:S01]  /*2410*/  UMOV UR11, 0x40000040 ;  /* 0x40000040000b7882 */ /* 0x000fe20000000000 */
[----:B------:R-:W-:Y:S02]  /*2420*/  WARPGROUP.DEPBAR.LE gsb0, 0x0 ;  /* 0x00008000000079c5 */ /* 0x000fe40000010000 */
[----:B------:R-:W-:-:S06]  /*2430*/  WARPGROUP.ARRIVE ;  /* 0x00000000000079c5 */ /* 0x000fcc0000000000 */
[----:B------:R-:W-:Y:S03]  /*2440*/  HGMMA.64x64x16.F32 R24, gdesc[UR56], R24, gsb0 ;  /* 0x00e00000381879f0 */ /* 0x000fe60008000818 */
        /* <DEDUP_REMOVED lines=28> */
[----:B------:R-:W-:Y:S05]  /*2610*/  @!P0 BRA `(.L_x_999) ;  /* 0x0000000000048947 */ /* 0x000fea0003800000 */
[----:B------:R-:W-:Y:S01]  /*2620*/  BPT.TRAP 0x1 ;  /* 0x000000040000795c */ /* 0x000fe20000300000 */
.L_x_999:
[----:B------:R-:W-:Y:S01]  /*2630*/  R2UR UR4, R22 ;  /* 0x00000000160472ca */ /* 0x000fe200000e0000 */
[----:B------:R-:W2:Y:S01]  /*2640*/  S2UR UR10, SR_CgaCtaId ;  /* 0x00000000000a79c3 */ /* 0x000ea20000008800 */
[----:B01----:R-:W-:Y:S01]  /*2650*/  VIADD R0, R200, UR60 ;  /* 0x0000003cc8007c36 */ /* 0x003fe20008000000 */
[----:B------:R-:W-:Y:S01]  /*2660*/  ULDC UR5, c[0x0][0x9d8] ;  /* 0x0002760000057ab9 */ /* 0x000fe20000000800 */
[----:B------:R-:W-:Y:S02]  /*2670*/  IMAD.MOV.U32 R5, RZ, RZ, -0x40 ;  /* 0xffffffc0ff057424 */ /* 0x000fe400078e00ff */
[----:B------:R-:W-:Y:S01]  /*2680*/  FMUL.FTZ R31, R31, UR5 ;  /* 0x000000051f1f7c20 */ /* 0x000fe20008410000 */
[----:B------:R-:W-:Y:S01]  /*2690*/  IMAD.MOV.U32 R2, RZ, RZ, R0 ;  /* 0x000000ffff027224 */ /* 0x000fe200078e0000 */
[----:B------:R-:W-:Y:S01]  /*26a0*/  UISETP.NE.AND UP0, UPT, UR43, URZ, UPT ;  /* 0x0000003f2b00728c */ /* 0x000fe2000bf05270 */
[----:B------:R-:W-:Y:S01]  /*26b0*/  FMUL.FTZ R24, R24, UR5 ;  /* 0x0000000518187c20 */ /* 0x000fe20008410000 */
[----:B------:R-:W0:Y:S01]  /*26c0*/  LDC R154, c[0x0][0x2f0] ;  /* 0x0000bc00ff9a7b82 */ /* 0x000e220000000800 */
[----:B------:R1:W3:Y:S01]  /*26d0*/  MUFU.TANH R20, R31 ;  /* 0x0000001f00147308 */ /* 0x0002e20000002400 */
[----:B------:R-:W-:Y:S01]  /*26e0*/  FMUL.FTZ R25, R25, UR5 ;  /* 0x0000000519197c20 */ /* 0x000fe20008410000 */
[----:B------:R-:W-:Y:S01]  /*26f0*/  FMUL.FTZ R27, R27, UR5 ;  /* 0x000000051b1b7c20 */ /* 0x000fe20008410000 */
[----:B------:R-:W-:Y:S01]  /*2700*/  UISETP.NE.AND UP1, UPT, UR4, URZ, UPT ;  /* 0x0000003f0400728c */ /* 0x000fe2000bf25270 */
[----:B------:R-:W-:Y:S01]  /*2710*/  R2UR UR4, R3 ;  /* 0x00000000030472ca */ /* 0x000fe200000e0000 */
[----:B------:R-:W-:Y:S01]  /*2720*/  FMUL.FTZ R28, R28, UR5 ;  /* 0x000000051c1c7c20 */ /* 0x000fe20008410000 */
[----:B------:R-:W-:Y:S01]  /*2730*/  FMUL.FTZ R29, R29, UR5 ;  /* 0x000000051d1d7c20 */ /* 0x000fe20008410000 */
[----:B------:R-:W4:Y:S01]  /*2740*/  LDC R153, c[0x0][0x288] ;  /* 0x0000a200ff997b82 */ /* 0x000f220000000800 */
[----:B------:R-:W-:Y:S01]  /*2750*/  FMUL.FTZ R32, R32, UR5 ;  /* 0x0000000520207c20 */ /* 0x000fe20008410000 */
[----:B------:R-:W-:Y:S01]  /*2760*/  PLOP3.LUT P1, PT, PT, PT, UP1, 0x80, 0x0 ;  /* 0x000000000000781c */ /* 0x000fe20003f2f018 */
[----:B-1----:R-:W-:Y:S01]  /*2770*/  IMAD R31, R102, R5, 0x40 ;  /* 0x00000040661f7424 */ /* 0x002fe200078e0205 */
[----:B------:R-:W-:Y:S01]  /*2780*/  PLOP3.LUT P2, PT, PT, PT, UP1, 0x80, 0x0 ;  /* 0x000000000000781c */ /* 0x000fe20003f4f018 */
[----:B------:R-:W-:Y:S01]  /*2790*/  FMUL.FTZ R33, R33, UR5 ;  /* 0x0000000521217c20 */ /* 0x000fe20008410000 */
[----:B------:R-:W-:Y:S01]  /*27a0*/  FMUL.FTZ R35, R35, UR5 ;  /* 0x0000000523237c20 */ /* 0x000fe20008410000 */
[----:B------:R-:W-:Y:S01]  /*27b0*/  @UP1 ULDC UR6, c[0x0][0x44c] ;  /* 0x0001130000061ab9 */ /* 0x000fe20000000800 */
[----:B------:R-:W-:Y:S01]  /*27c0*/  @UP1 ULDC UR7, c[0x0][0x450] ;  /* 0x0001140000071ab9 */ /* 0x000fe20000000800 */
[----:B------:R-:W-:Y:S01]  /*27d0*/  FMUL.FTZ R36, R36, UR5 ;  /* 0x0000000524247c20 */ /* 0x000fe20008410000 */
[----:B------:R-:W-:Y:S01]  /*27e0*/  UIADD3 UR4, UR4, 0x30840, URZ ;  /* 0x0003084004047890 */ /* 0x000fe2000fffe03f */
[----:B------:R-:W-:Y:S01]  /*27f0*/  FMUL.FTZ R37, R37, UR5 ;  /* 0x0000000525257c20 */ /* 0x000fe20008410000 */
[----:B------:R-:W-:Y:S01]  /*2800*/  FMUL.FTZ R38, R38, UR5 ;  /* 0x0000000526267c20 */ /* 0x000fe20008410000 */
[----:B------:R-:W-:Y:S01]  /*2810*/  FMUL.FTZ R40, R40, UR5 ;  /* 0x0000000528287c20 */ /* 0x000fe20008410000 */
[----:B--2---:R-:W-:Y:S01]  /*2820*/  UPRMT UR4, UR10, 0x654, UR4 ;  /* 0x000006540a047896 */ /* 0x004fe20008000004 */
[----:B------:R-:W-:-:S04]  /*2830*/  @P1 IMAD.HI.U32 R3, R0, UR6, RZ ;  /* 0x0000000600031c27 */ /* 0x000fc8000f8e00ff */
[----:B------:R-:W-:Y:S01]  /*2840*/  FMUL.FTZ R41, R41, UR5 ;  /* 0x0000000529297c20 */ /* 0x000fe20008410000 */
[----:B------:R-:W-:Y:S01]  /*2850*/  FMUL.FTZ R42, R42, UR5 ;  /* 0x000000052a2a7c20 */ /* 0x000fe20008410000 */
[----:B------:R-:W-:Y:S01]  /*2860*/  FMUL.FTZ R43, R43, UR5 ;  /* 0x000000052b2b7c20 */ /* 0x000fe20008410000 */
[----:B------:R-:W-:Y:S01]  /*2870*/  VIADD R0, R31, 0x1 ;  /* 0x000000011f007836 */ /* 0x000fe20000000000 */
[----:B------:R-:W-:Y:S01]  /*2880*/  @P2 SHF.R.U32.HI R2, RZ, UR7, R3 ;  /* 0x00000007ff022c19 */ /* 0x000fe20008011603 */
[----:B------:R-:W-:Y:S01]  /*2890*/  FMUL.FTZ R44, R44, UR5 ;  /* 0x000000052c2c7c20 */ /* 0x000fe20008410000 */
[----:B------:R-:W-:Y:S01]  /*28a0*/  FMUL.FTZ R45, R45, UR5 ;  /* 0x000000052d2d7c20 */ /* 0x000fe20008410000 */
[----:B------:R-:W-:Y:S01]  /*28b0*/  FMUL.FTZ R46, R46, UR5 ;  /* 0x000000052e2e7c20 */ /* 0x000fe20008410000 */
[----:B------:R-:W-:Y:S01]  /*28c0*/  FMUL.FTZ R47, R47, UR5 ;  /* 0x000000052f2f7c20 */ /* 0x000fe20008410000 */
[----:B------:R-:W1:Y:S01]  /*28d0*/  SHFL.IDX PT, R5, R2, RZ, 0x1c1f ;  /* 0x001c1fff02057589 */ /* 0x000e6200000e0000 */
[----:B------:R-:W-:Y:S01]  /*28e0*/  FMUL.FTZ R48, R48, UR5 ;  /* 0x0000000530307c20 */ /* 0x000fe20008410000 */
[----:B------:R-:W-:Y:S01]  /*28f0*/  FMUL.FTZ R49, R49, UR5 ;  /* 0x0000000531317c20 */ /* 0x000fe20008410000 */
[----:B------:R-:W-:Y:S01]  /*2900*/  FMUL.FTZ R50, R50, UR5 ;  /* 0x0000000532327c20 */ /* 0x000fe20008410000 */
[----:B------:R-:W-:Y:S01]  /*2910*/  FMUL.FTZ R51, R51, UR5 ;  /* 0x0000000533337c20 */ /* 0x000fe20008410000 */
[----:B------:R-:W-:Y:S01]  /*2920*/  FMUL.FTZ R52, R52, UR5 ;  /* 0x0000000534347c20 */ /* 0x000fe20008410000 */
[----:B------:R-:W-:Y:S01]  /*2930*/  FMUL.FTZ R53, R53, UR5 ;  /* 0x0000000535357c20 */ /* 0x000fe20008410000 */
[----:B------:R-:W-:Y:S01]  /*2940*/  FMUL.FTZ R54, R54, UR5 ;  /* 0x0000000536367c20 */ /* 0x000fe20008410000 */
[----:B------:R-:W-:Y:S01]  /*2950*/  FMUL.FTZ R55, R55, UR5 ;  /* 0x0000000537377c20 */ /* 0x000fe20008410000 */
[----:B------:R-:W-:Y:S01]  /*2960*/  IMAD R3, R19, -0x2, R0 ;  /* 0xfffffffe13037824 */ /* 0x000fe200078e0200 */
[----:B------:R-:W-:Y:S01]  /*2970*/  PLOP3.LUT P1, PT, PT, PT, UP0, 0x40, 0x0 ;  /* 0x000000000000781c */ /* 0x000fe20003f2e808 */
[----:B------:R-:W2:Y:S01]  /*2980*/  MUFU.TANH R24, R24 ;  /* 0x0000001800187308 */ /* 0x000ea20000002400 */
[----:B------:R-:W-:Y:S01]  /*2990*/  ULDC UR7, c[0x0][0x9dc] ;  /* 0x0002770000077ab9 */ /* 0x000fe20000000800 */
[----:B0-----:R-:W-:-:S02]  /*29a0*/  IMAD R4, R154, UR42, R3 ;  /* 0x0000002a9a047c24 */ /* 0x001fc4000f8e0203 */
[----:B------:R-:W-:Y:S01]  /*29b0*/  FMUL.FTZ R26, R26, UR5 ;  /* 0x000000051a1a7c20 */ /* 0x000fe20008410000 */
[----:B------:R-:W-:Y:S01]  /*29c0*/  SYNCS.ARRIVE.TRANS64.RED.A1T0 RZ, [UR4], RZ ;  /* 0x000000ffffff79a7 */ /* 0x000fe20008100404 */
[----:B------:R-:W-:Y:S01]  /*29d0*/  FMUL.FTZ R34, R34, UR5 ;  /* 0x0000000522227c20 */ /* 0x000fe20008410000 */
[----:B------:R-:W-:Y:S01]  /*29e0*/  ULOP3.LUT UR4, URZ, UR7, URZ, 0x33, !UPT ;  /* 0x000000073f047292 */ /* 0x000fe2000f8e333f */
[----:B------:R-:W-:Y:S01]  /*29f0*/  FMUL.FTZ R39, R39, UR5 ;  /* 0x0000000527277c20 */ /* 0x000fe20008410000 */
[----:B------:R-:W0:Y:S01]  /*2a00*/  MUFU.TANH R25, R25 ;  /* 0x0000001900197308 */ /* 0x000e220000002400 */
[----:B------:R-:W-:Y:S01]  /*2a10*/  IMAD R0, R154, UR42, R31 ;  /* 0x0000002a9a007c24 */ /* 0x000fe2000f8e021f */
[----:B------:R-:W-:Y:S01]  /*2a20*/  ULDC UR6, c[0x0][0x9e0] ;  /* 0x0002780000067ab9 */ /* 0x000fe20000000800 */
[----:B----4-:R-:W-:Y:S02]  /*2a30*/  IMAD.IADD R4, R4, 0x1, -R153 ;  /* 0x0000000104047824 */ /* 0x010fe400078e0a99 */
[----:B------:R-:W-:-:S02]  /*2a40*/  FMUL.FTZ R30, R30, UR5 ;  /* 0x000000051e1e7c20 */ /* 0x000fc40008410000 */
[----:B------:R-:W-:Y:S01]  /*2a50*/  VIADD R57, R4, UR4 ;  /* 0x0000000404397c36 */ /* 0x000fe20008000000 */
[----:B------:R-:W4:Y:S03]  /*2a60*/  MUFU.TANH R27, R27 ;  /* 0x0000001b001b7308 */ /* 0x000f260000002400 */
[----:B-1----:R-:W-:-:S05]  /*2a70*/  IMAD.IADD R3, R57, 0x1, R5 ;  /* 0x0000000139037824 */ /* 0x002fca00078e0205 */
[----:B------:R-:W1:Y:S08]  /*2a80*/  MUFU.TANH R28, R28 ;  /* 0x0000001c001c7308 */ /* 0x000e700000002400 */
[----:B------:R-:W0:Y:S08]  /*2a90*/  MUFU.TANH R29, R29 ;  /* 0x0000001d001d7308 */ /* 0x000e300000002400 */
        /* <DEDUP_REMOVED lines=23> */
[----:B------:R5:W0:Y:S08]  /*2c10*/  MUFU.TANH R21, R34 ;  /* 0x0000002200157308 */ /* 0x000a300000002400 */
[----:B------:R3:W0:Y:S01]  /*2c20*/  MUFU.TANH R26, R39 ;  /* 0x00000027001a7308 */ /* 0x0006220000002400 */
[----:B-----5:R-:W-:-:S07]  /*2c30*/  IMAD R34, R19, -0x2, R0 ;  /* 0xfffffffe13227824 */ /* 0x020fce00078e0200 */
[----:B------:R5:W0:Y:S01]  /*2c40*/  MUFU.TANH R18, R30 ;  /* 0x0000001e00127308 */ /* 0x000a220000002400 */
[----:B---3--:R-:W-:-:S04]  /*2c50*/  IADD3 R39, R4, UR6, RZ ;  /* 0x0000000604277c10 */ /* 0x008fc8000fffe0ff */
[----:B------:R-:W-:Y:S02]  /*2c60*/  VIADDMNMX R0, R5, R39, R34, PT ;  /* 0x0000002705007246 */ /* 0x000fe40003800122 */
[----:B-----5:R-:W-:Y:S01]  /*2c70*/  LEA R30, R102, 0xffffffc0, 0x6 ;  /* 0xffffffc0661e7811 */ /* 0x020fe200078e30ff */
[----:B-12-4-:R-:W-:Y:S06]  /*2c80*/  @P1 BRA `(.L_x_1000) ;  /* 0x0000000000641947 */ /* 0x016fec0003800000 */
[----:B------:R-:W-:Y:S01]  /*2c90*/  IMAD R4, R154, UR42, R5 ;  /* 0x0000002a9a047c24 */ /* 0x000fe2000f8e0205 */
[----:B------:R-:W-:Y:S03]  /*2ca0*/  BSSY B0, `(.L_x_1001) ;  /* 0x0000013000007945 */ /* 0x000fe60003800000 */
[----:B------:R-:W-:-:S05]  /*2cb0*/  IMAD.IADD R5, R4, 0x1, -R153 ;  /* 0x0000000104057824 */ /* 0x000fca00078e0a99 */
[----:B------:R-:W-:-:S13]  /*2cc0*/  ISETP.GT.AND P1, PT, R5, -0x1, PT ;  /* 0xffffffff0500780c */ /* 0x000fda0003f24270 */
[----:B------:R-:W-:Y:S05]  /*2cd0*/  @P1 BRA `(.L_x_1002) ;  /* 0x0000000000241947 */ /* 0x000fea0003800000 */
[----:B------:R-:W-:Y:S01]  /*2ce0*/  ULDC UR4, c[0x0][0x9e4] ;  /* 0x0002790000047ab9 */ /* 0x000fe20000000800 */
[----:B------:R-:W-:Y:S01]  /*2cf0*/  LOP3.LUT R5, RZ, R5, RZ, 0x33, !PT ;  /* 0x00000005ff057212 */ /* 0x000fe200078e33ff */
[----:B------:R-:W-:-:S05]  /*2d00*/  IMAD.U32 R59, RZ, RZ, UR4 ;  /* 0x00000004ff3b7e24 */ /* 0x000fca000f8e00ff */
[----:B------:R-:W-:-:S13]  /*2d10*/  ISETP.NE.AND P1, PT, R59, 0x1, PT ;  /* 0x000000013b00780c */ /* 0x000fda0003f25270 */
[----:B------:R-:W1:Y:S02]  /*2d20*/  @P1 LDC.64 R60, c[0x0][0x9e8] ;  /* 0x00027a00ff3c1b82 */ /* 0x000e640000000a00 */
[----:B-1----:R-:W-:-:S05]  /*2d30*/  @P1 IMAD.HI.U32 R4, R5, R60, RZ ;  /* 0x0000003c05041227 */ /* 0x002fca00078e00ff */
[----:B------:R-:W-:-:S04]  /*2d40*/  @P1 SHF.R.U32.HI R5, RZ, R61, R4 ;  /* 0x0000003dff051219 */ /* 0x000fc80000011604 */
[----:B------:R-:W-:Y:S01]  /*2d50*/  LOP3.LUT R5, RZ, R5, RZ, 0x33, !PT ;  /* 0x00000005ff057212 */ /* 0x000fe200078e33ff */
[----:B------:R-:W-:Y:S06]  /*2d60*/  BRA `(.L_x_1003) ;  /* 0x0000000000187947 */ /* 0x000fec0003800000 */
.L_x_1002:
[----:B------:R-:W-:Y:S02]  /*2d70*/  ULDC UR4, c[0x0][0x9e4] ;  /* 0x0002790000047ab9 */ /* 0x000fe40000000800 */
[----:B------:R-:W-:-:S05]  /*2d80*/  IMAD.U32 R59, RZ, RZ, UR4 ;  /* 0x00000004ff3b7e24 */ /* 0x000fca000f8e00ff */
[----:B------:R-:W-:-:S13]  /*2d90*/  ISETP.NE.AND P1, PT, R59, 0x1, PT ;  /* 0x000000013b00780c */ /* 0x000fda0003f25270 */
[----:B------:R-:W1:Y:S02]  /*2da0*/  @P1 LDC.64 R60, c[0x0][0x9e8] ;  /* 0x00027a00ff3c1b82 */ /* 0x000e640000000a00 */
[----:B-1----:R-:W-:-:S05]  /*2db0*/  @P1 IMAD.HI.U32 R4, R5, R60, RZ ;  /* 0x0000003c05041227 */ /* 0x002fca00078e00ff */
[----:B------:R-:W-:-:S07]  /*2dc0*/  @P1 SHF.R.U32.HI R5, RZ, R61, R4 ;  /* 0x0000003dff051219 */ /* 0x000fce0000011604 */
.L_x_1003:
[----:B------:R-:W-:Y:S05]  /*2dd0*/  BSYNC B0 ;  /* 0x0000000000007941 */ /* 0x000fea0003800000 */
.L_x_1001:
[----:B------:R-:W-:-:S04]  /*2de0*/  IMAD R4, R5, R59, -R30 ;  /* 0x0000003b05047224 */ /* 0x000fc800078e0a1e */
[----:B------:R-:W-:-:S05]  /*2df0*/  IMAD R4, R19, -0x2, R4 ;  /* 0xfffffffe13047824 */ /* 0x000fca00078e0204 */
[----:B------:R-:W-:Y:S02]  /*2e00*/  VIADDMNMX R0, R4, R59, R0, PT ;  /* 0x0000003b04007246 */ /* 0x000fe40003800100 */
[----:B------:R-:W-:-:S07]  /*2e10*/  VIMNMX R3, R3, R4, !PT ;  /* 0x0000000403037248 */ /* 0x000fce0007fe0100 */
.L_x_1000:
[C---:B------:R-:W-:Y:S01]  /*2e20*/  ISETP.GE.AND P2, PT, R31.reuse, 0x9, PT ;  /* 0x000000091f00780c */ /* 0x040fe20003f46270 */
[----:B------:R-:W1:Y:S01]  /*2e30*/  SHFL.IDX PT, R2, R2, 0x1, 0x1c1f ;  /* 0x003c1f0002027f89 */ /* 0x000e6200000e0000 */
[----:B------:R-:W-:Y:S01]  /*2e40*/  ISETP.GE.AND P1, PT, R31, 0x2, PT ;  /* 0x000000021f00780c */ /* 0x000fe20003f26270 */
[----:B------:R-:W-:Y:S01]  /*2e50*/  UISETP.NE.AND UP0, UPT, UR43, URZ, UPT ;  /* 0x0000003f2b00728c */ /* 0x000fe2000bf05270 */
[C---:B------:R-:W-:Y:S02]  /*2e60*/  ISETP.GT.AND P3, PT, R3.reuse, 0x8, !P2 ;  /* 0x000000080300780c */ /* 0x040fe40005764270 */
[----:B------:R-:W-:Y:S02]  /*2e70*/  ISETP.GT.AND P4, PT, R3, 0x1, !P1 ;  /* 0x000000010300780c */ /* 0x000fe40004f84270 */
[----:B------:R-:W-:Y:S02]  /*2e80*/  ISETP.LT.OR P3, PT, R0, 0x9, P3 ;  /* 0x000000090000780c */ /* 0x000fe40001f61670 */
[----:B------:R-:W-:-:S02]  /*2e90*/  ISETP.GE.AND P5, PT, R31, 0x11, PT ;  /* 0x000000111f00780c */ /* 0x000fc40003fa6270 */
[----:B------:R-:W-:Y:S02]  /*2ea0*/  FSEL R61, R28, -INF , !P3 ;  /* 0xff8000001c3d7808 */ /* 0x000fe40005800000 */
[----:B------:R-:W-:Y:S02]  /*2eb0*/  ISETP.LT.OR P4, PT, R0, 0x2, P4 ;  /* 0x000000020000780c */ /* 0x000fe40002781670 */
[----:B------:R-:W-:Y:S02]  /*2ec0*/  ISETP.GT.AND P3, PT, R3, 0x10, !P5 ;  /* 0x000000100300780c */ /* 0x000fe40006f64270 */
[----:B------:R-:W-:Y:S02]  /*2ed0*/  ISETP.GE.AND P6, PT, R31, 0xa, PT ;  /* 0x0000000a1f00780c */ /* 0x000fe40003fc6270 */
[----:B0-----:R-:W-:Y:S02]  /*2ee0*/  FSEL R59, R25, -INF , !P4 ;  /* 0xff800000193b7808 */ /* 0x001fe40006000000 */
[----:B------:R-:W-:-:S02]  /*2ef0*/  P2R R60, PR, RZ, 0x20 ;  /* 0x00000020ff3c7803 */ /* 0x000fc40000000000 */
[----:B------:R-:W-:Y:S02]  /*2f00*/  ISETP.LT.OR P3, PT, R0, 0x11, P3 ;  /* 0x000000110000780c */ /* 0x000fe40001f61670 */
[----:B------:R-:W-:Y:S02]  /*2f10*/  ISETP.GT.AND P4, PT, R3, 0x9, !P6 ;  /* 0x000000090300780c */ /* 0x000fe40007784270 */
[----:B------:R-:W-:Y:S02]  /*2f20*/  ISETP.GE.AND P5, PT, R31, 0x12, PT ;  /* 0x000000121f00780c */ /* 0x000fe40003fa6270 */
[----:B------:R-:W-:Y:S02]  /*2f30*/  FSEL R65, R32, -INF , !P3 ;  /* 0xff80000020417808 */ /* 0x000fe40005800000 */
[----:B------:R-:W-:Y:S02]  /*2f40*/  ISETP.LT.OR P4, PT, R0, 0xa, P4 ;  /* 0x0000000a0000780c */ /* 0x000fe40002781670 */
[----:B------:R-:W-:-:S02]  /*2f50*/  ISETP.GT.AND P3, PT, R3, 0x11, !P5 ;  /* 0x000000110300780c */ /* 0x000fc40006f64270 */
[----:B------:R-:W-:Y:S02]  /*2f60*/  FSEL R63, R29, -INF , !P4 ;  /* 0xff8000001d3f7808 */ /* 0x000fe40006000000 */
[----:B------:R-:W-:Y:S02]  /*2f70*/  ISETP.LT.OR P3, PT, R0, 0x12, P3 ;  /* 0x000000120000780c */ /* 0x000fe40001f61670 */
[----:B------:R-:W-:Y:S02]  /*2f80*/  ISETP.GE.AND P4, PT, R31, 0x19, PT ;  /* 0x000000191f00780c */ /* 0x000fe40003f86270 */
[----:B------:R-:W-:Y:S02]  /*2f90*/  FSEL R67, R33, -INF , !P3 ;  /* 0xff80000021437808 */ /* 0x000fe40005800000 */
[----:B------:R-:W-:Y:S02]  /*2fa0*/  ISETP.GT.AND P3, PT, R3, 0x18, !P4 ;  /* 0x000000180300780c */ /* 0x000fe40006764270 */
[----:B------:R-:W-:-:S02]  /*2fb0*/  P2R R33, PR, RZ, 0x10 ;  /* 0x00000010ff217803 */ /* 0x000fc40000000000 */
[----:B------:R-:W-:Y:S02]  /*2fc0*/  ISETP.LT.OR P3, PT, R0, 0x19, P3 ;  /* 0x000000190000780c */ /* 0x000fe40001f61670 */
[----:B------:R-:W-:Y:S02]  /*2fd0*/  ISETP.GE.AND P4, PT, R31, 0x1a, PT ;  /* 0x0000001a1f00780c */ /* 0x000fe40003f86270 */
[----:B------:R-:W-:Y:S02]  /*2fe0*/  FSEL R69, R36, -INF , !P3 ;  /* 0xff80000024457808 */ /* 0x000fe40005800000 */
[----:B------:R-:W-:Y:S02]  /*2ff0*/  ISETP.GT.AND P3, PT, R3, 0x19, !P4 ;  /* 0x000000190300780c */ /* 0x000fe40006764270 */
[----:B------:R-:W-:Y:S02]  /*3000*/  P2R R36, PR, RZ, 0x10 ;  /* 0x00000010ff247803 */ /* 0x000fe40000000000 */
[----:B------:R-:W-:-:S02]  /*3010*/  ISETP.LT.OR P3, PT, R0, 0x1a, P3 ;  /* 0x0000001a0000780c */ /* 0x000fc40001f61670 */
[----:B------:R-:W-:Y:S02]  /*3020*/  ISETP.GE.AND P4, PT, R31, 0x21, PT ;  /* 0x000000211f00780c */ /* 0x000fe40003f86270 */
[----:B------:R-:W-:Y:S02]  /*3030*/  FSEL R71, R37, -INF , !P3 ;  /* 0xff80000025477808 */ /* 0x000fe40005800000 */
[----:B------:R-:W-:Y:S02]  /*3040*/  ISETP.GT.AND P3, PT, R3, 0x20, !P4 ;  /* 0x000000200300780c */ /* 0x000fe40006764270 */
[----:B------:R-:W-:Y:S02]  /*3050*/  P2R R62, PR, RZ, 0x10 ;  /* 0x00000010ff3e7803 */ /* 0x000fe40000000000 */
[----:B------:R-:W-:Y:S02]  /*3060*/  ISETP.LT.OR P3, PT, R0, 0x21, P3 ;  /* 0x000000210000780c */ /* 0x000fe40001f61670 */
[----:B------:R-:W-:-:S02]  /*3070*/  ISETP.GE.AND P4, PT, R31, 0x22, PT ;  /* 0x000000221f00780c */ /* 0x000fc40003f86270 */
[----:B------:R-:W-:Y:S02]  /*3080*/  FSEL R73, R40, -INF , !P3 ;  /* 0xff80000028497808 */ /* 0x000fe40005800000 */
[----:B------:R-:W-:Y:S02]  /*3090*/  ISETP.GT.AND P3, PT, R3, 0x21, !P4 ;  /* 0x000000210300780c */ /* 0x000fe40006764270 */
[----:B------:R-:W-:Y:S02]  /*30a0*/  P2R R40, PR, RZ, 0x10 ;  /* 0x00000010ff287803 */ /* 0x000fe40000000000 */
[----:B------:R-:W-:Y:S02]  /*30b0*/  ISETP.LT.OR P3, PT, R0, 0x22, P3 ;  /* 0x000000220000780c */ /* 0x000fe40001f61670 */
[----:B------:R-:W-:Y:S02]  /*30c0*/  ISETP.GE.AND P4, PT, R31, 0x29, PT ;  /* 0x000000291f00780c */ /* 0x000fe40003f86270 */
[----:B------:R-:W-:-:S02]  /*30d0*/  FSEL R75, R41, -INF , !P3 ;  /* 0xff800000294b7808 */ /* 0x000fc40005800000 */
[----:B------:R-:W-:Y:S02]  /*30e0*/  ISETP.GT.AND P3, PT, R3, 0x28, !P4 ;  /* 0x000000280300780c */ /* 0x000fe40006764270 */
[----:B------:R-:W-:Y:S02]  /*30f0*/  P2R R41, PR, RZ, 0x10 ;  /* 0x00000010ff297803 */ /* 0x000fe40000000000 */
[----:B------:R-:W-:Y:S02]  /*3100*/  ISETP.LT.OR P3, PT, R0, 0x29, P3 ;  /* 0x000000290000780c */ /* 0x000fe40001f61670 */
[----:B------:R-:W-:Y:S02]  /*3110*/  ISETP.GE.AND P4, PT, R31, 0x2a, PT ;  /* 0x0000002a1f00780c */ /* 0x000fe40003f86270 */
[----:B------:R-:W-:Y:S02]  /*3120*/  FSEL R77, R44, -INF , !P3 ;  /* 0xff8000002c4d7808 */ /* 0x000fe40005800000 */
[----:B------:R-:W-:-:S02]  /*3130*/  ISETP.GT.AND P3, PT, R3, 0x29, !P4 ;  /* 0x000000290300780c */ /* 0x000fc40006764270 */
[----:B------:R-:W-:Y:S02]  /*3140*/  P2R R44, PR, RZ, 0x10 ;  /* 0x00000010ff2c7803 */ /* 0x000fe40000000000 */
[----:B------:R-:W-:Y:S02]  /*3150*/  ISETP.LT.OR P3, PT, R0, 0x2a, P3 ;  /* 0x0000002a0000780c */ /* 0x000fe40001f61670 */
[----:B------:R-:W-:Y:S02]  /*3160*/  P2R R32, PR, RZ, 0x20 ;  /* 0x00000020ff207803 */ /* 0x000fe40000000000 */
[----:B------:R-:W-:Y:S02]  /*3170*/  FSEL R79, R45, -INF , !P3 ;  /* 0xff8000002d4f7808 */ /* 0x000fe40005800000 */
[----:B------:R-:W-:Y:S02]  /*3180*/  ISETP.GE.AND P3, PT, R31, 0x31, PT ;  /* 0x000000311f00780c */ /* 0x000fe40003f66270 */
[----:B------:R-:W-:-:S02]  /*3190*/  P2R R58, PR, RZ, 0x40 ;  /* 0x00000040ff3a7803 */ /* 0x000fc40000000000 */
[----:B------:R-:W-:-:S04]  /*31a0*/  ISETP.GT.AND P4, PT, R3, 0x30, !P3 ;  /* 0x000000300300780c */ /* 0x000fc80005f84270 */
[----:B------:R-:W-:-:S04]  /*31b0*/  ISETP.LT.OR P4, PT, R0, 0x31, P4 ;  /* 0x000000310000780c */ /* 0x000fc80002781670 */
[----:B------:R-:W-:Y:S02]  /*31c0*/  FSEL R81, R48, -INF , !P4 ;  /* 0xff80000030517808 */ /* 0x000fe40006000000 */
[----:B------:R-:W-:-:S04]  /*31d0*/  ISETP.GE.AND P4, PT, R31, 0x32, PT ;  /* 0x000000321f00780c */ /* 0x000fc80003f86270 */
        /* <DEDUP_REMOVED lines=8> */
[----:B------:R-:W-:Y:S02]  /*3260*/  P2R R4, PR, RZ, 0x40 ;  /* 0x00000040ff047803 */ /* 0x000fe40000000000 */
[----:B------:R-:W-:-:S04]  /*3270*/  ISETP.GT.AND P6, PT, R3, RZ, !P6 ;  /* 0x000000ff0300720c */ /* 0x000fc800077c4270 */
[----:B------:R-:W-:-:S04]  /*3280*/  ISETP.LT.OR P6, PT, R0, 0x1, P6 ;  /* 0x000000010000780c */ /* 0x000fc800037c1670 */
[----:B------:R-:W-:Y:S02]  /*3290*/  FSEL R37, R24, -INF , !P6 ;  /* 0xff80000018257808 */ /* 0x000fe40007000000 */
[----:B------:R-:W-:-:S04]  /*32a0*/  ISETP.GE.AND P6, PT, R31, 0x3a, PT ;  /* 0x0000003a1f00780c */ /* 0x000fc80003fc6270 */
[----:B------:R-:W-:Y:S02]  /*32b0*/  P2R R31, PR, RZ, 0x40 ;  /* 0x00000040ff1f7803 */ /* 0x000fe40000000000 */
[----:B------:R-:W-:Y:S01]  /*32c0*/  ISETP.GT.AND P6, PT, R3, 0x39, !P6 ;  /* 0x000000390300780c */ /* 0x000fe200077c4270 */
[----:B-1----:R-:W-:-:S03]  /*32d0*/  IMAD.IADD R3, R57, 0x1, R2 ;  /* 0x0000000139037824 */ /* 0x002fc600078e0202 */
[----:B------:R-:W-:Y:S02]  /*32e0*/  ISETP.LT.OR P6, PT, R0, 0x3a, P6 ;  /* 0x0000003a0000780c */ /* 0x000fe400037c1670 */
[----:B------:R-:W-:Y:S02]  /*32f0*/  VIADDMNMX R0, R2, R39, R34, PT ;  /* 0x0000002702007246 */ /* 0x000fe40003800122 */
[----:B------:R-:W-:Y:S02]  /*3300*/  FSEL R53, R53, -INF , !P6 ;  /* 0xff80000035357808 */ /* 0x000fe40007000000 */
[----:B------:R-:W-:-:S13]  /*3310*/  PLOP3.LUT P6, PT, PT, PT, UP0, 0x40, 0x0 ;  /* 0x000000000000781c */ /* 0x000fda0003fce808 */
[----:B------:R-:W-:Y:S05]  /*3320*/  @P6 BRA `(.L_x_1004) ;  /* 0x0000000000646947 */ /* 0x000fea0003800000 */
[----:B------:R-:W-:Y:S01]  /*3330*/  IMAD R2, R154, UR42, R2 ;  /* 0x0000002a9a027c24 */ /* 0x000fe2000f8e0202 */
[----:B------:R-:W-:Y:S04]  /*3340*/  BSSY B0, `(.L_x_1005) ;  /* 0x0000013000007945 */ /* 0x000fe80003800000 */
[----:B------:R-:W-:-:S04]  /*3350*/  IADD3 R5, R2, -R153, RZ ;  /* 0x8000009902057210 */ /* 0x000fc80007ffe0ff */
[----:B------:R-:W-:-:S13]  /*3360*/  ISETP.GT.AND P6, PT, R5, -0x1, PT ;  /* 0xffffffff0500780c */ /* 0x000fda0003fc4270 */
[----:B------:R-:W-:Y:S05]  /*3370*/  @P6 BRA `(.L_x_1006) ;  /* 0x0000000000246947 */ /* 0x000fea0003800000 */
[----:B------:R-:W-:Y:S01]  /*3380*/  ULDC UR4, c[0x0][0x9e4] ;  /* 0x0002790000047ab9 */ /* 0x000fe20000000800 */
[----:B------:R-:W-:Y:S01]  /*3390*/  LOP3.LUT R5, RZ, R5, RZ, 0x33, !PT ;  /* 0x00000005ff057212 */ /* 0x000fe200078e33ff */
[----:B------:R-:W-:-:S05]  /*33a0*/  IMAD.U32 R25, RZ, RZ, UR4 ;  /* 0x00000004ff197e24 */ /* 0x000fca000f8e00ff */
[----:B------:R-:W-:-:S13]  /*33b0*/  ISETP.NE.AND P6, PT, R25, 0x1, PT ;  /* 0x000000011900780c */ /* 0x000fda0003fc5270 */
[----:B------:R-:W0:Y:S02]  /*33c0*/  @P6 LDC.64 R28, c[0x0][0x9e8] ;  /* 0x00027a00ff1c6b82 */ /* 0x000e240000000a00 */
[----:B0-----:R-:W-:-:S05]  /*33d0*/  @P6 IMAD.HI.U32 R2, R5, R28, RZ ;  /* 0x0000001c05026227 */ /* 0x001fca00078e00ff */
[----:B------:R-:W-:-:S04]  /*33e0*/  @P6 SHF.R.U32.HI R5, RZ, R29, R2 ;  /* 0x0000001dff056219 */ /* 0x000fc80000011602 */
[----:B------:R-:W-:Y:S01]  /*33f0*/  LOP3.LUT R5, RZ, R5, RZ, 0x33, !PT ;  /* 0x00000005ff057212 */ /* 0x000fe200078e33ff */
[----:B------:R-:W-:Y:S06]  /*3400*/  BRA `(.L_x_1007) ;  /* 0x0000000000187947 */ /* 0x000fec0003800000 */
.L_x_1006:
[----:B------:R-:W-:Y:S02]  /*3410*/  ULDC UR4, c[0x0][0x9e4] ;  /* 0x0002790000047ab9 */ /* 0x000fe40000000800 */
[----:B------:R-:W-:-:S05]  /*3420*/  IMAD.U32 R25, RZ, RZ, UR4 ;  /* 0x00000004ff197e24 */ /* 0x000fca000f8e00ff */
[----:B------:R-:W-:-:S13]  /*3430*/  ISETP.NE.AND P6, PT, R25, 0x1, PT ;  /* 0x000000011900780c */ /* 0x000fda0003fc5270 */
[----:B------:R-:W0:Y:S02]  /*3440*/  @P6 LDC.64 R28, c[0x0][0x9e8] ;  /* 0x00027a00ff1c6b82 */ /* 0x000e240000000a00 */
[----:B0-----:R-:W-:-:S05]  /*3450*/  @P6 IMAD.HI.U32 R2, R5, R28, RZ ;  /* 0x0000001c05026227 */ /* 0x001fca00078e00ff */
[----:B------:R-:W-:-:S07]  /*3460*/  @P6 SHF.R.U32.HI R5, RZ, R29, R2 ;  /* 0x0000001dff056219 */ /* 0x000fce0000011602 */
.L_x_1007:
[----:B------:R-:W-:Y:S05]  /*3470*/  BSYNC B0 ;  /* 0x0000000000007941 */ /* 0x000fea0003800000 */
.L_x_1005:
[----:B------:R-:W-:-:S04]  /*3480*/  IMAD R2, R5, R25, -R30 ;  /* 0x0000001905027224 */ /* 0x000fc800078e0a1e */
[----:B------:R-:W-:-:S05]  /*3490*/  IMAD R2, R19, -0x2, R2 ;  /* 0xfffffffe13027824 */ /* 0x000fca00078e0202 */
[----:B------:R-:W-:Y:S02]  /*34a0*/  VIADDMNMX R0, R2, R25, R0, PT ;  /* 0x0000001902007246 */ /* 0x000fe40003800100 */
[----:B------:R-:W-:-:S07]  /*34b0*/  VIMNMX R3, R3, R2, !PT ;  /* 0x0000000203037248 */ /* 0x000fce0007fe0100 */
.L_x_1004:
[----:B------:R-:W-:Y:S01]  /*34c0*/  ISETP.GT.AND P1, PT, R3, 0x1, !P1 ;  /* 0x000000010300780c */ /* 0x000fe20004f24270 */
[----:B------:R-:W-:Y:S01]  /*34d0*/  ULDC UR10, c[0x0][0x988] ;  /* 0x00026200000a7ab9 */ /* 0x000fe20000000800 */
[----:B------:R-:W-:Y:S01]  /*34e0*/  ISETP.NE.AND P6, PT, R4, RZ, PT ;  /* 0x000000ff0400720c */ /* 0x000fe20003fc5270 */
[----:B------:R-:W-:Y:S01]  /*34f0*/  UISETP.NE.AND UP0, UPT, UR43, URZ, UPT ;  /* 0x0000003f2b00728c */ /* 0x000fe2000bf05270 */
[----:B------:R-:W-:Y:S01]  /*3500*/  ISETP.LT.OR P1, PT, R0, 0x2, P1 ;  /* 0x000000020000780c */ /* 0x000fe20000f21670 */
[----:B------:R-:W-:Y:S01]  /*3510*/  UMOV UR11, UR60 ;  /* 0x0000003c000b7c82 */ /* 0x000fe20008000000 */
[----:B------:R-:W-:Y:S01]  /*3520*/  FMNMX.FTZ R4, R37, R59, !PT ;  /* 0x0000003b25047209 */ /* 0x000fe20007810000 */
[----:B------:R-:W-:Y:S01]  /*3530*/  VIADD R220, R102, 0xfffffffe ;  /* 0xfffffffe66dc7836 */ /* 0x000fe20000000000 */
[----:B------:R-:W-:Y:S02]  /*3540*/  FSEL R5, R27, -INF , !P1 ;  /* 0xff8000001b057808 */ /* 0x000fe40004800000 */
[----:B------:R-:W-:-:S02]  /*3550*/  ISETP.NE.AND P1, PT, R58, RZ, PT ;  /* 0x000000ff3a00720c */ /* 0x000fc40003f25270 */
[----:B------:R-:W-:Y:S02]  /*3560*/  FMNMX.FTZ R4, R61, R4, !PT ;  /* 0x000000043d047209 */ /* 0x000fe40007810000 */
[----:B------:R-:W-:Y:S02]  /*3570*/  ISETP.GT.AND P1, PT, R3, 0x9, !P1 ;  /* 0x000000090300780c */ /* 0x000fe40004f24270 */
[----:B------:R-:W-:Y:S02]  /*3580*/  FMNMX.FTZ R4, R63, R4, !PT ;  /* 0x000000043f047209 */ /* 0x000fe40007810000 */
[----:B------:R-:W-:Y:S02]  /*3590*/  ISETP.LT.OR P1, PT, R0, 0xa, P1 ;  /* 0x0000000a0000780c */ /* 0x000fe40000f21670 */
[----:B------:R-:W-:Y:S02]  /*35a0*/  FMNMX.FTZ R4, R65, R4, !PT ;  /* 0x0000000441047209 */ /* 0x000fe40007810000 */
[----:B------:R-:W-:-:S02]  /*35b0*/  FSEL R20, R20, -INF , !P1 ;  /* 0xff80000014147808 */ /* 0x000fc40004800000 */
[----:B------:R-:W-:Y:S02]  /*35c0*/  ISETP.NE.AND P1, PT, R60, RZ, PT ;  /* 0x000000ff3c00720c */ /* 0x000fe40003f25270 */
[----:B------:R-:W-:Y:S02]  /*35d0*/  FMNMX.FTZ R4, R67, R4, !PT ;  /* 0x0000000443047209 */ /* 0x000fe40007810000 */
[----:B------:R-:W-:Y:S02]  /*35e0*/  ISETP.GT.AND P1, PT, R3, 0x10, !P1 ;  /* 0x000000100300780c */ /* 0x000fe40004f24270 */
[----:B------:R-:W-:Y:S02]  /*35f0*/  FMNMX.FTZ R4, R69, R4, !PT ;  /* 0x0000000445047209 */ /* 0x000fe40007810000 */
[----:B------:R-:W-:Y:S02]  /*3600*/  ISETP.LT.OR P1, PT, R0, 0x11, P1 ;  /* 0x000000110000780c */ /* 0x000fe40000f21670 */
[----:B------:R-:W-:-:S02]  /*3610*/  FMNMX.FTZ R4, R71, R4, !PT ;  /* 0x0000000447047209 */ /* 0x000fc40007810000 */
[----:B------:R-:W-:Y:S02]  /*3620*/  FSEL R21, R21, -INF , !P1 ;  /* 0xff80000015157808 */ /* 0x000fe40004800000 */
[----:B------:R-:W-:Y:S02]  /*3630*/  ISETP.NE.AND P1, PT, R32, RZ, PT ;  /* 0x000000ff2000720c */ /* 0x000fe40003f25270 */
[----:B------:R-:W-:Y:S02]  /*3640*/  FMNMX.FTZ R4, R73, R4, !PT ;  /* 0x0000000449047209 */ /* 0x000fe40007810000 */
[C---:B------:R-:W-:Y:S02]  /*3650*/  ISETP.GT.AND P1, PT, R3.reuse, 0x11, !P1 ;  /* 0x000000110300780c */ /* 0x040fe40004f24270 */
[----:B------:R-:W-:Y:S02]  /*3660*/  ISETP.GT.AND P2, PT, R3, 0x8, !P2 ;  /* 0x000000080300780c */ /* 0x000fe40005744270 */
[----:B------:R-:W-:-:S02]  /*3670*/  ISETP.LT.OR P1, PT, R0, 0x12, P1 ;  /* 0x000000120000780c */ /* 0x000fc40000f21670 */
[----:B------:R-:W-:Y:S02]  /*3680*/  FMNMX.FTZ R4, R75, R4, !PT ;  /* 0x000000044b047209 */ /* 0x000fe40007810000 */
[----:B------:R-:W-:Y:S02]  /*3690*/  FSEL R24, R35, -INF , !P1 ;  /* 0xff80000023187808 */ /* 0x000fe40004800000 */
[----:B------:R-:W-:Y:S02]  /*36a0*/  ISETP.NE.AND P1, PT, R33, RZ, PT ;  /* 0x000000ff2100720c */ /* 0x000fe40003f25270 */
[----:B------:R-:W-:Y:S02]  /*36b0*/  ISETP.LT.OR P2, PT, R0, 0x9, P2 ;  /* 0x000000090000780c */ /* 0x000fe40001741670 */
[----:B------:R-:W-:Y:S02]  /*36c0*/  ISETP.GT.AND P1, PT, R3, 0x18, !P1 ;  /* 0x000000180300780c */ /* 0x000fe40004f24270 */
[----:B------:R-:W-:-:S02]  /*36d0*/  FMNMX.FTZ R4, R77, R4, !PT ;  /* 0x000000044d047209 */ /* 0x000fc40007810000 */
[----:B------:R-:W-:Y:S02]  /*36e0*/  ISETP.LT.OR P1, PT, R0, 0x19, P1 ;  /* 0x000000190000780c */ /* 0x000fe40000f21670 */
[----:B------:R-:W-:Y:S02]  /*36f0*/  FSEL R18, R18, -INF , !P2 ;  /* 0xff80000012127808 */ /* 0x000fe40005000000 */
[----:B------:R-:W-:Y:S02]  /*3700*/  FSEL R25, R38, -INF , !P1 ;  /* 0xff80000026197808 */ /* 0x000fe40004800000 */
[----:B------:R-:W-:Y:S02]  /*3710*/  ISETP.NE.AND P1, PT, R36, RZ, PT ;  /* 0x000000ff2400720c */ /* 0x000fe40003f25270 */
[----:B------:R-:W-:Y:S02]  /*3720*/  FMNMX.FTZ R4, R79, R4, !PT ;  /* 0x000000044f047209 */ /* 0x000fe40007810000 */
[----:B------:R-:W-:-:S02]  /*3730*/  ISETP.GT.AND P1, PT, R3, 0x19, !P1 ;  /* 0x000000190300780c */ /* 0x000fc40004f24270 */
[----:B------:R-:W-:Y:S02]  /*3740*/  ISETP.NE.AND P2, PT, R40, RZ, PT ;  /* 0x000000ff2800720c */ /* 0x000fe40003f45270 */
[----:B------:R-:W-:Y:S02]  /*3750*/  ISETP.LT.OR P1, PT, R0, 0x1a, P1 ;  /* 0x0000001a0000780c */ /* 0x000fe40000f21670 */
[----:B------:R-:W-:Y:S02]  /*3760*/  FMNMX.FTZ R4, R81, R4, !PT ;  /* 0x0000000451047209 */ /* 0x000fe40007810000 */
[----:B------:R-:W-:Y:S02]  /*3770*/  FSEL R26, R26, -INF , !P1 ;  /* 0xff8000001a1a7808 */ /* 0x000fe40004800000 */
[----:B------:R-:W-:Y:S02]  /*3780*/  ISETP.NE.AND P1, PT, R62, RZ, PT ;  /* 0x000000ff3e00720c */ /* 0x000fe40003f25270 */
[----:B------:R-:W-:-:S02]  /*3790*/  FMNMX.FTZ R4, R49, R4, !PT ;  /* 0x0000000431047209 */ /* 0x000fc40007810000 */
[----:B------:R-:W-:Y:S02]  /*37a0*/  ISETP.GT.AND P1, PT, R3, 0x20, !P1 ;  /* 0x000000200300780c */ /* 0x000fe40004f24270 */
[----:B------:R-:W-:Y:S02]  /*37b0*/  FMNMX.FTZ R4, R83, R4, !PT ;  /* 0x0000000453047209 */ /* 0x000fe40007810000 */
[----:B------:R-:W-:Y:S02]  /*37c0*/  ISETP.LT.OR P1, PT, R0, 0x21, P1 ;  /* 0x000000210000780c */ /* 0x000fe40000f21670 */
[C---:B------:R-:W-:Y:S02]  /*37d0*/  ISETP.GT.AND P3, PT, R3.reuse, 0x30, !P3 ;  /* 0x000000300300780c */ /* 0x040fe40005f64270 */
[----:B------:R-:W-:Y:S02]  /*37e0*/  FSEL R27, R42, -INF , !P1 ;  /* 0xff8000002a1b7808 */ /* 0x000fe40004800000 */
[----:B------:R-:W-:-:S02]  /*37f0*/  ISETP.GT.AND P1, PT, R3, 0x21, !P2 ;  /* 0x000000210300780c */ /* 0x000fc40005724270 */
[----:B------:R-:W-:Y:S02]  /*3800*/  ISETP.NE.AND P2, PT, R44, RZ, PT ;  /* 0x000000ff2c00720c */ /* 0x000fe40003f45270 */
[----:B------:R-:W-:Y:S02]  /*3810*/  ISETP.LT.OR P1, PT, R0, 0x22, P1 ;  /* 0x000000220000780c */ /* 0x000fe40000f21670 */
[----:B------:R-:W-:Y:S02]  /*3820*/  ISETP.GT.AND P2, PT, R3, 0x29, !P2 ;  /* 0x000000290300780c */ /* 0x000fe40005744270 */
[----:B------:R-:W-:Y:S02]  /*3830*/  FSEL R28, R43, -INF , !P1 ;  /* 0xff8000002b1c7808 */ /* 0x000fe40004800000 */
[----:B------:R-:W-:Y:S02]  /*3840*/  ISETP.GT.AND P1, PT, R3, RZ, !P6 ;  /* 0x000000ff0300720c */ /* 0x000fe40007724270 */
[----:B------:R-:W-:-:S02]  /*3850*/  ISETP.NE.AND P6, PT, R31, RZ, PT ;  /* 0x000000ff1f00720c */ /* 0x000fc40003fc5270 */
[----:B------:R-:W-:Y:S02]  /*3860*/  FMNMX.FTZ R31, R53, R4, !PT ;  /* 0x00000004351f7209 */ /* 0x000fe40007810000 */
[C---:B------:R-:W-:Y:S02]  /*3870*/  ISETP.LT.OR P1, PT, R0.reuse, 0x1, P1 ;  /* 0x000000010000780c */ /* 0x040fe40000f21670 */
[----:B------:R-:W-:Y:S01]  /*3880*/  ISETP.LT.OR P2, PT, R0, 0x2a, P2 ;  /* 0x0000002a0000780c */ /* 0x000fe20001741670 */
[----:B------:R-:W0:Y:S01]  /*3890*/  SHFL.BFLY PT, R4, R31, 0x2, 0x1f ;  /* 0x0c401f001f047f89 */ /* 0x000e2200000e0000 */
[----:B------:R-:W-:Y:S02]  /*38a0*/  FSEL R2, R56, -INF , !P1 ;  /* 0xff80000038027808 */ /* 0x000fe40004800000 */
[----:B------:R-:W-:Y:S02]  /*38b0*/  ISETP.NE.AND P1, PT, R41, RZ, PT ;  /* 0x000000ff2900720c */ /* 0x000fe40003f25270 */
[----:B------:R-:W-:-:S02]  /*38c0*/  FMNMX.FTZ R29, R2, R5, !PT ;  /* 0x00000005021d7209 */ /* 0x000fc40007810000 */
[C---:B------:R-:W-:Y:S02]  /*38d0*/  ISETP.GT.AND P1, PT, R3.reuse, 0x28, !P1 ;  /* 0x000000280300780c */ /* 0x040fe40004f24270 */
[----:B------:R-:W-:Y:S02]  /*38e0*/  FMNMX.FTZ R29, R18, R29, !PT ;  /* 0x0000001d121d7209 */ /* 0x000fe40007810000 */
[C---:B------:R-:W-:Y:S02]  /*38f0*/  ISETP.LT.OR P1, PT, R0.reuse, 0x29, P1 ;  /* 0x000000290000780c */ /* 0x040fe40000f21670 */
[C---:B------:R-:W-:Y:S02]  /*3900*/  ISETP.GT.AND P4, PT, R3.reuse, 0x31, !P4 ;  /* 0x000000310300780c */ /* 0x040fe40006784270 */
[----:B------:R-:W-:Y:S02]  /*3910*/  ISETP.GT.AND P5, PT, R3, 0x38, !P5 ;  /* 0x000000380300780c */ /* 0x000fe40006fa4270 */
[----:B------:R-:W-:-:S02]  /*3920*/  ISETP.LT.OR P3, PT, R0, 0x31, P3 ;  /* 0x000000310000780c */ /* 0x000fc40001f61670 */
[C---:B------:R-:W-:Y:S02]  /*3930*/  ISETP.LT.OR P4, PT, R0.reuse, 0x32, P4 ;  /* 0x000000320000780c */ /* 0x040fe40002781670 */
[----:B------:R-:W-:Y:S02]  /*3940*/  ISETP.LT.OR P5, PT, R0, 0x39, P5 ;  /* 0x000000390000780c */ /* 0x000fe40002fa1670 */
[----:B------:R-:W-:Y:S02]  /*3950*/  R2UR UR4, R22 ;  /* 0x00000000160472ca */ /* 0x000fe400000e0000 */
[----:B0-----:R-:W-:Y:S02]  /*3960*/  FMNMX.FTZ R32, R31, R4, !PT ;  /* 0x000000041f207209 */ /* 0x001fe40007810000 */
[----:B------:R-:W-:-:S03]  /*3970*/  FMNMX.FTZ R4, R20, R29, !PT ;  /* 0x0000001d14047209 */ /* 0x000fc60007810000 */
[----:B------:R-:W0:Y:S01]  /*3980*/  SHFL.BFLY PT, R33, R32, 0x1, 0x1f ;  /* 0x0c201f0020217f89 */ /* 0x000e2200000e0000 */
[----:B------:R-:W-:-:S04]  /*3990*/  FMNMX.FTZ R29, R21, R4, !PT ;  /* 0x00000004151d7209 */ /* 0x000fc80007810000 */
[----:B------:R-:W-:Y:S01]  /*39a0*/  FMNMX.FTZ R30, R24, R29, !PT ;  /* 0x0000001d181e7209 */ /* 0x000fe20007810000 */
[----:B------:R-:W-:Y:S01]  /*39b0*/  UISETP.NE.AND UP1, UPT, UR4, URZ, UPT ;  /* 0x0000003f0400728c */ /* 0x000fe2000bf25270 */
[----:B------:R-:W-:Y:S02]  /*39c0*/  FSEL R29, R46, -INF , !P1 ;  /* 0xff8000002e1d7808 */ /* 0x000fe40004800000 */
[----:B------:R-:W-:-:S04]  /*39d0*/  FMNMX.FTZ R31, R25, R30, !PT ;  /* 0x0000001e191f7209 */ /* 0x000fc80007810000 */
[----:B------:R-:W-:-:S04]  /*39e0*/  FMNMX.FTZ R30, R26, R31, !PT ;  /* 0x0000001f1a1e7209 */ /* 0x000fc80007810000 */
[----:B------:R-:W-:Y:S01]  /*39f0*/  FMNMX.FTZ R31, R27, R30, !PT ;  /* 0x0000001e1b1f7209 */ /* 0x000fe20007810000 */
[----:B------:R-:W-:Y:S01]  /*3a00*/  @UP1 ULDC UR4, c[0x0][0x44c] ;  /* 0x0001130000041ab9 */ /* 0x000fe20000000800 */
[----:B------:R-:W-:Y:S01]  /*3a10*/  FSEL R30, R47, -INF , !P2 ;  /* 0xff8000002f1e7808 */ /* 0x000fe20005000000 */
[----:B------:R-:W-:Y:S01]  /*3a20*/  UIMAD.WIDE.U32 UR4, UR60, UR4, URZ ;  /* 0x000000043c0472a5 */ /* 0x000fe2000f8e003f */
[----:B------:R-:W-:Y:S01]  /*3a30*/  @UP1 ULDC UR14, c[0x0][0x450] ;  /* 0x00011400000e1ab9 */ /* 0x000fe20000000800 */
[----:B0-----:R-:W-:Y:S02]  /*3a40*/  FMNMX.FTZ R4, R32, R33, !PT ;  /* 0x0000002120047209 */ /* 0x001fe40007810000 */
[----:B------:R-:W-:Y:S02]  /*3a50*/  @UP1 USHF.R.U32.HI UR11, URZ, UR14, UR5 ;  /* 0x0000000e3f0b1299 */ /* 0x000fe40008011605 */
[C---:B------:R-:W-:Y:S01]  /*3a60*/  FSETP.NEU.FTZ.AND P1, PT, R4.reuse, -INF , PT ;  /* 0xff8000000400780b */ /* 0x040fe20003f3d000 */
[----:B------:R-:W-:Y:S01]  /*3a70*/  FMUL.FTZ R32, R4, UR10 ;  /* 0x0000000a04207c20 */ /* 0x000fe20008410000 */
[----:B------:R-:W-:-:S04]  /*3a80*/  UIADD3 UR41, UR41, UR11, URZ ;  /* 0x0000000b29297290 */ /* 0x000fc8000fffe03f */
[----:B------:R-:W-:Y:S01]  /*3a90*/  FSEL R36, R32, RZ, P1 ;  /* 0x000000ff20247208 */ /* 0x000fe20000800000 */
[----:B------:R-:W-:Y:S01]  /*3aa0*/  UIADD3 UR6, UR41, UR6, URZ ;  /* 0x0000000629067290 */ /* 0x000fe2000fffe03f */
[----:B------:R-:W-:Y:S02]  /*3ab0*/  FMNMX.FTZ R32, R28, R31, !PT ;  /* 0x0000001f1c207209 */ /* 0x000fe40007810000 */
[----:B------:R-:W-:Y:S01]  /*3ac0*/  ISETP.GT.AND P1, PT, R3, 0x39, !P6 ;  /* 0x000000390300780c */ /* 0x000fe20007724270 */
[--C-:B------:R-:W-:Y:S01]  /*3ad0*/  FFMA.FTZ R35, R37, UR10, -R36.reuse ;  /* 0x0000000a25237c23 */ /* 0x100fe20008010824 */
[----:B------:R-:W-:Y:S01]  /*3ae0*/  FMNMX.FTZ R3, R29, R32, !PT ;  /* 0x000000201d037209 */ /* 0x000fe20007810000 */
[--C-:B------:R-:W-:Y:S01]  /*3af0*/  FFMA.FTZ R37, R59, UR10, -R36.reuse ;  /* 0x0000000a3b257c23 */ /* 0x100fe20008010824 */
[----:B------:R-:W-:Y:S01]  /*3b00*/  FSEL R31, R50, -INF , !P3 ;  /* 0xff800000321f7808 */ /* 0x000fe20005800000 */
[----:B------:R0:W-:Y:S01]  /*3b10*/  MUFU.EX2 R196, R35 ;  /* 0x0000002300c47308 */ /* 0x0001e20000000800 */
[----:B------:R-:W-:Y:S01]  /*3b20*/  FMNMX.FTZ R34, R30, R3, !PT ;  /* 0x000000031e227209 */ /* 0x000fe20007810000 */
[--C-:B------:R-:W-:Y:S01]  /*3b30*/  FFMA.FTZ R38, R63, UR10, -R36.reuse ;  /* 0x0000000a3f267c23 */ /* 0x100fe20008010824 */
[----:B------:R-:W-:Y:S01]  /*3b40*/  FSEL R32, R51, -INF , !P4 ;  /* 0xff80000033207808 */ /* 0x000fe20006000000 */
[--C-:B------:R-:W-:Y:S01]  /*3b50*/  FFMA.FTZ R40, R65, UR10, -R36.reuse ;  /* 0x0000000a41287c23 */ /* 0x100fe20008010824 */
[----:B------:R-:W-:Y:S01]  /*3b60*/  FMNMX.FTZ R3, R31, R34, !PT ;  /* 0x000000221f037209 */ /* 0x000fe20007810000 */
[--C-:B------:R-:W-:Y:S01]  /*3b70*/  FFMA.FTZ R41, R67, UR10, -R36.reuse ;  /* 0x0000000a43297c23 */ /* 0x100fe20008010824 */
[----:B------:R-:W-:Y:S01]  /*3b80*/  ISETP.LT.OR P1, PT, R0, 0x3a, P1 ;  /* 0x0000003a0000780c */ /* 0x000fe20000f21670 */
[----:B------:R-:W-:Y:S01]  /*3b90*/  MUFU.EX2 R37, R37 ;  /* 0x0000002500257308 */ /* 0x000fe20000000800 */
[----:B------:R-:W-:Y:S01]  /*3ba0*/  FSEL R0, R54, -INF , !P5 ;  /* 0xff80000036007808 */ /* 0x000fe20006800000 */
[--C-:B0-----:R-:W-:Y:S01]  /*3bb0*/  FFMA.FTZ R35, R61, UR10, -R36.reuse ;  /* 0x0000000a3d237c23 */ /* 0x101fe20008010824 */
[----:B------:R-:W-:Y:S01]  /*3bc0*/  FMNMX.FTZ R3, R32, R3, !PT ;  /* 0x0000000320037209 */ /* 0x000fe20007810000 */
[--C-:B------:R-:W-:Y:S01]  /*3bd0*/  FFMA.FTZ R42, R69, UR10, -R36.reuse ;  /* 0x0000000a452a7c23 */ /* 0x100fe20008010824 */
[----:B------:R-:W-:Y:S01]  /*3be0*/  FSEL R33, R55, -INF , !P1 ;  /* 0xff80000037217808 */ /* 0x000fe20004800000 */
        /* <DEDUP_REMOVED lines=8> */
[----:B------:R-:W-:-:S02]  /*3c70*/  FFMA.FTZ R49, R49, UR10, -R36 ;  /* 0x0000000a31317c23 */ /* 0x000fc40008010824 */
[----:B------:R-:W0:Y:S01]  /*3c80*/  SHFL.BFLY PT, R3, R34, 0x2, 0x1f ;  /* 0x0c401f0022037f89 */ /* 0x000e2200000e0000 */
[----:B------:R1:W-:Y:S08]  /*3c90*/  MUFU.EX2 R39, R38 ;  /* 0x0000002600277308 */ /* 0x0003f00000000800 */
[----:B------:R-:W-:Y:S01]  /*3ca0*/  MUFU.EX2 R40, R40 ;  /* 0x0000002800287308 */ /* 0x000fe20000000800 */
[----:B-1----:R-:W-:-:S07]  /*3cb0*/  FFMA.FTZ R38, R75, UR10, -R36 ;  /* 0x0000000a4b267c23 */ /* 0x002fce0008010824 */
[----:B------:R-:W1:Y:S01]  /*3cc0*/  MUFU.EX2 R41, R41 ;  /* 0x0000002900297308 */ /* 0x000e620000000800 */
[----:B0-----:R-:W-:-:S07]  /*3cd0*/  FMNMX.FTZ R35, R34, R3, !PT ;  /* 0x0000000322237209 */ /* 0x001fce0007810000 */
[----:B------:R-:W-:Y:S01]  /*3ce0*/  MUFU.EX2 R42, R42 ;  /* 0x0000002a002a7308 */ /* 0x000fe20000000800 */
[----:B------:R-:W0:Y:S07]  /*3cf0*/  SHFL.BFLY PT, R34, R35, 0x1, 0x1f ;  /* 0x0c201f0023227f89 */ /* 0x000e2e00000e0000 */
[----:B------:R-:W2:Y:S01]  /*3d00*/  MUFU.EX2 R43, R43 ;  /* 0x0000002b002b7308 */ /* 0x000ea20000000800 */
[----:B-1----:R-:W-:-:S07]  /*3d10*/  F2FP.F16.F32.PACK_AB R192, R41, R40 ;  /* 0x0000002829c0723e */ /* 0x002fce00000000ff */
[----:B------:R-:W-:Y:S08]  /*3d20*/  MUFU.EX2 R44, R44 ;  /* 0x0000002c002c7308 */ /* 0x000ff00000000800 */
[----:B------:R-:W1:Y:S01]  /*3d30*/  MUFU.EX2 R45, R38 ;  /* 0x00000026002d7308 */ /* 0x000e620000000800 */
[----:B--2---:R-:W-:Y:S02]  /*3d40*/  F2FP.F16.F32.PACK_AB R194, R43, R42 ;  /* 0x0000002a2bc2723e */ /* 0x004fe400000000ff */
[----:B0-----:R-:W-:Y:S01]  /*3d50*/  FMNMX.FTZ R3, R35, R34, !PT ;  /* 0x0000002223037209 */ /* 0x001fe20007810000 */
[--C-:B------:R-:W-:Y:S01]  /*3d60*/  FFMA.FTZ R34, R83, UR10, -R36.reuse ;  /* 0x0000000a53227c23 */ /* 0x100fe20008010824 */
[----:B------:R-:W-:Y:S01]  /*3d70*/  FFMA.FTZ R36, R53, UR10, -R36 ;  /* 0x0000000a35247c23 */ /* 0x000fe20008010824 */
[----:B------:R-:W-:Y:S01]  /*3d80*/  FADD.FTZ R53, R196, R37 ;  /* 0x00000025c4357221 */ /* 0x000fe20000010000 */
[C---:B------:R-:W-:Y:S01]  /*3d90*/  FSETP.NEU.FTZ.AND P1, PT, R3.reuse, -INF , PT ;  /* 0xff8000000300780b */ /* 0x040fe20003f3d000 */
[----:B------:R-:W-:Y:S01]  /*3da0*/  FMUL.FTZ R35, R3, UR10 ;  /* 0x0000000a03237c20 */ /* 0x000fe20008410000 */
[----:B------:R-:W-:Y:S01]  /*3db0*/  MUFU.EX2 R46, R46 ;  /* 0x0000002e002e7308 */ /* 0x000fe20000000800 */
[----:B------:R-:W-:-:S03]  /*3dc0*/  F2FP.F16.F32.PACK_AB R196, R37, R196 ;  /* 0x000000c425c4723e */ /* 0x000fc600000000ff */
        /* <DEDUP_REMOVED lines=8> */
[--C-:B------:R-:W-:Y:S01]  /*3e50*/  FFMA.FTZ R24, R24, UR10, -R51.reuse ;  /* 0x0000000a18187c23 */ /* 0x100fe20008010833 */
[--C-:B------:R-:W-:Y:S01]  /*3e60*/  FFMA.FTZ R25, R25, UR10, -R51.reuse ;  /* 0x0000000a19197c23 */ /* 0x100fe20008010833 */
        /* <DEDUP_REMOVED lines=8> */
[----:B------:R-:W0:Y:S01]  /*3ef0*/  MUFU.EX2 R5, R5 ;  /* 0x0000000500057308 */ /* 0x000e220000000800 */
[--C-:B------:R-:W-:Y:S01]  /*3f00*/  FFMA.FTZ R0, R0, UR10, -R51.reuse ;  /* 0x0000000a00007c23 */ /* 0x100fe20008010833 */
[----:B------:R-:W-:Y:S01]  /*3f10*/  FFMA.FTZ R33, R33, UR10, -R51 ;  /* 0x0000000a21217c23 */ /* 0x000fe20008010833 */
[----:B-1----:R-:W-:-:S05]  /*3f20*/  F2FP.F16.F32.PACK_AB R188, R45, R44 ;  /* 0x0000002c2dbc723e */ /* 0x002fca00000000ff */
[----:B------:R1:W2:Y:S08]  /*3f30*/  MUFU.EX2 R199, R18 ;  /* 0x0000001200c77308 */ /* 0x0002b00000000800 */
[----:B------:R-:W3:Y:S01]  /*3f40*/  MUFU.EX2 R20, R20 ;  /* 0x0000001400147308 */ /* 0x000ee20000000800 */
[----:B-1----:R-:W-:Y:S01]  /*3f50*/  FADD.FTZ R18, R198, R53 ;  /* 0x00000035c6127221 */ /* 0x002fe20000010000 */
[----:B------:R-:W-:-:S02]  /*3f60*/  F2FP.F16.F32.PACK_AB R198, R39, R198 ;  /* 0x000000c627c6723e */ /* 0x000fc400000000ff */
[----:B0-----:R-:W-:Y:S01]  /*3f70*/  F2FP.F16.F32.PACK_AB R197, R5, R2 ;  /* 0x0000000205c5723e */ /* 0x001fe200000000ff */
[----:B------:R-:W-:-:S03]  /*3f80*/  FADD.FTZ R53, R39, R18 ;  /* 0x0000001227357221 */ /* 0x000fc60000010000 */
[----:B------:R-:W0:Y:S01]  /*3f90*/  MUFU.EX2 R21, R21 ;  /* 0x0000001500157308 */ /* 0x000e220000000800 */
[----:B------:R-:W-:-:S04]  /*3fa0*/  FADD.FTZ R18, R40, R53 ;  /* 0x0000003528127221 */ /* 0x000fc80000010000 */
[----:B------:R-:W-:Y:S01]  /*3fb0*/  FADD.FTZ R53, R41, R18 ;  /* 0x0000001229357221 */ /* 0x000fe20000010000 */
[----:B------:R-:W-:Y:S02]  /*3fc0*/  FADD.FTZ R18, R2, R5 ;  /* 0x0000000502127221 */ /* 0x000fe40000010000 */
[----:B------:R-:W1:Y:S01]  /*3fd0*/  MUFU.EX2 R24, R24 ;  /* 0x0000001800187308 */ /* 0x000e620000000800 */
[----:B------:R-:W-:Y:S01]  /*3fe0*/  FADD.FTZ R36, R42, R53 ;  /* 0x000000352a247221 */ /* 0x000fe20000010000 */
[----:B--2---:R-:W-:Y:S01]  /*3ff0*/  FADD.FTZ R53, R199, R18 ;  /* 0x00000012c7357221 */ /* 0x004fe20000010000 */
[C---:B---3--:R-:W-:Y:S02]  /*4000*/  F2FP.F16.F32.PACK_AB R199, R20.reuse, R199 ;  /* 0x000000c714c7723e */ /* 0x048fe400000000ff */
[----:B------:R-:W-:Y:S01]  /*4010*/  FADD.FTZ R55, R43, R36 ;  /* 0x000000242b377221 */ /* 0x000fe20000010000 */
[----:B------:R-:W-:Y:S02]  /*4020*/  FADD.FTZ R18, R20, R53 ;  /* 0x0000003514127221 */ /* 0x000fe40000010000 */
[----:B------:R-:W2:Y:S01]  /*4030*/  MUFU.EX2 R25, R25 ;  /* 0x0000001900197308 */ /* 0x000ea20000000800 */
[----:B------:R-:W-:Y:S01]  /*4040*/  FADD.FTZ R36, R44, R55 ;  /* 0x000000372c247221 */ /* 0x000fe20000010000 */
[----:B0-----:R-:W-:-:S03]  /*4050*/  FADD.FTZ R51, R21, R18 ;  /* 0x0000001215337221 */ /* 0x001fc60000010000 */
[----:B------:R-:W-:-:S03]  /*4060*/  FADD.FTZ R53, R45, R36 ;  /* 0x000000242d357221 */ /* 0x000fc60000010000 */
[----:B------:R-:W0:Y:S01]  /*4070*/  MUFU.EX2 R47, R47 ;  /* 0x0000002f002f7308 */ /* 0x000e220000000800 */
[----:B-1----:R-:W-:Y:S01]  /*4080*/  FADD.FTZ R18, R24, R51 ;  /* 0x0000003318127221 */ /* 0x002fe20000010000 */
[----:B------:R-:W-:Y:S01]  /*4090*/  FADD.FTZ R36, R46, R53 ;  /* 0x000000352e247221 */ /* 0x000fe20000010000 */
[----:B------:R-:W-:-:S05]  /*40a0*/  F2FP.F16.F32.PACK_AB R193, R24, R21 ;  /* 0x0000001518c1723e */ /* 0x000fca00000000ff */
[----:B------:R-:W1:Y:S01]  /*40b0*/  MUFU.EX2 R26, R26 ;  /* 0x0000001a001a7308 */ /* 0x000e620000000800 */
[----:B--2---:R-:W-:-:S07]  /*40c0*/  FADD.FTZ R37, R25, R18 ;  /* 0x0000001219257221 */ /* 0x004fce0000010000 */
[----:B------:R-:W2:Y:S01]  /*40d0*/  MUFU.EX2 R48, R48 ;  /* 0x0000003000307308 */ /* 0x000ea20000000800 */
[C---:B0-----:R-:W-:Y:S01]  /*40e0*/  FADD.FTZ R51, R47.reuse, R36 ;  /* 0x000000242f337221 */ /* 0x041fe20000010000 */
[----:B------:R-:W-:-:S06]  /*40f0*/  F2FP.F16.F32.PACK_AB R190, R47, R46 ;  /* 0x0000002e2fbe723e */ /* 0x000fcc00000000ff */
[----:B------:R-:W0:Y:S01]  /*4100*/  MUFU.EX2 R27, R27 ;  /* 0x0000001b001b7308 */ /* 0x000e220000000800 */
[C---:B-1----:R-:W-:Y:S01]  /*4110*/  FADD.FTZ R18, R26.reuse, R37 ;  /* 0x000000251a127221 */ /* 0x042fe20000010000 */
[----:B------:R-:W-:-:S06]  /*4120*/  F2FP.F16.F32.PACK_AB R195, R26, R25 ;  /* 0x000000191ac3723e */ /* 0x000fcc00000000ff */
[----:B------:R-:W1:Y:S01]  /*4130*/  MUFU.EX2 R49, R49 ;  /* 0x0000003100317308 */ /* 0x000e620000000800 */
[----:B--2---:R-:W-:-:S07]  /*4140*/  FADD.FTZ R36, R48, R51 ;  /* 0x0000003330247221 */ /* 0x004fce0000010000 */
[----:B------:R-:W2:Y:S01]  /*4150*/  MUFU.EX2 R28, R28 ;  /* 0x0000001c001c7308 */ /* 0x000ea20000000800 */
[----:B0-----:R-:W-:-:S07]  /*4160*/  FADD.FTZ R37, R27, R18 ;  /* 0x000000121b257221 */ /* 0x001fce0000010000 */
[----:B------:R-:W0:Y:S01]  /*4170*/  MUFU.EX2 R29, R29 ;  /* 0x0000001d001d7308 */ /* 0x000e220000000800 */
[C---:B-1----:R-:W-:Y:S01]  /*4180*/  FADD.FTZ R39, R49.reuse, R36 ;  /* 0x0000002431277221 */ /* 0x042fe20000010000 */
[----:B------:R-:W-:-:S06]  /*4190*/  F2FP.F16.F32.PACK_AB R184, R49, R48 ;  /* 0x0000003031b8723e */ /* 0x000fcc00000000ff */
[----:B------:R-:W1:Y:S01]  /*41a0*/  MUFU.EX2 R30, R30 ;  /* 0x0000001e001e7308 */ /* 0x000e620000000800 */
[C---:B--2---:R-:W-:Y:S01]  /*41b0*/  FADD.FTZ R36, R28.reuse, R37 ;  /* 0x000000251c247221 */ /* 0x044fe20000010000 */
[----:B------:R-:W-:-:S06]  /*41c0*/  F2FP.F16.F32.PACK_AB R189, R28, R27 ;  /* 0x0000001b1cbd723e */ /* 0x000fcc00000000ff */
[----:B------:R-:W2:Y:S01]  /*41d0*/  MUFU.EX2 R31, R31 ;  /* 0x0000001f001f7308 */ /* 0x000ea20000000800 */
[----:B0-----:R-:W-:-:S07]  /*41e0*/  FADD.FTZ R5, R29, R36 ;  /* 0x000000241d057221 */ /* 0x001fce0000010000 */
[----:B------:R-:W0:Y:S01]  /*41f0*/  MUFU.EX2 R32, R32 ;  /* 0x0000002000207308 */ /* 0x000e220000000800 */
[C---:B-1----:R-:W-:Y:S01]  /*4200*/  FADD.FTZ R2, R30.reuse, R5 ;  /* 0x000000051e027221 */ /* 0x042fe20000010000 */
[----:B------:R-:W-:-:S06]  /*4210*/  F2FP.F16.F32.PACK_AB R191, R30, R29 ;  /* 0x0000001d1ebf723e */ /* 0x000fcc00000000ff */
[----:B------:R-:W1:Y:S01]  /*4220*/  MUFU.EX2 R34, R34 ;  /* 0x0000002200227308 */ /* 0x000e620000000800 */
[----:B--2---:R-:W-:-:S07]  /*4230*/  FADD.FTZ R5, R31, R2 ;  /* 0x000000021f057221 */ /* 0x004fce0000010000 */
[----:B------:R-:W2:Y:S01]  /*4240*/  MUFU.EX2 R0, R0 ;  /* 0x0000000000007308 */ /* 0x000ea20000000800 */
[C---:B0-----:R-:W-:Y:S01]  /*4250*/  FADD.FTZ R5, R32.reuse, R5 ;  /* 0x0000000520057221 */ /* 0x041fe20000010000 */
[----:B------:R-:W-:-:S06]  /*4260*/  F2FP.F16.F32.PACK_AB R185, R32, R31 ;  /* 0x0000001f20b9723e */ /* 0x000fcc00000000ff */
[----:B------:R-:W0:Y:S01]  /*4270*/  MUFU.EX2 R33, R33 ;  /* 0x0000002100217308 */ /* 0x000e220000000800 */
[----:B-1----:R-:W-:Y:S01]  /*4280*/  FADD.FTZ R18, R34, R39 ;  /* 0x0000002722127221 */ /* 0x002fe20000010000 */
[----:B------:R-:W-:-:S03]  /*4290*/  F2FP.F16.F32.PACK_AB R186, R35, R34 ;  /* 0x0000002223ba723e */ /* 0x000fc600000000ff */
[----:B------:R-:W-:Y:S01]  /*42a0*/  FADD.FTZ R18, R35, R18 ;  /* 0x0000001223127221 */ /* 0x000fe20000010000 */
[----:B--2---:R-:W-:-:S04]  /*42b0*/  FADD.FTZ R2, R0, R5 ;  /* 0x0000000500027221 */ /* 0x004fc80000010000 */
[C---:B0-----:R-:W-:Y:S01]  /*42c0*/  FADD.FTZ R5, R33.reuse, R2 ;  /* 0x0000000221057221 */ /* 0x041fe20000010000 */
[----:B------:R-:W-:Y:S01]  /*42d0*/  F2FP.F16.F32.PACK_AB R187, R33, R0 ;  /* 0x0000000021bb723e */ /* 0x000fe200000000ff */
[----:B------:R-:W-:Y:S06]  /*42e0*/  @P1 BRA `(.L_x_1008) ;  /* 0x00000000004c1947 */ /* 0x000fec0003800000 */
[----:B------:R-:W-:Y:S01]  /*42f0*/  ISETP.LT.AND P1, PT, RZ, UR41, PT ;  /* 0x00000029ff007c0c */ /* 0x000fe2000bf21270 */
[----:B------:R-:W-:-:S12]  /*4300*/  UIADD3 UR18, UR41, -0x1, URZ ;  /* 0xffffffff29127890 */ /* 0x000fd8000fffe03f */
[----:B------:R-:W-:Y:S05]  /*4310*/  @P1 BRA `(.L_x_1009) ;  /* 0x0000000000201947 */ /* 0x000fea0003800000 */
[----:B------:R-:W-:Y:S01]  /*4320*/  ULDC UR11, c[0x0][0x9e4] ;  /* 0x00027900000b7ab9 */ /* 0x000fe20000000800 */
[----:B------:R-:W-:Y:S02]  /*4330*/  UIADD3 UR18, -UR41, URZ, URZ ;  /* 0x0000003f29127290 */ /* 0x000fe4000fffe13f */
[----:B------:R-:W-:-:S11]  /*4340*/  UISETP.NE.AND UP0, UPT, UR11, 0x1, UPT ;  /* 0x000000010b00788c */ /* 0x000fd6000bf05270 */
[----:B------:R-:W-:Y:S02]  /*4350*/  @UP0 ULDC.64 UR4, c[0x0][0x9e8] ;  /* 0x00027a0000040ab9 */ /* 0x000fe40000000a00 */
[----:B------:R-:W-:-:S04]  /*4360*/  UIMAD.WIDE.U32 UR14, UR18, UR4, URZ ;  /* 0x00000004120e72a5 */ /* 0x000fc8000f8e003f */
[----:B------:R-:W-:-:S04]  /*4370*/  @UP0 USHF.R.U32.HI UR18, URZ, UR5, UR15 ;  /* 0x000000053f120299 */ /* 0x000fc8000801160f */
[----:B------:R-:W-:Y:S01]  /*4380*/  ULOP3.LUT UR18, URZ, UR18, URZ, 0x33, !UPT ;  /* 0x000000123f127292 */ /* 0x000fe2000f8e333f */
[----:B------:R-:W-:Y:S11]  /*4390*/  BRA `(.L_x_1010) ;  /* 0x0000000000147947 */ /* 0x000ff60003800000 */
.L_x_1009:
[----:B------:R-:W-:Y:S02]  /*43a0*/  ULDC UR11, c[0x0][0x9e4] ;  /* 0x00027900000b7ab9 */ /* 0x000fe40000000800 */
[----:B------:R-:W-:-:S11]  /*43b0*/  UISETP.NE.AND UP0, UPT, UR11, 0x1, UPT ;  /* 0x000000010b00788c */ /* 0x000fd6000bf05270 */
[----:B------:R-:W-:Y:S02]  /*43c0*/  @UP0 ULDC.64 UR4, c[0x0][0x9e8] ;  /* 0x00027a0000040ab9 */ /* 0x000fe40000000a00 */
[----:B------:R-:W-:-:S04]  /*43d0*/  UIMAD.WIDE.U32 UR14, UR18, UR4, URZ ;  /* 0x00000004120e72a5 */ /* 0x000fc8000f8e003f */
[----:B------:R-:W-:-:S12]  /*43e0*/  @UP0 USHF.R.U32.HI UR18, URZ, UR5, UR15 ;  /* 0x000000053f120299 */ /* 0x000fd8000801160f */
.L_x_1010:
[----:B------:R-:W-:-:S04]  /*43f0*/  UIMAD UR11, UR18, UR11, UR11 ;  /* 0x0000000b120b72a4 */ /* 0x000fc8000f8e020b */
[----:B------:R-:W-:-:S04]  /*4400*/  UISETP.LT.AND UP0, UPT, UR6, UR11, UPT ;  /* 0x0000000b0600728c */ /* 0x000fc8000bf01270 */
[----:B------:R-:W-:-:S12]  /*4410*/  USEL UR6, UR6, UR11, UP0 ;  /* 0x0000000b06067287 */ /* 0x000fd80008000000 */
.L_x_1008:
[----:B------:R-:W-:Y:S01]  /*4420*/  R2UR UR5, R201 ;  /* 0x00000000c90572ca */ /* 0x000fe200000e0000 */
[----:B------:R-:W-:Y:S01]  /*4430*/  USHF.R.S32.HI UR4, URZ, 0x1f, UR6 ;  /* 0x0000001f3f047899 */ /* 0x000fe20008011406 */
[----:B------:R-:W-:Y:S01]  /*4440*/  IMAD.MOV.U32 R2, RZ, RZ, 0x3f800000 ;  /* 0x3f800000ff027424 */ /* 0x000fe200078e00ff */
[----:B------:R-:W-:Y:S01]  /*4450*/  CS2R R150, SRZ ;  /* 0x0000000000967805 */ /* 0x000fe2000001ff00 */
[----:B------:R-:W-:Y:S01]  /*4460*/  IMAD.MOV.U32 R0, RZ, RZ, 0x3f800000 ;  /* 0x3f800000ff007424 */ /* 0x000fe200078e00ff */
        /* <DEDUP_REMOVED lines=8> */
[----:B------:R-:W-:Y:S01]  /*44f0*/  UISETP.LT.AND UP0, UPT, UR5, UR4, UPT ;  /* 0x000000040500728c */ /* 0x000fe2000bf01270 */
[----:B------:R-:W-:Y:S02]  /*4500*/  CS2R R136, SRZ ;  /* 0x0000000000887805 */ /* 0x000fe4000001ff00 */
[----:B------:R-:W-:Y:S02]  /*4510*/  CS2R R134, SRZ ;  /* 0x0000000000867805 */ /* 0x000fe4000001ff00 */
[----:B------:R-:W-:Y:S01]  /*4520*/  CS2R R132, SRZ ;  /* 0x0000000000847805 */ /* 0x000fe2000001ff00 */
[----:B------:R-:W-:Y:S01]  /*4530*/  USEL UR50, UR5, UR4, !UP0 ;  /* 0x0000000405327287 */ /* 0x000fe2000c000000 */
[----:B------:R-:W-:-:S02]  /*4540*/  CS2R R130, SRZ ;  /* 0x0000000000827805 */ /* 0x000fc4000001ff00 */
[----:B------:R-:W-:Y:S02]  /*4550*/  CS2R R128, SRZ ;  /* 0x0000000000807805 */ /* 0x000fe4000001ff00 */
[----:B------:R-:W-:Y:S02]  /*4560*/  CS2R R126, SRZ ;  /* 0x00000000007e7805 */ /* 0x000fe4000001ff00 */
[----:B------:R-:W-:Y:S02]  /*4570*/  CS2R R124, SRZ ;  /* 0x00000000007c7805 */ /* 0x000fe4000001ff00 */
[----:B------:R-:W-:Y:S02]  /*4580*/  CS2R R122, SRZ ;  /* 0x00000000007a7805 */ /* 0x000fe4000001ff00 */
[----:B------:R-:W-:Y:S02]  /*4590*/  ISETP.GE.AND P1, PT, R220, UR50, PT ;  /* 0x00000032dc007c0c */ /* 0x000fe4000bf26270 */
        /* <DEDUP_REMOVED lines=49> */
[----:B------:R-:W-:Y:S06]  /*48b0*/  @!P1 BRA `(.L_x_1011) ;  /* 0x0000002c003c9947 */ /* 0x000fec0003800000 */
[----:B------:R-:W-:Y:S01]  /*48c0*/  IMAD.MOV.U32 R20, RZ, RZ, R3 ;  /* 0x000000ffff147224 */ /* 0x000fe200078e0003 */
[----:B------:R-:W-:Y:S01]  /*48d0*/  MOV R21, R4 ;  /* 0x0000000400157202 */ /* 0x000fe20000000f00 */
[----:B------:R-:W-:Y:S01]  /*48e0*/  IMAD.MOV.U32 R2, RZ, RZ, 0x3f800000 ;  /* 0x3f800000ff027424 */ /* 0x000fe200078e00ff */
[----:B------:R-:W-:Y:S01]  /*48f0*/  UMOV UR41, UR39 ;  /* 0x0000002700297c82 */ /* 0x000fe20008000000 */
[----:B------:R-:W-:Y:S01]  /*4900*/  IMAD.MOV.U32 R151, RZ, RZ, RZ ;  /* 0x000000ffff977224 */ /* 0x000fe200078e00ff */
[----:B------:R-:W-:Y:S01]  /*4910*/  UMOV UR4, UR38 ;  /* 0x0000002600047c82 */ /* 0x000fe20008000000 */
[----:B------:R-:W-:Y:S01]  /*4920*/  ULDC UR51, c[0x0][0x9e4] ;  /* 0x0002790000337ab9 */ /* 0x000fe20000000800 */
[----:B------:R-:W-:Y:S01]  /*4930*/  ULDC UR55, c[0x0][0x9dc] ;  /* 0x0002770000377ab9 */ /* 0x000fe20000000800 */
[----:B------:R-:W-:Y:S01]  /*4940*/  ULDC UR5, c[0x0][0x9d8] ;  /* 0x0002760000057ab9 */ /* 0x000fe20000000800 */
[----:B------:R-:W-:-:S05]  /*4950*/  ULDC UR54, c[0x0][0x988] ;  /* 0x0002620000367ab9 */ /* 0x000fca0000000800 */
.L_x_1030:
[----:B------:R-:W-:-:S04]  /*4960*/  UISETP.NE.AND UP0, UPT, UR4, 0x1, UPT ;  /* 0x000000010400788c */ /* 0x000fc8000bf05270 */
[----:B------:R-:W-:-:S04]  /*4970*/  USEL UR39, URZ, 0x1, UP0 ;  /* 0x000000013f277887 */ /* 0x000fc80008000000 */
[----:B------:R-:W-:Y:S01]  /*4980*/  ULOP3.LUT UR39, UR41, UR39, URZ, 0x3c, !UPT ;  /* 0x0000002729277292 */ /* 0x000fe2000f8e3c3f */
[----:B------:R-:W-:Y:S11]  /*4990*/  @!P0 BRA `(.L_x_1012) ;  /* 0x0000000000048947 */ /* 0x000ff60003800000 */
[----:B------:R-:W-:Y:S01]  /*49a0*/  BPT.TRAP 0x1 ;  /* 0x000000040000795c */ /* 0x000fe20000300000 */
.L_x_1012:
[----:B------:R-:W-:Y:S01]  /*49b0*/  UIADD3 UR38, UR4, 0x1, URZ ;  /* 0x0000000104267890 */ /* 0x000fe2000fffe03f */
[----:B------:R-:W-:-:S03]  /*49c0*/  IMAD.U32 R3, RZ, RZ, UR39 ;  /* 0x00000027ff037e24 */ /* 0x000fc6000f8e00ff */
[----:B------:R-:W-:Y:S02]  /*49d0*/  UISETP.NE.AND UP0, UPT, UR38, 0x2, UPT ;  /* 0x000000022600788c */ /* 0x000fe4000bf05270 */
[----:B------:R-:W-:Y:S02]  /*49e0*/  SHF.L.U32 R3, R3, 0x1f, RZ ;  /* 0x0000001f03037819 */ /* 0x000fe400000006ff */
[----:B------:R-:W-:-:S04]  /*49f0*/  USEL UR38, UR38, URZ, UP0 ;  /* 0x0000003f26267287 */ /* 0x000fc80008000000 */
[----:B------:R-:W-:-:S09]  /*4a00*/  ULEA UR7, UR38, UR40, 0x3 ;  /* 0x0000002826077291 */ /* 0x000fd2000f8e183f */
[----:B------:R0:W1:Y:S01]  /*4a10*/  SYNCS.PHASECHK.TRANS64.TRYWAIT P1, [UR7+0x30830], R3 ;  /* 0x03083003ff0075a7 */ /* 0x0000620008020147 */
[----:B------:R-:W-:Y:S05]  /*4a20*/  @!P0 BRA `(.L_x_1013) ;  /* 0x0000000000048947 */ /* 0x000fea0003800000 */
[----:B------:R-:W-:Y:S01]  /*4a30*/  BPT.TRAP 0x1 ;  /* 0x000000040000795c */ /* 0x000fe20000300000 */
.L_x_1013:
[----:B-1----:R-:W-:Y:S05]  /*4a40*/  @P1 BRA `(.L_x_1014) ;  /* 0x0000000000081947 */ /* 0x002fea0003800000 */
[----:B------:R-:W1:Y:S02]  /*4a50*/  SYNCS.PHASECHK.TRANS64.TRYWAIT P1, [UR7+0x30830], R3 ;  /* 0x03083003ff0075a7 */ /* 0x000e640008020147 */
[----:B-1----:R-:W-:Y:S05]  /*4a60*/  @!P1 BRA `(.L_x_1015) ;  /* 0x0000010000009947 */ /* 0x002fea0003800000 */
.L_x_1014:
[----:B------:R-:W-:Y:S01]  /*4a70*/  R2UR UR44, R16 ;  /* 0x00000000102c72ca */ /* 0x000fe200000e0000 */
[----:B------:R-:W-:Y:S01]  /*4a80*/  ULEA UR6, UR38, UR61, 0xb ;  /* 0x0000003d26067291 */ /* 0x000fe2000f8e583f */
[----:B------:R-:W-:Y:S01]  /*4a90*/  R2UR UR45, R17 ;  /* 0x00000000112d72ca */ /* 0x000fe200000e0000 */
[----:B------:R-:W-:Y:S01]  /*4aa0*/  WARPGROUP.ARRIVE ;  /* 0x00000000000079c5 */ /* 0x000fe20000000000 */
[----:B------:R-:W-:Y:S01]  /*4ab0*/  UMOV UR47, 0x40000040 ;  /* 0x40000040002f7882 */ /* 0x000fe20000000000 */
[----:B------:R-:W-:Y:S01]  /*4ac0*/  UIADD3 UR10, UR6, 0x400, URZ ;  /* 0x00000400060a7890 */ /* 0x000fe2000fffe03f */
[-C--:B------:R-:W-:Y:S01]  /*4ad0*/  FMUL.FTZ R24, R24, R0.reuse ;  /* 0x0000000018187220 */ /* 0x080fe20000410000 */
[----:B------:R-:W-:Y:S01]  /*4ae0*/  UMOV UR11, 0x40000040 ;  /* 0x40000040000b7882 */ /* 0x000fe20000000000 */
[----:B------:R-:W-:Y:S01]  /*4af0*/  UMOV UR46, UR6 ;  /* 0x00000006002e7c82 */ /* 0x000fe20008000000 */
[----:B------:R-:W-:Y:S01]  /*4b00*/  UIADD3 UR14, UR6, 0x402, URZ ;  /* 0x00000402060e7890 */ /* 0x000fe2000fffe03f */
[-C--:B------:R-:W-:Y:S01]  /*4b10*/  FMUL.FTZ R25, R25, R0.reuse ;  /* 0x0000000019197220 */ /* 0x080fe20000410000 */
[----:B------:R-:W-:Y:S01]  /*4b20*/  UMOV UR15, 0x40000040 ;  /* 0x40000040000f7882 */ /* 0x000fe20000000000 */
[----:B------:R-:W-:Y:S01]  /*4b30*/  UIADD3 UR18, UR6, 0x404, URZ ;  /* 0x0000040406127890 */ /* 0x000fe2000fffe03f */
[-C--:B------:R-:W-:Y:S01]  /*4b40*/  FMUL.FTZ R28, R28, R0.reuse ;  /* 0x000000001c1c7220 */ /* 0x080fe20000410000 */
[----:B------:R-:W-:Y:S01]  /*4b50*/  UMOV UR19, 0x40000040 ;  /* 0x4000004000137882 */ /* 0x000fe20000000000 */
[----:B------:R-:W-:Y:S01]  /*4b60*/  HGMMA.64x64x16.F32 R152, gdesc[UR44], RZ, !UPT, gsb0 ;  /* 0x00e000002c9879f0 */ /* 0x000fe2000c0008ff */
[----:B------:R-:W-:Y:S01]  /*4b70*/  R2UR UR44, R14 ;  /* 0x000000000e2c72ca */ /* 0x000fe200000e0000 */
[----:B------:R-:W-:Y:S01]  /*4b80*/  UIADD3 UR46, UR6, 0x2, URZ ;  /* 0x00000002062e7890 */ /* 0x000fe2000fffe03f */
[----:B------:R-:W-:Y:S01]  /*4b90*/  R2UR UR45, R15 ;  /* 0x000000000f2d72ca */ /* 0x000fe200000e0000 */
[----:B------:R-:W-:Y:S01]  /*4ba0*/  UMOV UR47, 0x40000040 ;  /* 0x40000040002f7882 */ /* 0x000fe20000000000 */
        /* <DEDUP_REMOVED lines=78> */
[----:B------:R-:W-:Y:S01]  /*5090*/  HGMMA.64x64x16.F32 R152, gdesc[UR44], R152, gsb0 ;  /* 0x00e000002c9879f0 */ /* 0x000fe20008000898 */
[----:B------:R-:W-:Y:S01]  /*50a0*/  R2UR UR44, R12 ;  /* 0x000000000c2c72ca */ /* 0x000fe200000e0000 */
[----:B------:R-:W-:Y:S01]  /*50b0*/  UIADD3 UR46, UR6, 0x4, URZ ;  /* 0x00000004062e7890 */ /* 0x000fe2000fffe03f */
[----:B------:R-:W-:Y:S01]  /*50c0*/  R2UR UR45, R13 ;  /* 0x000000000d2d72ca */ /* 0x000fe200000e0000 */
        /* <DEDUP_REMOVED lines=60> */
[----:B------:R-:W-:Y:S01]  /*5490*/  HGMMA.64x64x16.F32 R152, gdesc[UR44], R152, gsb0 ;  /* 0x00e000002c9879f0 */ /* 0x000fe20008000898 */
[----:B------:R-:W-:Y:S01]  /*54a0*/  R2UR UR44, R10 ;  /* 0x000000000a2c72ca */ /* 0x000fe200000e0000 */
[----:B------:R-:W-:Y:S01]  /*54b0*/  UIADD3 UR46, UR6, 0x6, URZ ;  /* 0x00000006062e7890 */ /* 0x000fe2000fffe03f */
[----:B------:R-:W-:Y:S01]  /*54c0*/  R2UR UR45, R11 ;  /* 0x000000000b2d72ca */ /* 0x000fe200000e0000 */
[----:B------:R-:W-:Y:S01]  /*54d0*/  UMOV UR47, 0x40000040 ;  /* 0x40000040002f7882 */ /* 0x000fe20000000000 */
[----:B------:R-:W-:Y:S02]  /*54e0*/  WARPGROUP.DEPBAR.LE gsb0, 0x0 ;  /* 0x00008000000079c5 */ /* 0x000fe40000010000 */
[----:B------:R-:W-:-:S09]  /*54f0*/  WARPGROUP.ARRIVE ;  /* 0x00000000000079c5 */ /* 0x000fd20000000000 */
        /* <DEDUP_REMOVED lines=15> */
[----:B------:R-:W-:Y:S01]  /*55f0*/  UIADD3 UR46, UR6, 0x204, URZ ;  /* 0x00000204062e7890 */ /* 0x000fe2000fffe03f */
[----:B------:R-:W-:Y:S01]  /*5600*/  UMOV UR47, 0x40000040 ;  /* 0x40000040002f7882 */ /* 0x000fe20000000000 */
[----:B------:R-:W-:Y:S01]  /*5610*/  UMOV UR44, UR56 ;  /* 0x00000038002c7c82 */ /* 0x000fe20008000000 */
[----:B------:R-:W-:Y:S01]  /*5620*/  UMOV UR45, UR57 ;  /* 0x00000039002d7c82 */ /* 0x000fe20008000000 */
[----:B------:R-:W-:Y:S02]  /*5630*/  WARPGROUP.DEPBAR.LE gsb0, 0x0 ;  /* 0x00008000000079c5 */ /* 0x000fe40000010000 */
[----:B------:R-:W-:-:S06]  /*5640*/  WARPGROUP.ARRIVE ;  /* 0x00000000000079c5 */ /* 0x000fcc0000000000 */
        /* <DEDUP_REMOVED lines=9> */
[----:B------:R-:W-:Y:S01]  /*56e0*/  UMOV UR44, UR48 ;  /* 0x00000030002c7c82 */ /* 0x000fe20008000000 */
[----:B------:R-:W-:Y:S01]  /*56f0*/  UMOV UR45, UR49 ;  /* 0x00000031002d7c82 */ /* 0x000fe20008000000 */
        /* <DEDUP_REMOVED lines=28> */
.L_x_1016:
[----:B------:R-:W-:Y:S01]  /*58c0*/  ULEA UR6, UR4, UR40, 0x3 ;  /* 0x0000002804067291 */ /* 0x000fe2000f8e183f */
[----:B------:R-:W-:-:S05]  /*58d0*/  IMAD.U32 R0, RZ, RZ, UR41 ;  /* 0x00000029ff007e24 */ /* 0x000fca000f8e00ff */
[----:B------:R-:W-:-:S04]  /*58e0*/  SHF.L.U32 R0, R0, 0x1f, RZ ;  /* 0x0000001f00007819 */ /* 0x000fc800000006ff */
[----:B------:R2:W3:Y:S01]  /*58f0*/  SYNCS.PHASECHK.TRANS64.TRYWAIT P1, [UR6+0x30850], R0 ;  /* 0x03085000ff0075a7 */ /* 0x0004e20008020146 */
[----:B------:R-:W-:Y:S05]  /*5900*/  @!P0 BRA `(.L_x_1017) ;  /* 0x0000000000048947 */ /* 0x000fea0003800000 */
[----:B------:R-:W-:Y:S01]  /*5910*/  BPT.TRAP 0x1 ;  /* 0x000000040000795c */ /* 0x000fe20000300000 */
.L_x_1017:
[----:B---3--:R-:W-:Y:S05]  /*5920*/  @P1 BRA `(.L_x_1018) ;  /* 0x0000000000081947 */ /* 0x008fea0003800000 */
[----:B------:R-:W3:Y:S02]  /*5930*/  SYNCS.PHASECHK.TRANS64.TRYWAIT P1, [UR6+0x30850], R0 ;  /* 0x03085000ff0075a7 */ /* 0x000ee40008020146 */
[----:B---3--:R-:W-:Y:S05]  /*5940*/  @!P1 BRA `(.L_x_1019) ;  /* 0x000000f000609947 */ /* 0x008fea0003800000 */
.L_x_1018:
[----:B------:R-:W-:Y:S01]  /*5950*/  UIADD3 UR10, UR40, 0x400, URZ ;  /* 0x00000400280a7890 */ /* 0x000fe2000fffe03f */
[----:B------:R-:W-:Y:S01]  /*5960*/  WARPGROUP.ARRIVE ;  /* 0x00000000000079c5 */ /* 0x000fe20000000000 */
[----:B------:R-:W-:Y:S02]  /*5970*/  UMOV UR11, 0x40000040 ;  /* 0x40000040000b7882 */ /* 0x000fe40000000000 */
[----:B------:R-:W-:-:S04]  /*5980*/  USHF.R.U32.HI UR10, URZ, 0x4, UR10 ;  /* 0x000000043f0a7899 */ /* 0x000fc8000801160a */
[----:B------:R-:W-:-:S04]  /*5990*/  ULOP3.LUT UR10, UR10, 0x3fff, URZ, 0xc0, !UPT ;  /* 0x00003fff0a0a7892 */ /* 0x000fc8000f8ec03f */
[----:B------:R-:W-:-:S04]  /*59a0*/  ULOP3.LUT UR10, UR10, 0x2000000, URZ, 0xfc, !UPT ;  /* 0x020000000a0a7892 */ /* 0x000fc8000f8efc3f */
[----:B------:R-:W-:-:S07]  /*59b0*/  ULEA UR4, UR4, UR10, 0xb ;  /* 0x0000000a04047291 */ /* 0x000fce000f8e583f */
        /* <DEDUP_REMOVED lines=23> */
.L_x_1020:
[----:B------:R-:W-:Y:S01]  /*5b30*/  R2UR UR4, R22 ;  /* 0x00000000160472ca */ /* 0x000fe200000e0000 */
[----:B------:R-:W3:Y:S01]  /*5b40*/  S2UR UR10, SR_CgaCtaId ;  /* 0x00000000000a79c3 */ /* 0x000ee20000008800 */
[----:B------:R-:W-:Y:S01]  /*5b50*/  FMUL.FTZ R186, R156, UR5 ;  /* 0x000000059cba7c20 */ /* 0x000fe20008410000 */
[----:B------:R-:W-:Y:S01]  /*5b60*/  FMUL.FTZ R156, R159, UR5 ;  /* 0x000000059f9c7c20 */ /* 0x000fe20008410000 */
[----:B------:R-:W-:Y:S01]  /*5b70*/  FMUL.FTZ R159, R166, UR5 ;  /* 0x00000005a69f7c20 */ /* 0x000fe20008410000 */
[----:B0-2---:R-:W-:Y:S01]  /*5b80*/  FMUL.FTZ R0, R154, UR5 ;  /* 0x000000059a007c20 */ /* 0x005fe20008410000 */
[----:B------:R-:W-:Y:S01]  /*5b90*/  FMUL.FTZ R166, R179, UR5 ;  /* 0x00000005b3a67c20 */ /* 0x000fe20008410000 */
[----:B------:R-:W-:Y:S02]  /*5ba0*/  VIADD R179, R200, UR60 ;  /* 0x0000003cc8b37c36 */ /* 0x000fe40008000000 */
[----:B-1----:R-:W-:Y:S01]  /*5bb0*/  FMUL.FTZ R4, R153, UR5 ;  /* 0x0000000599047c20 */ /* 0x002fe20008410000 */
[----:B------:R-:W0:Y:S01]  /*5bc0*/  LDC R154, c[0x0][0x2f0] ;  /* 0x0000bc00ff9a7b82 */ /* 0x000e220000000800 */
[----:B------:R-:W-:Y:S01]  /*5bd0*/  FMUL.FTZ R187, R161, UR5 ;  /* 0x00000005a1bb7c20 */ /* 0x000fe20008410000 */
[----:B------:R-:W-:Y:S01]  /*5be0*/  FMUL.FTZ R161, R170, UR5 ;  /* 0x00000005aaa17c20 */ /* 0x000fe20008410000 */
[----:B------:R-:W-:Y:S01]  /*5bf0*/  IMAD.SHL.U32 R170, R220, 0x40, RZ ;  /* 0x00000040dcaa7824 */ /* 0x000fe200078e00ff */
[----:B------:R-:W-:Y:S01]  /*5c00*/  UISETP.NE.AND UP1, UPT, UR4, URZ, UPT ;  /* 0x0000003f0400728c */ /* 0x000fe2000bf25270 */
[----:B------:R-:W-:Y:S01]  /*5c10*/  FMUL.FTZ R191, R169, UR5 ;  /* 0x00000005a9bf7c20 */ /* 0x000fe20008410000 */
[----:B------:R-:W-:Y:S01]  /*5c20*/  UIADD3 UR7, UR7, 0x30840, URZ ;  /* 0x0003084007077890 */ /* 0x000fe2000fffe03f */
[----:B------:R-:W-:Y:S01]  /*5c30*/  FMUL.FTZ R184, R152, UR5 ;  /* 0x0000000598b87c20 */ /* 0x000fe20008410000 */
[----:B------:R-:W1:Y:S01]  /*5c40*/  LDC R153, c[0x0][0x288] ;  /* 0x0000a200ff997b82 */ /* 0x000e620000000800 */
[----:B------:R-:W-:Y:S01]  /*5c50*/  FMUL.FTZ R152, R155, UR5 ;  /* 0x000000059b987c20 */ /* 0x000fe20008410000 */
[----:B------:R-:W-:Y:S01]  /*5c60*/  PLOP3.LUT P1, PT, PT, PT, UP1, 0x80, 0x0 ;  /* 0x000000000000781c */ /* 0x000fe20003f2f018 */
[----:B------:R-:W-:Y:S01]  /*5c70*/  FMUL.FTZ R185, R157, UR5 ;  /* 0x000000059db97c20 */ /* 0x000fe20008410000 */
[----:B------:R-:W-:Y:S01]  /*5c80*/  PLOP3.LUT P2, PT, PT, PT, UP1, 0x80, 0x0 ;  /* 0x000000000000781c */ /* 0x000fe20003f4f018 */
[----:B------:R-:W-:Y:S01]  /*5c90*/  FMUL.FTZ R155, R158, UR5 ;  /* 0x000000059e9b7c20 */ /* 0x000fe20008410000 */
[----:B------:R-:W-:Y:S01]  /*5ca0*/  UISETP.NE.AND UP0, UPT, UR43, URZ, UPT ;  /* 0x0000003f2b00728c */ /* 0x000fe2000bf05270 */
[----:B------:R-:W-:Y:S01]  /*5cb0*/  FMUL.FTZ R157, R162, UR5 ;  /* 0x00000005a29d7c20 */ /* 0x000fe20008410000 */
[----:B------:R-:W-:Y:S01]  /*5cc0*/  @UP1 ULDC UR4, c[0x0][0x44c] ;  /* 0x0001130000041ab9 */ /* 0x000fe20000000800 */
[----:B---3--:R-:W-:Y:S01]  /*5cd0*/  UPRMT UR7, UR10, 0x654, UR7 ;  /* 0x000006540a077896 */ /* 0x008fe20008000007 */
[----:B------:R-:W-:Y:S01]  /*5ce0*/  FMUL.FTZ R158, R163, UR5 ;  /* 0x00000005a39e7c20 */ /* 0x000fe20008410000 */
[----:B------:R-:W-:Y:S01]  /*5cf0*/  FMUL.FTZ R190, R164, UR5 ;  /* 0x00000005a4be7c20 */ /* 0x000fe20008410000 */
[----:B------:R-:W-:Y:S01]  /*5d00*/  FMUL.FTZ R188, R160, UR5 ;  /* 0x00000005a0bc7c20 */ /* 0x000fe20008410000 */
[----:B------:R-:W-:Y:S01]  /*5d10*/  FMUL.FTZ R162, R171, UR5 ;  /* 0x00000005aba27c20 */ /* 0x000fe20008410000 */
[----:B------:R-:W-:Y:S01]  /*5d20*/  FMUL.FTZ R163, R174, UR5 ;  /* 0x00000005aea37c20 */ /* 0x000fe20008410000 */
[----:B------:R-:W-:Y:S01]  /*5d30*/  @P1 IMAD.HI.U32 R2, R179, UR4, RZ ;  /* 0x00000004b3021c27 */ /* 0x000fe2000f8e00ff */
[----:B------:R-:W-:-:S03]  /*5d40*/  @UP1 ULDC UR4, c[0x0][0x450] ;  /* 0x0001140000041ab9 */ /* 0x000fc60000000800 */
[----:B------:R-:W-:Y:S01]  /*5d50*/  FMUL.FTZ R164, R175, UR5 ;  /* 0x00000005afa47c20 */ /* 0x000fe20008410000 */
[----:B------:R-:W-:Y:S01]  /*5d60*/  FMUL.FTZ R189, R165, UR5 ;  /* 0x00000005a5bd7c20 */ /* 0x000fe20008410000 */
[----:B------:R-:W-:Y:S01]  /*5d70*/  FMUL.FTZ R160, R167, UR5 ;  /* 0x00000005a7a07c20 */ /* 0x000fe20008410000 */
[----:B------:R-:W-:Y:S01]  /*5d80*/  @P2 SHF.R.U32.HI R179, RZ, UR4, R2 ;  /* 0x00000004ffb32c19 */ /* 0x000fe20008011602 */
[----:B------:R-:W-:Y:S01]  /*5d90*/  FMUL.FTZ R192, R168, UR5 ;  /* 0x00000005a8c07c20 */ /* 0x000fe20008410000 */
[----:B------:R-:W-:Y:S01]  /*5da0*/  IADD3 R2, -R170, 0x1, RZ ;  /* 0x00000001aa027810 */ /* 0x000fe20007ffe1ff */
[----:B------:R-:W-:Y:S01]  /*5db0*/  FMUL.FTZ R171, R172, UR5 ;  /* 0x00000005acab7c20 */ /* 0x000fe20008410000 */
[----:B------:R-:W-:Y:S01]  /*5dc0*/  FMUL.FTZ R174, R176, UR5 ;  /* 0x00000005b0ae7c20 */ /* 0x000fe20008410000 */
[----:B------:R-:W2:Y:S01]  /*5dd0*/  SHFL.IDX PT, R169, R179, RZ, 0x1c1f ;  /* 0x001c1fffb3a97589 */ /* 0x000ea200000e0000 */
[----:B------:R-:W-:Y:S01]  /*5de0*/  FMUL.FTZ R175, R177, UR5 ;  /* 0x00000005b1af7c20 */ /* 0x000fe20008410000 */
[----:B------:R-:W-:Y:S01]  /*5df0*/  FMUL.FTZ R172, R173, UR5 ;  /* 0x00000005adac7c20 */ /* 0x000fe20008410000 */
[----:B------:R-:W-:Y:S01]  /*5e00*/  FMUL.FTZ R165, R178, UR5 ;  /* 0x00000005b2a57c20 */ /* 0x000fe20008410000 */
[----:B------:R-:W-:Y:S01]  /*5e10*/  FMUL.FTZ R177, R180, UR5 ;  /* 0x00000005b4b17c20 */ /* 0x000fe20008410000 */
[----:B------:R-:W-:Y:S01]  /*5e20*/  FMUL.FTZ R176, R181, UR5 ;  /* 0x00000005b5b07c20 */ /* 0x000fe20008410000 */
[----:B------:R-:W-:Y:S01]  /*5e30*/  FMUL.FTZ R167, R182, UR5 ;  /* 0x00000005b6a77c20 */ /* 0x000fe20008410000 */
[----:B------:R-:W-:-:S02]  /*5e40*/  IMAD R3, R19, -0x2, R2 ;  /* 0xfffffffe13037824 */ /* 0x000fc400078e0202 */
[----:B------:R-:W-:Y:S01]  /*5e50*/  FMUL.FTZ R168, R183, UR5 ;  /* 0x00000005b7a87c20 */ /* 0x000fe20008410000 */
[----:B------:R-:W-:Y:S01]  /*5e60*/  PLOP3.LUT P1, PT, PT, PT, UP0, 0x40, 0x0 ;  /* 0x000000000000781c */ /* 0x000fe20003f2e808 */
[----:B------:R-:W-:Y:S01]  /*5e70*/  SYNCS.ARRIVE.TRANS64.RED.A1T0 RZ, [UR7], RZ ;  /* 0x000000ffffff79a7 */ /* 0x000fe20008100407 */
[----:B0-----:R-:W-:Y:S01]  /*5e80*/  IMAD R2, R154, UR42, R3 ;  /* 0x0000002a9a027c24 */ /* 0x001fe2000f8e0203 */
[----:B------:R-:W0:Y:S01]  /*5e90*/  MUFU.TANH R184, R184 ;  /* 0x000000b800b87308 */ /* 0x000e220000002400 */
[----:B------:R-:W-:Y:S01]  /*5ea0*/  UMOV UR7, UR55 ;  /* 0x0000003700077c82 */ /* 0x000fe20008000000 */
[----:B------:R-:W-:Y:S01]  /*5eb0*/  ULDC UR10, c[0x0][0x9e0] ;  /* 0x00027800000a7ab9 */ /* 0x000fe20000000800 */
[----:B------:R-:W-:Y:S01]  /*5ec0*/  ULOP3.LUT UR4, URZ, UR7, URZ, 0x33, !UPT ;  /* 0x000000073f047292 */ /* 0x000fe2000f8e333f */
[----:B-1----:R-:W-:-:S04]  /*5ed0*/  IADD3 R2, R2, -R153, RZ ;  /* 0x8000009902027210 */ /* 0x002fc80007ffe0ff */
[----:B------:R-:W1:Y:S01]  /*5ee0*/  MUFU.TANH R4, R4 ;  /* 0x0000000400047308 */ /* 0x000e620000002400 */
[C---:B------:R-:W-:Y:S02]  /*5ef0*/  VIADD R173, R2.reuse, UR10 ;  /* 0x0000000a02ad7c36 */ /* 0x040fe40008000000 */
[----:B------:R-:W-:Y:S02]  /*5f00*/  VIADD R178, R2, UR4 ;  /* 0x0000000402b27c36 */ /* 0x000fe40008000000 */
[--C-:B--2---:R-:W-:Y:S02]  /*5f10*/  IMAD.IADD R180, R173, 0x1, R169.reuse ;  /* 0x00000001adb47824 */ /* 0x104fe400078e02a9 */
[----:B------:R-:W-:Y:S01]  /*5f20*/  IMAD.IADD R181, R178, 0x1, R169 ;  /* 0x00000001b2b57824 */ /* 0x000fe200078e02a9 */
[----:B------:R-:W2:Y:S08]  /*5f30*/  MUFU.TANH R0, R0 ;  /* 0x0000000000007308 */ /* 0x000eb00000002400 */
[----:B------:R-:W3:Y:S08]  /*5f40*/  MUFU.TANH R152, R152 ;  /* 0x0000009800987308 */ /* 0x000ef00000002400 */
[----:B------:R-:W4:Y:S08]  /*5f50*/  MUFU.TANH R186, R186 ;  /* 0x000000ba00ba7308 */ /* 0x000f300000002400 */
        /* <DEDUP_REMOVED lines=26> */
[----:B------:R-:W0:Y:S01]  /*6100*/  MUFU.TANH R168, R168 ;  /* 0x000000a800a87308 */ /* 0x000e220000002400 */
[----:B-1234-:R-:W-:Y:S05]  /*6110*/  @P1 BRA `(.L_x_1021) ;  /* 0x00000000005c1947 */ /* 0x01efea0003800000 */
[----:B------:R-:W-:Y:S01]  /*6120*/  IMAD R2, R154, UR42, R169 ;  /* 0x0000002a9a027c24 */ /* 0x000fe2000f8e02a9 */
[----:B------:R-:W-:Y:S03]  /*6130*/  BSSY B0, `(.L_x_1022) ;  /* 0x0000011000007945 */ /* 0x000fe60003800000 */
[----:B------:R-:W-:-:S05]  /*6140*/  IMAD.IADD R169, R2, 0x1, -R153 ;  /* 0x0000000102a97824 */ /* 0x000fca00078e0a99 */
[----:B------:R-:W-:-:S13]  /*6150*/  ISETP.GT.AND P1, PT, R169, -0x1, PT ;  /* 0xffffffffa900780c */ /* 0x000fda0003f24270 */
[----:B------:R-:W-:Y:S05]  /*6160*/  @P1 BRA `(.L_x_1023) ;  /* 0x0000000000201947 */ /* 0x000fea0003800000 */
[----:B------:R-:W-:Y:S01]  /*6170*/  IMAD.U32 R183, RZ, RZ, UR51 ;  /* 0x00000033ffb77e24 */ /* 0x000fe2000f8e00ff */
[----:B------:R-:W-:-:S04]  /*6180*/  LOP3.LUT R169, RZ, R169, RZ, 0x33, !PT ;  /* 0x000000a9ffa97212 */ /* 0x000fc800078e33ff */
[----:B------:R-:W-:-:S13]  /*6190*/  ISETP.NE.AND P1, PT, R183, 0x1, PT ;  /* 0x00000001b700780c */ /* 0x000fda0003f25270 */
[----:B------:R-:W1:Y:S02]  /*61a0*/  @P1 LDC.64 R2, c[0x0][0x9e8] ;  /* 0x00027a00ff021b82 */ /* 0x000e640000000a00 */
[----:B-1----:R-:W-:-:S05]  /*61b0*/  @P1 IMAD.HI.U32 R2, R169, R2, RZ ;  /* 0x00000002a9021227 */ /* 0x002fca00078e00ff */
[----:B------:R-:W-:-:S04]  /*61c0*/  @P1 SHF.R.U32.HI R169, RZ, R3, R2 ;  /* 0x00000003ffa91219 */ /* 0x000fc80000011602 */
[----:B------:R-:W-:Y:S01]  /*61d0*/  LOP3.LUT R169, RZ, R169, RZ, 0x33, !PT ;  /* 0x000000a9ffa97212 */ /* 0x000fe200078e33ff */
[----:B------:R-:W-:Y:S06]  /*61e0*/  BRA `(.L_x_1024) ;  /* 0x0000000000147947 */ /* 0x000fec0003800000 */
.L_x_1023:
[----:B------:R-:W-:-:S04]  /*61f0*/  MOV R183, UR51 ;  /* 0x0000003300b77c02 */ /* 0x000fc80008000f00 */
[----:B------:R-:W-:-:S13]  /*6200*/  ISETP.NE.AND P1, PT, R183, 0x1, PT ;  /* 0x00000001b700780c */ /* 0x000fda0003f25270 */
[----:B------:R-:W1:Y:S02]  /*6210*/  @P1 LDC.64 R2, c[0x0][0x9e8] ;  /* 0x00027a00ff021b82 */ /* 0x000e640000000a00 */
[----:B-1----:R-:W-:-:S05]  /*6220*/  @P1 IMAD.HI.U32 R2, R169, R2, RZ ;  /* 0x00000002a9021227 */ /* 0x002fca00078e00ff */
[----:B------:R-:W-:-:S07]  /*6230*/  @P1 SHF.R.U32.HI R169, RZ, R3, R2 ;  /* 0x00000003ffa91219 */ /* 0x000fce0000011602 */
.L_x_1024:
[----:B------:R-:W-:Y:S05]  /*6240*/  BSYNC B0 ;  /* 0x0000000000007941 */ /* 0x000fea0003800000 */
.L_x_1022:
[----:B------:R-:W-:-:S04]  /*6250*/  IMAD R2, R169, R183, -R170 ;  /* 0x000000b7a9027224 */ /* 0x000fc800078e0aaa */
[----:B------:R-:W-:-:S05]  /*6260*/  IMAD R2, R19, -0x2, R2 ;  /* 0xfffffffe13027824 */ /* 0x000fca00078e0202 */
[----:B------:R-:W-:Y:S02]  /*6270*/  VIADDMNMX R180, R2, R183, R180, PT ;  /* 0x000000b702b47246 */ /* 0x000fe400038001b4 */
[----:B------:R-:W-:-:S07]  /*6280*/  VIMNMX R181, R181, R2, !PT ;  /* 0x00000002b5b57248 */ /* 0x000fce0007fe0100 */
.L_x_1021:
[----:B------:R-:W-:Y:S01]  /*6290*/  ISETP.GT.AND P1, PT, R220, -0x1, PT ;  /* 0xffffffffdc00780c */ /* 0x000fe20003f24270 */
[----:B------:R-:W1:Y:S01]  /*62a0*/  SHFL.IDX PT, R179, R179, 0x1, 0x1c1f ;  /* 0x003c1f00b3b37f89 */ /* 0x000e6200000e0000 */
[----:B------:R-:W-:Y:S02]  /*62b0*/  UISETP.NE.AND UP0, UPT, UR43, URZ, UPT ;  /* 0x0000003f2b00728c */ /* 0x000fe4000bf05270 */
[C---:B------:R-:W-:Y:S02]  /*62c0*/  ISETP.GT.AND P4, PT, R181.reuse, 0x1, P1 ;  /* 0x00000001b500780c */ /* 0x040fe40000f84270 */
[----:B------:R-:W-:Y:S02]  /*62d0*/  ISETP.GT.AND P5, PT, R181, RZ, P1 ;  /* 0x000000ffb500720c */ /* 0x000fe40000fa4270 */
[C---:B------:R-:W-:Y:S02]  /*62e0*/  ISETP.LT.OR P4, PT, R180.reuse, 0x2, P4 ;  /* 0x00000002b400780c */ /* 0x040fe40002781670 */
[----:B------:R-:W-:-:S02]  /*62f0*/  ISETP.LT.OR P5, PT, R180, 0x1, P5 ;  /* 0x00000001b400780c */ /* 0x000fc40002fa1670 */
[----:B------:R-:W-:Y:S02]  /*6300*/  FSEL R169, R4, -INF , !P4 ;  /* 0xff80000004a97808 */ /* 0x000fe40006000000 */
[C---:B------:R-:W-:Y:S02]  /*6310*/  ISETP.GT.AND P4, PT, R181.reuse, 0x18, P1 ;  /* 0x00000018b500780c */ /* 0x040fe40000f84270 */
[----:B0-----:R-:W-:Y:S02]  /*6320*/  FSEL R184, R184, -INF , !P5 ;  /* 0xff800000b8b87808 */ /* 0x001fe40006800000 */
[----:B------:R-:W-:Y:S02]  /*6330*/  ISETP.LT.OR P4, PT, R180, 0x19, P4 ;  /* 0x00000019b400780c */ /* 0x000fe40002781670 */
[C---:B------:R-:W-:Y:S02]  /*6340*/  ISETP.GT.AND P6, PT, R181.reuse, 0x8, P1 ;  /* 0x00000008b500780c */ /* 0x040fe40000fc4270 */
[----:B------:R-:W-:-:S02]  /*6350*/  ISETP.GT.AND P2, PT, R181, 0x9, P1 ;  /* 0x00000009b500780c */ /* 0x000fc40000f44270 */
[----:B------:R-:W-:Y:S01]  /*6360*/  ISETP.GT.AND P3, PT, R181, 0x10, P1 ;  /* 0x00000010b500780c */ /* 0x000fe20000f64270 */
[--C-:B-1----:R-:W-:Y:S01]  /*6370*/  IMAD.IADD R173, R173, 0x1, R179.reuse ;  /* 0x00000001adad7824 */ /* 0x102fe200078e02b3 */
[C---:B------:R-:W-:Y:S01]  /*6380*/  ISETP.GT.AND P5, PT, R181.reuse, 0x11, P1 ;  /* 0x00000011b500780c */ /* 0x040fe20000fa4270 */
[----:B------:R-:W-:Y:S01]  /*6390*/  IMAD.IADD R178, R178, 0x1, R179 ;  /* 0x00000001b2b27824 */ /* 0x000fe200078e02b3 */
[----:B------:R-:W-:Y:S02]  /*63a0*/  FSEL R190, R190, -INF , !P4 ;  /* 0xff800000bebe7808 */ /* 0x000fe40006000000 */
[----:B------:R-:W-:Y:S02]  /*63b0*/  ISETP.GT.AND P4, PT, R181, 0x29, P1 ;  /* 0x00000029b500780c */ /* 0x000fe40000f84270 */
[C---:B------:R-:W-:Y:S02]  /*63c0*/  ISETP.LT.OR P6, PT, R180.reuse, 0x9, P6 ;  /* 0x00000009b400780c */ /* 0x040fe400037c1670 */
[----:B------:R-:W-:-:S02]  /*63d0*/  ISETP.LT.OR P2, PT, R180, 0xa, P2 ;  /* 0x0000000ab400780c */ /* 0x000fc40001741670 */
[C---:B------:R-:W-:Y:S02]  /*63e0*/  ISETP.LT.OR P3, PT, R180.reuse, 0x11, P3 ;  /* 0x00000011b400780c */ /* 0x040fe40001f61670 */
[C---:B------:R-:W-:Y:S02]  /*63f0*/  ISETP.LT.OR P5, PT, R180.reuse, 0x12, P5 ;  /* 0x00000012b400780c */ /* 0x040fe40002fa1670 */
[----:B------:R-:W-:Y:S02]  /*6400*/  ISETP.LT.OR P4, PT, R180, 0x2a, P4 ;  /* 0x0000002ab400780c */ /* 0x000fe40002781670 */
[----:B------:R-:W-:Y:S02]  /*6410*/  FSEL R186, R186, -INF , !P6 ;  /* 0xff800000baba7808 */ /* 0x000fe40007000000 */
[----:B------:R-:W-:Y:S02]  /*6420*/  FSEL R185, R185, -INF , !P2 ;  /* 0xff800000b9b97808 */ /* 0x000fe40005000000 */
[----:B------:R-:W-:-:S02]  /*6430*/  FSEL R188, R188, -INF , !P3 ;  /* 0xff800000bcbc7808 */ /* 0x000fc40005800000 */
[----:B------:R-:W-:Y:S02]  /*6440*/  FSEL R187, R187, -INF , !P5 ;  /* 0xff800000bbbb7808 */ /* 0x000fe40006800000 */
[C---:B------:R-:W-:Y:S02]  /*6450*/  ISETP.GT.AND P6, PT, R181.reuse, 0x19, P1 ;  /* 0x00000019b500780c */ /* 0x040fe40000fc4270 */
[C---:B------:R-:W-:Y:S02]  /*6460*/  ISETP.GT.AND P2, PT, R181.reuse, 0x20, P1 ;  /* 0x00000020b500780c */ /* 0x040fe40000f44270 */
[C---:B------:R-:W-:Y:S02]  /*6470*/  ISETP.GT.AND P3, PT, R181.reuse, 0x21, P1 ;  /* 0x00000021b500780c */ /* 0x040fe40000f64270 */
[----:B------:R-:W-:Y:S02]  /*6480*/  ISETP.GT.AND P5, PT, R181, 0x28, P1 ;  /* 0x00000028b500780c */ /* 0x000fe40000fa4270 */
[----:B------:R-:W-:-:S02]  /*6490*/  FSEL R172, R172, -INF , !P4 ;  /* 0xff800000acac7808 */ /* 0x000fc40006000000 */
[----:B------:R-:W-:Y:S02]  /*64a0*/  PLOP3.LUT P4, PT, PT, PT, UP0, 0x40, 0x0 ;  /* 0x000000000000781c */ /* 0x000fe40003f8e808 */
[C---:B------:R-:W-:Y:S02]  /*64b0*/  ISETP.LT.OR P6, PT, R180.reuse, 0x1a, P6 ;  /* 0x0000001ab400780c */ /* 0x040fe400037c1670 */
[C---:B------:R-:W-:Y:S02]  /*64c0*/  ISETP.LT.OR P2, PT, R180.reuse, 0x21, P2 ;  /* 0x00000021b400780c */ /* 0x040fe40001741670 */
[C---:B------:R-:W-:Y:S02]  /*64d0*/  ISETP.LT.OR P3, PT, R180.reuse, 0x22, P3 ;  /* 0x00000022b400780c */ /* 0x040fe40001f61670 */
[----:B------:R-:W-:Y:S02]  /*64e0*/  ISETP.LT.OR P5, PT, R180, 0x29, P5 ;  /* 0x00000029b400780c */ /* 0x000fe40002fa1670 */
[----:B------:R-:W-:-:S02]  /*64f0*/  FSEL R189, R189, -INF , !P6 ;  /* 0xff800000bdbd7808 */ /* 0x000fc40007000000 */
[----:B------:R-:W-:Y:S02]  /*6500*/  FSEL R192, R192, -INF , !P2 ;  /* 0xff800000c0c07808 */ /* 0x000fe40005000000 */
[----:B------:R-:W-:Y:S02]  /*6510*/  FSEL R191, R191, -INF , !P3 ;  /* 0xff800000bfbf7808 */ /* 0x000fe40005800000 */
[----:B------:R-:W-:Y:S02]  /*6520*/  FSEL R171, R171, -INF , !P5 ;  /* 0xff800000abab7808 */ /* 0x000fe40006800000 */
[C---:B------:R-:W-:Y:S02]  /*6530*/  ISETP.GT.AND P6, PT, R181.reuse, 0x30, P1 ;  /* 0x00000030b500780c */ /* 0x040fe40000fc4270 */
[C---:B------:R-:W-:Y:S02]  /*6540*/  ISETP.GT.AND P2, PT, R181.reuse, 0x31, P1 ;  /* 0x00000031b500780c */ /* 0x040fe40000f44270 */
[----:B------:R-:W-:-:S02]  /*6550*/  ISETP.GT.AND P3, PT, R181, 0x38, P1 ;  /* 0x00000038b500780c */ /* 0x000fc40000f64270 */
[----:B------:R-:W-:Y:S02]  /*6560*/  ISETP.GT.AND P5, PT, R181, 0x39, P1 ;  /* 0x00000039b500780c */ /* 0x000fe40000fa4270 */
[C---:B------:R-:W-:Y:S02]  /*6570*/  ISETP.LT.OR P6, PT, R180.reuse, 0x31, P6 ;  /* 0x00000031b400780c */ /* 0x040fe400037c1670 */
[C---:B------:R-:W-:Y:S02]  /*6580*/  ISETP.LT.OR P2, PT, R180.reuse, 0x32, P2 ;  /* 0x00000032b400780c */ /* 0x040fe40001741670 */
[C---:B------:R-:W-:Y:S02]  /*6590*/  ISETP.LT.OR P3, PT, R180.reuse, 0x39, P3 ;  /* 0x00000039b400780c */ /* 0x040fe40001f61670 */
[----:B------:R-:W-:Y:S02]  /*65a0*/  ISETP.LT.OR P5, PT, R180, 0x3a, P5 ;  /* 0x0000003ab400780c */ /* 0x000fe40002fa1670 */
[----:B------:R-:W-:-:S02]  /*65b0*/  FSEL R174, R174, -INF , !P6 ;  /* 0xff800000aeae7808 */ /* 0x000fc40007000000 */
[----:B------:R-:W-:Y:S02]  /*65c0*/  FSEL R175, R175, -INF , !P2 ;  /* 0xff800000afaf7808 */ /* 0x000fe40005000000 */
[----:B------:R-:W-:Y:S02]  /*65d0*/  FSEL R177, R177, -INF , !P3 ;  /* 0xff800000b1b17808 */ /* 0x000fe40005800000 */
[----:B------:R-:W-:Y:S01]  /*65e0*/  FSEL R176, R176, -INF , !P5 ;  /* 0xff800000b0b07808 */ /* 0x000fe20006800000 */
[----:B------:R-:W-:Y:S06]  /*65f0*/  @P4 BRA `(.L_x_1025) ;  /* 0x00000000005c4947 */ /* 0x000fec0003800000 */
        /* <DEDUP_REMOVED lines=8> */
[----:B------:R-:W0:Y:S02]  /*6680*/  @P2 LDC.64 R2, c[0x0][0x9e8] ;  /* 0x00027a00ff022b82 */ /* 0x000e240000000a00 */
[----:B0-----:R-:W-:-:S05]  /*6690*/  @P2 IMAD.HI.U32 R2, R179, R2, RZ ;  /* 0x00000002b3022227 */ /* 0x001fca00078e00ff */
[----:B------:R-:W-:-:S04]  /*66a0*/  @P2 SHF.R.U32.HI R179, RZ, R3, R2 ;  /* 0x00000003ffb32219 */ /* 0x000fc80000011602 */
[----:B------:R-:W-:Y:S01]  /*66b0*/  LOP3.LUT R179, RZ, R179, RZ, 0x33, !PT ;  /* 0x000000b3ffb37212 */ /* 0x000fe200078e33ff */
[----:B------:R-:W-:Y:S06]  /*66c0*/  BRA `(.L_x_1028) ;  /* 0x0000000000147947 */ /* 0x000fec0003800000 */
.L_x_1027:
[----:B------:R-:W-:-:S05]  /*66d0*/  IMAD.U32 R4, RZ, RZ, UR51 ;  /* 0x00000033ff047e24 */ /* 0x000fca000f8e00ff */
[----:B------:R-:W-:-:S13]  /*66e0*/  ISETP.NE.AND P2, PT, R4, 0x1, PT ;  /* 0x000000010400780c */ /* 0x000fda0003f45270 */
[----:B------:R-:W0:Y:S02]  /*66f0*/  @P2 LDC.64 R2, c[0x0][0x9e8] ;  /* 0x00027a00ff022b82 */ /* 0x000e240000000a00 */
[----:B0-----:R-:W-:-:S05]  /*6700*/  @P2 IMAD.HI.U32 R2, R179, R2, RZ ;  /* 0x00000002b3022227 */ /* 0x001fca00078e00ff */
[----:B------:R-:W-:-:S07]  /*6710*/  @P2 SHF.R.U32.HI R179, RZ, R3, R2 ;  /* 0x00000003ffb32219 */ /* 0x000fce0000011602 */
.L_x_1028:
[----:B------:R-:W-:Y:S05]  /*6720*/  BSYNC B0 ;  /* 0x0000000000007941 */ /* 0x000fea0003800000 */
.L_x_1026:
[----:B------:R-:W-:-:S04]  /*6730*/  IMAD R170, R179, R4, -R170 ;  /* 0x00000004b3aa7224 */ /* 0x000fc800078e0aaa */
[----:B------:R-:W-:-:S05]  /*6740*/  IMAD R170, R19, -0x2, R170 ;  /* 0xfffffffe13aa7824 */ /* 0x000fca00078e02aa */
[----:B------:R-:W-:Y:S02]  /*6750*/  VIADDMNMX R173, R170, R4, R173, PT ;  /* 0x00000004aaad7246 */ /* 0x000fe400038001ad */
[----:B------:R-:W-:-:S07]  /*6760*/  VIMNMX R178, R178, R170, !PT ;  /* 0x000000aab2b27248 */ /* 0x000fce0007fe0100 */
.L_x_1025:
[----:B------:R-:W-:Y:S01]  /*6770*/  FMNMX.FTZ R2, R184, R21, !PT ;  /* 0x00000015b8027209 */ /* 0x000fe20007810000 */
[----:B------:R-:W-:Y:S01]  /*6780*/  UMOV UR10, UR54 ;  /* 0x00000036000a7c82 */ /* 0x000fe20008000000 */
[C---:B------:R-:W-:Y:S02]  /*6790*/  ISETP.GT.AND P3, PT, R178.reuse, RZ, P1 ;  /* 0x000000ffb200720c */ /* 0x040fe40000f64270 */
[----:B------:R-:W-:Y:S02]  /*67a0*/  FMNMX.FTZ R3, R169, R2, !PT ;  /* 0x00000002a9037209 */ /* 0x000fe40007810000 */
[----:B------:R-:W-:Y:S02]  /*67b0*/  ISETP.GT.AND P4, PT, R178, 0x1, P1 ;  /* 0x00000001b200780c */ /* 0x000fe40000f84270 */
[----:B------:R-:W-:Y:S02]  /*67c0*/  FMNMX.FTZ R2, R186, R3, !PT ;  /* 0x00000003ba027209 */ /* 0x000fe40007810000 */
[----:B------:R-:W-:-:S02]  /*67d0*/  ISETP.LT.OR P3, PT, R173, 0x1, P3 ;  /* 0x00000001ad00780c */ /* 0x000fc40001f61670 */
[----:B------:R-:W-:Y:S02]  /*67e0*/  FMNMX.FTZ R3, R185, R2, !PT ;  /* 0x00000002b9037209 */ /* 0x000fe40007810000 */
[----:B------:R-:W-:Y:S02]  /*67f0*/  ISETP.GT.AND P6, PT, R178, 0x8, P1 ;  /* 0x00000008b200780c */ /* 0x000fe40000fc4270 */
[----:B------:R-:W-:Y:S02]  /*6800*/  FMNMX.FTZ R2, R188, R3, !PT ;  /* 0x00000003bc027209 */ /* 0x000fe40007810000 */
[----:B------:R-:W-:Y:S02]  /*6810*/  ISETP.LT.OR P4, PT, R173, 0x2, P4 ;  /* 0x00000002ad00780c */ /* 0x000fe40002781670 */
[----:B------:R-:W-:Y:S02]  /*6820*/  FMNMX.FTZ R3, R187, R2, !PT ;  /* 0x00000002bb037209 */ /* 0x000fe40007810000 */
[----:B------:R-:W-:-:S02]  /*6830*/  ISETP.GT.AND P2, PT, R178, 0x9, P1 ;  /* 0x00000009b200780c */ /* 0x000fc40000f44270 */
[----:B------:R-:W-:Y:S02]  /*6840*/  FMNMX.FTZ R2, R190, R3, !PT ;  /* 0x00000003be027209 */ /* 0x000fe40007810000 */
[----:B------:R-:W-:Y:S02]  /*6850*/  ISETP.LT.OR P6, PT, R173, 0x9, P6 ;  /* 0x00000009ad00780c */ /* 0x000fe400037c1670 */
[----:B------:R-:W-:Y:S02]  /*6860*/  FMNMX.FTZ R3, R189, R2, !PT ;  /* 0x00000002bd037209 */ /* 0x000fe40007810000 */
[----:B------:R-:W-:Y:S02]  /*6870*/  FSEL R152, R152, -INF , !P4 ;  /* 0xff80000098987808 */ /* 0x000fe40006000000 */
        /* <DEDUP_REMOVED lines=9> */
[----:B------:R-:W-:Y:S02]  /*6910*/  FSEL R156, R156, -INF , !P2 ;  /* 0xff8000009c9c7808 */ /* 0x000fe40005000000 */
[----:B------:R-:W-:Y:S02]  /*6920*/  FMNMX.FTZ R2, R175, R2, !PT ;  /* 0x00000002af027209 */ /* 0x000fe40007810000 */
[----:B------:R-:W-:Y:S02]  /*6930*/  ISETP.LT.OR P5, PT, R173, 0x11, P5 ;  /* 0x00000011ad00780c */ /* 0x000fe40002fa1670 */
[----:B------:R-:W-:Y:S02]  /*6940*/  FMNMX.FTZ R3, R177, R2, !PT ;  /* 0x00000002b1037209 */ /* 0x000fe40007810000 */
[----:B------:R-:W-:-:S02]  /*6950*/  ISETP.GT.AND P6, PT, R178, 0x18, P1 ;  /* 0x00000018b200780c */ /* 0x000fc40000fc4270 */
[----:B------:R-:W-:Y:S02]  /*6960*/  FMNMX.FTZ R3, R176, R3, !PT ;  /* 0x00000003b0037209 */ /* 0x000fe40007810000 */
[----:B------:R-:W-:Y:S02]  /*6970*/  ISETP.LT.OR P4, PT, R173, 0x12, P4 ;  /* 0x00000012ad00780c */ /* 0x000fe40002781670 */
[----:B------:R-:W-:Y:S01]  /*6980*/  FSEL R157, R157, -INF , !P5 ;  /* 0xff8000009d9d7808 */ /* 0x000fe20006800000 */
[----:B------:R-:W0:Y:S01]  /*6990*/  SHFL.BFLY PT, R2, R3, 0x2, 0x1f ;  /* 0x0c401f0003027f89 */ /* 0x000e2200000e0000 */
[----:B------:R-:W-:Y:S02]  /*69a0*/  ISETP.GT.AND P2, PT, R178, 0x19, P1 ;  /* 0x00000019b200780c */ /* 0x000fe40000f44270 */
[----:B------:R-:W-:Y:S02]  /*69b0*/  ISETP.LT.OR P6, PT, R173, 0x19, P6 ;  /* 0x00000019ad00780c */ /* 0x000fe400037c1670 */
[----:B------:R-:W-:-:S02]  /*69c0*/  FSEL R158, R158, -INF , !P4 ;  /* 0xff8000009e9e7808 */ /* 0x000fc40006000000 */
[----:B------:R-:W-:Y:S02]  /*69d0*/  FSEL R159, R159, -INF , !P6 ;  /* 0xff8000009f9f7808 */ /* 0x000fe40007000000 */
[C---:B------:R-:W-:Y:S02]  /*69e0*/  ISETP.LT.OR P2, PT, R173.reuse, 0x1a, P2 ;  /* 0x0000001aad00780c */ /* 0x040fe40001741670 */
[----:B------:R-:W-:Y:S02]  /*69f0*/  ISETP.GT.AND P5, PT, R178, 0x21, P1 ;  /* 0x00000021b200780c */ /* 0x000fe40000fa4270 */
[----:B------:R-:W-:Y:S02]  /*6a00*/  FSEL R160, R160, -INF , !P2 ;  /* 0xff800000a0a07808 */ /* 0x000fe40005000000 */
[----:B------:R-:W-:Y:S02]  /*6a10*/  ISETP.GT.AND P4, PT, R178, 0x28, P1 ;  /* 0x00000028b200780c */ /* 0x000fe40000f84270 */
[----:B------:R-:W-:-:S02]  /*6a20*/  ISETP.LT.OR P5, PT, R173, 0x22, P5 ;  /* 0x00000022ad00780c */ /* 0x000fc40002fa1670 */
[----:B------:R-:W-:Y:S02]  /*6a30*/  ISETP.GT.AND P6, PT, R178, 0x29, P1 ;  /* 0x00000029b200780c */ /* 0x000fe40000fc4270 */
[----:B------:R-:W-:Y:S02]  /*6a40*/  ISETP.LT.OR P4, PT, R173, 0x29, P4 ;  /* 0x00000029ad00780c */ /* 0x000fe40002781670 */
[----:B------:R-:W-:Y:S02]  /*6a50*/  FSEL R162, R162, -INF , !P5 ;  /* 0xff800000a2a27808 */ /* 0x000fe40006800000 */
[----:B0-----:R-:W-:Y:S02]  /*6a60*/  FMNMX.FTZ R2, R3, R2, !PT ;  /* 0x0000000203027209 */ /* 0x001fe40007810000 */
[----:B------:R-:W-:Y:S02]  /*6a70*/  ISETP.GT.AND P2, PT, R178, 0x30, P1 ;  /* 0x00000030b200780c */ /* 0x000fe40000f44270 */
[----:B------:R-:W-:Y:S01]  /*6a80*/  FSEL R170, R163, -INF , !P4 ;  /* 0xff800000a3aa7808 */ /* 0x000fe20006000000 */
[----:B------:R-:W0:Y:S01]  /*6a90*/  SHFL.BFLY PT, R179, R2, 0x1, 0x1f ;  /* 0x0c201f0002b37f89 */ /* 0x000e2200000e0000 */
[----:B------:R-:W-:-:S02]  /*6aa0*/  ISETP.LT.OR P6, PT, R173, 0x2a, P6 ;  /* 0x0000002aad00780c */ /* 0x000fc400037c1670 */
[----:B------:R-:W-:Y:S02]  /*6ab0*/  ISETP.GT.AND P5, PT, R178, 0x31, P1 ;  /* 0x00000031b200780c */ /* 0x000fe40000fa4270 */
[C---:B------:R-:W-:Y:S02]  /*6ac0*/  ISETP.LT.OR P2, PT, R173.reuse, 0x31, P2 ;  /* 0x00000031ad00780c */ /* 0x040fe40001741670 */
[----:B------:R-:W-:Y:S02]  /*6ad0*/  FSEL R164, R164, -INF , !P6 ;  /* 0xff800000a4a47808 */ /* 0x000fe40007000000 */
[----:B------:R-:W-:Y:S02]  /*6ae0*/  ISETP.GT.AND P4, PT, R178, 0x38, P1 ;  /* 0x00000038b200780c */ /* 0x000fe40000f84270 */
[----:B------:R-:W-:Y:S02]  /*6af0*/  ISETP.LT.OR P5, PT, R173, 0x32, P5 ;  /* 0x00000032ad00780c */ /* 0x000fe40002fa1670 */
[----:B------:R-:W-:-:S02]  /*6b00*/  FSEL R165, R165, -INF , !P2 ;  /* 0xff800000a5a57808 */ /* 0x000fc40005000000 */
[----:B------:R-:W-:Y:S02]  /*6b10*/  ISETP.LT.OR P4, PT, R173, 0x39, P4 ;  /* 0x00000039ad00780c */ /* 0x000fe40002781670 */
[----:B------:R-:W-:Y:S02]  /*6b20*/  FSEL R166, R166, -INF , !P5 ;  /* 0xff800000a6a67808 */ /* 0x000fe40006800000 */
[----:B0-----:R-:W-:Y:S02]  /*6b30*/  FMNMX.FTZ R4, R2, R179, !PT ;  /* 0x000000b302047209 */ /* 0x001fe40007810000 */
[----:B------:R-:W-:Y:S02]  /*6b40*/  FSEL R179, R0, -INF , !P3 ;  /* 0xff80000000b37808 */ /* 0x000fe40005800000 */
[----:B------:R-:W-:Y:S02]  /*6b50*/  ISETP.GT.AND P3, PT, R178, 0x20, P1 ;  /* 0x00000020b200780c */ /* 0x000fe40000f64270 */
[----:B------:R-:W-:-:S02]  /*6b60*/  FMNMX.FTZ R3, R179, R20, !PT ;  /* 0x00000014b3037209 */ /* 0x000fc40007810000 */
[----:B------:R-:W-:Y:S02]  /*6b70*/  ISETP.LT.OR P3, PT, R173, 0x21, P3 ;  /* 0x00000021ad00780c */ /* 0x000fe40001f61670 */
[----:B------:R-:W-:Y:S02]  /*6b80*/  FMNMX.FTZ R0, R152, R3, !PT ;  /* 0x0000000398007209 */ /* 0x000fe40007810000 */
[----:B------:R-:W-:Y:S02]  /*6b90*/  FSEL R161, R161, -INF , !P3 ;  /* 0xff800000a1a17808 */ /* 0x000fe40005800000 */
[----:B------:R-:W-:Y:S02]  /*6ba0*/  FMNMX.FTZ R3, R155, R0, !PT ;  /* 0x000000009b037209 */ /* 0x000fe40007810000 */
[----:B------:R-:W-:Y:S02]  /*6bb0*/  ISETP.GT.AND P1, PT, R178, 0x39, P1 ;  /* 0x00000039b200780c */ /* 0x000fe40000f24270 */
[----:B------:R-:W-:-:S02]  /*6bc0*/  FMNMX.FTZ R0, R156, R3, !PT ;  /* 0x000000039c007209 */ /* 0x000fc40007810000 */
[----:B------:R-:W-:Y:S02]  /*6bd0*/  ISETP.LT.OR P1, PT, R173, 0x3a, P1 ;  /* 0x0000003aad00780c */ /* 0x000fe40000f21670 */
[----:B------:R-:W-:Y:S01]  /*6be0*/  FMNMX.FTZ R3, R157, R0, !PT ;  /* 0x000000009d037209 */ /* 0x000fe20007810000 */
[----:B------:R-:W-:Y:S01]  /*6bf0*/  FMUL.FTZ R0, R4, UR10 ;  /* 0x0000000a04007c20 */ /* 0x000fe20008410000 */
[----:B------:R-:W-:Y:S02]  /*6c00*/  FSEL R178, R167, -INF , !P4 ;  /* 0xff800000a7b27808 */ /* 0x000fe40006000000 */
[----:B------:R-:W-:Y:S02]  /*6c10*/  FMNMX.FTZ R2, R158, R3, !PT ;  /* 0x000000039e027209 */ /* 0x000fe40007810000 */
[----:B------:R-:W-:Y:S02]  /*6c20*/  FSEL R180, R168, -INF , !P1 ;  /* 0xff800000a8b47808 */ /* 0x000fe40004800000 */
[----:B------:R-:W-:-:S02]  /*6c30*/  FMNMX.FTZ R3, R159, R2, !PT ;  /* 0x000000029f037209 */ /* 0x000fc40007810000 */
[----:B------:R-:W-:Y:S02]  /*6c40*/  FSETP.NEU.FTZ.AND P3, PT, R4, -INF , PT ;  /* 0xff8000000400780b */ /* 0x000fe40003f7d000 */
[----:B------:R-:W-:Y:S02]  /*6c50*/  FMNMX.FTZ R2, R160, R3, !PT ;  /* 0x00000003a0027209 */ /* 0x000fe40007810000 */
[----:B------:R-:W-:Y:S02]  /*6c60*/  FSEL R0, R0, RZ, P3 ;  /* 0x000000ff00007208 */ /* 0x000fe40001800000 */
[----:B------:R-:W-:-:S03]  /*6c70*/  FMNMX.FTZ R3, R161, R2, !PT ;  /* 0x00000002a1037209 */ /* 0x000fc60007810000 */
[--C-:B------:R-:W-:Y:S01]  /*6c80*/  FFMA.FTZ R196, R169, UR10, -R0.reuse ;  /* 0x0000000aa9c47c23 */ /* 0x100fe20008010800 */
[----:B------:R-:W-:Y:S01]  /*6c90*/  FMNMX.FTZ R3, R162, R3, !PT ;  /* 0x00000003a2037209 */ /* 0x000fe20007810000 */
[--C-:B------:R-:W-:Y:S01]  /*6ca0*/  FFMA.FTZ R169, R175, UR10, -R0.reuse ;  /* 0x0000000aafa97c23 */ /* 0x100fe20008010800 */
[--C-:B------:R-:W-:Y:S01]  /*6cb0*/  FFMA.FTZ R194, R190, UR10, -R0.reuse ;  /* 0x0000000abec27c23 */ /* 0x100fe20008010800 */
[--C-:B------:R-:W-:Y:S01]  /*6cc0*/  FFMA.FTZ R190, R171, UR10, -R0.reuse ;  /* 0x0000000aabbe7c23 */ /* 0x100fe20008010800 */
[----:B------:R-:W-:Y:S01]  /*6cd0*/  FMNMX.FTZ R3, R170, R3, !PT ;  /* 0x00000003aa037209 */ /* 0x000fe20007810000 */
[--C-:B------:R-:W-:Y:S01]  /*6ce0*/  FFMA.FTZ R171, R172, UR10, -R0.reuse ;  /* 0x0000000aacab7c23 */ /* 0x100fe20008010800 */
[----:B------:R-:W-:Y:S01]  /*6cf0*/  FSEL R172, R4, RZ, P3 ;  /* 0x000000ff04ac7208 */ /* 0x000fe20001800000 */
[--C-:B------:R-:W-:Y:S01]  /*6d00*/  FFMA.FTZ R184, R184, UR10, -R0.reuse ;  /* 0x0000000ab8b87c23 */ /* 0x100fe20008010800 */
[----:B------:R-:W-:Y:S01]  /*6d10*/  FMNMX.FTZ R2, R164, R3, !PT ;  /* 0x00000003a4027209 */ /* 0x000fe20007810000 */
[--C-:B------:R-:W-:Y:S01]  /*6d20*/  FFMA.FTZ R198, R186, UR10, -R0.reuse ;  /* 0x0000000abac67c23 */ /* 0x100fe20008010800 */
[--C-:B------:R-:W-:Y:S01]  /*6d30*/  FFMA.FTZ R167, R188, UR10, -R0.reuse ;  /* 0x0000000abca77c23 */ /* 0x100fe20008010800 */
[----:B------:R-:W-:Y:S01]  /*6d40*/  FADD.FTZ R172, -R172, R21 ;  /* 0x00000015acac7221 */ /* 0x000fe20000010100 */
[----:B------:R-:W-:Y:S01]  /*6d50*/  FMNMX.FTZ R3, R165, R2, !PT ;  /* 0x00000002a5037209 */ /* 0x000fe20007810000 */
[----:B------:R0:W-:Y:S01]  /*6d60*/  MUFU.EX2 R163, R184 ;  /* 0x000000b800a37308 */ /* 0x0001e20000000800 */
[--C-:B------:R-:W-:Y:S01]  /*6d70*/  FFMA.FTZ R183, R185, UR10, -R0.reuse ;  /* 0x0000000ab9b77c23 */ /* 0x100fe20008010800 */
[----:B------:R-:W-:Y:S01]  /*6d80*/  FMUL.FTZ R172, R172, UR10 ;  /* 0x0000000aacac7c20 */ /* 0x000fe20008410000 */
[----:B------:R-:W-:Y:S01]  /*6d90*/  FMNMX.FTZ R3, R166, R3, !PT ;  /* 0x00000003a6037209 */ /* 0x000fe20007810000 */
[--C-:B------:R-:W-:Y:S01]  /*6da0*/  FFMA.FTZ R168, R187, UR10, -R0.reuse ;  /* 0x0000000abba87c23 */ /* 0x100fe20008010800 */
[--C-:B------:R-:W-:Y:S01]  /*6db0*/  FFMA.FTZ R181, R189, UR10, -R0.reuse ;  /* 0x0000000abdb57c23 */ /* 0x100fe20008010800 */
[--C-:B------:R-:W-:Y:S01]  /*6dc0*/  FFMA.FTZ R188, R192, UR10, -R0.reuse ;  /* 0x0000000ac0bc7c23 */ /* 0x100fe20008010800 */
[----:B------:R-:W-:Y:S01]  /*6dd0*/  FMNMX.FTZ R3, R178, R3, !PT ;  /* 0x00000003b2037209 */ /* 0x000fe20007810000 */
[--C-:B------:R-:W-:Y:S01]  /*6de0*/  FFMA.FTZ R173, R191, UR10, -R0.reuse ;  /* 0x0000000abfad7c23 */ /* 0x100fe20008010800 */
[--C-:B0-----:R-:W-:Y:S01]  /*6df0*/  FFMA.FTZ R184, R174, UR10, -R0.reuse ;  /* 0x0000000aaeb87c23 */ /* 0x101fe20008010800 */
[--C-:B------:R-:W-:Y:S01]  /*6e00*/  FFMA.FTZ R186, R177, UR10, -R0.reuse ;  /* 0x0000000ab1ba7c23 */ /* 0x100fe20008010800 */
[----:B------:R-:W-:Y:S01]  /*6e10*/  FMNMX.FTZ R3, R180, R3, !PT ;  /* 0x00000003b4037209 */ /* 0x000fe20007810000 */
[----:B------:R-:W-:Y:S01]  /*6e20*/  FFMA.FTZ R176, R176, UR10, -R0 ;  /* 0x0000000ab0b07c23 */ /* 0x000fe20008010800 */
[----:B------:R-:W-:Y:S03]  /*6e30*/  MUFU.EX2 R196, R196 ;  /* 0x000000c400c47308 */ /* 0x000fe60000000800 */
[----:B------:R-:W0:Y:S05]  /*6e40*/  SHFL.BFLY PT, R2, R3, 0x2, 0x1f ;  /* 0x0c401f0003027f89 */ /* 0x000e2a00000e0000 */
[----:B------:R-:W1:Y:S08]  /*6e50*/  MUFU.EX2 R0, R172 ;  /* 0x000000ac00007308 */ /* 0x000e700000000800 */
[----:B------:R-:W2:Y:S08]  /*6e60*/  MUFU.EX2 R198, R198 ;  /* 0x000000c600c67308 */ /* 0x000eb00000000800 */
[----:B------:R-:W3:Y:S01]  /*6e70*/  MUFU.EX2 R183, R183 ;  /* 0x000000b700b77308 */ /* 0x000ee20000000800 */
[----:B0-----:R-:W-:-:S05]  /*6e80*/  FMNMX.FTZ R2, R3, R2, !PT ;  /* 0x0000000203027209 */ /* 0x001fca0007810000 */
[----:B------:R-:W0:Y:S02]  /*6e90*/  SHFL.BFLY PT, R3, R2, 0x1, 0x1f ;  /* 0x0c201f0002037f89 */ /* 0x000e2400000e0000 */
[----:B------:R-:W-:Y:S08]  /*6ea0*/  MUFU.EX2 R167, R167 ;  /* 0x000000a700a77308 */ /* 0x000ff00000000800 */
[----:B------:R-:W-:Y:S08]  /*6eb0*/  MUFU.EX2 R168, R168 ;  /* 0x000000a800a87308 */ /* 0x000ff00000000800 */
[----:B------:R-:W-:Y:S01]  /*6ec0*/  MUFU.EX2 R194, R194 ;  /* 0x000000c200c27308 */ /* 0x000fe20000000800 */
[----:B0-----:R-:W-:-:S07]  /*6ed0*/  FMNMX.FTZ R3, R2, R3, !PT ;  /* 0x0000000302037209 */ /* 0x001fce0007810000 */
[----:B------:R-:W-:Y:S01]  /*6ee0*/  MUFU.EX2 R181, R181 ;  /* 0x000000b500b57308 */ /* 0x000fe20000000800 */
[C---:B------:R-:W-:Y:S01]  /*6ef0*/  FSETP.NEU.FTZ.AND P1, PT, R3.reuse, -INF , PT ;  /* 0xff8000000300780b */ /* 0x040fe20003f3d000 */
[----:B------:R-:W-:-:S06]  /*6f00*/  FMUL.FTZ R175, R3, UR10 ;  /* 0x0000000a03af7c20 */ /* 0x000fcc0008410000 */
[----:B------:R-:W-:Y:S01]  /*6f10*/  MUFU.EX2 R188, R188 ;  /* 0x000000bc00bc7308 */ /* 0x000fe20000000800 */
[----:B------:R-:W-:-:S05]  /*6f20*/  FSEL R175, R175, RZ, P1 ;  /* 0x000000ffafaf7208 */ /* 0x000fca0000800000 */
[--C-:B------:R-:W-:Y:S01]  /*6f30*/  FFMA.FTZ R199, R155, UR10, -R175.reuse ;  /* 0x0000000a9bc77c23 */ /* 0x100fe200080108af */
[----:B------:R-:W-:Y:S01]  /*6f40*/  FSEL R155, R3, RZ, P1 ;  /* 0x000000ff039b7208 */ /* 0x000fe20000800000 */
[--C-:B------:R-:W-:Y:S01]  /*6f50*/  FFMA.FTZ R197, R179, UR10, -R175.reuse ;  /* 0x0000000ab3c57c23 */ /* 0x100fe200080108af */
[--C-:B------:R-:W-:Y:S01]  /*6f60*/  FFMA.FTZ R152, R152, UR10, -R175.reuse ;  /* 0x0000000a98987c23 */ /* 0x100fe200080108af */
[--C-:B------:R-:W-:Y:S01]  /*6f70*/  FFMA.FTZ R156, R156, UR10, -R175.reuse ;  /* 0x0000000a9c9c7c23 */ /* 0x100fe200080108af */
[--C-:B------:R-:W-:Y:S01]  /*6f80*/  FFMA.FTZ R193, R157, UR10, -R175.reuse ;  /* 0x0000000a9dc17c23 */ /* 0x100fe200080108af */
[----:B------:R-:W-:Y:S01]  /*6f90*/  FADD.FTZ R155, -R155, R20 ;  /* 0x000000149b9b7221 */ /* 0x000fe20000010100 */
[----:B------:R-:W-:Y:S01]  /*6fa0*/  MUFU.EX2 R199, R199 ;  /* 0x000000c700c77308 */ /* 0x000fe20000000800 */
[----:B------:R-:W-:Y:S01]  /*6fb0*/  FFMA.FTZ R158, R158, UR10, -R175 ;  /* 0x0000000a9e9e7c23 */ /* 0x000fe200080108af */
[----:B-1----:R-:W-:Y:S01]  /*6fc0*/  FFMA.FTZ R157, R0, R18, R163 ;  /* 0x00000012009d7223 */ /* 0x002fe200000100a3 */
[----:B------:R-:W-:Y:S01]  /*6fd0*/  FMUL.FTZ R155, R155, UR10 ;  /* 0x0000000a9b9b7c20 */ /* 0x000fe20008410000 */
[--C-:B------:R-:W-:Y:S01]  /*6fe0*/  FFMA.FTZ R195, R159, UR10, -R175.reuse ;  /* 0x0000000a9fc37c23 */ /* 0x100fe200080108af */
[----:B------:R-:W-:Y:S01]  /*6ff0*/  FFMA.FTZ R20, R160, UR10, -R175 ;  /* 0x0000000aa0147c23 */ /* 0x000fe200080108af */
[----:B------:R-:W-:Y:S01]  /*7000*/  FADD.FTZ R157, R196, R157 ;  /* 0x0000009dc49d7221 */ /* 0x000fe20000010000 */
[--C-:B------:R-:W-:Y:S01]  /*7010*/  FFMA.FTZ R160, R162, UR10, -R175.reuse ;  /* 0x0000000aa2a07c23 */ /* 0x100fe200080108af */
[----:B------:R-:W-:Y:S01]  /*7020*/  MUFU.EX2 R197, R197 ;  /* 0x000000c500c57308 */ /* 0x000fe20000000800 */
[----:B------:R-:W-:Y:S01]  /*7030*/  FFMA.FTZ R162, R164, UR10, -R175 ;  /* 0x0000000aa4a27c23 */ /* 0x000fe200080108af */
[----:B--2---:R-:W-:Y:S01]  /*7040*/  FADD.FTZ R164, R198, R157 ;  /* 0x0000009dc6a47221 */ /* 0x004fe20000010000 */
[--C-:B------:R-:W-:Y:S01]  /*7050*/  FFMA.FTZ R189, R161, UR10, -R175.reuse ;  /* 0x0000000aa1bd7c23 */ /* 0x100fe200080108af */
[--C-:B------:R-:W-:Y:S01]  /*7060*/  FFMA.FTZ R191, R170, UR10, -R175.reuse ;  /* 0x0000000aaabf7c23 */ /* 0x100fe200080108af */
[--C-:B------:R-:W-:Y:S01]  /*7070*/  FFMA.FTZ R185, R165, UR10, -R175.reuse ;  /* 0x0000000aa5b97c23 */ /* 0x100fe200080108af */
[----:B---3--:R-:W-:Y:S01]  /*7080*/  FADD.FTZ R164, R183, R164 ;  /* 0x000000a4b7a47221 */ /* 0x008fe20000010000 */
[----:B------:R-:W-:Y:S01]  /*7090*/  FFMA.FTZ R187, R178, UR10, -R175 ;  /* 0x0000000ab2bb7c23 */ /* 0x000fe200080108af */
[----:B------:R-:W0:Y:S08]  /*70a0*/  MUFU.EX2 R2, R155 ;  /* 0x0000009b00027308 */ /* 0x000e300000000800 */
[----:B------:R-:W1:Y:S08]  /*70b0*/  MUFU.EX2 R152, R152 ;  /* 0x0000009800987308 */ /* 0x000e700000000800 */
[----:B------:R-:W2:Y:S01]  /*70c0*/  MUFU.EX2 R156, R156 ;  /* 0x0000009c009c7308 */ /* 0x000ea20000000800 */
[----:B0-----:R-:W-:-:S07]  /*70d0*/  FFMA.FTZ R5, R2, R5, R197 ;  /* 0x0000000502057223 */ /* 0x001fce00000100c5 */
[----:B------:R-:W0:Y:S01]  /*70e0*/  MUFU.EX2 R193, R193 ;  /* 0x000000c100c17308 */ /* 0x000e220000000800 */
[----:B-1----:R-:W-:-:S04]  /*70f0*/  FADD.FTZ R18, R152, R5 ;  /* 0x0000000598127221 */ /* 0x002fc80000010000 */
[----:B------:R-:W-:-:S03]  /*7100*/  FADD.FTZ R5, R199, R18 ;  /* 0x00000012c7057221 */ /* 0x000fc60000010000 */
[----:B------:R-:W1:Y:S01]  /*7110*/  MUFU.EX2 R158, R158 ;  /* 0x0000009e009e7308 */ /* 0x000e620000000800 */
[----:B--2---:R-:W-:Y:S01]  /*7120*/  FADD.FTZ R18, R156, R5 ;  /* 0x000000059c127221 */ /* 0x004fe20000010000 */
[----:B------:R-:W-:Y:S01]  /*7130*/  FADD.FTZ R5, R167, R164 ;  /* 0x000000a4a7057221 */ /* 0x000fe20000010000 */
[----:B------:R-:W-:-:S03]  /*7140*/  FFMA.FTZ R164, R166, UR10, -R175 ;  /* 0x0000000aa6a47c23 */ /* 0x000fc600080108af */
[----:B------:R-:W-:Y:S02]  /*7150*/  FADD.FTZ R5, R168, R5 ;  /* 0x00000005a8057221 */ /* 0x000fe40000010000 */
[----:B------:R-:W2:Y:S01]  /*7160*/  MUFU.EX2 R195, R195 ;  /* 0x000000c300c37308 */ /* 0x000ea20000000800 */
[----:B0-----:R-:W-:Y:S01]  /*7170*/  FADD.FTZ R155, R193, R18 ;  /* 0x00000012c19b7221 */ /* 0x001fe20000010000 */
[----:B------:R-:W-:-:S06]  /*7180*/  FADD.FTZ R166, R194, R5 ;  /* 0x00000005c2a67221 */ /* 0x000fcc0000010000 */
[----:B------:R-:W0:Y:S01]  /*7190*/  MUFU.EX2 R20, R20 ;  /* 0x0000001400147308 */ /* 0x000e220000000800 */
[----:B-1----:R-:W-:Y:S01]  /*71a0*/  FADD.FTZ R18, R158, R155 ;  /* 0x0000009b9e127221 */ /* 0x002fe20000010000 */
[----:B------:R-:W-:-:S04]  /*71b0*/  FADD.FTZ R155, R181, R166 ;  /* 0x000000a6b59b7221 */ /* 0x000fc80000010000 */
[----:B------:R-:W-:Y:S02]  /*71c0*/  FADD.FTZ R166, R188, R155 ;  /* 0x0000009bbca67221 */ /* 0x000fe40000010000 */
[----:B------:R-:W1:Y:S01]  /*71d0*/  MUFU.EX2 R189, R189 ;  /* 0x000000bd00bd7308 */ /* 0x000e620000000800 */
[----:B--2---:R-:W-:-:S07]  /*71e0*/  FADD.FTZ R5, R195, R18 ;  /* 0x00000012c3057221 */ /* 0x004fce0000010000 */
[----:B------:R-:W2:Y:S01]  /*71f0*/  MUFU.EX2 R173, R173 ;  /* 0x000000ad00ad7308 */ /* 0x000ea20000000800 */
[----:B0-----:R-:W-:-:S07]  /*7200*/  FADD.FTZ R18, R20, R5 ;  /* 0x0000000514127221 */ /* 0x001fce0000010000 */
[----:B------:R-:W0:Y:S01]  /*7210*/  MUFU.EX2 R160, R160 ;  /* 0x000000a000a07308 */ /* 0x000e220000000800 */
[----:B-1----:R-:W-:-:S07]  /*7220*/  FADD.FTZ R5, R189, R18 ;  /* 0x00000012bd057221 */ /* 0x002fce0000010000 */
[----:B------:R-:W1:Y:S01]  /*7230*/  MUFU.EX2 R190, R190 ;  /* 0x000000be00be7308 */ /* 0x000e620000000800 */
[----:B--2---:R-:W-:Y:S01]  /*7240*/  FADD.FTZ R155, R173, R166 ;  /* 0x000000a6ad9b7221 */ /* 0x004fe20000010000 */
[----:B------:R-:W-:-:S06]  /*7250*/  FFMA.FTZ R166, R180, UR10, -R175 ;  /* 0x0000000ab4a67c23 */ /* 0x000fcc00080108af */
        /* <DEDUP_REMOVED lines=26> */
.L_x_1029:
[----:B------:R-:W0:Y:S01]  /*7400*/  S2UR UR4, SR_CgaCtaId ;  /* 0x00000000000479c3 */ /* 0x000e220000008800 */
[----:B------:R-:W-:Y:S01]  /*7410*/  UIADD3 UR6, UR6, 0x30860, URZ ;  /* 0x0003086006067890 */ /* 0x000fe2000fffe03f */
[----:B------:R-:W-:Y:S01]  /*7420*/  ISETP.GT.AND P1, PT, R220, UR50, PT ;  /* 0x00000032dc007c0c */ /* 0x000fe2000bf24270 */
[----:B------:R-:W-:Y:S01]  /*7430*/  UMOV UR41, UR39 ;  /* 0x0000002700297c82 */ /* 0x000fe20008000000 */
[----:B------:R-:W-:Y:S01]  /*7440*/  F2FP.F16.F32.PACK_AB R195, R20, R195 ;  /* 0x000000c314c3723e */ /* 0x000fe200000000ff */
[----:B------:R-:W-:Y:S01]  /*7450*/  VIADD R220, R220, 0xffffffff ;  /* 0xffffffffdcdc7836 */ /* 0x000fe20000000000 */
[----:B------:R-:W-:Y:S01]  /*7460*/  F2FP.F16.F32.PACK_AB R186, R21, R186 ;  /* 0x000000ba15ba723e */ /* 0x000fe200000000ff */
[----:B------:R-:W-:Y:S01]  /*7470*/  IMAD.MOV.U32 R21, RZ, RZ, R4 ;  /* 0x000000ffff157224 */ /* 0x000fe200078e0004 */
[----:B------:R-:W-:Y:S02]  /*7480*/  F2FP.F16.F32.PACK_AB R196, R196, R163 ;  /* 0x000000a3c4c4723e */ /* 0x000fe400000000ff */
[----:B------:R-:W-:-:S02]  /*7490*/  F2FP.F16.F32.PACK_AB R197, R152, R197 ;  /* 0x000000c598c5723e */ /* 0x000fc400000000ff */
[----:B------:R-:W-:Y:S02]  /*74a0*/  F2FP.F16.F32.PACK_AB R198, R183, R198 ;  /* 0x000000c6b7c6723e */ /* 0x000fe400000000ff */
[----:B------:R-:W-:Y:S02]  /*74b0*/  F2FP.F16.F32.PACK_AB R199, R156, R199 ;  /* 0x000000c79cc7723e */ /* 0x000fe400000000ff */
[----:B------:R-:W-:Y:S02]  /*74c0*/  F2FP.F16.F32.PACK_AB R192, R168, R167 ;  /* 0x000000a7a8c0723e */ /* 0x000fe400000000ff */
[----:B------:R-:W-:Y:S02]  /*74d0*/  F2FP.F16.F32.PACK_AB R193, R158, R193 ;  /* 0x000000c19ec1723e */ /* 0x000fe400000000ff */
[----:B------:R-:W-:Y:S02]  /*74e0*/  F2FP.F16.F32.PACK_AB R194, R181, R194 ;  /* 0x000000c2b5c2723e */ /* 0x000fe400000000ff */
[----:B------:R-:W-:Y:S01]  /*74f0*/  F2FP.F16.F32.PACK_AB R188, R173, R188 ;  /* 0x000000bcadbc723e */ /* 0x000fe200000000ff */
[----:B0-----:R-:W-:Y:S01]  /*7500*/  UPRMT UR6, UR4, 0x654, UR6 ;  /* 0x0000065404067896 */ /* 0x001fe20008000006 */
[----:B------:R-:W-:-:S02]  /*7510*/  F2FP.F16.F32.PACK_AB R189, R160, R189 ;  /* 0x000000bda0bd723e */ /* 0x000fc400000000ff */
[----:B------:R-:W-:Y:S01]  /*7520*/  UMOV UR4, UR38 ;  /* 0x0000002600047c82 */ /* 0x000fe20008000000 */
[----:B------:R-:W-:Y:S02]  /*7530*/  F2FP.F16.F32.PACK_AB R190, R171, R190 ;  /* 0x000000beabbe723e */ /* 0x000fe400000000ff */
[----:B------:R-:W-:Y:S02]  /*7540*/  F2FP.F16.F32.PACK_AB R191, R162, R191 ;  /* 0x000000bfa2bf723e */ /* 0x000fe400000000ff */
[----:B------:R-:W-:Y:S01]  /*7550*/  F2FP.F16.F32.PACK_AB R184, R169, R184 ;  /* 0x000000b8a9b8723e */ /* 0x000fe200000000ff */
[----:B------:R-:W-:Y:S01]  /*7560*/  SYNCS.ARRIVE.TRANS64.RED.A1T0 RZ, [UR6], RZ ;  /* 0x000000ffffff79a7 */ /* 0x000fe20008100406 */
[----:B------:R-:W-:Y:S02]  /*7570*/  F2FP.F16.F32.PACK_AB R185, R164, R185 ;  /* 0x000000b9a4b9723e */ /* 0x000fe400000000ff */
[----:B------:R-:W-:Y:S02]  /*7580*/  F2FP.F16.F32.PACK_AB R187, R166, R187 ;  /* 0x000000bba6bb723e */ /* 0x000fe400000000ff */
[----:B------:R-:W-:Y:S01]  /*7590*/  MOV R20, R3 ;  /* 0x0000000300147202 */ /* 0x000fe20000000f00 */
[----:B------:R-:W-:Y:S06]  /*75a0*/  @P1 BRA `(.L_x_1030) ;  /* 0xffffffd000ec1947 */ /* 0x000fec000383ffff */
.L_x_1011:
[----:B------:R-:W-:Y:S01]  /*75b0*/  R2UR UR4, R22 ;  /* 0x00000000160472ca */ /* 0x000fe200000e0000 */
[----:B------:R-:W-:Y:S01]  /*75c0*/  UISETP.NE.AND UP0, UPT, UR43, URZ, UPT ;  /* 0x0000003f2b00728c */ /* 0x000fe2000bf05270 */
[----:B------:R-:W-:Y:S01]  /*75d0*/  IADD3 R153, -R153, 0x1, RZ ;  /* 0x0000000199997810 */ /* 0x000fe20007ffe1ff */
[----:B------:R-:W-:-:S04]  /*75e0*/  UIADD3 UR6, UR60, 0x7f, URZ ;  /* 0x0000007f3c067890 */ /* 0x000fc8000fffe03f */
[----:B------:R-:W-:Y:S01]  /*75f0*/  PLOP3.LUT P1, PT, PT, PT, UP0, 0x40, 0x0 ;  /* 0x000000000000781c */ /* 0x000fe20003f2e808 */
[----:B------:R-:W-:-:S05]  /*7600*/  IMAD R20, R154, UR42, R153 ;  /* 0x0000002a9a147c24 */ /* 0x000fca000f8e0299 */
[----:B------:R-:W-:-:S11]  /*7610*/  UISETP.NE.AND UP1, UPT, UR4, URZ, UPT ;  /* 0x0000003f0400728c */ /* 0x000fd6000bf25270 */
[----:B------:R-:W-:Y:S01]  /*7620*/  @UP1 ULDC UR4, c[0x0][0x44c] ;  /* 0x0001130000041ab9 */ /* 0x000fe20000000800 */
[----:B------:R-:W-:Y:S01]  /*7630*/  @UP1 ULDC UR11, c[0x0][0x450] ;  /* 0x00011400000b1ab9 */ /* 0x000fe20000000800 */
[----:B------:R-:W-:-:S04]  /*7640*/  UIMAD.WIDE.U32 UR4, UR6, UR4, URZ ;  /* 0x00000004060472a5 */ /* 0x000fc8000f8e003f */
[----:B------:R-:W-:-:S06]  /*7650*/  @UP1 USHF.R.U32.HI UR6, URZ, UR11, UR5 ;  /* 0x0000000b3f061299 */ /* 0x000fcc0008011605 */
[----:B------:R-:W-:-:S04]  /*7660*/  VIADD R20, R20, UR6 ;  /* 0x0000000614147c36 */ /* 0x000fc80008000000 */
[----:B------:R-:W-:Y:S01]  /*7670*/  VIADD R152, R20, -UR7 ;  /* 0x8000000714987c36 */ /* 0x000fe20008000000 */
[----:B------:R-:W-:Y:S06]  /*7680*/  @P1 BRA `(.L_x_1031) ;  /* 0x0000000000481947 */ /* 0x000fec0003800000 */
[----:B------:R-:W-:-:S05]  /*7690*/  IMAD.MOV.U32 R153, RZ, RZ, R20 ;  /* 0x000000ffff997224 */ /* 0x000fca00078e0014 */
[----:B------:R-:W-:-:S13]  /*76a0*/  ISETP.GT.AND P1, PT, R153, -0x1, PT ;  /* 0xffffffff9900780c */ /* 0x000fda0003f24270 */
[----:B------:R-:W-:Y:S05]  /*76b0*/  @P1 BRA `(.L_x_1032) ;  /* 0x0000000000201947 */ /* 0x000fea0003800000 */
[----:B------:R-:W0:Y:S01]  /*76c0*/  LDC R154, c[0x0][0x9e4] ;  /* 0x00027900ff9a7b82 */ /* 0x000e220000000800 */
[----:B------:R-:W-:Y:S02]  /*76d0*/  LOP3.LUT R153, RZ, R153, RZ, 0x33, !PT ;  /* 0x00000099ff997212 */ /* 0x000fe400078e33ff */
[----:B0-----:R-:W-:-:S13]  /*76e0*/  ISETP.NE.AND P1, PT, R154, 0x1, PT ;  /* 0x000000019a00780c */ /* 0x001fda0003f25270 */
[----:B------:R-:W0:Y:S02]  /*76f0*/  @P1 LDC.64 R20, c[0x0][0x9e8] ;  /* 0x00027a00ff141b82 */ /* 0x000e240000000a00 */
[----:B0-----:R-:W-:-:S05]  /*7700*/  @P1 IMAD.HI.U32 R20, R153, R20, RZ ;  /* 0x0000001499141227 */ /* 0x001fca00078e00ff */
[----:B------:R-:W-:-:S04]  /*7710*/  @P1 SHF.R.U32.HI R153, RZ, R21, R20 ;  /* 0x00000015ff991219 */ /* 0x000fc80000011614 */
[----:B------:R-:W-:Y:S01]  /*7720*/  LOP3.LUT R153, RZ, R153, RZ, 0x33, !PT ;  /* 0x00000099ff997212 */ /* 0x000fe200078e33ff */
[----:B------:R-:W-:Y:S06]  /*7730*/  BRA `(.L_x_1033) ;  /* 0x0000000000147947 */ /* 0x000fec0003800000 */
.L_x_1032:
[----:B------:R-:W0:Y:S02]  /*7740*/  LDC R154, c[0x0][0x9e4] ;  /* 0x00027900ff9a7b82 */ /* 0x000e240000000800 */
[----:B0-----:R-:W-:-:S13]  /*7750*/  ISETP.NE.AND P1, PT, R154, 0x1, PT ;  /* 0x000000019a00780c */ /* 0x001fda0003f25270 */
[----:B------:R-:W0:Y:S02]  /*7760*/  @P1 LDC.64 R20, c[0x0][0x9e8] ;  /* 0x00027a00ff141b82 */ /* 0x000e240000000a00 */
[----:B0-----:R-:W-:-:S05]  /*7770*/  @P1 IMAD.HI.U32 R20, R153, R20, RZ ;  /* 0x0000001499141227 */ /* 0x001fca00078e00ff */
[----:B------:R-:W-:-:S07]  /*7780*/  @P1 SHF.R.U32.HI R153, RZ, R21, R20 ;  /* 0x00000015ff991219 */ /* 0x000fce0000011614 */
.L_x_1033:
[----:B------:R-:W-:-:S05]  /*7790*/  IMAD R153, R153, R154, RZ ;  /* 0x0000009a99997224 */ /* 0x000fca00078e02ff */
[----:B------:R-:W-:-:S07]  /*77a0*/  VIMNMX R152, R152, R153, !PT ;  /* 0x0000009998987248 */ /* 0x000fce0007fe0100 */
.L_x_1031:
[----:B------:R-:W-:Y:S01]  /*77b0*/  VIADD R152, R152, 0x3f ;  /* 0x0000003f98987836 */ /* 0x000fe20000000000 */
[----:B------:R-:W-:-:S04]  /*77c0*/  R2UR UR4, R201 ;  /* 0x00000000c90472ca */ /* 0x000fc800000e0000 */
[----:B------:R-:W-:-:S04]  /*77d0*/  SHF.R.S32.HI R21, RZ, 0x1f, R152 ;  /* 0x0000001fff157819 */ /* 0x000fc80000011498 */
[----:B------:R-:W-:-:S04]  /*77e0*/  LEA.HI R21, R21, R152, RZ, 0x6 ;  /* 0x0000009815157211 */ /* 0x000fc800078f30ff */
[----:B------:R-:W-:-:S04]  /*77f0*/  SHF.R.S32.HI R21, RZ, 0x6, R21 ;  /* 0x00000006ff157819 */ /* 0x000fc80000011415 */
[----:B------:R-:W-:-:S04]  /*7800*/  VIMNMX R221, R21, UR4, !PT ;  /* 0x0000000415dd7c48 */ /* 0x000fc8000ffe0100 */
[----:B------:R-:W-:-:S13]  /*7810*/  ISETP.GE.AND P1, PT, R220, R221, PT ;  /* 0x000000dddc00720c */ /* 0x000fda0003f26270 */
[----:B------:R-:W-:Y:S05]  /*7820*/  @!P1 BRA `(.L_x_1034) ;  /* 0x0000002000549947 */ /* 0x000fea0003800000 */
[----:B------:R-:W-:Y:S01]  /*7830*/  IMAD.MOV.U32 R20, RZ, RZ, R3 ;  /* 0x000000ffff147224 */ /* 0x000fe200078e0003 */
[----:B------:R-:W-:Y:S01]  /*7840*/  MOV R21, R4 ;  /* 0x0000000400157202 */ /* 0x000fe20000000f00 */
[----:B------:R-:W-:Y:S01]  /*7850*/  UMOV UR41, UR39 ;  /* 0x0000002700297c82 */ /* 0x000fe20008000000 */
[----:B------:R-:W-:Y:S01]  /*7860*/  UMOV UR4, UR38 ;  /* 0x0000002600047c82 */ /* 0x000fe20008000000 */
[----:B------:R-:W-:Y:S01]  /*7870*/  ULDC UR5, c[0x0][0x9d8] ;  /* 0x0002760000057ab9 */ /* 0x000fe20000000800 */
[----:B------:R-:W-:-:S05]  /*7880*/  ULDC UR50, c[0x0][0x988] ;  /* 0x0002620000327ab9 */ /* 0x000fca0000000800 */
.L_x_1045:
[----:B------:R-:W-:-:S04]  /*7890*/  UISETP.NE.AND UP0, UPT, UR4, 0x1, UPT ;  /* 0x000000010400788c */ /* 0x000fc8000bf05270 */
[----:B------:R-:W-:-:S04]  /*78a0*/  USEL UR39, URZ, 0x1, UP0 ;  /* 0x000000013f277887 */ /* 0x000fc80008000000 */
[----:B------:R-:W-:Y:S01]  /*78b0*/  ULOP3.LUT UR39, UR41, UR39, URZ, 0x3c, !UPT ;  /* 0x0000002729277292 */ /* 0x000fe2000f8e3c3f */
[----:B------:R-:W-:Y:S11]  /*78c0*/  @!P0 BRA `(.L_x_1035) ;  /* 0x0000000000048947 */ /* 0x000ff60003800000 */
[----:B------:R-:W-:Y:S01]  /*78d0*/  BPT.TRAP 0x1 ;  /* 0x000000040000795c */ /* 0x000fe20000300000 */
.L_x_1035:
        /* <DEDUP_REMOVED lines=9> */
.L_x_1036:
[----:B-1----:R-:W-:Y:S05]  /*7970*/  @P1 BRA `(.L_x_1037) ;  /* 0x0000000000081947 */ /* 0x002fea0003800000 */
[----:B------:R-:W1:Y:S02]  /*7980*/  SYNCS.PHASECHK.TRANS64.TRYWAIT P1, [UR7+0x30830], R3 ;  /* 0x03083003ff0075a7 */ /* 0x000e640008020147 */
[----:B-1----:R-:W-:Y:S05]  /*7990*/  @!P1 BRA `(.L_x_1038) ;  /* 0x000000d000649947 */ /* 0x002fea0003800000 */
.L_x_1037:
        /* <DEDUP_REMOVED lines=185> */
[----:B------:R-:W-:Y:S01]  /*8530*/  UMOV UR44, UR56 ;  /* 0x00000038002c7c82 */ /* 0x000fe20008000000 */
[----:B------:R-:W-:Y:S01]  /*8540*/  UMOV UR45, UR57 ;  /* 0x00000039002d7c82 */ /* 0x000fe20008000000 */
[----:B------:R-:W-:Y:S01]  /*8550*/  UMOV UR47, 0x40000040 ;  /* 0x40000040002f7882 */ /* 0x000fe20000000000 */
        /* <DEDUP_REMOVED lines=41> */
.L_x_1039:
[----:B------:R-:W-:Y:S01]  /*87f0*/  ULEA UR6, UR4, UR40, 0x3 ;  /* 0x0000002804067291 */ /* 0x000fe2000f8e183f */
[----:B------:R-:W-:-:S05]  /*8800*/  IMAD.U32 R0, RZ, RZ, UR41 ;  /* 0x00000029ff007e24 */ /* 0x000fca000f8e00ff */
[----:B------:R-:W-:-:S04]  /*8810*/  SHF.L.U32 R0, R0, 0x1f, RZ ;  /* 0x0000001f00007819 */ /* 0x000fc800000006ff */
[----:B------:R2:W3:Y:S01]  /*8820*/  SYNCS.PHASECHK.TRANS64.TRYWAIT P1, [UR6+0x30850], R0 ;  /* 0x03085000ff0075a7 */ /* 0x0004e20008020146 */
[----:B------:R-:W-:Y:S05]  /*8830*/  @!P0 BRA `(.L_x_1040) ;  /* 0x0000000000048947 */ /* 0x000fea0003800000 */
[----:B------:R-:W-:Y:S01]  /*8840*/  BPT.TRAP 0x1 ;  /* 0x000000040000795c */ /* 0x000fe20000300000 */
.L_x_1040:
[----:B---3--:R-:W-:Y:S05]  /*8850*/  @P1 BRA `(.L_x_1041) ;  /* 0x0000000000081947 */ /* 0x008fea0003800000 */
[----:B------:R-:W3:Y:S02]  /*8860*/  SYNCS.PHASECHK.TRANS64.TRYWAIT P1, [UR6+0x30850], R0 ;  /* 0x03085000ff0075a7 */ /* 0x000ee40008020146 */
[----:B---3--:R-:W-:Y:S05]  /*8870*/  @!P1 BRA `(.L_x_1042) ;  /* 0x000000c000c49947 */ /* 0x008fea0003800000 */
.L_x_1041:
        /* <DEDUP_REMOVED lines=30> */
.L_x_1043:
[----:B------:R-:W-:Y:S01]  /*8a60*/  FMUL.FTZ R152, R152, UR5 ;  /* 0x0000000598987c20 */ /* 0x000fe20008410000 */
[----:B------:R-:W-:Y:S01]  /*8a70*/  FMUL.FTZ R185, R154, UR5 ;  /* 0x000000059ab97c20 */ /* 0x000fe20008410000 */
[----:B------:R-:W-:Y:S01]  /*8a80*/  FMUL.FTZ R153, R153, UR5 ;  /* 0x0000000599997c20 */ /* 0x000fe20008410000 */
[----:B------:R-:W-:Y:S01]  /*8a90*/  FMUL.FTZ R154, R155, UR5 ;  /* 0x000000059b9a7c20 */ /* 0x000fe20008410000 */
[----:B------:R-:W-:Y:S01]  /*8aa0*/  FMUL.FTZ R184, R156, UR5 ;  /* 0x000000059cb87c20 */ /* 0x000fe20008410000 */
[----:B------:R-:W-:Y:S01]  /*8ab0*/  FMUL.FTZ R155, R158, UR5 ;  /* 0x000000059e9b7c20 */ /* 0x000fe20008410000 */
[----:B------:R-:W0:Y:S01]  /*8ac0*/  MUFU.TANH R152, R152 ;  /* 0x0000009800987308 */ /* 0x000e220000002400 */
[----:B------:R-:W-:Y:S01]  /*8ad0*/  FMUL.FTZ R186, R157, UR5 ;  /* 0x000000059dba7c20 */ /* 0x000fe20008410000 */
        /* <DEDUP_REMOVED lines=15> */
[----:B0-2---:R-:W-:Y:S01]  /*8bd0*/  FMNMX.FTZ R0, R152, R21, !PT ;  /* 0x0000001598007209 */ /* 0x005fe20007810000 */
[----:B------:R-:W-:Y:S01]  /*8be0*/  FMUL.FTZ R189, R172, UR5 ;  /* 0x00000005acbd7c20 */ /* 0x000fe20008410000 */
[----:B------:R-:W-:Y:S01]  /*8bf0*/  FMUL.FTZ R165, R174, UR5 ;  /* 0x00000005aea57c20 */ /* 0x000fe20008410000 */
[----:B------:R-:W-:Y:S01]  /*8c00*/  FMUL.FTZ R191, R173, UR5 ;  /* 0x00000005adbf7c20 */ /* 0x000fe20008410000 */
[----:B------:R-:W-:Y:S01]  /*8c10*/  FMUL.FTZ R166, R175, UR5 ;  /* 0x00000005afa67c20 */ /* 0x000fe20008410000 */
[----:B------:R-:W-:Y:S01]  /*8c20*/  FMUL.FTZ R174, R176, UR5 ;  /* 0x00000005b0ae7c20 */ /* 0x000fe20008410000 */
[----:B------:R-:W-:Y:S01]  /*8c30*/  FMUL.FTZ R169, R178, UR5 ;  /* 0x00000005b2a97c20 */ /* 0x000fe20008410000 */
[----:B------:R-:W0:Y:S01]  /*8c40*/  MUFU.TANH R154, R154 ;  /* 0x0000009a009a7308 */ /* 0x000e220000002400 */
[----:B-1----:R-:W-:Y:S01]  /*8c50*/  FMNMX.FTZ R3, R185, R20, !PT ;  /* 0x00000014b9037209 */ /* 0x002fe20007810000 */
[----:B------:R-:W-:Y:S01]  /*8c60*/  FMUL.FTZ R176, R177, UR5 ;  /* 0x00000005b1b07c20 */ /* 0x000fe20008410000 */
[----:B------:R-:W-:Y:S01]  /*8c70*/  FMUL.FTZ R170, R179, UR5 ;  /* 0x00000005b3aa7c20 */ /* 0x000fe20008410000 */
[----:B------:R-:W-:Y:S01]  /*8c80*/  FMUL.FTZ R178, R180, UR5 ;  /* 0x00000005b4b27c20 */ /* 0x000fe20008410000 */
[----:B------:R-:W-:Y:S01]  /*8c90*/  FMUL.FTZ R179, R181, UR5 ;  /* 0x00000005b5b37c20 */ /* 0x000fe20008410000 */
[----:B------:R-:W-:Y:S01]  /*8ca0*/  FMUL.FTZ R172, R183, UR5 ;  /* 0x00000005b7ac7c20 */ /* 0x000fe20008410000 */
[----:B------:R-:W-:Y:S01]  /*8cb0*/  UMOV UR10, UR50 ;  /* 0x00000032000a7c82 */ /* 0x000fe20008000000 */
[----:B------:R-:W1:Y:S01]  /*8cc0*/  MUFU.TANH R184, R184 ;  /* 0x000000b800b87308 */ /* 0x000e620000002400 */
[----:B---3--:R-:W-:Y:S01]  /*8cd0*/  FMNMX.FTZ R171, R153, R0, !PT ;  /* 0x0000000099ab7209 */ /* 0x008fe20007810000 */
[----:B------:R-:W2:Y:S01]  /*8ce0*/  S2UR UR4, SR_CgaCtaId ;  /* 0x00000000000479c3 */ /* 0x000ea20000008800 */
[----:B------:R-:W-:-:S05]  /*8cf0*/  UIADD3 UR7, UR7, 0x30840, URZ ;  /* 0x0003084007077890 */ /* 0x000fca000fffe03f */
[----:B------:R-:W3:Y:S01]  /*8d00*/  MUFU.TANH R155, R155 ;  /* 0x0000009b009b7308 */ /* 0x000ee20000002400 */
[----:B0-----:R-:W-:-:S07]  /*8d10*/  FMNMX.FTZ R0, R154, R3, !PT ;  /* 0x000000039a007209 */ /* 0x001fce0007810000 */
[----:B------:R-:W0:Y:S01]  /*8d20*/  MUFU.TANH R186, R186 ;  /* 0x000000ba00ba7308 */ /* 0x000e220000002400 */
[----:B-1----:R-:W-:-:S07]  /*8d30*/  FMNMX.FTZ R171, R184, R171, !PT ;  /* 0x000000abb8ab7209 */ /* 0x002fce0007810000 */
[----:B------:R-:W1:Y:S01]  /*8d40*/  MUFU.TANH R156, R156 ;  /* 0x0000009c009c7308 */ /* 0x000e620000002400 */
[----:B---3--:R-:W-:Y:S01]  /*8d50*/  FMNMX.FTZ R3, R155, R0, !PT ;  /* 0x000000009b037209 */ /* 0x008fe20007810000 */
[----:B--2---:R-:W-:-:S06]  /*8d60*/  UPRMT UR7, UR4, 0x654, UR7 ;  /* 0x0000065404077896 */ /* 0x004fcc0008000007 */
[----:B------:R-:W2:Y:S01]  /*8d70*/  MUFU.TANH R187, R187 ;  /* 0x000000bb00bb7308 */ /* 0x000ea20000002400 */
[----:B0-----:R-:W-:Y:S02]  /*8d80*/  FMNMX.FTZ R0, R186, R171, !PT ;  /* 0x000000abba007209 */ /* 0x001fe40007810000 */
[----:B------:R-:W-:Y:S05]  /*8d90*/  SYNCS.ARRIVE.TRANS64.RED.A1T0 RZ, [UR7], RZ ;  /* 0x000000ffffff79a7 */ /* 0x000fea0008100407 */
[----:B------:R-:W0:Y:S01]  /*8da0*/  MUFU.TANH R157, R157 ;  /* 0x0000009d009d7308 */ /* 0x000e220000002400 */
[----:B-1----:R-:W-:-:S07]  /*8db0*/  FMNMX.FTZ R2, R156, R3, !PT ;  /* 0x000000039c027209 */ /* 0x002fce0007810000 */
[----:B------:R-:W1:Y:S01]  /*8dc0*/  MUFU.TANH R188, R188 ;  /* 0x000000bc00bc7308 */ /* 0x000e620000002400 */
[----:B--2---:R-:W-:-:S07]  /*8dd0*/  FMNMX.FTZ R3, R187, R0, !PT ;  /* 0x00000000bb037209 */ /* 0x004fce0007810000 */
[----:B------:R-:W2:Y:S01]  /*8de0*/  MUFU.TANH R158, R158 ;  /* 0x0000009e009e7308 */ /* 0x000ea20000002400 */
[----:B0-----:R-:W-:-:S07]  /*8df0*/  FMNMX.FTZ R171, R157, R2, !PT ;  /* 0x000000029dab7209 */ /* 0x001fce0007810000 */
        /* <DEDUP_REMOVED lines=11> */
[----:B0-----:R-:W-:Y:S01]  /*8eb0*/  FMNMX.FTZ R2, R160, R171, !PT ;  /* 0x000000aba0027209 */ /* 0x001fe20007810000 */
[----:B------:R-:W-:-:S06]  /*8ec0*/  FMUL.FTZ R171, R182, UR5 ;  /* 0x00000005b6ab7c20 */ /* 0x000fcc0008410000 */
        /* <DEDUP_REMOVED lines=27> */
[----:B--2---:R-:W-:Y:S02]  /*9080*/  FMNMX.FTZ R3, R171, R0, !PT ;  /* 0x00000000ab037209 */ /* 0x004fe40007810000 */
[----:B0-----:R-:W-:Y:S02]  /*9090*/  FMNMX.FTZ R2, R179, R2, !PT ;  /* 0x00000002b3027209 */ /* 0x001fe40007810000 */
[----:B-1----:R-:W-:-:S03]  /*90a0*/  FMNMX.FTZ R0, R172, R3, !PT ;  /* 0x00000003ac007209 */ /* 0x002fc60007810000 */
[----:B------:R-:W0:Y:S04]  /*90b0*/  SHFL.BFLY PT, R3, R2, 0x2, 0x1f ;  /* 0x0c401f0002037f89 */ /* 0x000e2800000e0000 */
[----:B------:R-:W1:Y:S01]  /*90c0*/  SHFL.BFLY PT, R175, R0, 0x2, 0x1f ;  /* 0x0c401f0000af7f89 */ /* 0x000e6200000e0000 */
[----:B0-----:R-:W-:Y:S02]  /*90d0*/  FMNMX.FTZ R173, R2, R3, !PT ;  /* 0x0000000302ad7209 */ /* 0x001fe40007810000 */
[----:B-1----:R-:W-:-:S03]  /*90e0*/  FMNMX.FTZ R175, R0, R175, !PT ;  /* 0x000000af00af7209 */ /* 0x002fc60007810000 */
[----:B------:R-:W0:Y:S04]  /*90f0*/  SHFL.BFLY PT, R4, R173, 0x1, 0x1f ;  /* 0x0c201f00ad047f89 */ /* 0x000e2800000e0000 */
[----:B------:R-:W1:Y:S01]  /*9100*/  SHFL.BFLY PT, R180, R175, 0x1, 0x1f ;  /* 0x0c201f00afb47f89 */ /* 0x000e6200000e0000 */
[----:B0-----:R-:W-:Y:S02]  /*9110*/  FMNMX.FTZ R4, R173, R4, !PT ;  /* 0x00000004ad047209 */ /* 0x001fe40007810000 */
[----:B-1----:R-:W-:-:S03]  /*9120*/  FMNMX.FTZ R3, R175, R180, !PT ;  /* 0x000000b4af037209 */ /* 0x002fc60007810000 */
[C---:B------:R-:W-:Y:S01]  /*9130*/  FADD.FTZ R21, -R4.reuse, R21 ;  /* 0x0000001504157221 */ /* 0x040fe20000010100 */
[----:B------:R-:W-:Y:S01]  /*9140*/  FMUL.FTZ R181, R4, UR10 ;  /* 0x0000000a04b57c20 */ /* 0x000fe20008410000 */
[C---:B------:R-:W-:Y:S01]  /*9150*/  FADD.FTZ R2, -R3.reuse, R20 ;  /* 0x0000001403027221 */ /* 0x040fe20000010100 */
[----:B------:R-:W-:Y:S01]  /*9160*/  FMUL.FTZ R20, R3, UR10 ;  /* 0x0000000a03147c20 */ /* 0x000fe20008410000 */
[----:B------:R-:W-:Y:S01]  /*9170*/  FMUL.FTZ R177, R21, UR10 ;  /* 0x0000000a15b17c20 */ /* 0x000fe20008410000 */
[--C-:B------:R-:W-:Y:S01]  /*9180*/  FFMA.FTZ R21, R152, UR10, -R181.reuse ;  /* 0x0000000a98157c23 */ /* 0x100fe200080108b5 */
[----:B------:R-:W-:Y:S01]  /*9190*/  FMUL.FTZ R2, R2, UR10 ;  /* 0x0000000a02027c20 */ /* 0x000fe20008410000 */
        /* <DEDUP_REMOVED lines=21> */
[--C-:B------:R-:W-:Y:S01]  /*92f0*/  FFMA.FTZ R167, R168, UR10, -R181.reuse ;  /* 0x0000000aa8a77c23 */ /* 0x100fe200080108b5 */
[--C-:B------:R-:W-:Y:S01]  /*9300*/  FFMA.FTZ R160, R162, UR10, -R20.reuse ;  /* 0x0000000aa2a07c23 */ /* 0x100fe20008010814 */
[--C-:B------:R-:W-:Y:S01]  /*9310*/  FFMA.FTZ R163, R191, UR10, -R181.reuse ;  /* 0x0000000abfa37c23 */ /* 0x100fe200080108b5 */
[--C-:B------:R-:W-:Y:S01]  /*9320*/  FFMA.FTZ R191, R165, UR10, -R20.reuse ;  /* 0x0000000aa5bf7c23 */ /* 0x100fe20008010814 */
[--C-:B------:R-:W-:Y:S01]  /*9330*/  FFMA.FTZ R162, R166, UR10, -R20.reuse ;  /* 0x0000000aa6a27c23 */ /* 0x100fe20008010814 */
[--C-:B------:R-:W-:Y:S01]  /*9340*/  FFMA.FTZ R184, R174, UR10, -R181.reuse ;  /* 0x0000000aaeb87c23 */ /* 0x100fe200080108b5 */
[----:B------:R-:W1:Y:S01]  /*9350*/  MUFU.EX2 R197, R197 ;  /* 0x000000c500c57308 */ /* 0x000e620000000800 */
[--C-:B------:R-:W-:Y:S01]  /*9360*/  FFMA.FTZ R185, R169, UR10, -R20.reuse ;  /* 0x0000000aa9b97c23 */ /* 0x100fe20008010814 */
[--C-:B------:R-:W-:Y:S01]  /*9370*/  FFMA.FTZ R153, R176, UR10, -R181.reuse ;  /* 0x0000000ab0997c23 */ /* 0x100fe200080108b5 */
[----:B------:R-:W-:Y:S01]  /*9380*/  FFMA.FTZ R187, R171, UR10, -R20 ;  /* 0x0000000aabbb7c23 */ /* 0x000fe20008010814 */
[----:B------:R-:W-:-:S04]  /*9390*/  FFMA.FTZ R179, R179, UR10, -R181 ;  /* 0x0000000ab3b37c23 */ /* 0x000fc800080108b5 */
[----:B------:R-:W2:Y:S01]  /*93a0*/  MUFU.EX2 R196, R196 ;  /* 0x000000c400c47308 */ /* 0x000ea20000000800 */
[----:B0-----:R-:W-:-:S07]  /*93b0*/  FFMA.FTZ R155, R0, R18, R21 ;  /* 0x00000012009b7223 */ /* 0x001fce0000010015 */
[----:B------:R-:W0:Y:S01]  /*93c0*/  MUFU.EX2 R152, R152 ;  /* 0x0000009800987308 */ /* 0x000e220000000800 */
[----:B-1----:R-:W-:-:S07]  /*93d0*/  FFMA.FTZ R5, R2, R5, R197 ;  /* 0x0000000502057223 */ /* 0x002fce00000100c5 */
[----:B------:R-:W1:Y:S01]  /*93e0*/  MUFU.EX2 R198, R198 ;  /* 0x000000c600c67308 */ /* 0x000e620000000800 */
[----:B--2---:R-:W-:-:S07]  /*93f0*/  FADD.FTZ R155, R196, R155 ;  /* 0x0000009bc49b7221 */ /* 0x004fce0000010000 */
[----:B------:R-:W2:Y:S01]  /*9400*/  MUFU.EX2 R199, R199 ;  /* 0x000000c700c77308 */ /* 0x000ea20000000800 */
[----:B0-----:R-:W-:-:S07]  /*9410*/  FADD.FTZ R18, R152, R5 ;  /* 0x0000000598127221 */ /* 0x001fce0000010000 */
[----:B------:R0:W3:Y:S01]  /*9420*/  MUFU.EX2 R177, R186 ;  /* 0x000000ba00b17308 */ /* 0x0000e20000000800 */
[----:B-1----:R-:W-:-:S07]  /*9430*/  FADD.FTZ R164, R198, R155 ;  /* 0x0000009bc6a47221 */ /* 0x002fce0000010000 */
[----:B------:R-:W1:Y:S01]  /*9440*/  MUFU.EX2 R154, R154 ;  /* 0x0000009a009a7308 */ /* 0x000e620000000800 */
[----:B--2---:R-:W-:Y:S01]  /*9450*/  FADD.FTZ R5, R199, R18 ;  /* 0x00000012c7057221 */ /* 0x004fe20000010000 */
[----:B0-----:R-:W-:-:S06]  /*9460*/  FFMA.FTZ R186, R178, UR10, -R181 ;  /* 0x0000000ab2ba7c23 */ /* 0x001fcc00080108b5 */
[----:B------:R-:W0:Y:S01]  /*9470*/  MUFU.EX2 R192, R192 ;  /* 0x000000c000c07308 */ /* 0x000e220000000800 */
[----:B---3--:R-:W-:-:S07]  /*9480*/  FADD.FTZ R155, R177, R164 ;  /* 0x000000a4b19b7221 */ /* 0x008fce0000010000 */
        /* <DEDUP_REMOVED lines=8> */
[--C-:B------:R-:W-:Y:S01]  /*9510*/  FFMA.FTZ R164, R170, UR10, -R20.reuse ;  /* 0x0000000aaaa47c23 */ /* 0x100fe20008010814 */
[----:B------:R-:W-:-:S05]  /*9520*/  FFMA.FTZ R20, R172, UR10, -R20 ;  /* 0x0000000aac147c23 */ /* 0x000fca0008010814 */
        /* <DEDUP_REMOVED lines=37> */
[----:B0-----:R-:W-:Y:S01]  /*9780*/  FADD.FTZ R5, R187, R18 ;  /* 0x00000012bb057221 */ /* 0x001fe20000010000 */
[----:B--2---:R-:W-:-:S03]  /*9790*/  FADD.FTZ R18, R179, R166 ;  /* 0x000000a6b3127221 */ /* 0x004fc60000010000 */
[----:B-1----:R-:W-:Y:S01]  /*97a0*/  FADD.FTZ R5, R20, R5 ;  /* 0x0000000514057221 */ /* 0x002fe20000010000 */
[----:B------:R-:W-:Y:S06]  /*97b0*/  @!P0 BRA `(.L_x_1044) ;  /* 0x0000000000048947 */ /* 0x000fec0003800000 */
[----:B------:R-:W-:Y:S01]  /*97c0*/  BPT.TRAP 0x1 ;  /* 0x000000040000795c */ /* 0x000fe20000300000 */
.L_x_1044:
[----:B------:R-:W0:Y:S01]  /*97d0*/  S2UR UR4, SR_CgaCtaId ;  /* 0x00000000000479c3 */ /* 0x000e220000008800 */
[----:B------:R-:W-:Y:S01]  /*97e0*/  UIADD3 UR6, UR6, 0x30860, URZ ;  /* 0x0003086006067890 */ /* 0x000fe2000fffe03f */
[----:B------:R-:W-:Y:S01]  /*97f0*/  ISETP.GT.AND P1, PT, R220, R221, PT ;  /* 0x000000dddc00720c */ /* 0x000fe20003f24270 */
[----:B------:R-:W-:Y:S01]  /*9800*/  UMOV UR41, UR39 ;  /* 0x0000002700297c82 */ /* 0x000fe20008000000 */
[----:B------:R-:W-:Y:S01]  /*9810*/  F2FP.F16.F32.PACK_AB R196, R196, R21 ;  /* 0x00000015c4c4723e */ /* 0x000fe200000000ff */
[----:B------:R-:W-:Y:S01]  /*9820*/  VIADD R220, R220, 0xffffffff ;  /* 0xffffffffdcdc7836 */ /* 0x000fe20000000000 */
[----:B------:R-:W-:Y:S01]  /*9830*/  F2FP.F16.F32.PACK_AB R187, R20, R187 ;  /* 0x000000bb14bb723e */ /* 0x000fe200000000ff */
[----:B------:R-:W-:Y:S01]  /*9840*/  IMAD.MOV.U32 R20, RZ, RZ, R3 ;  /* 0x000000ffff147224 */ /* 0x000fe200078e0003 */
[----:B------:R-:W-:Y:S01]  /*9850*/  F2FP.F16.F32.PACK_AB R197, R152, R197 ;  /* 0x000000c598c5723e */ /* 0x000fe200000000ff */
[----:B------:R-:W-:Y:S01]  /*9860*/  IMAD.MOV.U32 R21, RZ, RZ, R4 ;  /* 0x000000ffff157224 */ /* 0x000fe200078e0004 */
        /* <DEDUP_REMOVED lines=15> */
[----:B------:R-:W-:Y:S01]  /*9960*/  F2FP.F16.F32.PACK_AB R186, R179, R186 ;  /* 0x000000bab3ba723e */ /* 0x000fe200000000ff */
[----:B------:R-:W-:Y:S06]  /*9970*/  @P1 BRA `(.L_x_1045) ;  /* 0xffffffdc00c41947 */ /* 0x000fec000383ffff */
.L_x_1034:
[----:B------:R-:W-:-:S13]  /*9980*/  R2UR UR4, R201 ;  /* 0x00000000c90472ca */ /* 0x000fda00000e0000 */
[----:B------:R-:W-:-:S13]  /*9990*/  ISETP.GE.AND P1, PT, R220, UR4, PT ;  /* 0x00000004dc007c0c */ /* 0x000fda000bf26270 */
[----:B------:R-:W-:Y:S05]  /*99a0*/  @!P1 BRA `(.L_x_1046) ;  /* 0x0000002c00349947 */ /* 0x000fea0003800000 */
[----:B------:R-:W-:Y:S01]  /*99b0*/  IMAD.MOV.U32 R21, RZ, RZ, R3 ;  /* 0x000000ffff157224 */ /* 0x000fe200078e0003 */
[----:B------:R-:W-:Y:S01]  /*99c0*/  MOV R20, R4 ;  /* 0x0000000400147202 */ /* 0x000fe20000000f00 */
[----:B------:R-:W-:Y:S01]  /*99d0*/  UMOV UR7, UR39 ;  /* 0x0000002700077c82 */ /* 0x000fe20008000000 */
[----:B------:R-:W-:Y:S01]  /*99e0*/  UMOV UR4, UR38 ;  /* 0x0000002600047c82 */ /* 0x000fe20008000000 */
[----:B------:R-:W-:Y:S01]  /*99f0*/  ULDC UR41, c[0x0][0x9e4] ;  /* 0x0002790000297ab9 */ /* 0x000fe20000000800 */
[----:B------:R-:W-:Y:S01]  /*9a00*/  ULDC UR51, c[0x0][0x9dc] ;  /* 0x0002770000337ab9 */ /* 0x000fe20000000800 */
[----:B------:R-:W-:Y:S01]  /*9a10*/  ULDC UR50, c[0x0][0x288] ;  /* 0x0000a20000327ab9 */ /* 0x000fe20000000800 */
[----:B------:R-:W-:Y:S01]  /*9a20*/  ULDC UR5, c[0x0][0x9d8] ;  /* 0x0002760000057ab9 */ /* 0x000fe20000000800 */
[----:B------:R-:W-:-:S05]  /*9a30*/  ULDC UR54, c[0x0][0x988] ;  /* 0x0002620000367ab9 */ /* 0x000fca0000000800 */
.L_x_1065:
[----:B------:R-:W-:-:S04]  /*9a40*/  UIADD3 UR38, UR4, 0x1, URZ ;  /* 0x0000000104267890 */ /* 0x000fc8000fffe03f */
[----:B------:R-:W-:-:S04]  /*9a50*/  UISETP.NE.AND UP0, UPT, UR38, 0x2, UPT ;  /* 0x000000022600788c */ /* 0x000fc8000bf05270 */
[----:B------:R-:W-:Y:S02]  /*9a60*/  USEL UR39, URZ, 0x1, UP0 ;  /* 0x000000013f277887 */ /* 0x000fe40008000000 */
[----:B------:R-:W-:Y:S02]  /*9a70*/  USEL UR38, UR38, URZ, UP0 ;  /* 0x0000003f26267287 */ /* 0x000fe40008000000 */
[----:B------:R-:W-:Y:S01]  /*9a80*/  ULOP3.LUT UR39, UR7, UR39, URZ, 0x3c, !UPT ;  /* 0x0000002707277292 */ /* 0x000fe2000f8e3c3f */
[----:B------:R-:W-:Y:S11]  /*9a90*/  @!P0 BRA `(.L_x_1047) ;  /* 0x0000000000048947 */ /* 0x000ff60003800000 */
[----:B------:R-:W-:Y:S01]  /*9aa0*/  BPT.TRAP 0x1 ;  /* 0x000000040000795c */ /* 0x000fe20000300000 */
.L_x_1047:
[----:B------:R-:W-:Y:S01]  /*9ab0*/  ULEA UR6, UR38, UR40, 0x3 ;  /* 0x0000002826067291 */ /* 0x000fe2000f8e183f */
[----:B------:R-:W-:-:S05]  /*9ac0*/  IMAD.U32 R3, RZ, RZ, UR39 ;  /* 0x00000027ff037e24 */ /* 0x000fca000f8e00ff */
[----:B------:R-:W-:-:S04]  /*9ad0*/  SHF.L.U32 R3, R3, 0x1f, RZ ;  /* 0x0000001f03037819 */ /* 0x000fc800000006ff */
[----:B------:R0:W1:Y:S01]  /*9ae0*/  SYNCS.PHASECHK.TRANS64.TRYWAIT P1, [UR6+0x30830], R3 ;  /* 0x03083003ff0075a7 */ /* 0x0000620008020146 */
[----:B------:R-:W-:Y:S05]  /*9af0*/  @!P0 BRA `(.L_x_1048) ;  /* 0x0000000000048947 */ /* 0x000fea0003800000 */
[----:B------:R-:W-:Y:S01]  /*9b00*/  BPT.TRAP 0x1 ;  /* 0x000000040000795c */ /* 0x000fe20000300000 */
.L_x_1048:
[----:B-1----:R-:W-:Y:S05]  /*9b10*/  @P1 BRA `(.L_x_1049) ;  /* 0x0000000000081947 */ /* 0x002fea0003800000 */
[----:B------:R-:W1:Y:S02]  /*9b20*/  SYNCS.PHASECHK.TRANS64.TRYWAIT P1, [UR6+0x30830], R3 ;  /* 0x03083003ff0075a7 */ /* 0x000e640008020146 */
[----:B-1----:R-:W-:Y:S05]  /*9b30*/  @!P1 BRA `(.L_x_1050) ;  /* 0x000000b0002c9947 */ /* 0x002fea0003800000 */
.L_x_1049:
        /* <DEDUP_REMOVED lines=229> */
.L_x_1051:
[----:B------:R-:W-:Y:S01]  /*a990*/  ULEA UR11, UR4, UR40, 0x3 ;  /* 0x00000028040b7291 */ /* 0x000fe2000f8e183f */
[----:B------:R-:W-:-:S05]  /*a9a0*/  IMAD.U32 R0, RZ, RZ, UR7 ;  /* 0x00000007ff007e24 */ /* 0x000fca000f8e00ff */
[----:B------:R-:W-:-:S04]  /*a9b0*/  SHF.L.U32 R0, R0, 0x1f, RZ ;  /* 0x0000001f00007819 */ /* 0x000fc800000006ff */
[----:B------:R2:W3:Y:S01]  /*a9c0*/  SYNCS.PHASECHK.TRANS64.TRYWAIT P1, [UR11+0x30850], R0 ;  /* 0x03085000ff0075a7 */ /* 0x0004e2000802014b */
[----:B------:R-:W-:Y:S05]  /*a9d0*/  @!P0 BRA `(.L_x_1052) ;  /* 0x0000000000048947 */ /* 0x000fea0003800000 */
[----:B------:R-:W-:Y:S01]  /*a9e0*/  BPT.TRAP 0x1 ;  /* 0x000000040000795c */ /* 0x000fe20000300000 */
.L_x_1052:
[----:B---3--:R-:W-:Y:S05]  /*a9f0*/  @P1 BRA `(.L_x_1053) ;  /* 0x0000000000081947 */ /* 0x008fea0003800000 */
[----:B------:R-:W3:Y:S02]  /*aa00*/  SYNCS.PHASECHK.TRANS64.TRYWAIT P1, [UR11+0x30850], R0 ;  /* 0x03085000ff0075a7 */ /* 0x000ee4000802014b */
[----:B---3--:R-:W-:Y:S05]  /*aa10*/  @!P1 BRA `(.L_x_1054) ;  /* 0x000000a0008c9947 */ /* 0x008fea0003800000 */
.L_x_1053:
        /* <DEDUP_REMOVED lines=30> */
.L_x_1055:
[----:B------:R-:W-:Y:S01]  /*ac00*/  R2UR UR4, R22 ;  /* 0x00000000160472ca */ /* 0x000fe200000e0000 */
[----:B------:R-:W3:Y:S01]  /*ac10*/  S2UR UR7, SR_CgaCtaId ;  /* 0x00000000000779c3 */ /* 0x000ee20000008800 */
[----:B------:R-:W-:Y:S01]  /*ac20*/  FMUL.FTZ R186, R156, UR5 ;  /* 0x000000059cba7c20 */ /* 0x000fe20008410000 */
[----:B------:R-:W-:Y:S01]  /*ac30*/  FMUL.FTZ R156, R163, UR5 ;  /* 0x00000005a39c7c20 */ /* 0x000fe20008410000 */
[----:B------:R-:W-:Y:S01]  /*ac40*/  FMUL.FTZ R163, R178, UR5 ;  /* 0x00000005b2a37c20 */ /* 0x000fe20008410000 */
[----:B------:R-:W-:Y:S02]  /*ac50*/  VIADD R192, R200, UR60 ;  /* 0x0000003cc8c07c36 */ /* 0x000fe40008000000 */
[----:B0-2---:R-:W-:Y:S01]  /*ac60*/  FMUL.FTZ R0, R154, UR5 ;  /* 0x000000059a007c20 */ /* 0x005fe20008410000 */
[----:B------:R-:W-:Y:S01]  /*ac70*/  FMUL.FTZ R154, R159, UR5 ;  /* 0x000000059f9a7c20 */ /* 0x000fe20008410000 */
[----:B------:R-:W-:Y:S01]  /*ac80*/  FMUL.FTZ R159, R170, UR5 ;  /* 0x00000005aa9f7c20 */ /* 0x000fe20008410000 */
[----:B------:R-:W0:Y:S01]  /*ac90*/  LDC R178, c[0x0][0x2f0] ;  /* 0x0000bc00ffb27b82 */ /* 0x000e220000000800 */
[----:B------:R-:W-:-:S02]  /*aca0*/  IMAD.SHL.U32 R170, R220, 0x40, RZ ;  /* 0x00000040dcaa7824 */ /* 0x000fc400078e00ff */
[----:B------:R-:W-:Y:S01]  /*acb0*/  FMUL.FTZ R191, R168, UR5 ;  /* 0x00000005a8bf7c20 */ /* 0x000fe20008410000 */
[----:B------:R-:W-:Y:S01]  /*acc0*/  FMUL.FTZ R184, R152, UR5 ;  /* 0x0000000598b87c20 */ /* 0x000fe20008410000 */
[----:B------:R-:W-:Y:S01]  /*acd0*/  UISETP.NE.AND UP1, UPT, UR4, URZ, UPT ;  /* 0x0000003f0400728c */ /* 0x000fe2000bf25270 */
[----:B------:R-:W-:Y:S01]  /*ace0*/  FMUL.FTZ R152, R155, UR5 ;  /* 0x000000059b987c20 */ /* 0x000fe20008410000 */
[----:B------:R-:W-:Y:S01]  /*acf0*/  ULEA UR4, UR38, UR40, 0x3 ;  /* 0x0000002826047291 */ /* 0x000fe2000f8e183f */
[----:B------:R-:W-:Y:S01]  /*ad00*/  FMUL.FTZ R188, R160, UR5 ;  /* 0x00000005a0bc7c20 */ /* 0x000fe20008410000 */
[----:B------:R-:W-:Y:S01]  /*ad10*/  UISETP.NE.AND UP0, UPT, UR43, URZ, UPT ;  /* 0x0000003f2b00728c */ /* 0x000fe2000bf05270 */
[----:B------:R-:W-:Y:S01]  /*ad20*/  FMUL.FTZ R187, R161, UR5 ;  /* 0x00000005a1bb7c20 */ /* 0x000fe20008410000 */
[----:B------:R-:W-:Y:S01]  /*ad30*/  PLOP3.LUT P1, PT, PT, PT, UP1, 0x80, 0x0 ;  /* 0x000000000000781c */ /* 0x000fe20003f2f018 */
[----:B------:R-:W-:Y:S01]  /*ad40*/  UIADD3 UR4, UR4, 0x30840, URZ ;  /* 0x0003084004047890 */ /* 0x000fe2000fffe03f */
[----:B------:R-:W-:Y:S01]  /*ad50*/  PLOP3.LUT P2, PT, PT, PT, UP1, 0x80, 0x0 ;  /* 0x000000000000781c */ /* 0x000fe20003f4f018 */
[----:B------:R-:W-:Y:S01]  /*ad60*/  FMUL.FTZ R155, R162, UR5 ;  /* 0x00000005a29b7c20 */ /* 0x000fe20008410000 */
[----:B-1----:R-:W-:Y:S01]  /*ad70*/  FMUL.FTZ R4, R153, UR5 ;  /* 0x0000000599047c20 */ /* 0x002fe20008410000 */
[----:B------:R-:W-:Y:S01]  /*ad80*/  @UP1 ULDC UR6, c[0x0][0x44c] ;  /* 0x0001130000061ab9 */ /* 0x000fe20000000800 */
[----:B---3--:R-:W-:Y:S01]  /*ad90*/  UPRMT UR4, UR7, 0x654, UR4 ;  /* 0x0000065407047896 */ /* 0x008fe20008000004 */
[----:B------:R-:W-:Y:S01]  /*ada0*/  FMUL.FTZ R185, R157, UR5 ;  /* 0x000000059db97c20 */ /* 0x000fe20008410000 */
        /* <DEDUP_REMOVED lines=25> */
[----:B------:R-:W2:Y:S01]  /*af40*/  MUFU.TANH R184, R184 ;  /* 0x000000b800b87308 */ /* 0x000ea20000002400 */
[----:B0-----:R-:W-:Y:S01]  /*af50*/  IMAD R3, R178, UR42, R3 ;  /* 0x0000002ab2037c24 */ /* 0x001fe2000f8e0203 */
[----:B------:R-:W-:Y:S01]  /*af60*/  SYNCS.ARRIVE.TRANS64.RED.A1T0 RZ, [UR4], RZ ;  /* 0x000000ffffff79a7 */ /* 0x000fe20008100404 */
[----:B------:R-:W-:Y:S02]  /*af70*/  ULOP3.LUT UR4, URZ, UR51, URZ, 0x33, !UPT ;  /* 0x000000333f047292 */ /* 0x000fe4000f8e333f */
[----:B------:R-:W-:Y:S01]  /*af80*/  VIADD R3, R3, -UR50 ;  /* 0x8000003203037c36 */ /* 0x000fe20008000000 */
[----:B------:R-:W-:Y:S02]  /*af90*/  ULDC UR6, c[0x0][0x9e0] ;  /* 0x0002780000067ab9 */ /* 0x000fe40000000800 */
[----:B------:R-:W0:Y:S01]  /*afa0*/  MUFU.TANH R4, R4 ;  /* 0x0000000400047308 */ /* 0x000e220000002400 */
[C---:B------:R-:W-:Y:S01]  /*afb0*/  VIADD R173, R3.reuse, UR6 ;  /* 0x0000000603ad7c36 */ /* 0x040fe20008000000 */
[----:B------:R-:W-:-:S03]  /*afc0*/  IADD3 R179, R3, UR4, RZ ;  /* 0x0000000403b37c10 */ /* 0x000fc6000fffe0ff */
[----:B-1----:R-:W-:-:S03]  /*afd0*/  IMAD.IADD R180, R173, 0x1, R168 ;  /* 0x00000001adb47824 */ /* 0x002fc600078e02a8 */
[----:B------:R-:W1:Y:S01]  /*afe0*/  MUFU.TANH R0, R0 ;  /* 0x0000000000007308 */ /* 0x000e620000002400 */
[----:B------:R-:W-:-:S07]  /*aff0*/  IMAD.IADD R181, R179, 0x1, R168 ;  /* 0x00000001b3b57824 */ /* 0x000fce00078e02a8 */
        /* <DEDUP_REMOVED lines=32> */
[----:B------:R-:W-:-:S05]  /*b200*/  VIADD R167, R2, -UR50 ;  /* 0x8000003202a77c36 */ /* 0x000fca0008000000 */
        /* <DEDUP_REMOVED lines=10> */
.L_x_1058:
[----:B------:R-:W-:-:S05]  /*b2b0*/  IMAD.U32 R183, RZ, RZ, UR41 ;  /* 0x00000029ffb77e24 */ /* 0x000fca000f8e00ff */
[----:B------:R-:W-:-:S13]  /*b2c0*/  ISETP.NE.AND P1, PT, R183, 0x1, PT ;  /* 0x00000001b700780c */ /* 0x000fda0003f25270 */
[----:B------:R-:W1:Y:S02]  /*b2d0*/  @P1 LDC.64 R2, c[0x0][0x9e8] ;  /* 0x00027a00ff021b82 */ /* 0x000e640000000a00 */
[----:B-1----:R-:W-:-:S05]  /*b2e0*/  @P1 IMAD.HI.U32 R2, R167, R2, RZ ;  /* 0x00000002a7021227 */ /* 0x002fca00078e00ff */
[----:B------:R-:W-:-:S07]  /*b2f0*/  @P1 SHF.R.U32.HI R167, RZ, R3, R2 ;  /* 0x00000003ffa71219 */ /* 0x000fce0000011602 */
.L_x_1059:
[----:B------:R-:W-:Y:S05]  /*b300*/  BSYNC B0 ;  /* 0x0000000000007941 */ /* 0x000fea0003800000 */
.L_x_1057:
[----:B------:R-:W-:-:S04]  /*b310*/  IMAD R2, R167, R183, -R170 ;  /* 0x000000b7a7027224 */ /* 0x000fc800078e0aaa */
[----:B------:R-:W-:-:S05]  /*b320*/  IMAD R2, R19, -0x2, R2 ;  /* 0xfffffffe13027824 */ /* 0x000fca00078e0202 */
[----:B------:R-:W-:Y:S02]  /*b330*/  VIADDMNMX R180, R2, R183, R180, PT ;  /* 0x000000b702b47246 */ /* 0x000fe400038001b4 */
[----:B------:R-:W-:-:S07]  /*b340*/  VIMNMX R181, R181, R2, !PT ;  /* 0x00000002b5b57248 */ /* 0x000fce0007fe0100 */
.L_x_1056:
[----:B------:R-:W-:Y:S01]  /*b350*/  ISETP.GT.AND P1, PT, R220, -0x1, PT ;  /* 0xffffffffdc00780c */ /* 0x000fe20003f24270 */
[----:B------:R-:W1:Y:S01]  /*b360*/  SHFL.IDX PT, R192, R192, 0x1, 0x1c1f ;  /* 0x003c1f00c0c07f89 */ /* 0x000e6200000e0000 */
[----:B------:R-:W-:Y:S02]  /*b370*/  UISETP.NE.AND UP0, UPT, UR43, URZ, UPT ;  /* 0x0000003f2b00728c */ /* 0x000fe4000bf05270 */
[C---:B------:R-:W-:Y:S02]  /*b380*/  ISETP.GT.AND P4, PT, R181.reuse, 0x1, P1 ;  /* 0x00000001b500780c */ /* 0x040fe40000f84270 */
[----:B------:R-:W-:Y:S02]  /*b390*/  ISETP.GT.AND P5, PT, R181, RZ, P1 ;  /* 0x000000ffb500720c */ /* 0x000fe40000fa4270 */
[C---:B------:R-:W-:Y:S02]  /*b3a0*/  ISETP.LT.OR P4, PT, R180.reuse, 0x2, P4 ;  /* 0x00000002b400780c */ /* 0x040fe40002781670 */
[----:B------:R-:W-:-:S02]  /*b3b0*/  ISETP.LT.OR P5, PT, R180, 0x1, P5 ;  /* 0x00000001b400780c */ /* 0x000fc40002fa1670 */
[----:B0-----:R-:W-:Y:S02]  /*b3c0*/  FSEL R168, R4, -INF , !P4 ;  /* 0xff80000004a87808 */ /* 0x001fe40006000000 */
[C---:B------:R-:W-:Y:S02]  /*b3d0*/  ISETP.GT.AND P4, PT, R181.reuse, 0x18, P1 ;  /* 0x00000018b500780c */ /* 0x040fe40000f84270 */
[----:B------:R-:W-:Y:S02]  /*b3e0*/  FSEL R167, R184, -INF , !P5 ;  /* 0xff800000b8a77808 */ /* 0x000fe40006800000 */
[----:B------:R-:W-:Y:S02]  /*b3f0*/  ISETP.LT.OR P4, PT, R180, 0x19, P4 ;  /* 0x00000019b400780c */ /* 0x000fe40002781670 */
[C---:B------:R-:W-:Y:S02]  /*b400*/  ISETP.GT.AND P6, PT, R181.reuse, 0x8, P1 ;  /* 0x00000008b500780c */ /* 0x040fe40000fc4270 */
[----:B------:R-:W-:-:S02]  /*b410*/  ISETP.GT.AND P2, PT, R181, 0x9, P1 ;  /* 0x00000009b500780c */ /* 0x000fc40000f44270 */
[----:B------:R-:W-:Y:S01]  /*b420*/  ISETP.GT.AND P3, PT, R181, 0x10, P1 ;  /* 0x00000010b500780c */ /* 0x000fe20000f64270 */
[----:B-1----:R-:W-:Y:S01]  /*b430*/  IMAD.IADD R173, R173, 0x1, R192 ;  /* 0x00000001adad7824 */ /* 0x002fe200078e02c0 */
[C---:B------:R-:W-:Y:S02]  /*b440*/  ISETP.GT.AND P5, PT, R181.reuse, 0x11, P1 ;  /* 0x00000011b500780c */ /* 0x040fe40000fa4270 */
        /* <DEDUP_REMOVED lines=33> */
[----:B------:R-:W-:-:S02]  /*b660*/  IADD3 R179, R179, R192, RZ ;  /* 0x000000c0b3b37210 */ /* 0x000fc40007ffe0ff */
[----:B------:R-:W-:Y:S02]  /*b670*/  FSEL R175, R175, -INF , !P6 ;  /* 0xff800000afaf7808 */ /* 0x000fe40007000000 */
[----:B------:R-:W-:Y:S02]  /*b680*/  FSEL R174, R174, -INF , !P2 ;  /* 0xff800000aeae7808 */ /* 0x000fe40005000000 */
[----:B------:R-:W-:Y:S02]  /*b690*/  FSEL R177, R177, -INF , !P3 ;  /* 0xff800000b1b17808 */ /* 0x000fe40005800000 */
[----:B------:R-:W-:Y:S01]  /*b6a0*/  FSEL R176, R176, -INF , !P5 ;  /* 0xff800000b0b07808 */ /* 0x000fe20006800000 */
[----:B------:R-:W-:Y:S06]  /*b6b0*/  @P4 BRA `(.L_x_1060) ;  /* 0x00000000005c4947 */ /* 0x000fec0003800000 */
        /* <DEDUP_REMOVED lines=13> */
.L_x_1062:
[----:B------:R-:W-:-:S05]  /*b790*/  IMAD.U32 R4, RZ, RZ, UR41 ;  /* 0x00000029ff047e24 */ /* 0x000fca000f8e00ff */
[----:B------:R-:W-:-:S13]  /*b7a0*/  ISETP.NE.AND P2, PT, R4, 0x1, PT ;  /* 0x000000010400780c */ /* 0x000fda0003f45270 */
[----:B------:R-:W0:Y:S02]  /*b7b0*/  @P2 LDC.64 R2, c[0x0][0x9e8] ;  /* 0x00027a00ff022b82 */ /* 0x000e240000000a00 */
[----:B0-----:R-:W-:-:S05]  /*b7c0*/  @P2 IMAD.HI.U32 R2, R181, R2, RZ ;  /* 0x00000002b5022227 */ /* 0x001fca00078e00ff */
[----:B------:R-:W-:-:S07]  /*b7d0*/  @P2 SHF.R.U32.HI R181, RZ, R3, R2 ;  /* 0x00000003ffb52219 */ /* 0x000fce0000011602 */
.L_x_1063:
[----:B------:R-:W-:Y:S05]  /*b7e0*/  BSYNC B0 ;  /* 0x0000000000007941 */ /* 0x000fea0003800000 */
.L_x_1061:
[----:B------:R-:W-:-:S04]  /*b7f0*/  IMAD R170, R181, R4, -R170 ;  /* 0x00000004b5aa7224 */ /* 0x000fc800078e0aaa */
[----:B------:R-:W-:-:S05]  /*b800*/  IMAD R170, R19, -0x2, R170 ;  /* 0xfffffffe13aa7824 */ /* 0x000fca00078e02aa */
[----:B------:R-:W-:Y:S02]  /*b810*/  VIADDMNMX R173, R170, R4, R173, PT ;  /* 0x00000004aaad7246 */ /* 0x000fe400038001ad */
[----:B------:R-:W-:-:S07]  /*b820*/  VIMNMX R179, R179, R170, !PT ;  /* 0x000000aab3b37248 */ /* 0x000fce0007fe0100 */
.L_x_1060:
        /* <DEDUP_REMOVED lines=39> */
[----:B------:R-:W-:Y:S02]  /*baa0*/  ISETP.LT.OR P2, PT, R173, 0x1a, P2 ;  /* 0x0000001aad00780c */ /* 0x000fe40001741670 */
[C---:B------:R-:W-:Y:S02]  /*bab0*/  ISETP.GT.AND P5, PT, R179.reuse, 0x21, P1 ;  /* 0x00000021b300780c */ /* 0x040fe40000fa4270 */
        /* <DEDUP_REMOVED lines=8> */
[----:B------:R-:W-:Y:S01]  /*bb40*/  ISETP.LT.OR P6, PT, R173, 0x2a, P6 ;  /* 0x0000002aad00780c */ /* 0x000fe200037c1670 */
[----:B------:R-:W0:Y:S01]  /*bb50*/  SHFL.BFLY PT, R181, R2, 0x1, 0x1f ;  /* 0x0c201f0002b57f89 */ /* 0x000e2200000e0000 */
[----:B------:R-:W-:-:S02]  /*bb60*/  ISETP.GT.AND P5, PT, R179, 0x31, P1 ;  /* 0x00000031b300780c */ /* 0x000fc40000fa4270 */
[C---:B------:R-:W-:Y:S02]  /*bb70*/  ISETP.LT.OR P2, PT, R173.reuse, 0x31, P2 ;  /* 0x00000031ad00780c */ /* 0x040fe40001741670 */
[----:B------:R-:W-:Y:S02]  /*bb80*/  FSEL R162, R162, -INF , !P6 ;  /* 0xff800000a2a27808 */ /* 0x000fe40007000000 */
[----:B------:R-:W-:Y:S02]  /*bb90*/  ISETP.LT.OR P5, PT, R173, 0x32, P5 ;  /* 0x00000032ad00780c */ /* 0x000fe40002fa1670 */
[----:B------:R-:W-:Y:S02]  /*bba0*/  FSEL R163, R163, -INF , !P2 ;  /* 0xff800000a3a37808 */ /* 0x000fe40005000000 */
[----:B------:R-:W-:Y:S02]  /*bbb0*/  FSEL R164, R164, -INF , !P5 ;  /* 0xff800000a4a47808 */ /* 0x000fe40006800000 */
[----:B0-----:R-:W-:-:S02]  /*bbc0*/  FMNMX.FTZ R4, R2, R181, !PT ;  /* 0x000000b502047209 */ /* 0x001fc40007810000 */
[----:B------:R-:W-:Y:S02]  /*bbd0*/  FSEL R2, R0, -INF , !P3 ;  /* 0xff80000000027808 */ /* 0x000fe40005800000 */
[----:B------:R-:W-:Y:S02]  /*bbe0*/  ISETP.GT.AND P3, PT, R179, 0x20, P1 ;  /* 0x00000020b300780c */ /* 0x000fe40000f64270 */
[----:B------:R-:W-:Y:S02]  /*bbf0*/  FMNMX.FTZ R3, R2, R21, !PT ;  /* 0x0000001502037209 */ /* 0x000fe40007810000 */
[----:B------:R-:W-:Y:S02]  /*bc00*/  ISETP.LT.OR P3, PT, R173, 0x21, P3 ;  /* 0x00000021ad00780c */ /* 0x000fe40001f61670 */
[----:B------:R-:W-:Y:S02]  /*bc10*/  FMNMX.FTZ R0, R152, R3, !PT ;  /* 0x0000000398007209 */ /* 0x000fe40007810000 */
[----:B------:R-:W-:-:S02]  /*bc20*/  FSEL R159, R159, -INF , !P3 ;  /* 0xff8000009f9f7808 */ /* 0x000fc40005800000 */
[----:B------:R-:W-:Y:S02]  /*bc30*/  FMNMX.FTZ R3, R153, R0, !PT ;  /* 0x0000000099037209 */ /* 0x000fe40007810000 */
[----:B------:R-:W-:Y:S02]  /*bc40*/  FSETP.NEU.FTZ.AND P3, PT, R4, -INF , PT ;  /* 0xff8000000400780b */ /* 0x000fe40003f7d000 */
[----:B------:R-:W-:-:S04]  /*bc50*/  FMNMX.FTZ R0, R154, R3, !PT ;  /* 0x000000039a007209 */ /* 0x000fc80007810000 */
[----:B------:R-:W-:Y:S01]  /*bc60*/  FMNMX.FTZ R3, R155, R0, !PT ;  /* 0x000000009b037209 */ /* 0x000fe20007810000 */
[----:B------:R-:W-:-:S03]  /*bc70*/  FMUL.FTZ R0, R4, UR10 ;  /* 0x0000000a04007c20 */ /* 0x000fc60008410000 */
[----:B------:R-:W-:Y:S02]  /*bc80*/  FMNMX.FTZ R170, R156, R3, !PT ;  /* 0x000000039caa7209 */ /* 0x000fe40007810000 */
[----:B------:R-:W-:Y:S02]  /*bc90*/  FSEL R0, R0, RZ, P3 ;  /* 0x000000ff00007208 */ /* 0x000fe40001800000 */
[----:B------:R-:W-:-:S03]  /*bca0*/  FMNMX.FTZ R3, R157, R170, !PT ;  /* 0x000000aa9d037209 */ /* 0x000fc60007810000 */
[--C-:B------:R-:W-:Y:S01]  /*bcb0*/  FFMA.FTZ R178, R167, UR10, -R0.reuse ;  /* 0x0000000aa7b27c23 */ /* 0x100fe20008010800 */
[----:B------:R-:W-:Y:S01]  /*bcc0*/  FMNMX.FTZ R170, R158, R3, !PT ;  /* 0x000000039eaa7209 */ /* 0x000fe20007810000 */
[--C-:B------:R-:W-:Y:S01]  /*bcd0*/  FFMA.FTZ R196, R168, UR10, -R0.reuse ;  /* 0x0000000aa8c47c23 */ /* 0x100fe20008010800 */
[----:B------:R-:W-:Y:S01]  /*bce0*/  FSEL R167, R161, -INF , !P4 ;  /* 0xff800000a1a77808 */ /* 0x000fe20006000000 */
[--C-:B------:R-:W-:Y:S01]  /*bcf0*/  FFMA.FTZ R184, R175, UR10, -R0.reuse ;  /* 0x0000000aafb87c23 */ /* 0x100fe20008010800 */
[----:B------:R-:W-:Y:S01]  /*bd00*/  FMNMX.FTZ R3, R159, R170, !PT ;  /* 0x000000aa9f037209 */ /* 0x000fe20007810000 */
[--C-:B------:R-:W-:Y:S01]  /*bd10*/  FFMA.FTZ R194, R190, UR10, -R0.reuse ;  /* 0x0000000abec27c23 */ /* 0x100fe20008010800 */
[----:B------:R-:W-:Y:S01]  /*bd20*/  ISETP.GT.AND P4, PT, R179, 0x38, P1 ;  /* 0x00000038b300780c */ /* 0x000fe20000f84270 */
[--C-:B------:R-:W-:Y:S01]  /*bd30*/  FFMA.FTZ R190, R171, UR10, -R0.reuse ;  /* 0x0000000aabbe7c23 */ /* 0x100fe20008010800 */
[----:B------:R-:W-:Y:S01]  /*bd40*/  FMNMX.FTZ R168, R160, R3, !PT ;  /* 0x00000003a0a87209 */ /* 0x000fe20007810000 */
[--C-:B------:R-:W-:Y:S01]  /*bd50*/  FFMA.FTZ R198, R186, UR10, -R0.reuse ;  /* 0x0000000abac67c23 */ /* 0x100fe20008010800 */
[----:B------:R-:W-:Y:S01]  /*bd60*/  ISETP.GT.AND P1, PT, R179, 0x39, P1 ;  /* 0x00000039b300780c */ /* 0x000fe20000f24270 */
[--C-:B------:R-:W-:Y:S01]  /*bd70*/  FFMA.FTZ R192, R188, UR10, -R0.reuse ;  /* 0x0000000abcc07c23 */ /* 0x100fe20008010800 */
[----:B------:R-:W-:Y:S01]  /*bd80*/  FMNMX.FTZ R3, R167, R168, !PT ;  /* 0x000000a8a7037209 */ /* 0x000fe20007810000 */
[--C-:B------:R-:W-:Y:S01]  /*bd90*/  FFMA.FTZ R183, R185, UR10, -R0.reuse ;  /* 0x0000000ab9b77c23 */ /* 0x100fe20008010800 */
[----:B------:R-:W-:Y:S01]  /*bda0*/  ISETP.LT.OR P4, PT, R173, 0x39, P4 ;  /* 0x00000039ad00780c */ /* 0x000fe20002781670 */
[--C-:B------:R-:W-:Y:S01]  /*bdb0*/  FFMA.FTZ R181, R187, UR10, -R0.reuse ;  /* 0x0000000abbb57c23 */ /* 0x100fe20008010800 */
[----:B------:R-:W-:Y:S01]  /*bdc0*/  FMNMX.FTZ R168, R162, R3, !PT ;  /* 0x00000003a2a87209 */ /* 0x000fe20007810000 */
[--C-:B------:R-:W-:Y:S01]  /*bdd0*/  FFMA.FTZ R179, R189, UR10, -R0.reuse ;  /* 0x0000000abdb37c23 */ /* 0x100fe20008010800 */
[----:B------:R-:W-:Y:S01]  /*bde0*/  ISETP.LT.OR P1, PT, R173, 0x3a, P1 ;  /* 0x0000003aad00780c */ /* 0x000fe20000f21670 */
[--C-:B------:R-:W-:Y:S01]  /*bdf0*/  FFMA.FTZ R173, R169, UR10, -R0.reuse ;  /* 0x0000000aa9ad7c23 */ /* 0x100fe20008010800 */
[----:B------:R-:W-:Y:S01]  /*be00*/  FMNMX.FTZ R3, R163, R168, !PT ;  /* 0x000000a8a3037209 */ /* 0x000fe20007810000 */
[--C-:B------:R-:W-:Y:S01]  /*be10*/  FFMA.FTZ R188, R191, UR10, -R0.reuse ;  /* 0x0000000abfbc7c23 */ /* 0x100fe20008010800 */
[----:B------:R-:W-:Y:S01]  /*be20*/  FSEL R168, R165, -INF , !P4 ;  /* 0xff800000a5a87808 */ /* 0x000fe20006000000 */
[--C-:B------:R-:W-:Y:S01]  /*be30*/  FFMA.FTZ R169, R172, UR10, -R0.reuse ;  /* 0x0000000aaca97c23 */ /* 0x100fe20008010800 */
[----:B------:R-:W-:Y:S01]  /*be40*/  FMNMX.FTZ R3, R164, R3, !PT ;  /* 0x00000003a4037209 */ /* 0x000fe20007810000 */
[--C-:B------:R-:W-:Y:S01]  /*be50*/  FFMA.FTZ R165, R174, UR10, -R0.reuse ;  /* 0x0000000aaea57c23 */ /* 0x100fe20008010800 */
[----:B------:R-:W-:Y:S01]  /*be60*/  FSEL R166, R166, -INF , !P1 ;  /* 0xff800000a6a67808 */ /* 0x000fe20004800000 */
[--C-:B------:R-:W-:Y:S01]  /*be70*/  FFMA.FTZ R186, R177, UR10, -R0.reuse ;  /* 0x0000000ab1ba7c23 */ /* 0x100fe20008010800 */
[----:B------:R-:W-:Y:S01]  /*be80*/  FMNMX.FTZ R3, R168, R3, !PT ;  /* 0x00000003a8037209 */ /* 0x000fe20007810000 */
[----:B------:R-:W-:Y:S01]  /*be90*/  FFMA.FTZ R176, R176, UR10, -R0 ;  /* 0x0000000ab0b07c23 */ /* 0x000fe20008010800 */
[----:B------:R-:W-:Y:S01]  /*bea0*/  FSEL R171, R4, RZ, P3 ;  /* 0x000000ff04ab7208 */ /* 0x000fe20001800000 */
[----:B------:R-:W-:Y:S01]  /*beb0*/  MUFU.EX2 R161, R178 ;  /* 0x000000b200a17308 */ /* 0x000fe20000000800 */
[----:B------:R-:W-:-:S03]  /*bec0*/  FMNMX.FTZ R3, R166, R3, !PT ;  /* 0x00000003a6037209 */ /* 0x000fc60007810000 */
[----:B------:R-:W-:Y:S02]  /*bed0*/  FADD.FTZ R0, -R171, R20 ;  /* 0x00000014ab007221 */ /* 0x000fe40000010100 */
[----:B------:R-:W0:Y:S02]  /*bee0*/  SHFL.BFLY PT, R170, R3, 0x2, 0x1f ;  /* 0x0c401f0003aa7f89 */ /* 0x000e2400000e0000 */
[----:B------:R-:W-:Y:S01]  /*bef0*/  FMUL.FTZ R0, R0, UR10 ;  /* 0x0000000a00007c20 */ /* 0x000fe20008410000 */
[----:B------:R-:W-:Y:S08]  /*bf00*/  MUFU.EX2 R196, R196 ;  /* 0x000000c400c47308 */ /* 0x000ff00000000800 */
[----:B------:R-:W1:Y:S08]  /*bf10*/  MUFU.EX2 R0, R0 ;  /* 0x0000000000007308 */ /* 0x000e700000000800 */
[----:B------:R-:W2:Y:S01]  /*bf20*/  MUFU.EX2 R198, R198 ;  /* 0x000000c600c67308 */ /* 0x000ea20000000800 */
[----:B0-----:R-:W-:-:S07]  /*bf30*/  FMNMX.FTZ R170, R3, R170, !PT ;  /* 0x000000aa03aa7209 */ /* 0x001fce0007810000 */
[----:B------:R-:W0:Y:S01]  /*bf40*/  MUFU.EX2 R183, R183 ;  /* 0x000000b700b77308 */ /* 0x000e220000000800 */
[----:B------:R-:W3:Y:S07]  /*bf50*/  SHFL.BFLY PT, R3, R170, 0x1, 0x1f ;  /* 0x0c201f00aa037f89 */ /* 0x000eee00000e0000 */
[----:B------:R-:W4:Y:S08]  /*bf60*/  MUFU.EX2 R192, R192 ;  /* 0x000000c000c07308 */ /* 0x000f300000000800 */
[----:B------:R-:W5:Y:S08]  /*bf70*/  MUFU.EX2 R181, R181 ;  /* 0x000000b500b57308 */ /* 0x000f700000000800 */
[----:B------:R-:W5:Y:S01]  /*bf80*/  MUFU.EX2 R194, R194 ;  /* 0x000000c200c27308 */ /* 0x000f620000000800 */
[----:B---3--:R-:W-:-:S04]  /*bf90*/  FMNMX.FTZ R3, R170, R3, !PT ;  /* 0x00000003aa037209 */ /* 0x008fc80007810000 */
[C---:B------:R-:W-:Y:S01]  /*bfa0*/  FSETP.NEU.FTZ.AND P1, PT, R3.reuse, -INF , PT ;  /* 0xff8000000300780b */ /* 0x040fe20003f3d000 */
[----:B------:R-:W-:Y:S02]  /*bfb0*/  FMUL.FTZ R175, R3, UR10 ;  /* 0x0000000a03af7c20 */ /* 0x000fe40008410000 */
[----:B------:R-:W3:Y:S03]  /*bfc0*/  MUFU.EX2 R179, R179 ;  /* 0x000000b300b37308 */ /* 0x000ee60000000800 */
[----:B------:R-:W-:-:S05]  /*bfd0*/  FSEL R175, R175, RZ, P1 ;  /* 0x000000ffafaf7208 */ /* 0x000fca0000800000 */
[----:B------:R-:W-:Y:S01]  /*bfe0*/  MUFU.EX2 R188, R188 ;  /* 0x000000bc00bc7308 */ /* 0x000fe20000000800 */
[--C-:B------:R-:W-:Y:S01]  /*bff0*/  FFMA.FTZ R197, R2, UR10, -R175.reuse ;  /* 0x0000000a02c57c23 */ /* 0x100fe200080108af */
[----:B------:R-:W-:Y:S01]  /*c000*/  FSEL R2, R3, RZ, P1 ;  /* 0x000000ff03027208 */ /* 0x000fe20000800000 */
[--C-:B------:R-:W-:Y:S01]  /*c010*/  FFMA.FTZ R20, R152, UR10, -R175.reuse ;  /* 0x0000000a98147c23 */ /* 0x100fe200080108af */
[--C-:B------:R-:W-:Y:S01]  /*c020*/  FFMA.FTZ R199, R153, UR10, -R175.reuse ;  /* 0x0000000a99c77c23 */ /* 0x100fe200080108af */
[--C-:B------:R-:W-:Y:S01]  /*c030*/  FFMA.FTZ R152, R154, UR10, -R175.reuse ;  /* 0x0000000a9a987c23 */ /* 0x100fe200080108af */
[----:B------:R-:W-:Y:S01]  /*c040*/  FFMA.FTZ R193, R155, UR10, -R175 ;  /* 0x0000000a9bc17c23 */ /* 0x000fe200080108af */
        /* <DEDUP_REMOVED lines=15> */
[----:B0-----:R-:W-:Y:S01]  /*c140*/  FADD.FTZ R21, R183, R162 ;  /* 0x000000a2b7157221 */ /* 0x001fe20000010000 */
[--C-:B------:R-:W-:Y:S01]  /*c150*/  FFMA.FTZ R187, R168, UR10, -R175.reuse ;  /* 0x0000000aa8bb7c23 */ /* 0x100fe200080108af */
[----:B------:R-:W0:Y:S01]  /*c160*/  MUFU.EX2 R2, R2 ;  /* 0x0000000200027308 */ /* 0x000e220000000800 */
[----:B------:R-:W-:Y:S01]  /*c170*/  FFMA.FTZ R166, R166, UR10, -R175 ;  /* 0x0000000aa6a67c23 */ /* 0x000fe200080108af */
[----:B----4-:R-:W-:-:S04]  /*c180*/  FADD.FTZ R162, R192, R21 ;  /* 0x00000015c0a27221 */ /* 0x010fc80000010000 */
[----:B-----5:R-:W-:Y:S01]  /*c190*/  FADD.FTZ R21, R181, R162 ;  /* 0x000000a2b5157221 */ /* 0x020fe20000010000 */
[----:B------:R-:W-:Y:S01]  /*c1a0*/  FFMA.FTZ R162, R164, UR10, -R175 ;  /* 0x0000000aa4a27c23 */ /* 0x000fe200080108af */
[----:B------:R-:W1:Y:S02]  /*c1b0*/  MUFU.EX2 R199, R199 ;  /* 0x000000c700c77308 */ /* 0x000e640000000800 */
[----:B------:R-:W-:-:S04]  /*c1c0*/  FADD.FTZ R164, R194, R21 ;  /* 0x00000015c2a47221 */ /* 0x000fc80000010000 */
[----:B---3--:R-:W-:Y:S02]  /*c1d0*/  FADD.FTZ R21, R179, R164 ;  /* 0x000000a4b3157221 */ /* 0x008fe40000010000 */
[----:B------:R-:W2:Y:S01]  /*c1e0*/  MUFU.EX2 R152, R152 ;  /* 0x0000009800987308 */ /* 0x000ea20000000800 */
[----:B0-----:R-:W-:Y:S01]  /*c1f0*/  FFMA.FTZ R5, R2, R5, R197 ;  /* 0x0000000502057223 */ /* 0x001fe200000100c5 */
[----:B------:R-:W-:-:S03]  /*c200*/  FADD.FTZ R164, R188, R21 ;  /* 0x00000015bca47221 */ /* 0x000fc60000010000 */
[----:B------:R-:W-:-:S03]  /*c210*/  FADD.FTZ R18, R20, R5 ;  /* 0x0000000514127221 */ /* 0x000fc60000010000 */
        /* <DEDUP_REMOVED lines=42> */
.L_x_1064:
[----:B------:R-:W0:Y:S01]  /*c4c0*/  S2UR UR6, SR_CgaCtaId ;  /* 0x00000000000679c3 */ /* 0x000e220000008800 */
[----:B------:R-:W-:Y:S01]  /*c4d0*/  R2UR UR4, R201 ;  /* 0x00000000c90472ca */ /* 0x000fe200000e0000 */
[----:B------:R-:W-:Y:S01]  /*c4e0*/  UIADD3 UR11, UR11, 0x30860, URZ ;  /* 0x000308600b0b7890 */ /* 0x000fe2000fffe03f */
[----:B------:R-:W-:Y:S01]  /*c4f0*/  F2FP.F16.F32.PACK_AB R197, R20, R197 ;  /* 0x000000c514c5723e */ /* 0x000fe200000000ff */
        /* <DEDUP_REMOVED lines=8> */
[C---:B------:R-:W-:Y:S01]  /*c580*/  ISETP.GT.AND P1, PT, R220.reuse, UR4, PT ;  /* 0x00000004dc007c0c */ /* 0x040fe2000bf24270 */
[----:B------:R-:W-:Y:S01]  /*c590*/  UMOV UR4, UR38 ;  /* 0x0000002600047c82 */ /* 0x000fe20008000000 */
[----:B------:R-:W-:Y:S01]  /*c5a0*/  F2FP.F16.F32.PACK_AB R194, R179, R194 ;  /* 0x000000c2b3c2723e */ /* 0x000fe200000000ff */
[----:B------:R-:W-:Y:S01]  /*c5b0*/  VIADD R220, R220, 0xffffffff ;  /* 0xffffffffdcdc7836 */ /* 0x000fe20000000000 */
        /* <DEDUP_REMOVED lines=9> */
[----:B------:R-:W-:Y:S02]  /*c650*/  F2FP.F16.F32.PACK_AB R186, R171, R186 ;  /* 0x000000baabba723e */ /* 0x000fe400000000ff */
[----:B------:R-:W-:Y:S01]  /*c660*/  F2FP.F16.F32.PACK_AB R187, R166, R187 ;  /* 0x000000bba6bb723e */ /* 0x000fe200000000ff */
[----:B------:R-:W-:Y:S06]  /*c670*/  @P1 BRA `(.L_x_1065) ;  /* 0xffffffd000f01947 */ /* 0x000fec000383ffff */
.L_x_1046:
        /* <DEDUP_REMOVED lines=131> */
.L_x_1066:
[----:B------:R-:W-:Y:S01]  /*ceb0*/  ULEA UR5, UR38, UR40, 0x3 ;  /* 0x0000002826057291 */ /* 0x000fe2000f8e183f */
[----:B------:R-:W-:-:S04]  /*cec0*/  MOV R0, UR39 ;  /* 0x0000002700007c02 */ /* 0x000fc80008000f00 */
[----:B------:R-:W-:-:S04]  /*ced0*/  SHF.L.U32 R0, R0, 0x1f, RZ ;  /* 0x0000001f00007819 */ /* 0x000fc800000006ff */
[----:B------:R0:W1:Y:S01]  /*cee0*/  SYNCS.PHASECHK.TRANS64.TRYWAIT P1, [UR5+0x30850], R0 ;  /* 0x03085000ff0075a7 */ /* 0x0000620008020145 */
[----:B------:R-:W-:Y:S05]  /*cef0*/  @!P0 BRA `(.L_x_1067) ;  /* 0x0000000000048947 */ /* 0x000fea0003800000 */
[----:B------:R-:W-:Y:S01]  /*cf00*/  BPT.TRAP 0x1 ;  /* 0x000000040000795c */ /* 0x000fe20000300000 */
.L_x_1067:
[----:B-1----:R-:W-:Y:S05]  /*cf10*/  @P1 BRA `(.L_x_1068) ;  /* 0x0000000000081947 */ /* 0x002fea0003800000 */
[----:B------:R-:W1:Y:S02]  /*cf20*/  SYNCS.PHASECHK.TRANS64.TRYWAIT P1, [UR5+0x30850], R0 ;  /* 0x03085000ff0075a7 */ /* 0x000e640008020145 */
[----:B-1----:R-:W-:Y:S05]  /*cf30*/  @!P1 BRA `(.L_x_1069) ;  /* 0x0000007c005c9947 */ /* 0x002fea0003800000 */
.L_x_1068:
[----:B------:R-:W-:Y:S01]  /*cf40*/  UIADD3 UR40, UR40, 0x400, URZ ;  /* 0x0000040028287890 */ /* 0x000fe2000fffe03f */
[----:B------:R-:W-:Y:S01]  /*cf50*/  WARPGROUP.ARRIVE ;  /* 0x00000000000079c5 */ /* 0x000fe20000000000 */
[----:B------:R-:W-:Y:S01]  /*cf60*/  UMOV UR7, 0x40000040 ;  /* 0x4000004000077882 */ /* 0x000fe20000000000 */
[----:B-1----:R-:W1:Y:S01]  /*cf70*/  SHFL.BFLY PT, R7, R18, 0x2, 0x1f ;  /* 0x0c401f0012077f89 */ /* 0x002e6200000e0000 */
[----:B------:R-:W-:Y:S01]  /*cf80*/  USHF.R.U32.HI UR40, URZ, 0x4, UR40 ;  /* 0x000000043f287899 */ /* 0x000fe20008011628 */
[----:B------:R-:W-:Y:S02]  /*cf90*/  IMAD.MOV.U32 R6, RZ, RZ, RZ ;  /* 0x000000ffff067224 */ /* 0x000fe400078e00ff */
[----:B0-----:R-:W0:Y:S01]  /*cfa0*/  SHFL.BFLY PT, R0, R5, 0x2, 0x1f ;  /* 0x0c401f0005007f89 */ /* 0x001e2200000e0000 */
[----:B------:R-:W-:Y:S01]  /*cfb0*/  ULOP3.LUT UR40, UR40, 0x3fff, URZ, 0xc0, !UPT ;  /* 0x00003fff28287892 */ /* 0x000fe2000f8ec03f */
[----:B------:R-:W-:-:S03]  /*cfc0*/  IMAD.U32 R13, RZ, RZ, UR10 ;  /* 0x0000000aff0d7e24 */ /* 0x000fc6000f8e00ff */
[----:B------:R-:W-:-:S04]  /*cfd0*/  ULOP3.LUT UR4, UR40, 0x2000000, URZ, 0xfc, !UPT ;  /* 0x0200000028047892 */ /* 0x000fc8000f8efc3f */
[----:B------:R-:W-:-:S07]  /*cfe0*/  ULEA UR4, UR38, UR4, 0xb ;  /* 0x0000000426047291 */ /* 0x000fce000f8e583f */
[----:B------:R-:W-:Y:S02]  /*cff0*/  UMOV UR6, UR4 ;  /* 0x0000000400067c82 */ /* 0x000fe40008000000 */
[----:B------:R-:W-:Y:S01]  /*d000*/  HGMMA.64x256x16.F32 R24, R196, gdesc[UR4].tnspB, R24, gsb0 ;  /* 0x43e00004c4187df0 */ /* 0x000fe20008000818 */
[----:B------:R-:W-:Y:S01]  /*d010*/  UIADD3 UR6, UR4, 0x80, URZ ;  /* 0x0000008004067890 */ /* 0x000fe2000fffe03f */
[----:B-1----:R-:W-:Y:S01]  /*d020*/  FADD.FTZ R7, R7, R18 ;  /* 0x0000001207077221 */ /* 0x002fe20000010000 */
[----:B------:R-:W-:Y:S01]  /*d030*/  UMOV UR7, 0x40000040 ;  /* 0x4000004000077882 */ /* 0x000fe20000000000 */
[----:B0-----:R-:W-:Y:S01]  /*d040*/  FADD.FTZ R2, R0, R5 ;  /* 0x0000000500027221 */ /* 0x001fe20000010000 */
[----:B------:R-:W-:Y:S02]  /*d050*/  IMAD.MOV.U32 R5, RZ, RZ, RZ ;  /* 0x000000ffff057224 */ /* 0x000fe400078e00ff */
[----:B------:R-:W0:Y:S04]  /*d060*/  SHFL.BFLY PT, R0, R7, 0x1, 0x1f ;  /* 0x0c201f0007007f89 */ /* 0x000e2800000e0000 */
[----:B------:R-:W1:Y:S01]  /*d070*/  SHFL.BFLY PT, R9, R2, 0x1, 0x1f ;  /* 0x0c201f0002097f89 */ /* 0x000e6200000e0000 */
[----:B0-----:R-:W-:Y:S01]  /*d080*/  FADD.FTZ R11, R7, R0 ;  /* 0x00000000070b7221 */ /* 0x001fe20000010000 */
[----:B------:R-:W-:-:S02]  /*d090*/  IMAD.U32 R7, RZ, RZ, UR10 ;  /* 0x0000000aff077e24 */ /* 0x000fc4000f8e00ff */
        /* <DEDUP_REMOVED lines=18> */
[----:B------:R-:W-:Y:S01]  /*d1c0*/  UIADD3 UR6, UR4, 0x100, URZ ;  /* 0x0000010004067890 */ /* 0x000fe2000fffe03f */
[----:B------:R-:W-:Y:S01]  /*d1d0*/  UMOV UR7, 0x40000040 ;  /* 0x4000004000077882 */ /* 0x000fe20000000000 */
[----:B------:R-:W-:Y:S01]  /*d1e0*/  UIADD3 UR4, UR4, 0x180, URZ ;  /* 0x0000018004047890 */ /* 0x000fe2000fffe03f */
[----:B------:R-:W-:Y:S02]  /*d1f0*/  WARPGROUP.DEPBAR.LE gsb0, 0x0 ;  /* 0x00008000000079c5 */ /* 0x000fe40000010000 */
[----:B------:R-:W-:-:S15]  /*d200*/  WARPGROUP.ARRIVE ;  /* 0x00000000000079c5 */ /* 0x000fde0000000000 */
[----:B------:R-:W-:-:S07]  /*d210*/  NOP ;  /* 0x0000000000007918 */ /* 0x000fce0000000000 */
        /* <DEDUP_REMOVED lines=10> */
.L_x_1070:
[----:B------:R-:W0:Y:S01]  /*d2c0*/  S2UR UR7, SR_CgaCtaId ;  /* 0x00000000000779c3 */ /* 0x000e220000008800 */
[----:B------:R-:W-:Y:S01]  /*d2d0*/  R2UR UR6, R209 ;  /* 0x00000000d10672ca */ /* 0x000fe200000e0000 */
[----:B------:R-:W-:Y:S01]  /*d2e0*/  UIADD3 UR4, UR5, 0x30860, URZ ;  /* 0x0003086005047890 */ /* 0x000fe2000fffe03f */
[-C--:B------:R-:W-:Y:S01]  /*d2f0*/  FMUL.FTZ R172, R32, R6.reuse ;  /* 0x0000000620ac7220 */ /* 0x080fe20000410000 */
[----:B------:R-:W-:Y:S01]  /*d300*/  UIADD3 UR38, UR38, 0x1, URZ ;  /* 0x0000000126267890 */ /* 0x000fe2000fffe03f */
[-C--:B------:R-:W-:Y:S01]  /*d310*/  FMUL.FTZ R173, R36, R6.reuse ;  /* 0x0000000624ad7220 */ /* 0x080fe20000410000 */
[-C--:B------:R-:W-:Y:S01]  /*d320*/  FMUL.FTZ R174, R40, R6.reuse ;  /* 0x0000000628ae7220 */ /* 0x080fe20000410000 */
[-C--:B------:R-:W-:Y:S01]  /*d330*/  FMUL.FTZ R175, R44, R6.reuse ;  /* 0x000000062caf7220 */ /* 0x080fe20000410000 */
[----:B------:R-:W-:Y:S01]  /*d340*/  UISETP.NE.AND UP0, UPT, UR38, 0x2, UPT ;  /* 0x000000022600788c */ /* 0x000fe2000bf05270 */
[-C--:B------:R-:W-:Y:S01]  /*d350*/  FMUL.FTZ R176, R48, R6.reuse ;  /* 0x0000000630b07220 */ /* 0x080fe20000410000 */
[-C--:B------:R-:W-:Y:S01]  /*d360*/  FMUL.FTZ R177, R52, R6.reuse ;  /* 0x0000000634b17220 */ /* 0x080fe20000410000 */
[-C--:B------:R-:W-:Y:S01]  /*d370*/  FMUL.FTZ R178, R56, R6.reuse ;  /* 0x0000000638b27220 */ /* 0x080fe20000410000 */
[-C--:B------:R-:W-:Y:S01]  /*d380*/  FMUL.FTZ R179, R60, R6.reuse ;  /* 0x000000063cb37220 */ /* 0x080fe20000410000 */
[-C--:B------:R-:W-:Y:S01]  /*d390*/  FMUL.FTZ R180, R64, R6.reuse ;  /* 0x0000000640b47220 */ /* 0x080fe20000410000 */
        /* <DEDUP_REMOVED lines=10> */
[----:B0-----:R-:W-:Y:S01]  /*d440*/  UPRMT UR4, UR7, 0x654, UR4 ;  /* 0x0000065407047896 */ /* 0x001fe20008000004 */
        /* <DEDUP_REMOVED lines=107> */
[----:B------:R-:W-:Y:S01]  /*db00*/  MOV R209, UR6 ;  /* 0x0000000600d17c02 */ /* 0x000fe20008000f00 */
[-C--:B------:R-:W-:Y:S01]  /*db10*/  FMUL.FTZ R162, R143, R5.reuse ;  /* 0x000000058fa27220 */ /* 0x080fe20000410000 */
[----:B------:R-:W-:Y:S01]  /*db20*/  PLOP3.LUT P0, PT, PT, PT, PT, 0x8, 0x0 ;  /* 0x000000000000781c */ /* 0x000fe20003f0e170 */
[-C--:B------:R-:W-:Y:S01]  /*db30*/  FMUL.FTZ R163, R146, R5.reuse ;  /* 0x0000000592a37220 */ /* 0x080fe20000410000 */
[-C--:B------:R-:W-:Y:S01]  /*db40*/  FMUL.FTZ R164, R147, R5.reuse ;  /* 0x0000000593a47220 */ /* 0x080fe20000410000 */
[-C--:B------:R-:W-:Y:S01]  /*db50*/  FMUL.FTZ R165, R150, R5.reuse ;  /* 0x0000000596a57220 */ /* 0x080fe20000410000 */
[----:B------:R-:W-:Y:S01]  /*db60*/  FMUL.FTZ R167, R151, R5 ;  /* 0x0000000597a77220 */ /* 0x000fe20000410000 */
[----:B------:R-:W-:-:S02]  /*db70*/  USEL UR38, UR38, URZ, UP0 ;  /* 0x0000003f26267287 */ /* 0x000fc40008000000 */
[----:B------:R-:W-:-:S12]  /*db80*/  ULOP3.LUT UR39, UR39, UR4, URZ, 0x3c, !UPT ;  /* 0x0000000427277292 */ /* 0x000fd8000f8e3c3f */
.L_x_992:
[----:B------:R-:W0:Y:S01]  /*db90*/  S2R R5, SR_CgaCtaId ;  /* 0x0000000000057919 */ /* 0x000e220000008800 */
[----:B------:R-:W-:Y:S01]  /*dba0*/  MOV R196, 0x400 ;  /* 0x0000040000c47802 */ /* 0x000fe20000000f00 */
[----:B------:R-:W-:Y:S01]  /*dbb0*/  BSSY B0, `(.L_x_1071) ;  /* 0x0000297000007945 */ /* 0x000fe20003800000 */
[----:B------:R-:W-:Y:S02]  /*dbc0*/  BAR.SYNC.DEFER_BLOCKING 0x5, 0x180 ;  /* 0x0146000000007b1d */ /* 0x000fe40000010000 */
[----:B0-----:R-:W-:-:S05]  /*dbd0*/  LEA R196, R5, R196, 0x18 ;  /* 0x000000c405c47211 */ /* 0x001fca00078ec0ff */
[----:B------:R-:W0:Y:S02]  /*dbe0*/  LDS R4, [R196+0x308d0] ;  /* 0x0308d000c4047984 */ /* 0x000e240000000800 */
[----:B0-----:R-:W-:Y:S01]  /*dbf0*/  R2UR UR4, R4 ;  /* 0x00000000040472ca */ /* 0x001fe200000e0000 */
[----:B------:R-:W-:Y:S06]  /*dc00*/  BAR.ARV 0x4, 0x180 ;  /* 0x0106000000007b1d */ /* 0x000fec0000002000 */
[----:B------:R-:W-:Y:S08]  /*dc10*/  @P0 BRA `(.L_x_1072) ;  /* 0x0000001c00540947 */ /* 0x000ff00003800000 */
[----:B------:R-:W0:Y:S01]  /*dc20*/  S2R R5, SR_SWINHI ;  /* 0x0000000000057919 */ /* 0x000e220000002f00 */
[----:B------:R-:W1:Y:S01]  /*dc30*/  LDC R197, c[0x0][0xbe8] ;  /* 0x0002fa00ffc57b82 */ /* 0x000e620000000800 */
[----:B------:R-:W-:Y:S01]  /*dc40*/  F2FP.F16.F32.PACK_AB R24, R25, R24 ;  /* 0x000000181918723e */ /* 0x000fe200000000ff */
[----:B------:R-:W-:Y:S01]  /*dc50*/  ULDC.64 UR8, c[0x0][0xb90] ;  /* 0x0002e40000087ab9 */ /* 0x000fe20000000a00 */
[----:B------:R-:W-:Y:S02]  /*dc60*/  F2FP.F16.F32.PACK_AB R25, R27, R26 ;  /* 0x0000001a1b19723e */ /* 0x000fe400000000ff */
[----:B------:R-:W-:Y:S02]  /*dc70*/  F2FP.F16.F32.PACK_AB R27, R31, R30 ;  /* 0x0000001e1f1b723e */ /* 0x000fe400000000ff */
[----:B------:R-:W-:Y:S02]  /*dc80*/  R2UR UR11, R206 ;  /* 0x00000000ce0b72ca */ /* 0x000fe400000e0000 */
[----:B------:R-:W-:-:S02]  /*dc90*/  R2UR UR13, R207 ;  /* 0x00000000cf0d72ca */ /* 0x000fc400000e0000 */
[----:B------:R-:W-:Y:S02]  /*dca0*/  F2FP.F16.F32.PACK_AB R26, R29, R28 ;  /* 0x0000001c1d1a723e */ /* 0x000fe400000000ff */
[----:B------:R-:W-:Y:S02]  /*dcb0*/  F2FP.F16.F32.PACK_AB R136, R137, R136 ;  /* 0x000000888988723e */ /* 0x000fe400000000ff */
[----:B------:R-:W-:Y:S02]  /*dcc0*/  F2FP.F16.F32.PACK_AB R137, R100, R96 ;  /* 0x000000606489723e */ /* 0x000fe400000000ff */
[----:B------:R-:W-:Y:S02]  /*dcd0*/  F2FP.F16.F32.PACK_AB R144, R145, R144 ;  /* 0x000000909190723e */ /* 0x000fe400000000ff */
[----:B------:R-:W-:Y:S01]  /*dce0*/  F2FP.F16.F32.PACK_AB R145, R164, R163 ;  /* 0x000000a3a491723e */ /* 0x000fe200000000ff */
[----:B------:R-:W-:Y:S02]  /*dcf0*/  USHF.R.S32.HI UR10, URZ, 0x1f, UR11 ;  /* 0x0000001f3f0a7899 */ /* 0x000fe4000801140b */
[----:B------:R-:W-:-:S02]  /*dd00*/  UIMAD.WIDE.U32 UR6, UR11, UR8, URZ ;  /* 0x000000080b0672a5 */ /* 0x000fc4000f8e003f */
[----:B------:R-:W-:Y:S02]  /*dd10*/  UIMAD UR5, UR10, UR8, URZ ;  /* 0x000000080a0572a4 */ /* 0x000fe4000f8e023f */
[----:B------:R-:W-:Y:S02]  /*dd20*/  USHF.R.S32.HI UR12, URZ, 0x1f, UR13 ;  /* 0x0000001f3f0c7899 */ /* 0x000fe4000801140d */
[----:B------:R-:W-:Y:S01]  /*dd30*/  UIMAD UR5, UR11, UR9, UR5 ;  /* 0x000000090b0572a4 */ /* 0x000fe2000f8e0205 */
[----:B------:R-:W-:Y:S02]  /*dd40*/  MOV R158, R196 ;  /* 0x000000c4009e7202 */ /* 0x000fe40000000f00 */
[----:B0-----:R-:W-:Y:S01]  /*dd50*/  MOV R159, R5 ;  /* 0x00000005009f7202 */ /* 0x001fe20000000f00 */
[----:B------:R-:W-:Y:S01]  /*dd60*/  IMAD R5, R208, 0x40, R23 ;  /* 0x00000040d0057824 */ /* 0x000fe200078e0217 */
[----:B------:R-:W-:Y:S01]  /*dd70*/  ULDC.64 UR8, c[0x0][0xb98] ;  /* 0x0002e60000087ab9 */ /* 0x000fe20000000a00 */
[----:B------:R-:W-:Y:S01]  /*dd80*/  UIADD3 UR7, UR7, UR5, URZ ;  /* 0x0000000507077290 */ /* 0x000fe2000fffe03f */
[----:B------:R-:W-:Y:S01]  /*dd90*/  IMAD.WIDE R16, R213, 0x2, R158 ;  /* 0x00000002d5107825 */ /* 0x000fe200078e029e */
[----:B------:R-:W-:-:S02]  /*dda0*/  UIMAD UR5, UR12, UR8, URZ ;  /* 0x000000080c0572a4 */ /* 0x000fc4000f8e023f */
[----:B------:R-:W-:Y:S01]  /*ddb0*/  UIMAD.WIDE.U32 UR6, UR13, UR8, UR6 ;  /* 0x000000080d0672a5 */ /* 0x000fe2000f8e0006 */
[----:B------:R-:W-:Y:S01]  /*ddc0*/  IMAD.WIDE R158, R5, 0x2, R158 ;  /* 0x00000002059e7825 */ /* 0x000fe200078e029e */
[C---:B------:R-:W-:Y:S01]  /*ddd0*/  IADD3 R7, P3, R16.reuse, 0xc060, RZ ;  /* 0x0000c06010077810 */ /* 0x040fe20007f7e0ff */
[----:B------:R-:W-:Y:S01]  /*dde0*/  UIMAD UR5, UR13, UR9, UR5 ;  /* 0x000000090d0572a4 */ /* 0x000fe2000f8e0205 */
[C---:B------:R-:W-:Y:S02]  /*ddf0*/  IADD3 R119, P4, R16.reuse, 0xc040, RZ ;  /* 0x0000c04010777810 */ /* 0x040fe40007f9e0ff */
[----:B------:R-:W-:Y:S01]  /*de00*/  LOP3.LUT R4, R7, 0x380, RZ, 0xc0, !PT ;  /* 0x0000038007047812 */ /* 0x000fe200078ec0ff */
[----:B------:R-:W-:Y:S01]  /*de10*/  IMAD.X R5, RZ, RZ, R17, P3 ;  /* 0x000000ffff057224 */ /* 0x000fe200018e0611 */
[----:B------:R-:W-:Y:S01]  /*de20*/  IADD3 R117, P5, R16, 0xc020, RZ ;  /* 0x0000c02010757810 */ /* 0x000fe20007fbe0ff */
[----:B------:R-:W-:Y:S01]  /*de30*/  ULDC.64 UR8, c[0x0][0xae8] ;  /* 0x0002ba0000087ab9 */ /* 0x000fe20000000a00 */
[----:B------:R-:W-:-:S02]  /*de40*/  SHF.R.U64 R4, R4, 0x3, RZ ;  /* 0x0000000304047819 */ /* 0x000fc400000012ff */
[C---:B------:R-:W-:Y:S01]  /*de50*/  IADD3 R115, P6, R16.reuse, 0xc000, RZ ;  /* 0x0000c00010737810 */ /* 0x040fe20007fde0ff */
[--C-:B------:R-:W-:Y:S01]  /*de60*/  IMAD.X R9, RZ, RZ, R17.reuse, P5 ;  /* 0x000000ffff097224 */ /* 0x100fe200028e0611 */
[C---:B------:R-:W-:Y:S02]  /*de70*/  IADD3 R113, P0, R16.reuse, 0x8060, RZ ;  /* 0x0000806010717810 */ /* 0x040fe40007f1e0ff */
[C---:B------:R-:W-:Y:S01]  /*de80*/  IADD3 R111, P2, R16.reuse, 0x8040, RZ ;  /* 0x00008040106f7810 */ /* 0x040fe20007f5e0ff */
[--C-:B------:R-:W-:Y:S01]  /*de90*/  IMAD.X R11, RZ, RZ, R17.reuse, P6 ;  /* 0x000000ffff0b7224 */ /* 0x100fe200030e0611 */
[C---:B------:R-:W-:Y:S01]  /*dea0*/  IADD3 R102, P3, R16.reuse, 0x8020, RZ ;  /* 0x0000802010667810 */ /* 0x040fe20007f7e0ff */
[--C-:B------:R-:W-:Y:S01]  /*deb0*/  IMAD.X R13, RZ, RZ, R17.reuse, P0 ;  /* 0x000000ffff0d7224 */ /* 0x100fe200000e0611 */
[C---:B------:R-:W-:Y:S01]  /*dec0*/  LOP3.LUT R161, R16.reuse, 0x380, RZ, 0xc0, !PT ;  /* 0x0000038010a17812 */ /* 0x040fe200078ec0ff */
[--C-:B------:R-:W-:Y:S01]  /*ded0*/  IMAD.X R135, RZ, RZ, R17.reuse, P2 ;  /* 0x000000ffff877224 */ /* 0x100fe200010e0611 */
[----:B------:R-:W-:Y:S01]  /*dee0*/  IADD3 R103, P1, R16, 0x20, RZ ;  /* 0x0000002010677810 */ /* 0x000fe20007f3e0ff */
[--C-:B------:R-:W-:Y:S01]  /*def0*/  IMAD.X R139, RZ, RZ, R17.reuse, P3 ;  /* 0x000000ffff8b7224 */ /* 0x100fe200018e0611 */
[----:B------:R-:W-:Y:S01]  /*df00*/  LOP3.LUT R4, R4, R7, RZ, 0x3c, !PT ;  /* 0x0000000704047212 */ /* 0x000fe200078e3cff */
[----:B------:R-:W-:Y:S01]  /*df10*/  IMAD.X R7, RZ, RZ, R17, P4 ;  /* 0x000000ffff077224 */ /* 0x000fe200020e0611 */
[----:B------:R-:W-:-:S02]  /*df20*/  IADD3 R109, P4, R16, 0x8000, RZ ;  /* 0x00008000106d7810 */ /* 0x000fc40007f9e0ff */
[C---:B------:R-:W-:Y:S02]  /*df30*/  IADD3 R104, P5, R16.reuse, 0x4060, RZ ;  /* 0x0000406010687810 */ /* 0x040fe40007fbe0ff */
[C---:B------:R-:W-:Y:S01]  /*df40*/  IADD3 R105, P6, R16.reuse, 0x40, RZ ;  /* 0x0000004010697810 */ /* 0x040fe20007fde0ff */
[--C-:B------:R-:W-:Y:S01]  /*df50*/  IMAD.X R143, RZ, RZ, R17.reuse, P4 ;  /* 0x000000ffff8f7224 */ /* 0x100fe200020e0611 */
[C---:B------:R-:W-:Y:S01]  /*df60*/  IADD3 R107, P0, R16.reuse, 0x4040, RZ ;  /* 0x00004040106b7810 */ /* 0x040fe20007f1e0ff */
[--C-:B------:R-:W-:Y:S01]  /*df70*/  IMAD.X R147, RZ, RZ, R17.reuse, P5 ;  /* 0x000000ffff937224 */ /* 0x100fe200028e0611 */
[----:B------:R-:W-:Y:S01]  /*df80*/  IADD3.X R15, RZ, R17, RZ, P1, !PT ;  /* 0x00000011ff0f7210 */ /* 0x000fe20000ffe4ff */
[--C-:B------:R-:W-:Y:S01]  /*df90*/  IMAD.X R151, RZ, RZ, R17.reuse, P6 ;  /* 0x000000ffff977224 */ /* 0x100fe200030e0611 */
[C---:B------:R-:W-:Y:S01]  /*dfa0*/  IADD3 R21, P2, R16.reuse, 0x4000, RZ ;  /* 0x0000400010157810 */ /* 0x040fe20007f5e0ff */
[----:B------:R-:W-:Y:S01]  /*dfb0*/  IMAD.X R153, RZ, RZ, R17, P0 ;  /* 0x000000ffff997224 */ /* 0x000fe200000e0611 */
[----:B------:R-:W-:-:S02]  /*dfc0*/  IADD3 R20, P3, R16, 0x60, RZ ;  /* 0x0000006010147810 */ /* 0x000fc40007f7e0ff */
[----:B------:R-:W-:Y:S01]  /*dfd0*/  SHF.R.U64 R161, R161, 0x3, RZ ;  /* 0x00000003a1a17819 */ /* 0x000fe200000012ff */
[--C-:B------:R-:W-:Y:S01]  /*dfe0*/  IMAD.X R131, RZ, RZ, R17.reuse, P2 ;  /* 0x000000ffff837224 */ /* 0x100fe200010e0611 */
[----:B------:R-:W-:Y:S01]  /*dff0*/  IADD3 R22, P1, R16, 0x4020, RZ ;  /* 0x0000402010167810 */ /* 0x000fe20007f3e0ff */
[--C-:B------:R-:W-:Y:S01]  /*e000*/  IMAD.X R157, RZ, RZ, R17.reuse, P3 ;  /* 0x000000ffff9d7224 */ /* 0x100fe200018e0611 */
[----:B------:R-:W-:Y:S01]  /*e010*/  LOP3.LUT R160, R161, R16, RZ, 0x3c, !PT ;  /* 0x00000010a1a07212 */ /* 0x000fe200078e3cff */
[----:B------:R-:W-:Y:S01]  /*e020*/  IMAD.MOV.U32 R161, RZ, RZ, R17 ;  /* 0x000000ffffa17224 */ /* 0x000fe200078e0011 */
[----:B------:R-:W-:Y:S02]  /*e030*/  IADD3.X R155, RZ, R17, RZ, P1, !PT ;  /* 0x00000011ff9b7210 */ /* 0x000fe40000ffe4ff */
[----:B------:R-:W-:Y:S02]  /*e040*/  LOP3.LUT R17, R102, 0x380, RZ, 0xc0, !PT ;  /* 0x0000038066117812 */ /* 0x000fe400078ec0ff */
[----:B------:R-:W-:-:S02]  /*e050*/  LOP3.LUT R16, R109, 0x380, RZ, 0xc0, !PT ;  /* 0x000003806d107812 */ /* 0x000fc400078ec0ff */
[----:B------:R-:W-:Y:S02]  /*e060*/  SHF.R.U64 R17, R17, 0x3, RZ ;  /* 0x0000000311117819 */ /* 0x000fe400000012ff */
[----:B------:R-:W-:Y:S02]  /*e070*/  SHF.R.U64 R16, R16, 0x3, RZ ;  /* 0x0000000310107819 */ /* 0x000fe400000012ff */
[----:B------:R-:W-:Y:S02]  /*e080*/  LOP3.LUT R14, R103, 0x380, RZ, 0xc0, !PT ;  /* 0x00000380670e7812 */ /* 0x000fe400078ec0ff */
[----:B------:R-:W-:Y:S02]  /*e090*/  LOP3.LUT R138, R17, R102, RZ, 0x3c, !PT ;  /* 0x00000066118a7212 */ /* 0x000fe400078e3cff */
[----:B------:R-:W-:Y:S02]  /*e0a0*/  LOP3.LUT R17, R22, 0x380, RZ, 0xc0, !PT ;  /* 0x0000038016117812 */ /* 0x000fe400078ec0ff */
[----:B------:R-:W-:-:S02]  /*e0b0*/  LOP3.LUT R106, R111, 0x380, RZ, 0xc0, !PT ;  /* 0x000003806f6a7812 */ /* 0x000fc400078ec0ff */
[----:B------:R-:W-:Y:S02]  /*e0c0*/  LOP3.LUT R142, R16, R109, RZ, 0x3c, !PT ;  /* 0x0000006d108e7212 */ /* 0x000fe400078e3cff */
[----:B------:R-:W-:Y:S02]  /*e0d0*/  SHF.R.U64 R14, R14, 0x3, RZ ;  /* 0x000000030e0e7819 */ /* 0x000fe400000012ff */
[----:B------:R-:W-:Y:S02]  /*e0e0*/  LOP3.LUT R16, R105, 0x380, RZ, 0xc0, !PT ;  /* 0x0000038069107812 */ /* 0x000fe400078ec0ff */
[----:B------:R-:W-:Y:S02]  /*e0f0*/  SHF.R.U64 R17, R17, 0x3, RZ ;  /* 0x0000000311117819 */ /* 0x000fe400000012ff */
[----:B------:R-:W-:Y:S02]  /*e100*/  SHF.R.U64 R106, R106, 0x3, RZ ;  /* 0x000000036a6a7819 */ /* 0x000fe400000012ff */
[----:B------:R-:W-:-:S02]  /*e110*/  LOP3.LUT R14, R14, R103, RZ, 0x3c, !PT ;  /* 0x000000670e0e7212 */ /* 0x000fc400078e3cff */
[----:B------:R-:W-:Y:S02]  /*e120*/  SHF.R.U64 R16, R16, 0x3, RZ ;  /* 0x0000000310107819 */ /* 0x000fe400000012ff */
[----:B------:R-:W-:Y:S02]  /*e130*/  LOP3.LUT R103, R104, 0x380, RZ, 0xc0, !PT ;  /* 0x0000038068677812 */ /* 0x000fe400078ec0ff */
[----:B------:R-:W-:Y:S02]  /*e140*/  LOP3.LUT R154, R17, R22, RZ, 0x3c, !PT ;  /* 0x00000016119a7212 */ /* 0x000fe400078e3cff */
[----:B------:R-:W-:Y:S02]  /*e150*/  IADD3 R22, P4, R158, 0x2000, RZ ;  /* 0x000020009e167810 */ /* 0x000fe40007f9e0ff */
[----:B------:R-:W-:Y:S02]  /*e160*/  LOP3.LUT R134, R106, R111, RZ, 0x3c, !PT ;  /* 0x0000006f6a867212 */ /* 0x000fe400078e3cff */
[----:B------:R-:W-:-:S02]  /*e170*/  LOP3.LUT R150, R16, R105, RZ, 0x3c, !PT ;  /* 0x0000006910967212 */ /* 0x000fc400078e3cff */
[----:B------:R-:W-:Y:S02]  /*e180*/  IADD3 R111, P2, R158, 0x7000, RZ ;  /* 0x000070009e6f7810 */ /* 0x000fe40007f5e0ff */
[----:B------:R-:W-:Y:S02]  /*e190*/  SHF.R.U64 R103, R103, 0x3, RZ ;  /* 0x0000000367677819 */ /* 0x000fe400000012ff */
[----:B------:R-:W-:Y:S02]  /*e1a0*/  LOP3.LUT R105, R20, 0x380, RZ, 0xc0, !PT ;  /* 0x0000038014697812 */ /* 0x000fe400078ec0ff */
[----:B------:R-:W-:Y:S02]  /*e1b0*/  LOP3.LUT R17, R22, 0x380, RZ, 0xc0, !PT ;  /* 0x0000038016117812 */ /* 0x000fe400078ec0ff */
[----:B------:R-:W-:Y:S02]  /*e1c0*/  LOP3.LUT R12, R113, 0x380, RZ, 0xc0, !PT ;  /* 0x00000380710c7812 */ /* 0x000fe400078ec0ff */
[----:B------:R-:W-:-:S02]  /*e1d0*/  LOP3.LUT R110, R111, 0x380, RZ, 0xc0, !PT ;  /* 0x000003806f6e7812 */ /* 0x000fc400078ec0ff */
[----:B------:R-:W-:Y:S02]  /*e1e0*/  LOP3.LUT R146, R103, R104, RZ, 0x3c, !PT ;  /* 0x0000006867927212 */ /* 0x000fe400078e3cff */
[----:B------:R-:W-:Y:S02]  /*e1f0*/  SHF.R.U64 R105, R105, 0x3, RZ ;  /* 0x0000000369697819 */ /* 0x000fe400000012ff */
[----:B------:R-:W-:Y:S02]  /*e200*/  IADD3 R103, P3, R158, 0x1000, RZ ;  /* 0x000010009e677810 */ /* 0x000fe40007f7e0ff */
[----:B------:R-:W-:Y:S02]  /*e210*/  SHF.R.U64 R17, R17, 0x3, RZ ;  /* 0x0000000311117819 */ /* 0x000fe400000012ff */
[----:B------:R-:W-:Y:S02]  /*e220*/  SHF.R.U64 R12, R12, 0x3, RZ ;  /* 0x000000030c0c7819 */ /* 0x000fe400000012ff */
[----:B------:R-:W-:-:S02]  /*e230*/  SHF.R.U64 R110, R110, 0x3, RZ ;  /* 0x000000036e6e7819 */ /* 0x000fc400000012ff */
[----:B------:R-:W-:Y:S02]  /*e240*/  LOP3.LUT R156, R105, R20, RZ, 0x3c, !PT ;  /* 0x00000014699c7212 */ /* 0x000fe400078e3cff */
[----:B------:R-:W-:Y:S01]  /*e250*/  LOP3.LUT R20, R17, R22, RZ, 0x3c, !PT ;  /* 0x0000001611147212 */ /* 0x000fe200078e3cff */
[--C-:B------:R-:W-:Y:S01]  /*e260*/  IMAD.X R17, RZ, RZ, R159.reuse, P3 ;  /* 0x000000ffff117224 */ /* 0x100fe200018e069f */
[----:B------:R-:W-:Y:S02]  /*e270*/  LOP3.LUT R12, R12, R113, RZ, 0x3c, !PT ;  /* 0x000000710c0c7212 */ /* 0x000fe400078e3cff */
[----:B------:R-:W-:Y:S02]  /*e280*/  IADD3 R113, P3, R158, 0x8000, RZ ;  /* 0x000080009e717810 */ /* 0x000fe40007f7e0ff */
[----:B------:R-:W-:Y:S01]  /*e290*/  LOP3.LUT R110, R110, R111, RZ, 0x3c, !PT ;  /* 0x0000006f6e6e7212 */ /* 0x000fe200078e3cff */
[----:B------:R-:W-:Y:S01]  /*e2a0*/  IMAD.X R111, RZ, RZ, R159, P2 ;  /* 0x000000ffff6f7224 */ /* 0x000fe200010e069f */
[----:B------:R-:W-:-:S02]  /*e2b0*/  IADD3 R127, P2, R158, 0xe000, RZ ;  /* 0x0000e0009e7f7810 */ /* 0x000fc40007f5e0ff */
[----:B------:R-:W-:Y:S02]  /*e2c0*/  LOP3.LUT R112, R113, 0x380, RZ, 0xc0, !PT ;  /* 0x0000038071707812 */ /* 0x000fe400078ec0ff */
[----:B------:R-:W-:Y:S02]  /*e2d0*/  LOP3.LUT R126, R127, 0x380, RZ, 0xc0, !PT ;  /* 0x000003807f7e7812 */ /* 0x000fe400078ec0ff */
[----:B------:R-:W-:Y:S02]  /*e2e0*/  SHF.R.U64 R112, R112, 0x3, RZ ;  /* 0x0000000370707819 */ /* 0x000fe400000012ff */
[----:B------:R-:W-:Y:S02]  /*e2f0*/  SHF.R.U64 R126, R126, 0x3, RZ ;  /* 0x000000037e7e7819 */ /* 0x000fe400000012ff */
[----:B------:R-:W-:Y:S02]  /*e300*/  LOP3.LUT R102, R107, 0x380, RZ, 0xc0, !PT ;  /* 0x000003806b667812 */ /* 0x000fe400078ec0ff */
[----:B------:R-:W-:Y:S01]  /*e310*/  LOP3.LUT R112, R112, R113, RZ, 0x3c, !PT ;  /* 0x0000007170707212 */ /* 0x000fe200078e3cff */
[--C-:B------:R-:W-:Y:S01]  /*e320*/  IMAD.X R113, RZ, RZ, R159.reuse, P3 ;  /* 0x000000ffff717224 */ /* 0x100fe200018e069f */
[----:B------:R-:W-:Y:S01]  /*e330*/  MOV R199, R160 ;  /* 0x000000a000c77202 */ /* 0x000fe20000000f00 */
[----:B------:R-:W-:Y:S01]  /*e340*/  BAR.SYNC.DEFER_BLOCKING 0x1, 0x100 ;  /* 0x0044000000007b1d */ /* 0x000fe20000010000 */
[----:B------:R-:W-:Y:S01]  /*e350*/  LOP3.LUT R126, R126, R127, RZ, 0x3c, !PT ;  /* 0x0000007f7e7e7212 */ /* 0x000fe200078e3cff */
[----:B------:R-:W-:Y:S01]  /*e360*/  IMAD.X R127, RZ, RZ, R159, P2 ;  /* 0x000000ffff7f7224 */ /* 0x000fe200010e069f */
[----:B------:R-:W-:-:S02]  /*e370*/  IADD3 R161, P3, R158, 0xf000, RZ ;  /* 0x0000f0009ea17810 */ /* 0x000fc40007f7e0ff */
[----:B------:R-:W-:Y:S02]  /*e380*/  SHF.R.U64 R102, R102, 0x3, RZ ;  /* 0x0000000366667819 */ /* 0x000fe400000012ff */
[----:B-1----:R-:W-:Y:S01]  /*e390*/  ISETP.NE.AND P2, PT, R197, 0x1, PT ;  /* 0x00000001c500780c */ /* 0x002fe20003f45270 */
[----:B------:R-:W-:Y:S01]  /*e3a0*/  IMAD.X R31, RZ, RZ, R159, P3 ;  /* 0x000000ffff1f7224 */ /* 0x000fe200018e069f */
[----:B------:R-:W-:Y:S02]  /*e3b0*/  LOP3.LUT R16, R103, 0x380, RZ, 0xc0, !PT ;  /* 0x0000038067107812 */ /* 0x000fe400078ec0ff */
[----:B------:R-:W-:Y:S02]  /*e3c0*/  LOP3.LUT R22, R161, 0x380, RZ, 0xc0, !PT ;  /* 0x00000380a1167812 */ /* 0x000fe400078ec0ff */
[----:B------:R-:W-:Y:S02]  /*e3d0*/  LOP3.LUT R152, R102, R107, RZ, 0x3c, !PT ;  /* 0x0000006b66987212 */ /* 0x000fe400078e3cff */
[----:B------:R-:W-:-:S02]  /*e3e0*/  LOP3.LUT R102, R21, 0x380, RZ, 0xc0, !PT ;  /* 0x0000038015667812 */ /* 0x000fc400078ec0ff */
[----:B------:R-:W-:Y:S02]  /*e3f0*/  SHF.R.U64 R16, R16, 0x3, RZ ;  /* 0x0000000310107819 */ /* 0x000fe400000012ff */
[----:B------:R-:W-:Y:S02]  /*e400*/  SHF.R.U64 R22, R22, 0x3, RZ ;  /* 0x0000000316167819 */ /* 0x000fe400000012ff */
[----:B------:R-:W-:Y:S02]  /*e410*/  SHF.R.U64 R102, R102, 0x3, RZ ;  /* 0x0000000366667819 */ /* 0x000fe400000012ff */
[----:B------:R-:W-:Y:S01]  /*e420*/  LOP3.LUT R16, R16, R103, RZ, 0x3c, !PT ;  /* 0x0000006710107212 */ /* 0x000fe200078e3cff */
[----:B------:R0:W-:Y:S01]  /*e430*/  STSM.16.M88.4 [R199], R24 ;  /* 0x00000018c7007844 */ /* 0x0001e20000000200 */
[C---:B------:R-:W-:Y:S02]  /*e440*/  IADD3 R103, P5, R158.reuse, 0x3000, RZ ;  /* 0x000030009e677810 */ /* 0x040fe40007fbe0ff */
[----:B------:R-:W-:-:S02]  /*e450*/  IADD3 R105, P6, R158, 0x4000, RZ ;  /* 0x000040009e697810 */ /* 0x000fc40007fde0ff */
[C---:B------:R-:W-:Y:S02]  /*e460*/  IADD3 R107, P0, R158.reuse, 0x5000, RZ ;  /* 0x000050009e6b7810 */ /* 0x040fe40007f1e0ff */
[----:B------:R-:W-:Y:S02]  /*e470*/  IADD3 R109, P1, R158, 0x6000, RZ ;  /* 0x000060009e6d7810 */ /* 0x000fe40007f3e0ff */
[----:B------:R-:W-:Y:S02]  /*e480*/  LOP3.LUT R30, R22, R161, RZ, 0x3c, !PT ;  /* 0x000000a1161e7212 */ /* 0x000fe400078e3cff */
[----:B------:R-:W-:Y:S02]  /*e490*/  MOV R161, R4 ;  /* 0x0000000400a17202 */ /* 0x000fe40000000f00 */
[----:B------:R-:W-:Y:S02]  /*e4a0*/  F2FP.F16.F32.PACK_AB R5, R35, R34 ;  /* 0x000000222305723e */ /* 0x000fe400000000ff */
[----:B------:R-:W-:Y:S01]  /*e4b0*/  LOP3.LUT R130, R102, R21, RZ, 0x3c, !PT ;  /* 0x0000001566827212 */ /* 0x000fe200078e3cff */
[----:B------:R-:W1:Y:S01]  /*e4c0*/  @P2 LDC R34, c[0x0][0xbec] ;  /* 0x0002fb00ff222b82 */ /* 0x000e620000000800 */
[----:B------:R-:W-:Y:S01]  /*e4d0*/  LOP3.LUT R102, R103, 0x380, RZ, 0xc0, !PT ;  /* 0x0000038067667812 */ /* 0x000fe200078ec0ff */
[----:B------:R-:W-:Y:S01]  /*e4e0*/  IMAD.X R21, RZ, RZ, R159, P4 ;  /* 0x000000ffff157224 */ /* 0x000fe200020e069f */
[----:B------:R-:W-:-:S02]  /*e4f0*/  LOP3.LUT R104, R105, 0x380, RZ, 0xc0, !PT ;  /* 0x0000038069687812 */ /* 0x000fc400078ec0ff */
[----:B------:R-:W-:Y:S02]  /*e500*/  LOP3.LUT R106, R107, 0x380, RZ, 0xc0, !PT ;  /* 0x000003806b6a7812 */ /* 0x000fe400078ec0ff */
[----:B------:R-:W-:Y:S01]  /*e510*/  LOP3.LUT R108, R109, 0x380, RZ, 0xc0, !PT ;  /* 0x000003806d6c7812 */ /* 0x000fe200078ec0ff */
[----:B------:R-:W2:Y:S01]  /*e520*/  @P2 LDC R35, c[0x0][0xbf0] ;  /* 0x0002fc00ff232b82 */ /* 0x000ea20000000800 */
[----:B------:R-:W-:Y:S02]  /*e530*/  LOP3.LUT R6, R119, 0x380, RZ, 0xc0, !PT ;  /* 0x0000038077067812 */ /* 0x000fe400078ec0ff */
[----:B------:R-:W-:Y:S02]  /*e540*/  LOP3.LUT R8, R117, 0x380, RZ, 0xc0, !PT ;  /* 0x0000038075087812 */ /* 0x000fe400078ec0ff */
[----:B------:R-:W-:Y:S02]  /*e550*/  LOP3.LUT R10, R115, 0x380, RZ, 0xc0, !PT ;  /* 0x00000380730a7812 */ /* 0x000fe400078ec0ff */
[----:B------:R-:W-:-:S02]  /*e560*/  SHF.R.U64 R102, R102, 0x3, RZ ;  /* 0x0000000366667819 */ /* 0x000fc400000012ff */
[----:B------:R-:W-:Y:S02]  /*e570*/  SHF.R.U64 R104, R104, 0x3, RZ ;  /* 0x0000000368687819 */ /* 0x000fe400000012ff */
[----:B------:R-:W-:Y:S02]  /*e580*/  SHF.R.U64 R106, R106, 0x3, RZ ;  /* 0x000000036a6a7819 */ /* 0x000fe400000012ff */
[----:B------:R-:W-:Y:S02]  /*e590*/  SHF.R.U64 R108, R108, 0x3, RZ ;  /* 0x000000036c6c7819 */ /* 0x000fe400000012ff */
[----:B------:R-:W-:Y:S02]  /*e5a0*/  SHF.R.U64 R6, R6, 0x3, RZ ;  /* 0x0000000306067819 */ /* 0x000fe400000012ff */
[----:B------:R-:W-:Y:S02]  /*e5b0*/  SHF.R.U64 R8, R8, 0x3, RZ ;  /* 0x0000000308087819 */ /* 0x000fe400000012ff */
[----:B------:R-:W-:-:S02]  /*e5c0*/  SHF.R.U64 R10, R10, 0x3, RZ ;  /* 0x000000030a0a7819 */ /* 0x000fc400000012ff */
[----:B------:R-:W-:Y:S01]  /*e5d0*/  LOP3.LUT R102, R102, R103, RZ, 0x3c, !PT ;  /* 0x0000006766667212 */ /* 0x000fe200078e3cff */
[--C-:B------:R-:W-:Y:S01]  /*e5e0*/  IMAD.X R103, RZ, RZ, R159.reuse, P5 ;  /* 0x000000ffff677224 */ /* 0x100fe200028e069f */
[----:B------:R-:W-:Y:S02]  /*e5f0*/  LOP3.LUT R104, R104, R105, RZ, 0x3c, !PT ;  /* 0x0000006968687212 */ /* 0x000fe400078e3cff */
[----:B------:R-:W-:Y:S01]  /*e600*/  LOP3.LUT R106, R106, R107, RZ, 0x3c, !PT ;  /* 0x0000006b6a6a7212 */ /* 0x000fe200078e3cff */
[--C-:B------:R-:W-:Y:S01]  /*e610*/  IMAD.X R107, RZ, RZ, R159.reuse, P0 ;  /* 0x000000ffff6b7224 */ /* 0x100fe200000e069f */
[----:B------:R-:W-:Y:S01]  /*e620*/  LOP3.LUT R108, R108, R109, RZ, 0x3c, !PT ;  /* 0x0000006d6c6c7212 */ /* 0x000fe200078e3cff */
[----:B------:R-:W-:Y:S01]  /*e630*/  IMAD.X R109, RZ, RZ, R159, P1 ;  /* 0x000000ffff6d7224 */ /* 0x000fe200008e069f */
[----:B------:R-:W-:Y:S02]  /*e640*/  LOP3.LUT R6, R6, R119, RZ, 0x3c, !PT ;  /* 0x0000007706067212 */ /* 0x000fe400078e3cff */
[----:B------:R-:W-:-:S02]  /*e650*/  LOP3.LUT R8, R8, R117, RZ, 0x3c, !PT ;  /* 0x0000007508087212 */ /* 0x000fc400078e3cff */
[----:B------:R-:W-:Y:S02]  /*e660*/  LOP3.LUT R10, R10, R115, RZ, 0x3c, !PT ;  /* 0x000000730a0a7212 */ /* 0x000fe400078e3cff */
[----:B------:R-:W-:Y:S02]  /*e670*/  IADD3.X R105, RZ, R159, RZ, P6, !PT ;  /* 0x0000009fff697210 */ /* 0x000fe400037fe4ff */
[C---:B------:R-:W-:Y:S02]  /*e680*/  IADD3 R115, P4, R158.reuse, 0x9000, RZ ;  /* 0x000090009e737810 */ /* 0x040fe40007f9e0ff */
[C---:B------:R-:W-:Y:S02]  /*e690*/  IADD3 R117, P5, R158.reuse, 0xa000, RZ ;  /* 0x0000a0009e757810 */ /* 0x040fe40007fbe0ff */
[C---:B------:R-:W-:Y:S02]  /*e6a0*/  IADD3 R119, P6, R158.reuse, 0xb000, RZ ;  /* 0x0000b0009e777810 */ /* 0x040fe40007fde0ff */
[----:B------:R-:W-:-:S02]  /*e6b0*/  IADD3 R121, P0, R158, 0xc000, RZ ;  /* 0x0000c0009e797810 */ /* 0x000fc40007f1e0ff */
[----:B------:R-:W-:Y:S02]  /*e6c0*/  IADD3 R123, P1, R158, 0xd000, RZ ;  /* 0x0000d0009e7b7810 */ /* 0x000fe40007f3e0ff */
[----:B------:R-:W-:Y:S02]  /*e6d0*/  LOP3.LUT R114, R115, 0x380, RZ, 0xc0, !PT ;  /* 0x0000038073727812 */ /* 0x000fe400078ec0ff */
[----:B------:R-:W-:Y:S02]  /*e6e0*/  LOP3.LUT R116, R117, 0x380, RZ, 0xc0, !PT ;  /* 0x0000038075747812 */ /* 0x000fe400078ec0ff */
[----:B------:R-:W-:Y:S02]  /*e6f0*/  LOP3.LUT R118, R119, 0x380, RZ, 0xc0, !PT ;  /* 0x0000038077767812 */ /* 0x000fe400078ec0ff */
[----:B------:R-:W-:Y:S02]  /*e700*/  LOP3.LUT R120, R121, 0x380, RZ, 0xc0, !PT ;  /* 0x0000038079787812 */ /* 0x000fe400078ec0ff */
[----:B------:R-:W-:-:S02]  /*e710*/  LOP3.LUT R122, R123, 0x380, RZ, 0xc0, !PT ;  /* 0x000003807b7a7812 */ /* 0x000fc400078ec0ff */
[----:B------:R-:W-:Y:S02]  /*e720*/  LOP3.LUT R29, R158, 0x380, RZ, 0xc0, !PT ;  /* 0x000003809e1d7812 */ /* 0x000fe400078ec0ff */
[----:B------:R-:W-:Y:S02]  /*e730*/  MOV R160, R6 ;  /* 0x0000000600a07202 */ /* 0x000fe40000000f00 */
[----:B------:R-:W-:Y:S02]  /*e740*/  SHF.R.U64 R114, R114, 0x3, RZ ;  /* 0x0000000372727819 */ /* 0x000fe400000012ff */
[----:B------:R-:W-:Y:S02]  /*e750*/  SHF.R.U64 R116, R116, 0x3, RZ ;  /* 0x0000000374747819 */ /* 0x000fe400000012ff */
[----:B------:R-:W-:Y:S02]  /*e760*/  SHF.R.U64 R118, R118, 0x3, RZ ;  /* 0x0000000376767819 */ /* 0x000fe400000012ff */
[----:B------:R-:W-:-:S02]  /*e770*/  SHF.R.U64 R120, R120, 0x3, RZ ;  /* 0x0000000378787819 */ /* 0x000fc400000012ff */
[----:B------:R-:W-:Y:S02]  /*e780*/  SHF.R.U64 R122, R122, 0x3, RZ ;  /* 0x000000037a7a7819 */ /* 0x000fe400000012ff */
[----:B------:R-:W-:Y:S02]  /*e790*/  SHF.R.U64 R29, R29, 0x3, RZ ;  /* 0x000000031d1d7819 */ /* 0x000fe400000012ff */
[----:B------:R-:W-:Y:S01]  /*e7a0*/  F2FP.F16.F32.PACK_AB R6, R37, R173 ;  /* 0x000000ad2506723e */ /* 0x000fe200000000ff */
[----:B------:R-:W-:Y:S01]  /*e7b0*/  VIADD R37, R200, UR60 ;  /* 0x0000003cc8257c36 */ /* 0x000fe20008000000 */
[----:B------:R-:W-:Y:S01]  /*e7c0*/  LOP3.LUT R114, R114, R115, RZ, 0x3c, !PT ;  /* 0x0000007372727212 */ /* 0x000fe200078e3cff */
[--C-:B------:R-:W-:Y:S01]  /*e7d0*/  IMAD.X R115, RZ, RZ, R159.reuse, P4 ;  /* 0x000000ffff737224 */ /* 0x100fe200020e069f */
[----:B------:R-:W-:Y:S01]  /*e7e0*/  LOP3.LUT R116, R116, R117, RZ, 0x3c, !PT ;  /* 0x0000007574747212 */ /* 0x000fe200078e3cff */
[----:B------:R-:W-:Y:S01]  /*e7f0*/  IMAD.X R117, RZ, RZ, R159, P5 ;  /* 0x000000ffff757224 */ /* 0x000fe200028e069f */
[----:B------:R-:W-:Y:S01]  /*e800*/  LOP3.LUT R118, R118, R119, RZ, 0x3c, !PT ;  /* 0x0000007776767212 */ /* 0x000fe200078e3cff */
[----:B-1----:R-:W-:Y:S01]  /*e810*/  @P2 IMAD.HI.U32 R34, R37, R34, RZ ;  /* 0x0000002225222227 */ /* 0x002fe200078e00ff */
[----:B------:R-:W-:-:S02]  /*e820*/  LOP3.LUT R120, R120, R121, RZ, 0x3c, !PT ;  /* 0x0000007978787212 */ /* 0x000fc400078e3cff */
[----:B------:R-:W-:Y:S01]  /*e830*/  LOP3.LUT R122, R122, R123, RZ, 0x3c, !PT ;  /* 0x0000007b7a7a7212 */ /* 0x000fe200078e3cff */
[--C-:B------:R-:W-:Y:S01]  /*e840*/  IMAD.X R121, RZ, RZ, R159.reuse, P0 ;  /* 0x000000ffff797224 */ /* 0x100fe200000e069f */
[----:B------:R-:W-:Y:S01]  /*e850*/  LOP3.LUT R28, R29, R158, RZ, 0x3c, !PT ;  /* 0x0000009e1d1c7212 */ /* 0x000fe200078e3cff */
[--C-:B------:R-:W-:Y:S01]  /*e860*/  IMAD.X R123, RZ, RZ, R159.reuse, P1 ;  /* 0x000000ffff7b7224 */ /* 0x100fe200008e069f */
[----:B------:R-:W-:Y:S01]  /*e870*/  IADD3.X R119, RZ, R159, RZ, P6, !PT ;  /* 0x0000009fff777210 */ /* 0x000fe200037fe4ff */
[----:B------:R-:W-:Y:S01]  /*e880*/  IMAD.MOV.U32 R29, RZ, RZ, R159 ;  /* 0x000000ffff1d7224 */ /* 0x000fe200078e009f */
[----:B------:R-:W-:Y:S02]  /*e890*/  MOV R159, R8 ;  /* 0x00000008009f7202 */ /* 0x000fe40000000f00 */
[----:B------:R-:W-:Y:S02]  /*e8a0*/  MOV R158, R10 ;  /* 0x0000000a009e7202 */ /* 0x000fe40000000f00 */
[----:B------:R-:W-:-:S02]  /*e8b0*/  MOV R198, R14 ;  /* 0x0000000e00c67202 */ /* 0x000fc40000000f00 */
[----:B------:R-:W-:Y:S02]  /*e8c0*/  F2FP.F16.F32.PACK_AB R4, R33, R172 ;  /* 0x000000ac2104723e */ /* 0x000fe400000000ff */
[----:B------:R-:W-:Y:S02]  /*e8d0*/  F2FP.F16.F32.PACK_AB R7, R39, R38 ;  /* 0x000000262707723e */ /* 0x000fe400000000ff */
[----:B------:R-:W-:Y:S02]  /*e8e0*/  MOV R22, R12 ;  /* 0x0000000c00167202 */ /* 0x000fe40000000f00 */
[----:B------:R-:W-:Y:S01]  /*e8f0*/  MOV R150, R150 ;  /* 0x0000009600967202 */ /* 0x000fe20000000f00 */
[----:B------:R1:W-:Y:S01]  /*e900*/  STSM.16.M88.4 [R198], R4 ;  /* 0x00000004c6007844 */ /* 0x0003e20000000200 */
[----:B------:R-:W-:Y:S02]  /*e910*/  F2FP.F16.F32.PACK_AB R8, R41, R174 ;  /* 0x000000ae2908723e */ /* 0x000fe400000000ff */
[----:B------:R-:W-:-:S02]  /*e920*/  F2FP.F16.F32.PACK_AB R9, R43, R42 ;  /* 0x0000002a2b09723e */ /* 0x000fc400000000ff */
[----:B------:R-:W-:Y:S02]  /*e930*/  F2FP.F16.F32.PACK_AB R10, R45, R175 ;  /* 0x000000af2d0a723e */ /* 0x000fe400000000ff */
[----:B------:R-:W-:Y:S02]  /*e940*/  F2FP.F16.F32.PACK_AB R11, R47, R46 ;  /* 0x0000002e2f0b723e */ /* 0x000fe400000000ff */
[----:B------:R-:W-:Y:S02]  /*e950*/  MOV R156, R156 ;  /* 0x0000009c009c7202 */ /* 0x000fe40000000f00 */
[----:B------:R-:W-:Y:S01]  /*e960*/  F2FP.F16.F32.PACK_AB R12, R49, R176 ;  /* 0x000000b0310c723e */ /* 0x000fe200000000ff */
[----:B------:R3:W-:Y:S01]  /*e970*/  STSM.16.M88.4 [R150], R8 ;  /* 0x0000000896007844 */ /* 0x0007e20000000200 */
[----:B------:R-:W-:Y:S02]  /*e980*/  F2FP.F16.F32.PACK_AB R13, R51, R50 ;  /* 0x00000032330d723e */ /* 0x000fe400000000ff */
[----:B------:R-:W-:-:S02]  /*e990*/  F2FP.F16.F32.PACK_AB R14, R53, R177 ;  /* 0x000000b1350e723e */ /* 0x000fc400000000ff */
[----:B------:R-:W-:Y:S02]  /*e9a0*/  F2FP.F16.F32.PACK_AB R15, R55, R54 ;  /* 0x00000036370f723e */ /* 0x000fe400000000ff */
[----:B------:R-:W-:Y:S02]  /*e9b0*/  MOV R130, R130 ;  /* 0x0000008200827202 */ /* 0x000fe40000000f00 */
[----:B0-----:R-:W-:Y:S01]  /*e9c0*/  F2FP.F16.F32.PACK_AB R24, R57, R178 ;  /* 0x000000b23918723e */ /* 0x001fe200000000ff */
[----:B------:R-:W-:Y:S01]  /*e9d0*/  STSM.16.M88.4 [R156], R12 ;  /* 0x0000000c9c007844 */ /* 0x000fe20000000200 */
[----:B------:R-:W-:Y:S02]  /*e9e0*/  F2FP.F16.F32.PACK_AB R25, R59, R58 ;  /* 0x0000003a3b19723e */ /* 0x000fe400000000ff */
[----:B------:R-:W-:Y:S02]  /*e9f0*/  F2FP.F16.F32.PACK_AB R26, R61, R179 ;  /* 0x000000b33d1a723e */ /* 0x000fe400000000ff */
[----:B------:R-:W-:-:S02]  /*ea00*/  F2FP.F16.F32.PACK_AB R27, R63, R62 ;  /* 0x0000003e3f1b723e */ /* 0x000fc400000000ff */
[----:B------:R-:W-:Y:S02]  /*ea10*/  MOV R33, R37 ;  /* 0x0000002500217202 */ /* 0x000fe40000000f00 */
[----:B--2---:R-:W-:Y:S01]  /*ea20*/  @P2 SHF.R.U32.HI R33, RZ, R35, R34 ;  /* 0x00000023ff212219 */ /* 0x004fe20000011622 */
[----:B------:R0:W-:Y:S01]  /*ea30*/  STSM.16.M88.4 [R130], R24 ;  /* 0x0000001882007844 */ /* 0x0001e20000000200 */
[----:B------:R-:W-:Y:S02]  /*ea40*/  MOV R154, R154 ;  /* 0x0000009a009a7202 */ /* 0x000fe40000000f00 */
[----:B-1----:R-:W-:Y:S02]  /*ea50*/  F2FP.F16.F32.PACK_AB R4, R65, R180 ;  /* 0x000000b44104723e */ /* 0x002fe400000000ff */
[----:B------:R-:W-:Y:S02]  /*ea60*/  F2FP.F16.F32.PACK_AB R5, R67, R66 ;  /* 0x000000424305723e */ /* 0x000fe400000000ff */
[----:B------:R-:W-:-:S02]  /*ea70*/  F2FP.F16.F32.PACK_AB R6, R69, R181 ;  /* 0x000000b54506723e */ /* 0x000fc400000000ff */
[----:B------:R-:W-:Y:S01]  /*ea80*/  F2FP.F16.F32.PACK_AB R7, R71, R70 ;  /* 0x000000464707723e */ /* 0x000fe200000000ff */
[----:B------:R-:W1:Y:S01]  /*ea90*/  @P2 LDC R69, c[0x0][0xbf0] ;  /* 0x0002fc00ff452b82 */ /* 0x000e620000000800 */
[----:B------:R-:W-:Y:S02]  /*eaa0*/  MOV R152, R152 ;  /* 0x0000009800987202 */ /* 0x000fe40000000f00 */
[----:B---3--:R-:W-:Y:S01]  /*eab0*/  F2FP.F16.F32.PACK_AB R8, R73, R182 ;  /* 0x000000b64908723e */ /* 0x008fe200000000ff */
[----:B------:R-:W-:Y:S01]  /*eac0*/  STSM.16.M88.4 [R154], R4 ;  /* 0x000000049a007844 */ /* 0x000fe20000000200 */
[----:B------:R-:W-:Y:S01]  /*ead0*/  F2FP.F16.F32.PACK_AB R9, R75, R74 ;  /* 0x0000004a4b09723e */ /* 0x000fe200000000ff */
[----:B0-----:R-:W-:Y:S01]  /*eae0*/  IMAD.MOV R24, RZ, RZ, -R33 ;  /* 0x000000ffff187224 */ /* 0x001fe200078e0a21 */
[----:B------:R-:W-:Y:S02]  /*eaf0*/  F2FP.F16.F32.PACK_AB R10, R77, R183 ;  /* 0x000000b74d0a723e */ /* 0x000fe400000000ff */
[----:B------:R-:W-:Y:S01]  /*eb00*/  F2FP.F16.F32.PACK_AB R11, R79, R78 ;  /* 0x0000004e4f0b723e */ /* 0x000fe200000000ff */
[----:B------:R-:W-:Y:S01]  /*eb10*/  IMAD R35, R197, R24, R37 ;  /* 0x00000018c5237224 */ /* 0x000fe200078e0225 */
[----:B------:R-:W-:-:S02]  /*eb20*/  MOV R146, R146 ;  /* 0x0000009200927202 */ /* 0x000fc40000000f00 */
[----:B------:R-:W-:Y:S01]  /*eb30*/  F2FP.F16.F32.PACK_AB R12, R81, R184 ;  /* 0x000000b8510c723e */ /* 0x000fe200000000ff */
[----:B------:R0:W-:Y:S01]  /*eb40*/  STSM.16.M88.4 [R152], R8 ;  /* 0x0000000898007844 */ /* 0x0001e20000000200 */
        /* <DEDUP_REMOVED lines=8> */
[----:B------:R-:W-:Y:S01]  /*ebd0*/  F2FP.F16.F32.PACK_AB R27, R95, R94 ;  /* 0x0000005e5f1b723e */ /* 0x000fe200000000ff */
[----:B0-----:R-:W-:Y:S01]  /*ebe0*/  IMAD.U32 R10, RZ, RZ, UR5 ;  /* 0x00000005ff0a7e24 */ /* 0x001fe2000f8e00ff */
[----:B------:R-:W-:Y:S01]  /*ebf0*/  SHF.R.S32.HI R9, RZ, 0x1f, R33 ;  /* 0x0000001fff097819 */ /* 0x000fe20000011421 */
[----:B------:R-:W-:Y:S01]  /*ec00*/  ULDC UR5, c[0x0][0xa88] ;  /* 0x0002a20000057ab9 */ /* 0x000fe20000000800 */
[----:B------:R-:W-:Y:S01]  /*ec10*/  SHF.R.S32.HI R8, RZ, 0x1f, R35 ;  /* 0x0000001fff087819 */ /* 0x000fe20000011423 */
[----:B------:R-:W-:Y:S01]  /*ec20*/  STSM.16.M88.4 [R142], R24 ;  /* 0x000000188e007844 */ /* 0x000fe20000000200 */
[----:B------:R-:W-:Y:S02]  /*ec30*/  MOV R138, R138 ;  /* 0x0000008a008a7202 */ /* 0x000fe40000000f00 */
[----:B------:R-:W-:-:S02]  /*ec40*/  F2FP.F16.F32.PACK_AB R4, R97, R188 ;  /* 0x000000bc6104723e */ /* 0x000fc400000000ff */
[----:B------:R-:W-:Y:S01]  /*ec50*/  F2FP.F16.F32.PACK_AB R5, R99, R98 ;  /* 0x000000626305723e */ /* 0x000fe200000000ff */
[----:B--2---:R-:W-:Y:S01]  /*ec60*/  VIADD R14, R212, UR60 ;  /* 0x0000003cd40e7c36 */ /* 0x004fe20008000000 */
[----:B------:R-:W-:Y:S02]  /*ec70*/  IADD3 R12, P0, R33, UR6, RZ ;  /* 0x00000006210c7c10 */ /* 0x000fe4000ff1e0ff */
[----:B------:R-:W-:Y:S02]  /*ec80*/  F2FP.F16.F32.PACK_AB R6, R101, R189 ;  /* 0x000000bd6506723e */ /* 0x000fe400000000ff */
[----:B------:R-:W-:Y:S01]  /*ec90*/  IADD3.X R13, R9, UR7, R10, P0, !PT ;  /* 0x00000007090d7c10 */ /* 0x000fe200087fe40a */
[----:B------:R-:W-:Y:S01]  /*eca0*/  ULDC.64 UR6, c[0x0][0xb88] ;  /* 0x0002e20000067ab9 */ /* 0x000fe20000000a00 */
[----:B------:R-:W-:Y:S01]  /*ecb0*/  F2FP.F16.F32.PACK_AB R7, R18, R3 ;  /* 0x000000031207723e */ /* 0x000fe200000000ff */
[----:B------:R-:W-:Y:S01]  /*ecc0*/  IMAD R8, R8, UR6, RZ ;  /* 0x0000000608087c24 */ /* 0x000fe2000f8e02ff */
[----:B------:R-:W-:Y:S01]  /*ecd0*/  LOP3.LUT P0, RZ, R210, 0x3, RZ, 0xc0, !PT ;  /* 0x00000003d2ff7812 */ /* 0x000fe2000780c0ff */
[C---:B------:R-:W-:Y:S01]  /*ece0*/  IMAD.WIDE.U32 R12, R35.reuse, UR6, R12 ;  /* 0x00000006230c7c25 */ /* 0x040fe2000f8e000c */
[----:B------:R-:W-:Y:S01]  /*ecf0*/  MOV R134, R134 ;  /* 0x0000008600867202 */ /* 0x000fe20000000f00 */
[----:B------:R0:W-:Y:S01]  /*ed00*/  STSM.16.M88.4 [R138], R4 ;  /* 0x000000048a007844 */ /* 0x0001e20000000200 */
[----:B------:R-:W-:Y:S01]  /*ed10*/  F2FP.F16.F32.PACK_AB R9, R36, R32 ;  /* 0x000000202409723e */ /* 0x000fe200000000ff */
[----:B------:R-:W-:Y:S01]  /*ed20*/  IMAD R35, R35, UR7, R8 ;  /* 0x0000000723237c24 */ /* 0x000fe2000f8e0208 */
[----:B------:R-:W-:Y:S01]  /*ed30*/  ULDC.64 UR6, c[0x0][0xb50] ;  /* 0x0002d40000067ab9 */ /* 0x000fe20000000a00 */
[----:B------:R-:W-:Y:S01]  /*ed40*/  IMAD R3, R197, UR5, RZ ;  /* 0x00000005c5037c24 */ /* 0x000fe2000f8e02ff */
[----:B------:R-:W-:-:S02]  /*ed50*/  F2FP.F16.F32.PACK_AB R8, R166, R190 ;  /* 0x000000bea608723e */ /* 0x000fc400000000ff */
[----:B------:R-:W-:Y:S02]  /*ed60*/  F2FP.F16.F32.PACK_AB R10, R168, R191 ;  /* 0x000000bfa80a723e */ /* 0x000fe400000000ff */
[----:B------:R-:W-:Y:S02]  /*ed70*/  F2FP.F16.F32.PACK_AB R11, R44, R40 ;  /* 0x000000282c0b723e */ /* 0x000fe400000000ff */
[----:B------:R-:W-:Y:S02]  /*ed80*/  LEA R18, P3, R12, UR6, 0x2 ;  /* 0x000000060c127c11 */ /* 0x000fe4000f8610ff */
[----:B------:R-:W-:Y:S01]  /*ed90*/  ISETP.GE.OR P1, PT, R14, R3, P0 ;  /* 0x000000030e00720c */ /* 0x000fe20000726670 */
[----:B------:R2:W-:Y:S01]  /*eda0*/  STSM.16.M88.4 [R134], R8 ;  /* 0x0000000886007844 */ /* 0x0005e20000000200 */
[----:B------:R-:W-:Y:S01]  /*edb0*/  F2FP.F16.F32.PACK_AB R15, R92, R88 ;  /* 0x000000585c0f723e */ /* 0x000fe200000000ff */
[----:B0-----:R-:W-:Y:S01]  /*edc0*/  VIADD R4, R14, 0x8 ;  /* 0x000000080e047836 */ /* 0x001fe20000000000 */
[----:B------:R-:W-:Y:S01]  /*edd0*/  F2FP.F16.F32.PACK_AB R6, R170, R193 ;  /* 0x000000c1aa06723e */ /* 0x000fe200000000ff */
[----:B------:R-:W-:Y:S01]  /*ede0*/  IMAD.IADD R5, R13, 0x1, R35 ;  /* 0x000000010d057824 */ /* 0x000fe200078e0223 */
[----:B------:R-:W-:Y:S01]  /*edf0*/  F2FP.F16.F32.PACK_AB R7, R60, R56 ;  /* 0x000000383c07723e */ /* 0x000fe200000000ff */
[----:B------:R-:W-:Y:S01]  /*ee00*/  SHFL.IDX PT, R44, R18, RZ, 0x1c1f ;  /* 0x001c1fff122c7589 */ /* 0x000fe200000e0000 */
[----:B------:R-:W-:-:S02]  /*ee10*/  ISETP.GE.OR P0, PT, R4, R3, P0 ;  /* 0x000000030400720c */ /* 0x000fc40000706670 */
[----:B------:R-:W-:Y:S02]  /*ee20*/  LEA.HI.X R24, R12, UR7, R5, 0x2, P3 ;  /* 0x000000070c187c11 */ /* 0x000fe400098f1405 */
[----:B------:R-:W-:Y:S02]  /*ee30*/  F2FP.F16.F32.PACK_AB R4, R169, R192 ;  /* 0x000000c0a904723e */ /* 0x000fe400000000ff */
[----:B------:R-:W-:Y:S01]  /*ee40*/  F2FP.F16.F32.PACK_AB R5, R52, R48 ;  /* 0x000000303405723e */ /* 0x000fe200000000ff */
[----:B------:R-:W0:Y:S01]  /*ee50*/  SHFL.IDX PT, R45, R24, RZ, 0x1c1f ;  /* 0x001c1fff182d7589 */ /* 0x000e2200000e0000 */
[----:B------:R-:W-:Y:S02]  /*ee60*/  F2FP.F16.F32.PACK_AB R12, R129, R195 ;  /* 0x000000c3810c723e */ /* 0x000fe400000000ff */
[----:B--2---:R-:W-:Y:S01]  /*ee70*/  F2FP.F16.F32.PACK_AB R8, R171, R194 ;  /* 0x000000c2ab08723e */ /* 0x004fe200000000ff */
[----:B------:R-:W-:Y:S01]  /*ee80*/  STSM.16.M88.4 [R22], R4 ;  /* 0x0000000416007844 */ /* 0x000fe20000000200 */
[----:B------:R-:W-:-:S02]  /*ee90*/  F2FP.F16.F32.PACK_AB R9, R68, R64 ;  /* 0x000000404409723e */ /* 0x000fc400000000ff */
[----:B------:R-:W-:Y:S01]  /*eea0*/  F2FP.F16.F32.PACK_AB R10, R125, R124 ;  /* 0x0000007c7d0a723e */ /* 0x000fe200000000ff */
[----:B------:R-:W-:Y:S01]  /*eeb0*/  SHFL.IDX PT, R48, R18, 0x1, 0x1c1f ;  /* 0x003c1f0012307f89 */ /* 0x000fe200000e0000 */
[----:B------:R-:W-:Y:S02]  /*eec0*/  F2FP.F16.F32.PACK_AB R11, R76, R72 ;  /* 0x000000484c0b723e */ /* 0x000fe400000000ff */
[----:B------:R-:W-:Y:S01]  /*eed0*/  F2FP.F16.F32.PACK_AB R13, R84, R80 ;  /* 0x00000050540d723e */ /* 0x000fe200000000ff */
[----:B------:R-:W2:Y:S01]  /*eee0*/  SHFL.IDX PT, R49, R24, 0x1, 0x1c1f ;  /* 0x003c1f0018317f89 */ /* 0x000ea200000e0000 */
[----:B------:R-:W-:Y:S02]  /*eef0*/  F2FP.F16.F32.PACK_AB R14, R133, R132 ;  /* 0x00000084850e723e */ /* 0x000fe400000000ff */
[----:B------:R-:W-:Y:S01]  /*ef00*/  F2FP.F16.F32.PACK_AB R138, R141, R140 ;  /* 0x0000008c8d8a723e */ /* 0x000fe200000000ff */
[----:B------:R-:W-:Y:S01]  /*ef10*/  STSM.16.M88.4 [R158], R8 ;  /* 0x000000089e007844 */ /* 0x000fe20000000200 */
[----:B------:R-:W-:-:S02]  /*ef20*/  F2FP.F16.F32.PACK_AB R139, R162, R128 ;  /* 0x00000080a28b723e */ /* 0x000fc400000000ff */
[----:B------:R-:W-:Y:S01]  /*ef30*/  F2FP.F16.F32.PACK_AB R146, R149, R148 ;  /* 0x000000949592723e */ /* 0x000fe200000000ff */
[----:B------:R-:W-:Y:S01]  /*ef40*/  STSM.16.M88.4 [R159], R12 ;  /* 0x0000000c9f007844 */ /* 0x000fe20000000200 */
[----:B------:R-:W-:-:S03]  /*ef50*/  F2FP.F16.F32.PACK_AB R147, R167, R165 ;  /* 0x000000a5a793723e */ /* 0x000fc600000000ff */
[----:B------:R-:W-:Y:S04]  /*ef60*/  STSM.16.M88.4 [R160], R136 ;  /* 0x00000088a0007844 */ /* 0x000fe80000000200 */
[----:B------:R-:W-:Y:S01]  /*ef70*/  STSM.16.M88.4 [R161], R144 ;  /* 0x00000090a1007844 */ /* 0x000fe20000000200 */
[----:B------:R-:W-:Y:S01]  /*ef80*/  BAR.SYNC.DEFER_BLOCKING 0x1, 0x100 ;  /* 0x0044000000007b1d */ /* 0x000fe20000010000 */
[----:B------:R-:W-:-:S05]  /*ef90*/  UIMAD UR5, UR10, UR8, URZ ;  /* 0x000000080a0572a4 */ /* 0x000fca000f8e023f */
[----:B0-----:R0:W-:Y:S04]  /*efa0*/  @!P1 ST.E desc[UR36][R44.64], R0 ;  /* 0x000000002c009985 */ /* 0x0011e8000c101924 */
[----:B--2---:R2:W-:Y:S04]  /*efb0*/  @!P0 ST.E desc[UR36][R48.64], R2 ;  /* 0x0000000230008985 */ /* 0x0045e8000c101924 */
[----:B------:R3:W5:Y:S01]  /*efc0*/  LD.E.128 R32, desc[UR36][R16.64] ;  /* 0x0000002410207980 */ /* 0x000762000c101d00 */
[----:B0-----:R-:W-:Y:S01]  /*efd0*/  IMAD R0, R205, 0x20, R208 ;  /* 0x00000020cd007824 */ /* 0x001fe200078e02d0 */
[----:B------:R-:W-:-:S02]  /*efe0*/  UIMAD.WIDE.U32 UR6, UR11, UR8, URZ ;  /* 0x000000080b0672a5 */ /* 0x000fc4000f8e003f */
[----:B------:R0:W5:Y:S01]  /*eff0*/  LD.E.128 R36, desc[UR36][R20.64] ;  /* 0x0000002414247980 */ /* 0x000162000c101d00 */
[----:B---3--:R-:W3:Y:S01]  /*f000*/  @P2 LDC R17, c[0x0][0xbec] ;  /* 0x0002fb00ff112b82 */ /* 0x008ee20000000800 */
[----:B------:R-:W-:Y:S01]  /*f010*/  IADD3 R18, R0, UR60, RZ ;  /* 0x0000003c00127c10 */ /* 0x000fe2000fffe0ff */
[----:B------:R-:W-:Y:S01]  /*f020*/  UIMAD UR5, UR11, UR9, UR5 ;  /* 0x000000090b0572a4 */ /* 0x000fe2000f8e0205 */
[----:B------:R4:W5:Y:S02]  /*f030*/  LD.E.128 R24, desc[UR36][R28.64] ;  /* 0x000000241c187980 */ /* 0x000964000c101d00 */
[----:B------:R-:W-:Y:S01]  /*f040*/  ULDC.64 UR10, c[0x0][0xaf0] ;  /* 0x0002bc00000a7ab9 */ /* 0x000fe20000000a00 */
[----:B------:R-:W-:Y:S01]  /*f050*/  UIADD3 UR7, UR7, UR5, URZ ;  /* 0x0000000507077290 */ /* 0x000fe2000fffe03f */
[----:B------:R-:W5:Y:S01]  /*f060*/  LD.E.128 R100, desc[UR36][R102.64] ;  /* 0x0000002466647980 */ /* 0x000f62000c101d00 */
[----:B------:R-:W-:Y:S01]  /*f070*/  UIMAD UR8, UR12, UR10, URZ ;  /* 0x0000000a0c0872a4 */ /* 0x000fe2000f8e023f */
[----:B0-----:R-:W-:Y:S01]  /*f080*/  IMAD.MOV.U32 R21, RZ, RZ, R18 ;  /* 0x000000ffff157224 */ /* 0x001fe200078e0012 */
[----:B------:R-:W-:Y:S01]  /*f090*/  UIMAD.WIDE.U32 UR6, UR13, UR10, UR6 ;  /* 0x0000000a0d0672a5 */ /* 0x000fe2000f8e0006 */
[----:B------:R4:W5:Y:S01]  /*f0a0*/  LD.E.128 R4, desc[UR36][R104.64] ;  /* 0x0000002468047980 */ /* 0x000962000c101d00 */
[----:B------:R-:W-:-:S03]  /*f0b0*/  UIMAD UR5, UR13, UR11, UR8 ;  /* 0x0000000b0d0572a4 */ /* 0x000fc6000f8e0208 */
[----:B------:R-:W-:Y:S01]  /*f0c0*/  ULDC.64 UR8, c[0x0][0xae0] ;  /* 0x0002b80000087ab9 */ /* 0x000fe20000000a00 */
[----:B------:R-:W-:Y:S01]  /*f0d0*/  UIADD3 UR5, UR7, UR5, URZ ;  /* 0x0000000507057290 */ /* 0x000fe2000fffe03f */
[----:B------:R4:W5:Y:S04]  /*f0e0*/  LD.E.128 R8, desc[UR36][R106.64] ;  /* 0x000000246a087980 */ /* 0x000968000c101d00 */
[----:B------:R4:W5:Y:S01]  /*f0f0*/  LD.E.128 R12, desc[UR36][R108.64] ;  /* 0x000000246c0c7980 */ /* 0x000962000c101d00 */
[----:B---3--:R-:W-:-:S03]  /*f100*/  @P2 IMAD.HI.U32 R0, R18, R17, RZ ;  /* 0x0000001112002227 */ /* 0x008fc600078e00ff */
[----:B------:R4:W5:Y:S02]  /*f110*/  LD.E.128 R40, desc[UR36][R110.64] ;  /* 0x000000246e287980 */ /* 0x000964000c101d00 */
[----:B-1----:R-:W-:Y:S02]  /*f120*/  @P2 SHF.R.U32.HI R21, RZ, R69, R0 ;  /* 0x00000045ff152219 */ /* 0x002fe40000011600 */
[----:B------:R4:W5:Y:S02]  /*f130*/  LD.E.128 R56, desc[UR36][R112.64] ;  /* 0x0000002470387980 */ /* 0x000964000c101d00 */
[--C-:B------:R-:W-:Y:S01]  /*f140*/  SHF.R.S32.HI R0, RZ, 0x1f, R21.reuse ;  /* 0x0000001fff007819 */ /* 0x100fe20000011415 */
[----:B--2---:R-:W-:Y:S01]  /*f150*/  IMAD.MOV R2, RZ, RZ, -R21 ;  /* 0x000000ffff027224 */ /* 0x004fe200078e0a15 */
[----:B------:R4:W5:Y:S01]  /*f160*/  LD.E.128 R44, desc[UR36][R114.64] ;  /* 0x00000024722c7980 */ /* 0x000962000c101d00 */
[----:B------:R-:W-:Y:S02]  /*f170*/  IMAD.U32 R17, RZ, RZ, UR7 ;  /* 0x00000007ff117e24 */ /* 0x000fe4000f8e00ff */
[----:B------:R-:W-:Y:S01]  /*f180*/  IMAD.U32 R16, RZ, RZ, UR6 ;  /* 0x00000006ff107e24 */ /* 0x000fe2000f8e00ff */
[----:B------:R4:W5:Y:S01]  /*f190*/  LD.E.128 R48, desc[UR36][R116.64] ;  /* 0x0000002474307980 */ /* 0x000962000c101d00 */
[----:B------:R-:W-:Y:S01]  /*f1a0*/  IMAD.U32 R17, RZ, RZ, UR5 ;  /* 0x00000005ff117e24 */ /* 0x000fe2000f8e00ff */
[----:B------:R-:W-:Y:S01]  /*f1b0*/  ULDC.64 UR6, c[0x0][0xad8] ;  /* 0x0002b60000067ab9 */ /* 0x000fe20000000a00 */
[----:B------:R-:W-:Y:S01]  /*f1c0*/  IMAD R0, R0, UR8, RZ ;  /* 0x0000000800007c24 */ /* 0x000fe2000f8e02ff */
[----:B------:R4:W5:Y:S01]  /*f1d0*/  LD.E.128 R52, desc[UR36][R118.64] ;  /* 0x0000002476347980 */ /* 0x000962000c101d00 */
[----:B------:R-:W-:-:S02]  /*f1e0*/  IMAD R197, R197, R2, R18 ;  /* 0x00000002c5c57224 */ /* 0x000fc400078e0212 */
[C---:B------:R-:W-:Y:S01]  /*f1f0*/  IMAD R69, R21.reuse, UR9, R0 ;  /* 0x0000000915457c24 */ /* 0x040fe2000f8e0200 */
[----:B------:R4:W5:Y:S01]  /*f200*/  LD.E.128 R64, desc[UR36][R120.64] ;  /* 0x0000002478407980 */ /* 0x000962000c101d00 */
[----:B------:R-:W-:Y:S01]  /*f210*/  IMAD.WIDE.U32 R16, R21, UR8, R16 ;  /* 0x0000000815107c25 */ /* 0x000fe2000f8e0010 */
[----:B------:R-:W-:Y:S02]  /*f220*/  SHF.R.S32.HI R0, RZ, 0x1f, R197 ;  /* 0x0000001fff007819 */ /* 0x000fe400000114c5 */
[----:B------:R4:W5:Y:S04]  /*f230*/  LD.E.128 R60, desc[UR36][R122.64] ;  /* 0x000000247a3c7980 */ /* 0x000968000c101d00 */
[----:B------:R-:W5:Y:S04]  /*f240*/  LD.E.128 R124, desc[UR36][R126.64] ;  /* 0x000000247e7c7980 */ /* 0x000f68000c101d00 */
[----:B------:R-:W5:Y:S01]  /*f250*/  LD.E.128 R28, desc[UR36][R30.64] ;  /* 0x000000241e1c7980 */ /* 0x000f62000c101d00 */
[----:B------:R-:W-:Y:S01]  /*f260*/  @!PT LDS RZ, [RZ] ;  /* 0x00000000fffff984 */ /* 0x000fe20000000800 */
[----:B------:R-:W-:Y:S01]  /*f270*/  @!PT LDS RZ, [RZ] ;  /* 0x00000000fffff984 */ /* 0x000fe20000000800 */
[----:B------:R-:W-:Y:S01]  /*f280*/  @!PT LDS RZ, [RZ] ;  /* 0x00000000fffff984 */ /* 0x000fe20000000800 */
[----:B------:R-:W-:Y:S01]  /*f290*/  @!PT LDS RZ, [RZ] ;  /* 0x00000000fffff984 */ /* 0x000fe20000000800 */
[----:B------:R0:W-:Y:S06]  /*f2a0*/  MEMBAR.ALL.CTA ;  /* 0x0000000000007992 */ /* 0x0001ec0000008000 */
[----:B0-----:R-:W0:Y:S01]  /*f2b0*/  FENCE.VIEW.ASYNC.S ;  /* 0x00000000000073c6 */ /* 0x001e220000000000 */
[----:B------:R-:W-:Y:S01]  /*f2c0*/  IADD3 R17, R17, R69, RZ ;  /* 0x0000004511117210 */ /* 0x000fe20007ffe0ff */
[----:B------:R-:W-:-:S02]  /*f2d0*/  IMAD R2, R0, UR6, RZ ;  /* 0x0000000600027c24 */ /* 0x000fc4000f8e02ff */
[----:B------:R-:W-:Y:S02]  /*f2e0*/  VIADD R22, R208, UR60 ;  /* 0x0000003cd0167c36 */ /* 0x000fe40008000000 */
[C---:B------:R-:W-:Y:S02]  /*f2f0*/  IMAD R21, R197.reuse, UR7, R2 ;  /* 0x00000007c5157c24 */ /* 0x040fe4000f8e0202 */
[----:B------:R-:W-:Y:S01]  /*f300*/  IMAD.WIDE.U32 R16, R197, UR6, R16 ;  /* 0x00000006c5107c25 */ /* 0x000fe2000f8e0010 */
[C---:B------:R-:W-:Y:S01]  /*f310*/  ISETP.GE.AND P2, PT, R22.reuse, R3, PT ;  /* 0x000000031600720c */ /* 0x040fe20003f46270 */
[----:B------:R-:W-:Y:S02]  /*f320*/  ULDC.64 UR6, c[0x0][0xa80] ;  /* 0x0002a00000067ab9 */ /* 0x000fe40000000a00 */
[----:B------:R-:W-:Y:S01]  /*f330*/  VIADD R0, R22, 0x20 ;  /* 0x0000002016007836 */ /* 0x000fe20000000000 */
[----:B------:R-:W-:Y:S01]  /*f340*/  LEA R2, P3, R16, UR6, 0x1 ;  /* 0x0000000610027c11 */ /* 0x000fe2000f8608ff */
[----:B------:R-:W-:-:S02]  /*f350*/  IMAD.IADD R17, R17, 0x1, R21 ;  /* 0x0000000111117824 */ /* 0x000fc400078e0215 */
[----:B------:R-:W-:Y:S01]  /*f360*/  VIADD R196, R196, 0x30820 ;  /* 0x00030820c4c47836 */ /* 0x000fe20000000000 */
[-C--:B------:R-:W-:Y:S01]  /*f370*/  ISETP.GE.AND P1, PT, R0, R3.reuse, PT ;  /* 0x000000030000720c */ /* 0x080fe20003f26270 */
[----:B------:R-:W-:Y:S01]  /*f380*/  VIADD R0, R22, 0x40 ;  /* 0x0000004016007836 */ /* 0x000fe20000000000 */
[----:B------:R-:W-:Y:S02]  /*f390*/  LEA.HI.X R18, R16, UR7, R17, 0x1, P3 ;  /* 0x0000000710127c11 */ /* 0x000fe400098f0c11 */
[----:B------:R-:W-:Y:S01]  /*f3a0*/  PRMT R196, RZ, 0x654, R196 ;  /* 0x00000654ffc47816 */ /* 0x000fe200000000c4 */
[----:B0-----:R4:W0:Y:S01]  /*f3b0*/  SHFL.IDX PT, R70, R2, RZ, 0x181f ;  /* 0x00181fff02467589 */ /* 0x00182200000e0000 */
[----:B------:R-:W-:Y:S01]  /*f3c0*/  ISETP.GE.AND P0, PT, R0, R3, PT ;  /* 0x000000030000720c */ /* 0x000fe20003f06270 */
[----:B------:R-:W-:Y:S01]  /*f3d0*/  BSSY B1, `(.L_x_1073) ;  /* 0x0000015000017945 */ /* 0x000fe20003800000 */
[----:B------:R4:W-:Y:S01]  /*f3e0*/  SYNCS.ARRIVE.TRANS64.RED.A1T0 RZ, [R196+URZ], RZ ;  /* 0x000000ffc4ff79a7 */ /* 0x0009e2000810043f */
[----:B------:R4:W1:Y:S02]  /*f3f0*/  SHFL.IDX PT, R0, R18, RZ, 0x181f ;  /* 0x00181fff12007589 */ /* 0x00086400000e0000 */
        /* <DEDUP_REMOVED lines=18> */
.L_x_1074:
[----:B------:R-:W-:Y:S05]  /*f520*/  BSYNC B1 ;  /* 0x0000000000017941 */ /* 0x000fea0003800000 */
.L_x_1073:
[----:B-1----:R1:W3:Y:S01]  /*f530*/  SHFL.IDX PT, R0, R18, 0x1, 0x181f ;  /* 0x00381f0012007f89 */ /* 0x0022e200000e0000 */
[----:B------:R-:W-:Y:S03]  /*f540*/  BSSY B1, `(.L_x_1075) ;  /* 0x0000014000017945 */ /* 0x000fe60003800000 */
[----:B--2---:R1:W2:Y:S01]  /*f550*/  SHFL.IDX PT, R20, R2, 0x1, 0x181f ;  /* 0x00381f0002147f89 */ /* 0x0042a200000e0000 */
[----:B------:R-:W-:Y:S05]  /*f560*/  @P1 BRA `(.L_x_1076) ;  /* 0x0000000000441947 */ /* 0x000fea0003800000 */
[----:B------:R-:W-:Y:S02]  /*f570*/  ULDC UR5, c[0x0][0xac8] ;  /* 0x0002b20000057ab9 */ /* 0x000fe40000000800 */
[----:B------:R-:W-:Y:S02]  /*f580*/  ISETP.GE.AND P4, PT, R23, UR5, PT ;  /* 0x0000000517007c0c */ /* 0x000fe4000bf86270 */
[----:B------:R-:W-:Y:S02]  /*f590*/  ISETP.GE.AND P3, PT, R203, UR5, PT ;  /* 0x00000005cb007c0c */ /* 0x000fe4000bf66270 */
[----:B------:R-:W-:Y:S02]  /*f5a0*/  ISETP.GE.AND P2, PT, R202, UR5, PT ;  /* 0x00000005ca007c0c */ /* 0x000fe4000bf46270 */
[----:B------:R-:W-:-:S07]  /*f5b0*/  ISETP.GE.AND P1, PT, R204, UR5, PT ;  /* 0x00000005cc007c0c */ /* 0x000fce000bf26270 */
[-C--:B--2--5:R-:W-:Y:S02]  /*f5c0*/  @!P4 LEA R4, P6, R23, R20.reuse, 0x1 ;  /* 0x000000141704c211 */ /* 0x0a4fe400078c08ff */
[----:B------:R-:W-:Y:S02]  /*f5d0*/  @!P3 LEA R6, P5, R203, R20, 0x1 ;  /* 0x00000014cb06b211 */ /* 0x000fe400078a08ff */
[----:B---3--:R-:W-:Y:S02]  /*f5e0*/  @!P4 LEA.HI.X R5, R23, R0, R218, 0x1, P6 ;  /* 0x000000001705c211 */ /* 0x008fe400030f0cda */
        /* <DEDUP_REMOVED lines=9> */
.L_x_1076:
[----:B------:R-:W-:Y:S05]  /*f680*/  BSYNC B1 ;  /* 0x0000000000017941 */ /* 0x000fea0003800000 */
.L_x_1075:
[----:B---3--:R3:W0:Y:S01]  /*f690*/  SHFL.IDX PT, R0, R18, 0x2, 0x181f ;  /* 0x00581f0012007f89 */ /* 0x00862200000e0000 */
[----:B------:R-:W-:Y:S03]  /*f6a0*/  BSSY B1, `(.L_x_1077) ;  /* 0x0000014000017945 */ /* 0x000fe60003800000 */
[----:B--2--5:R3:W2:Y:S01]  /*f6b0*/  SHFL.IDX PT, R10, R2, 0x2, 0x181f ;  /* 0x00581f00020a7f89 */ /* 0x0246a200000e0000 */
[----:B------:R-:W-:Y:S05]  /*f6c0*/  @P0 BRA `(.L_x_1078) ;  /* 0x0000000000440947 */ /* 0x000fea0003800000 */
[----:B------:R-:W-:Y:S02]  /*f6d0*/  ULDC UR5, c[0x0][0xac8] ;  /* 0x0002b20000057ab9 */ /* 0x000fe40000000800 */
[----:B------:R-:W-:Y:S02]  /*f6e0*/  ISETP.GE.AND P3, PT, R23, UR5, PT ;  /* 0x0000000517007c0c */ /* 0x000fe4000bf66270 */
[----:B------:R-:W-:Y:S02]  /*f6f0*/  ISETP.GE.AND P2, PT, R203, UR5, PT ;  /* 0x00000005cb007c0c */ /* 0x000fe4000bf46270 */
[----:B------:R-:W-:Y:S02]  /*f700*/  ISETP.GE.AND P1, PT, R202, UR5, PT ;  /* 0x00000005ca007c0c */ /* 0x000fe4000bf26270 */
[----:B------:R-:W-:-:S07]  /*f710*/  ISETP.GE.AND P0, PT, R204, UR5, PT ;  /* 0x00000005cc007c0c */ /* 0x000fce000bf06270 */
[-C--:B--2---:R-:W-:Y:S02]  /*f720*/  @!P3 LEA R4, P6, R23, R10.reuse, 0x1 ;  /* 0x0000000a1704b211 */ /* 0x084fe400078c08ff */
        /* <DEDUP_REMOVED lines=11> */
.L_x_1078:
[----:B------:R-:W-:Y:S05]  /*f7e0*/  BSYNC B1 ;  /* 0x0000000000017941 */ /* 0x000fea0003800000 */
.L_x_1077:
[----:B0-----:R-:W-:Y:S01]  /*f7f0*/  VIADD R0, R22, 0x60 ;  /* 0x0000006016007836 */ /* 0x001fe20000000000 */
[----:B-1-34-:R-:W0:Y:S04]  /*f800*/  SHFL.IDX PT, R18, R18, 0x3, 0x181f ;  /* 0x00781f0012127f89 */ /* 0x01ae2800000e0000 */
[----:B------:R-:W-:Y:S01]  /*f810*/  ISETP.GE.AND P0, PT, R0, R3, PT ;  /* 0x000000030000720c */ /* 0x000fe20003f06270 */
[----:B------:R1:W3:-:S12]  /*f820*/  SHFL.IDX PT, R8, R2, 0x3, 0x181f ;  /* 0x00781f0002087f89 */ /* 0x0002d800000e0000 */
[----:B-1----:R-:W-:Y:S05]  /*f830*/  @P0 BRA `(.L_x_1079) ;  /* 0x0000000c00380947 */ /* 0x002fea0003800000 */
[----:B------:R-:W-:Y:S02]  /*f840*/  ULDC UR5, c[0x0][0xac8] ;  /* 0x0002b20000057ab9 */ /* 0x000fe40000000800 */
[----:B------:R-:W-:Y:S02]  /*f850*/  ISETP.GE.AND P3, PT, R23, UR5, PT ;  /* 0x0000000517007c0c */ /* 0x000fe4000bf66270 */
[----:B------:R-:W-:Y:S02]  /*f860*/  ISETP.GE.AND P4, PT, R203, UR5, PT ;  /* 0x00000005cb007c0c */ /* 0x000fe4000bf86270 */
[----:B------:R-:W-:-:S09]  /*f870*/  ISETP.GE.AND P5, PT, R202, UR5, PT ;  /* 0x00000005ca007c0c */ /* 0x000fd2000bfa6270 */
[-C--:B---3--:R-:W-:Y:S02]  /*f880*/  @!P3 LEA R2, P0, R23, R8.reuse, 0x1 ;  /* 0x000000081702b211 */ /* 0x088fe400078008ff */
        /* <DEDUP_REMOVED lines=10> */
[----:B-1----:R-:W-:-:S04]  /*f930*/  LEA R2, P0, R204, R8, 0x1 ;  /* 0x00000008cc027211 */ /* 0x002fc800078008ff */
[----:B------:R-:W-:-:S05]  /*f940*/  LEA.HI.X R3, R204, R18, R215, 0x1, P0 ;  /* 0x00000012cc037211 */ /* 0x000fca00000f0cd7 */
[----:B------:R4:W-:Y:S01]  /*f950*/  ST.E.128 desc[UR36][R2.64], R28 ;  /* 0x0000001c02007985 */ /* 0x0009e2000c101d24 */
[----:B------:R-:W-:Y:S05]  /*f960*/  BRA `(.L_x_1079) ;  /* 0x0000000800ec7947 */ /* 0x000fea0003800000 */
.L_x_1072:
[----:B------:R-:W0:Y:S01]  /*f970*/  LDC R8, c[0x0][0xbe8] ;  /* 0x0002fa00ff087b82 */ /* 0x000e220000000800 */
[----:B------:R-:W-:Y:S01]  /*f980*/  R2UR UR6, R206 ;  /* 0x00000000ce0672ca */ /* 0x000fe200000e0000 */
[----:B------:R-:W-:Y:S01]  /*f990*/  BSSY B1, `(.L_x_1080) ;  /* 0x0000034000017945 */ /* 0x000fe20003800000 */
[----:B------:R-:W-:Y:S01]  /*f9a0*/  R2UR UR5, R207 ;  /* 0x00000000cf0572ca */ /* 0x000fe200000e0000 */
[----:B------:R-:W-:Y:S01]  /*f9b0*/  IMAD R6, R205, 0x20, R208 ;  /* 0x00000020cd067824 */ /* 0x000fe200078e02d0 */
[----:B------:R-:W-:-:S09]  /*f9c0*/  ISETP.GE.AND P0, PT, R219, 0x80, PT ;  /* 0x00000080db00780c */ /* 0x000fd20003f06270 */
[----:B------:R-:W-:Y:S02]  /*f9d0*/  USHF.R.S32.HI UR8, URZ, 0x1f, UR6 ;  /* 0x0000001f3f087899 */ /* 0x000fe40008011406 */
[----:B------:R-:W-:Y:S01]  /*f9e0*/  USHF.R.S32.HI UR9, URZ, 0x1f, UR5 ;  /* 0x0000001f3f097899 */ /* 0x000fe20008011405 */
[----:B0-----:R-:W-:-:S13]  /*f9f0*/  ISETP.NE.AND P1, PT, R8, 0x1, PT ;  /* 0x000000010800780c */ /* 0x001fda0003f25270 */
[----:B------:R-:W0:Y:S08]  /*fa00*/  @P1 LDC R9, c[0x0][0xbec] ;  /* 0x0002fb00ff091b82 */ /* 0x000e300000000800 */
[----:B------:R-:W1:Y:S01]  /*fa10*/  @P1 LDC R11, c[0x0][0xbf0] ;  /* 0x0002fc00ff0b1b82 */ /* 0x000e620000000800 */
[----:B------:R-:W-:Y:S05]  /*fa20*/  @P0 BRA `(.L_x_1081) ;  /* 0x0000000000a80947 */ /* 0x000fea0003800000 */
[----:B------:R-:W2:Y:S01]  /*fa30*/  S2R R4, SR_TID.X ;  /* 0x0000000000047919 */ /* 0x000ea20000002100 */
[----:B------:R-:W3:Y:S01]  /*fa40*/  LDC R3, c[0x0][0xbe8] ;  /* 0x0002fa00ff037b82 */ /* 0x000ee20000000800 */
[----:B------:R-:W-:Y:S01]  /*fa50*/  MOV R7, UR60 ;  /* 0x0000003c00077c02 */ /* 0x000fe20008000f00 */
[----:B------:R-:W-:Y:S02]  /*fa60*/  ULDC UR5, c[0x0][0xa88] ;  /* 0x0002a20000057ab9 */ /* 0x000fe40000000800 */
[----:B---3--:R-:W-:Y:S01]  /*fa70*/  IMAD R5, R3, UR5, RZ ;  /* 0x0000000503057c24 */ /* 0x008fe2000f8e02ff */
[----:B--2---:R-:W-:-:S04]  /*fa80*/  IADD3 R4, R7, -0x80, R4 ;  /* 0xffffff8007047810 */ /* 0x004fc80007ffe004 */
[----:B------:R-:W-:-:S13]  /*fa90*/  ISETP.GE.AND P0, PT, R4, R5, PT ;  /* 0x000000050400720c */ /* 0x000fda0003f06270 */
[----:B------:R-:W-:Y:S05]  /*faa0*/  @P0 BRA `(.L_x_1081) ;  /* 0x0000000000880947 */ /* 0x000fea0003800000 */
[----:B------:R-:W-:Y:S01]  /*fab0*/  ISETP.NE.AND P0, PT, R3, 0x1, PT ;  /* 0x000000010300780c */ /* 0x000fe20003f05270 */
[----:B------:R-:W-:Y:S01]  /*fac0*/  ULDC.64 UR10, c[0x0][0xb90] ;  /* 0x0002e400000a7ab9 */ /* 0x000fe20000000a00 */
[----:B------:R-:W-:Y:S01]  /*fad0*/  R2UR UR13, R206 ;  /* 0x00000000ce0d72ca */ /* 0x000fe200000e0000 */
[----:B------:R-:W-:Y:S01]  /*fae0*/  UIMAD UR5, UR8, UR10, URZ ;  /* 0x0000000a080572a4 */ /* 0x000fe2000f8e023f */
[----:B------:R-:W-:Y:S01]  /*faf0*/  R2UR UR12, R207 ;  /* 0x00000000cf0c72ca */ /* 0x000fe200000e0000 */
[----:B------:R-:W-:-:S08]  /*fb00*/  IMAD.MOV.U32 R2, RZ, RZ, R4 ;  /* 0x000000ffff027224 */ /* 0x000fd000078e0004 */
[----:B------:R-:W2:Y:S02]  /*fb10*/  @P0 LDC R5, c[0x0][0xbec] ;  /* 0x0002fb00ff050b82 */ /* 0x000ea40000000800 */
[----:B------:R-:W-:Y:S02]  /*fb20*/  UIMAD.WIDE.U32 UR6, UR13, UR10, URZ ;  /* 0x0000000a0d0672a5 */ /* 0x000fe4000f8e003f */
[----:B------:R-:W-:-:S03]  /*fb30*/  UIMAD UR5, UR13, UR11, UR5 ;  /* 0x0000000b0d0572a4 */ /* 0x000fc6000f8e0205 */
[----:B------:R-:W-:Y:S01]  /*fb40*/  ULDC.64 UR10, c[0x0][0xb98] ;  /* 0x0002e600000a7ab9 */ /* 0x000fe20000000a00 */
[----:B------:R-:W3:Y:S01]  /*fb50*/  @P0 LDC R7, c[0x0][0xbf0] ;  /* 0x0002fc00ff070b82 */ /* 0x000ee20000000800 */
[----:B------:R-:W-:Y:S02]  /*fb60*/  UIADD3 UR7, UR7, UR5, URZ ;  /* 0x0000000507077290 */ /* 0x000fe4000fffe03f */
[----:B------:R-:W-:Y:S02]  /*fb70*/  UIMAD UR5, UR9, UR10, URZ ;  /* 0x0000000a090572a4 */ /* 0x000fe4000f8e023f */
[----:B------:R-:W-:Y:S02]  /*fb80*/  UIMAD.WIDE.U32 UR6, UR12, UR10, UR6 ;  /* 0x0000000a0c0672a5 */ /* 0x000fe4000f8e0006 */
[----:B------:R-:W-:-:S03]  /*fb90*/  UIMAD UR5, UR12, UR11, UR5 ;  /* 0x0000000b0c0572a4 */ /* 0x000fc6000f8e0205 */
[----:B------:R-:W-:Y:S01]  /*fba0*/  ULDC.64 UR10, c[0x0][0xb88] ;  /* 0x0002e200000a7ab9 */ /* 0x000fe20000000a00 */
[----:B--2---:R-:W-:-:S05]  /*fbb0*/  @P0 IMAD.HI.U32 R0, R4, R5, RZ ;  /* 0x0000000504000227 */ /* 0x004fca00078e00ff */
[----:B---3--:R-:W-:-:S05]  /*fbc0*/  @P0 SHF.R.U32.HI R2, RZ, R7, R0 ;  /* 0x00000007ff020219 */ /* 0x008fca0000011600 */
[----:B------:R-:W-:-:S04]  /*fbd0*/  IMAD.MOV R5, RZ, RZ, -R2 ;  /* 0x000000ffff057224 */ /* 0x000fc800078e0a02 */
[----:B------:R-:W-:Y:S01]  /*fbe0*/  IMAD R5, R3, R5, R4 ;  /* 0x0000000503057224 */ /* 0x000fe200078e0204 */
[----:B------:R-:W-:Y:S01]  /*fbf0*/  SHF.R.S32.HI R3, RZ, 0x1f, R2 ;  /* 0x0000001fff037819 */ /* 0x000fe20000011402 */
[----:B------:R-:W-:Y:S01]  /*fc00*/  IMAD.U32 R4, RZ, RZ, UR5 ;  /* 0x00000005ff047e24 */ /* 0x000fe2000f8e00ff */
[----:B------:R-:W-:Y:S02]  /*fc10*/  IADD3 R2, P0, R2, UR6, RZ ;  /* 0x0000000602027c10 */ /* 0x000fe4000ff1e0ff */
[----:B------:R-:W-:Y:S02]  /*fc20*/  SHF.R.S32.HI R0, RZ, 0x1f, R5 ;  /* 0x0000001fff007819 */ /* 0x000fe40000011405 */
[----:B------:R-:W-:Y:S01]  /*fc30*/  IADD3.X R3, R3, UR7, R4, P0, !PT ;  /* 0x0000000703037c10 */ /* 0x000fe200087fe404 */
[----:B------:R-:W-:Y:S02]  /*fc40*/  ULDC.64 UR6, c[0x0][0xb50] ;  /* 0x0002d40000067ab9 */ /* 0x000fe40000000a00 */
[----:B------:R-:W-:-:S02]  /*fc50*/  IMAD R0, R0, UR10, RZ ;  /* 0x0000000a00007c24 */ /* 0x000fc4000f8e02ff */
[----:B------:R-:W-:-:S04]  /*fc60*/  IMAD.WIDE.U32 R2, R5, UR10, R2 ;  /* 0x0000000a05027c25 */ /* 0x000fc8000f8e0002 */
[----:B------:R-:W-:Y:S01]  /*fc70*/  IMAD R7, R5, UR11, R0 ;  /* 0x0000000b05077c24 */ /* 0x000fe2000f8e0200 */
[----:B------:R-:W-:-:S03]  /*fc80*/  LEA R4, P0, R2, UR6, 0x2 ;  /* 0x0000000602047c11 */ /* 0x000fc6000f8010ff */
[----:B------:R-:W-:-:S05]  /*fc90*/  IMAD.IADD R3, R3, 0x1, R7 ;  /* 0x0000000103037824 */ /* 0x000fca00078e0207 */
[----:B------:R-:W-:Y:S01]  /*fca0*/  LEA.HI.X R5, R2, UR7, R3, 0x2, P0 ;  /* 0x0000000702057c11 */ /* 0x000fe200080f1403 */
[----:B------:R-:W-:-:S05]  /*fcb0*/  IMAD.MOV.U32 R3, RZ, RZ, -0x800000 ;  /* 0xff800000ff037424 */ /* 0x000fca00078e00ff */
[----:B------:R2:W-:Y:S02]  /*fcc0*/  STG.E desc[UR36][R4.64], R3 ;  /* 0x0000000304007986 */ /* 0x0005e4000c101924 */
.L_x_1081:
[----:B------:R-:W-:Y:S05]  /*fcd0*/  BSYNC B1 ;  /* 0x0000000000017941 */ /* 0x000fea0003800000 */
.L_x_1080:
[----:B------:R-:W-:Y:S01]  /*fce0*/  R2UR UR13, R206 ;  /* 0x00000000ce0d72ca */ /* 0x000fe200000e0000 */
[----:B------:R-:W-:Y:S01]  /*fcf0*/  ULDC.64 UR10, c[0x0][0xae8] ;  /* 0x0002ba00000a7ab9 */ /* 0x000fe20000000a00 */
[----:B------:R-:W-:Y:S01]  /*fd00*/  R2UR UR12, R207 ;  /* 0x00000000cf0c72ca */ /* 0x000fe200000e0000 */
[----:B------:R-:W-:Y:S01]  /*fd10*/  UIMAD UR5, UR8, UR10, URZ ;  /* 0x0000000a080572a4 */ /* 0x000fe2000f8e023f */
[----:B------:R-:W-:Y:S01]  /*fd20*/  VIADD R6, R6, UR60 ;  /* 0x0000003c06067c36 */ /* 0x000fe20008000000 */
[----:B------:R-:W-:Y:S03]  /*fd30*/  BSSY B1, `(.L_x_1082) ;  /* 0x000003c000017945 */ /* 0x000fe60003800000 */
[----:B0-----:R-:W-:Y:S01]  /*fd40*/  @P1 IMAD.HI.U32 R0, R6, R9, RZ ;  /* 0x0000000906001227 */ /* 0x001fe200078e00ff */
[----:B--2---:R-:W-:-:S04]  /*fd50*/  MOV R5, R6 ;  /* 0x0000000600057202 */ /* 0x004fc80000000f00 */
[----:B------:R-:W-:Y:S01]  /*fd60*/  UIMAD.WIDE.U32 UR6, UR13, UR10, URZ ;  /* 0x0000000a0d0672a5 */ /* 0x000fe2000f8e003f */
[----:B-1----:R-:W-:Y:S01]  /*fd70*/  @P1 SHF.R.U32.HI R5, RZ, R11, R0 ;  /* 0x0000000bff051219 */ /* 0x002fe20000011600 */
[----:B------:R-:W-:-:S03]  /*fd80*/  UIMAD UR5, UR13, UR11, UR5 ;  /* 0x0000000b0d0572a4 */ /* 0x000fc6000f8e0205 */
[----:B------:R-:W-:Y:S01]  /*fd90*/  ULDC.64 UR10, c[0x0][0xaf0] ;  /* 0x0002bc00000a7ab9 */ /* 0x000fe20000000a00 */
[----:B------:R-:W-:Y:S01]  /*fda0*/  UIADD3 UR7, UR7, UR5, URZ ;  /* 0x0000000507077290 */ /* 0x000fe2000fffe03f */
[--C-:B------:R-:W-:Y:S01]  /*fdb0*/  SHF.R.S32.HI R0, RZ, 0x1f, R5.reuse ;  /* 0x0000001fff007819 */ /* 0x100fe20000011405 */
[----:B------:R-:W-:Y:S01]  /*fdc0*/  UIMAD UR5, UR9, UR10, URZ ;  /* 0x0000000a090572a4 */ /* 0x000fe2000f8e023f */
[----:B------:R-:W-:Y:S01]  /*fdd0*/  IMAD.MOV R7, RZ, RZ, -R5 ;  /* 0x000000ffff077224 */ /* 0x000fe200078e0a05 */
[----:B------:R-:W-:Y:S02]  /*fde0*/  UIMAD.WIDE.U32 UR6, UR12, UR10, UR6 ;  /* 0x0000000a0c0672a5 */ /* 0x000fe4000f8e0006 */
[----:B------:R-:W-:Y:S01]  /*fdf0*/  UIMAD UR5, UR12, UR11, UR5 ;  /* 0x0000000b0c0572a4 */ /* 0x000fe2000f8e0205 */
[----:B------:R-:W-:Y:S01]  /*fe00*/  IMAD R7, R8, R7, R6 ;  /* 0x0000000708077224 */ /* 0x000fe200078e0206 */
[----:B------:R-:W-:Y:S01]  /*fe10*/  ULDC.64 UR8, c[0x0][0xae0] ;  /* 0x0002b80000087ab9 */ /* 0x000fe20000000a00 */
[----:B------:R-:W-:Y:S01]  /*fe20*/  VIADD R6, R208, UR60 ;  /* 0x0000003cd0067c36 */ /* 0x000fe20008000000 */
[----:B------:R-:W-:Y:S01]  /*fe30*/  UIADD3 UR5, UR7, UR5, URZ ;  /* 0x0000000507057290 */ /* 0x000fe2000fffe03f */
[----:B------:R-:W-:-:S02]  /*fe40*/  IMAD R0, R0, UR8, RZ ;  /* 0x0000000800007c24 */ /* 0x000fc4000f8e02ff */
[----:B------:R-:W-:Y:S02]  /*fe50*/  IMAD.U32 R3, RZ, RZ, UR7 ;  /* 0x00000007ff037e24 */ /* 0x000fe4000f8e00ff */
[----:B------:R-:W-:Y:S01]  /*fe60*/  IMAD.U32 R2, RZ, RZ, UR6 ;  /* 0x00000006ff027e24 */ /* 0x000fe2000f8e00ff */
[----:B------:R-:W-:Y:S01]  /*fe70*/  ULDC.64 UR6, c[0x0][0xad8] ;  /* 0x0002b60000067ab9 */ /* 0x000fe20000000a00 */
[----:B------:R-:W-:Y:S01]  /*fe80*/  IMAD.U32 R3, RZ, RZ, UR5 ;  /* 0x00000005ff037e24 */ /* 0x000fe2000f8e00ff */
[----:B------:R-:W-:Y:S01]  /*fe90*/  ULDC UR5, c[0x0][0xa88] ;  /* 0x0002a20000057ab9 */ /* 0x000fe20000000800 */
[C---:B------:R-:W-:Y:S01]  /*fea0*/  IMAD R9, R5.reuse, UR9, R0 ;  /* 0x0000000905097c24 */ /* 0x040fe2000f8e0200 */
[----:B------:R-:W-:Y:S01]  /*feb0*/  SHF.R.S32.HI R0, RZ, 0x1f, R7 ;  /* 0x0000001fff007819 */ /* 0x000fe20000011407 */
[----:B------:R-:W-:-:S04]  /*fec0*/  IMAD.WIDE.U32 R2, R5, UR8, R2 ;  /* 0x0000000805027c25 */ /* 0x000fc8000f8e0002 */
[----:B------:R-:W-:Y:S02]  /*fed0*/  IMAD.IADD R3, R3, 0x1, R9 ;  /* 0x0000000103037824 */ /* 0x000fe400078e0209 */
[----:B------:R-:W-:Y:S01]  /*fee0*/  IMAD R4, R0, UR6, RZ ;  /* 0x0000000600047c24 */ /* 0x000fe2000f8e02ff */
[----:B------:R-:W-:Y:S01]  /*fef0*/  IADD3 R0, R6, 0x20, RZ ;  /* 0x0000002006007810 */ /* 0x000fe20007ffe0ff */
[----:B------:R-:W-:Y:S02]  /*ff00*/  IMAD R9, R8, UR5, RZ ;  /* 0x0000000508097c24 */ /* 0x000fe4000f8e02ff */
[C---:B------:R-:W-:Y:S02]  /*ff10*/  IMAD R5, R7.reuse, UR7, R4 ;  /* 0x0000000707057c24 */ /* 0x040fe4000f8e0204 */
[----:B------:R-:W-:Y:S01]  /*ff20*/  IMAD.WIDE.U32 R2, R7, UR6, R2 ;  /* 0x0000000607027c25 */ /* 0x000fe2000f8e0002 */
[-C--:B------:R-:W-:Y:S01]  /*ff30*/  ISETP.GE.AND P2, PT, R6, R9.reuse, PT ;  /* 0x000000090600720c */ /* 0x080fe20003f46270 */
[----:B------:R-:W-:Y:S01]  /*ff40*/  ULDC.64 UR6, c[0x0][0xa80] ;  /* 0x0002a00000067ab9 */ /* 0x000fe20000000a00 */
[----:B------:R-:W-:Y:S01]  /*ff50*/  ISETP.GE.AND P1, PT, R0, R9, PT ;  /* 0x000000090000720c */ /* 0x000fe20003f26270 */
[----:B------:R-:W-:Y:S01]  /*ff60*/  IMAD.IADD R3, R3, 0x1, R5 ;  /* 0x0000000103037824 */ /* 0x000fe200078e0205 */
[----:B------:R-:W-:Y:S01]  /*ff70*/  LEA R4, P3, R2, UR6, 0x1 ;  /* 0x0000000602047c11 */ /* 0x000fe2000f8608ff */
[----:B------:R-:W-:-:S03]  /*ff80*/  VIADD R0, R6, 0x40 ;  /* 0x0000004006007836 */ /* 0x000fc60000000000 */
[----:B------:R-:W-:Y:S02]  /*ff90*/  LEA.HI.X R5, R2, UR7, R3, 0x1, P3 ;  /* 0x0000000702057c11 */ /* 0x000fe400098f0c03 */
[----:B------:R-:W-:Y:S01]  /*ffa0*/  ISETP.GE.AND P0, PT, R0, R9, PT ;  /* 0x000000090000720c */ /* 0x000fe20003f06270 */
[----:B------:R0:W1:Y:S04]  /*ffb0*/  SHFL.IDX PT, R2, R4, RZ, 0x181f ;  /* 0x00181fff04027589 */ /* 0x00006800000e0000 */
[----:B------:R0:W2:Y:S01]  /*ffc0*/  SHFL.IDX PT, R0, R5, RZ, 0x181f ;  /* 0x00181fff05007589 */ /* 0x0000a200000e0000 */
[----:B------:R-:W-:Y:S07]  /*ffd0*/  @P2 BRA `(.L_x_1083) ;  /* 0x0000000000442947 */ /* 0x000fee0003800000 */
        /* <DEDUP_REMOVED lines=17> */
.L_x_1083:
[----:B------:R-:W-:Y:S05]  /*100f0*/  BSYNC B1 ;  /* 0x0000000000017941 */ /* 0x000fea0003800000 */
.L_x_1082:
        /* <DEDUP_REMOVED lines=21> */
.L_x_1085:
[----:B------:R-:W-:Y:S05]  /*10250*/  BSYNC B1 ;  /* 0x0000000000017941 */ /* 0x000fea0003800000 */
.L_x_1084:
        /* <DEDUP_REMOVED lines=21> */
.L_x_1087:
[----:B------:R-:W-:Y:S05]  /*103b0*/  BSYNC B1 ;  /* 0x0000000000017941 */ /* 0x000fea0003800000 */
.L_x_1086:
[----:B0-----:R-:W-:Y:S01]  /*103c0*/  VIADD R0, R6, 0x60 ;  /* 0x0000006006007836 */ /* 0x001fe20000000000 */
[----:B--2-4-:R-:W0:Y:S04]  /*103d0*/  SHFL.IDX PT, R5, R5, 0x3, 0x181f ;  /* 0x00781f0005057f89 */ /* 0x014e2800000e0000 */
[----:B------:R-:W-:Y:S01]  /*103e0*/  ISETP.GE.AND P0, PT, R0, R9, PT ;  /* 0x000000090000720c */ /* 0x000fe20003f06270 */
[----:B-1-3--:R1:W2:-:S12]  /*103f0*/  SHFL.IDX PT, R2, R4, 0x3, 0x181f ;  /* 0x00781f0004027f89 */ /* 0x00a29800000e0000 */
[----:B-1----:R-:W-:Y:S05]  /*10400*/  @P0 BRA `(.L_x_1079) ;  /* 0x0000000000440947 */ /* 0x002fea0003800000 */
[----:B------:R-:W-:Y:S02]  /*10410*/  ULDC UR5, c[0x0][0xac8] ;  /* 0x0002b20000057ab9 */ /* 0x000fe40000000800 */
        /* <DEDUP_REMOVED lines=16> */
.L_x_1079:
[----:B------:R-:W-:Y:S05]  /*10520*/  BSYNC B0 ;  /* 0x0000000000007941 */ /* 0x000fea0003800000 */
.L_x_1071:
[----:B------:R-:W-:Y:S02]  /*10530*/  ULDC UR5, c[0x0][0xc38] ;  /* 0x00030e0000057ab9 */ /* 0x000fe40000000800 */
[----:B------:R-:W-:-:S06]  /*10540*/  UISETP.GE.AND UP0, UPT, UR4, UR5, UPT ;  /* 0x000000050400728c */ /* 0x000fcc000bf06270 */
[----:B------:R-:W-:-:S13]  /*10550*/  PLOP3.LUT P0, PT, PT, PT, UP0, 0x80, 0x0 ;  /* 0x000000000000781c */ /* 0x000fda0003f0f008 */
[----:B------:R-:W-:Y:S05]  /*10560*/  @!P0 BRA `(.L_x_1088) ;  /* 0xffffff0400f08947 */ /* 0x000fea000383ffff */
[----:B------:R-:W-:Y:S05]  /*10570*/  EXIT ;  /* 0x000000000000794d */ /* 0x000fea0003800000 */
.L_x_982:
[----:B------:R-:W-:-:S08]  /*10580*/  NOP ;  /* 0x0000000000007918 */ /* 0x000fd00000000000 */
[----:B0-----:R-:W0:-:S00]  /*10590*/  USETMAXREG.DEALLOC.CTAPOOL 0x28 ;  /* 0x00000028000079c8 */ /* 0x001e0000080e0500 */
[----:B0-----:R-:W-:-:S06]  /*105a0*/  LOP3.LUT R0, R0, 0x3, RZ, 0xc0, !PT ;  /* 0x0000000300007812 */ /* 0x001fcc00078ec0ff */
[----:B------:R-:W0:Y:S01]  /*105b0*/  S2UR UR10, SR_CTAID.X ;  /* 0x00000000000a79c3 */ /* 0x000e220000002500 */
[----:B------:R-:W-:Y:S01]  /*105c0*/  LOP3.LUT R16, R16, 0xffff7fff, RZ, 0xc0, !PT ;  /* 0xffff7fff10107812 */ /* 0x000fe200078ec0ff */
[----:B------:R-:W-:Y:S01]  /*105d0*/  STL [R1], RZ ;  /* 0x000000ff01007387 */ /* 0x000fe20000100800 */
[----:B------:R-:W-:Y:S02]  /*105e0*/  IMAD.MOV.U32 R23, RZ, RZ, RZ ;  /* 0x000000ffff177224 */ /* 0x000fe400078e00ff */
[----:B------:R-:W-:Y:S01]  /*105f0*/  IMAD.MOV.U32 R25, RZ, RZ, 0x1 ;  /* 0x00000001ff197424 */ /* 0x000fe200078e00ff */
[----:B------:R1:W2:Y:S02]  /*10600*/  SHFL.IDX PT, R2, R0, RZ, 0x1f ;  /* 0x00001fff00027589 */ /* 0x0002a400000e0000 */
[----:B-1----:R-:W0:Y:S01]  /*10610*/  LDC R0, c[0x0][0xc38] ;  /* 0x00030e00ff007b82 */ /* 0x002e220000000800 */
[----:B--2---:R-:W-:-:S13]  /*10620*/  ISETP.NE.AND P0, PT, R2, RZ, PT ;  /* 0x000000ff0200720c */ /* 0x004fda0003f05270 */
[----:B------:R-:W-:Y:S01]  /*10630*/  @P0 LOP3.LUT R16, R16, 0x8000, RZ, 0xfc, !PT ;  /* 0x0000800010100812 */ /* 0x000fe200078efcff */
[----:B------:R-:W-:Y:S06]  /*10640*/  @P0 BAR.ARV 0x4, 0x180 ;  /* 0x0106000000000b1d */ /* 0x000fec0000002000 */
[----:B0-----:R-:W-:-:S13]  /*10650*/  ISETP.LE.AND P0, PT, R0, UR10, PT ;  /* 0x0000000a00007c0c */ /* 0x001fda000bf03270 */
[----:B------:R-:W-:Y:S05]  /*10660*/  @P0 BRA `(.L_x_1089) ;  /* 0x0000003c00e40947 */ /* 0x000fea0003800000 */
[----:B------:R-:W2:Y:S01]  /*10670*/  LDL R3, [R1+0x4] ;  /* 0x0000040001037983 */ /* 0x000ea20000100800 */
[C---:B------:R-:W-:Y:S01]  /*10680*/  IMAD.SHL.U32 R30, R5.reuse, 0x8, RZ ;  /* 0x00000008051e7824 */ /* 0x040fe200078e00ff */
[----:B------:R-:W-:Y:S01]  /*10690*/  ULDC.64 UR6, c[0x0][0x2f0] ;  /* 0x0000bc0000067ab9 */ /* 0x000fe20000000a00 */
[----:B------:R-:W-:Y:S01]  /*106a0*/  ULDC UR9, c[0x0][0x2b8] ;  /* 0x0000ae0000097ab9 */ /* 0x000fe20000000800 */
[----:B------:R-:W-:Y:S01]  /*106b0*/  LOP3.LUT R16, R16, 0xfffffff7, RZ, 0xc0, !PT ;  /* 0xfffffff710107812 */ /* 0x000fe200078ec0ff */
[----:B------:R-:W0:Y:S01]  /*106c0*/  S2UR UR8, SR_CgaCtaId ;  /* 0x00000000000879c3 */ /* 0x000e220000008800 */
[C---:B------:R-:W-:Y:S01]  /*106d0*/  LOP3.LUT R0, R30.reuse, 0x1f8, RZ, 0xc0, !PT ;  /* 0x000001f81e007812 */ /* 0x040fe200078ec0ff */
[----:B------:R-:W-:Y:S01]  /*106e0*/  ULDC.64 UR4, c[0x0][0x418] ;  /* 0x0001060000047ab9 */ /* 0x000fe20000000a00 */
[----:B------:R-:W-:Y:S01]  /*106f0*/  LOP3.LUT R37, R30, 0x38, RZ, 0xc0, !PT ;  /* 0x000000381e257812 */ /* 0x000fe200078ec0ff */
[----:B------:R-:W-:Y:S01]  /*10700*/  UISETP.NE.U32.AND UP0, UPT, UR4, URZ, UPT ;  /* 0x0000003f0400728c */ /* 0x000fe2000bf05070 */
[----:B------:R-:W-:Y:S01]  /*10710*/  LOP3.LUT R2, R5, 0x7f, RZ, 0xc0, !PT ;  /* 0x0000007f05027812 */ /* 0x000fe200078ec0ff */
[----:B------:R1:W-:Y:S01]  /*10720*/  STL [R1], RZ ;  /* 0x000000ff01007387 */ /* 0x0003e20000100800 */
[----:B------:R-:W-:Y:S01]  /*10730*/  ULDC UR4, c[0x0][0x424] ;  /* 0x0001090000047ab9 */ /* 0x000fe20000000800 */
[----:B------:R-:W-:Y:S01]  /*10740*/  UISETP.NE.AND.EX UP0, UPT, UR5, URZ, UPT, UP0 ;  /* 0x0000003f0500728c */ /* 0x000fe2000bf05300 */
[----:B------:R-:W-:Y:S01]  /*10750*/  SHF.R.U32.HI R36, RZ, 0x3, R2 ;  /* 0x00000003ff247819 */ /* 0x000fe20000011602 */
[----:B------:R-:W-:Y:S01]  /*10760*/  ULDC UR40, c[0x0][0x288] ;  /* 0x0000a20000287ab9 */ /* 0x000fe20000000800 */
[----:B------:R-:W-:Y:S01]  /*10770*/  UMOV UR5, 0x400 ;  /* 0x0000040000057882 */ /* 0x000fe20000000000 */
[----:B------:R-:W-:Y:S01]  /*10780*/  USEL UR4, UR4, 0x1, UP0 ;  /* 0x0000000104047887 */ /* 0x000fe20008000000 */
[----:B------:R-:W-:Y:S01]  /*10790*/  IMAD.U32 R34, RZ, RZ, UR10 ;  /* 0x0000000aff227e24 */ /* 0x000fe2000f8e00ff */
[----:B------:R-:W-:Y:S01]  /*107a0*/  ULDC UR39, c[0x0][0x448] ;  /* 0x0001120000277ab9 */ /* 0x000fe20000000800 */
[----:B------:R-:W-:Y:S01]  /*107b0*/  IMAD.MOV.U32 R25, RZ, RZ, 0x1 ;  /* 0x00000001ff197424 */ /* 0x000fe200078e00ff */
[----:B------:R-:W-:Y:S01]  /*107c0*/  UIMAD UR38, UR4, UR6, URZ ;  /* 0x00000006042672a4 */ /* 0x000fe2000f8e023f */
[----:B------:R-:W-:Y:S01]  /*107d0*/  IMAD.MOV.U32 R23, RZ, RZ, RZ ;  /* 0x000000ffff177224 */ /* 0x000fe200078e00ff */
[----:B------:R-:W-:-:S02]  /*107e0*/  UIMAD UR39, UR39, UR40, URZ ;  /* 0x00000028272772a4 */ /* 0x000fc4000f8e023f */
[----:B------:R-:W-:Y:S02]  /*107f0*/  UIADD3 UR4, UR38, 0x3f, URZ ;  /* 0x0000003f26047890 */ /* 0x000fe4000fffe03f */
[----:B------:R-:W-:Y:S02]  /*10800*/  UIADD3 UR49, UR38, 0x1, -UR40 ;  /* 0x0000000126317890 */ /* 0x000fe4000fffe828 */
[----:B0-----:R-:W-:Y:S02]  /*10810*/  ULEA UR8, UR8, UR5, 0x18 ;  /* 0x0000000508087291 */ /* 0x001fe4000f8ec03f */
[----:B------:R-:W-:Y:S01]  /*10820*/  USHF.R.S32.HI UR5, URZ, 0x1f, UR4 ;  /* 0x0000001f3f057899 */ /* 0x000fe20008011404 */
[----:B------:R-:W-:Y:S01]  /*10830*/  ULDC UR47, c[0x0][0xc] ;  /* 0x00000300002f7ab9 */ /* 0x000fe20000000800 */
[----:B------:R-:W-:Y:S02]  /*10840*/  UIADD3 UR40, UR38, -UR40, URZ ;  /* 0x8000002826287290 */ /* 0x000fe4000fffe03f */
[----:B------:R-:W-:Y:S01]  /*10850*/  IMAD.U32 R17, RZ, RZ, UR8 ;  /* 0x00000008ff117e24 */ /* 0x000fe2000f8e00ff */
[----:B------:R-:W-:-:S04]  /*10860*/  ULEA.HI UR5, UR5, UR4, URZ, 0x6 ;  /* 0x0000000405057291 */ /* 0x000fc8000f8f303f */
[----:B------:R-:W-:Y:S01]  /*10870*/  USHF.R.S32.HI UR41, URZ, 0x6, UR5 ;  /* 0x000000063f297899 */ /* 0x000fe20008011405 */
[----:B--2---:R-:W-:Y:S02]  /*10880*/  R2UR UR11, R3 ;  /* 0x00000000030b72ca */ /* 0x004fe400000e0000 */
[----:B------:R-:W-:Y:S02]  /*10890*/  LOP3.LUT R3, R0, 0x38, R5, 0x78, !PT ;  /* 0x0000003800037812 */ /* 0x000fe400078e7805 */
[----:B------:R-:W-:Y:S02]  /*108a0*/  LOP3.LUT R0, R37, 0x40, RZ, 0xfc, !PT ;  /* 0x0000004025007812 */ /* 0x000fe400078efcff */
[----:B------:R-:W-:Y:S02]  /*108b0*/  LOP3.LUT R30, R3, 0x200, R30, 0xf8, !PT ;  /* 0x00000200031e7812 */ /* 0x000fe400078ef81e */
[C---:B------:R-:W-:Y:S02]  /*108c0*/  ISETP.GE.AND P2, PT, R0.reuse, UR7, PT ;  /* 0x0000000700007c0c */ /* 0x040fe4000bf46270 */
[----:B------:R-:W-:Y:S01]  /*108d0*/  ISETP.GE.AND P1, PT, R0, UR9, PT ;  /* 0x0000000900007c0c */ /* 0x000fe2000bf26270 */
[----:B------:R-:W-:Y:S01]  /*108e0*/  IMAD R31, R30, 0x2, R17 ;  /* 0x000000021e1f7824 */ /* 0x000fe200078e0211 */
[----:B------:R-:W-:Y:S01]  /*108f0*/  ISETP.GE.AND P0, PT, R0, UR7, PT ;  /* 0x0000000700007c0c */ /* 0x000fe2000bf06270 */
[----:B------:R-:W-:Y:S01]  /*10900*/  ULOP3.LUT UR48, UR11, 0x2, URZ, 0xfc, !UPT ;  /* 0x000000020b307892 */ /* 0x000fe2000f8efc3f */
[----:B------:R-:W-:-:S02]  /*10910*/  LOP3.LUT R0, R37, 0x80, RZ, 0xfc, !PT ;  /* 0x0000008025007812 */ /* 0x000fc400078efcff */
[----:B------:R-:W-:-:S05]  /*10920*/  SHF.L.U32 R3, R5, 0x4, RZ ;  /* 0x0000000405037819 */ /* 0x000fca00000006ff */
[----:B------:R-:W-:Y:S02]  /*10930*/  @P2 LOP3.LUT R16, R16, 0x8, RZ, 0xfc, !PT ;  /* 0x0000000810102812 */ /* 0x000fe400078efcff */
[----:B------:R-:W-:Y:S02]  /*10940*/  ISETP.GE.AND P2, PT, R0, UR7, PT ;  /* 0x0000000700007c0c */ /* 0x000fe4000bf46270 */
[----:B------:R-:W-:-:S04]  /*10950*/  LOP3.LUT R16, R16, 0xffffdfff, RZ, 0xc0, !PT ;  /* 0xffffdfff10107812 */ /* 0x000fc800078ec0ff */
[----:B------:R-:W-:Y:S02]  /*10960*/  @P1 LOP3.LUT R16, R16, 0x2000, RZ, 0xfc, !PT ;  /* 0x0000200010101812 */ /* 0x000fe400078efcff */
[----:B------:R-:W-:Y:S02]  /*10970*/  ISETP.GE.AND P1, PT, R0, UR9, PT ;  /* 0x0000000900007c0c */ /* 0x000fe4000bf26270 */
[----:B------:R-:W-:-:S04]  /*10980*/  LOP3.LUT R16, R16, 0xffffff7f, RZ, 0xc0, !PT ;  /* 0xffffff7f10107812 */ /* 0x000fc800078ec0ff */
[----:B------:R-:W-:Y:S02]  /*10990*/  @P0 LOP3.LUT R16, R16, 0x80, RZ, 0xfc, !PT ;  /* 0x0000008010100812 */ /* 0x000fe400078efcff */
[----:B------:R-:W-:Y:S02]  /*109a0*/  ISETP.GE.AND P0, PT, R0, UR7, PT ;  /* 0x0000000700007c0c */ /* 0x000fe4000bf06270 */
[----:B------:R-:W-:Y:S02]  /*109b0*/  LOP3.LUT R16, R16, 0xfffffffb, RZ, 0xc0, !PT ;  /* 0xfffffffb10107812 */ /* 0x000fe400078ec0ff */
[----:B------:R-:W-:Y:S02]  /*109c0*/  LOP3.LUT R0, R36, 0x70, R3, 0xf8, !PT ;  /* 0x0000007024007812 */ /* 0x000fe400078ef803 */
[----:B------:R-:W-:Y:S02]  /*109d0*/  @P2 LOP3.LUT R16, R16, 0x4, RZ, 0xfc, !PT ;  /* 0x0000000410102812 */ /* 0x000fe400078efcff */
[----:B------:R-:W-:-:S02]  /*109e0*/  LOP3.LUT R0, R37, 0xc0, RZ, 0xfc, !PT ;  /* 0x000000c025007812 */ /* 0x000fc400078efcff */
[----:B------:R-:W-:Y:S02]  /*109f0*/  LOP3.LUT R16, R16, 0xffffefff, RZ, 0xc0, !PT ;  /* 0xffffefff10107812 */ /* 0x000fe400078ec0ff */
[----:B------:R-:W-:Y:S02]  /*10a00*/  ISETP.GE.AND P2, PT, R37, UR7, PT ;  /* 0x0000000725007c0c */ /* 0x000fe4000bf46270 */
[----:B------:R-:W-:Y:S02]  /*10a10*/  @P1 LOP3.LUT R16, R16, 0x1000, RZ, 0xfc, !PT ;  /* 0x0000100010101812 */ /* 0x000fe400078efcff */
[----:B------:R-:W-:Y:S02]  /*10a20*/  ISETP.GE.AND P1, PT, R0, UR9, PT ;  /* 0x0000000900007c0c */ /* 0x000fe4000bf26270 */
[----:B------:R-:W-:-:S04]  /*10a30*/  LOP3.LUT R16, R16, 0xffffffbf, RZ, 0xc0, !PT ;  /* 0xffffffbf10107812 */ /* 0x000fc800078ec0ff */
[----:B------:R-:W-:Y:S02]  /*10a40*/  @P0 LOP3.LUT R16, R16, 0x40, RZ, 0xfc, !PT ;  /* 0x0000004010100812 */ /* 0x000fe400078efcff */
[----:B------:R-:W-:Y:S02]  /*10a50*/  ISETP.GE.AND P0, PT, R0, UR7, PT ;  /* 0x0000000700007c0c */ /* 0x000fe4000bf06270 */
[----:B------:R-:W-:-:S11]  /*10a60*/  LOP3.LUT R16, R16, 0xfffffffd, RZ, 0xc0, !PT ;  /* 0xfffffffd10107812 */ /* 0x000fd600078ec0ff */
        /* <DEDUP_REMOVED lines=13> */
[----:B-1----:R-:W-:-:S07]  /*10b40*/  @P0 LOP3.LUT R16, R16, 0x4000, RZ, 0xfc, !PT ;  /* 0x0000400010100812 */ /* 0x002fce00078efcff */
.L_x_1144:
[----:B------:R-:W-:Y:S01]  /*10b50*/  ULDC UR7, c[0x0][0xc60] ;  /* 0x0003180000077ab9 */ /* 0x000fe20000000800 */
[C---:B------:R-:W-:Y:S01]  /*10b60*/  R2UR UR42, R34.reuse ;  /* 0x00000000222a72ca */ /* 0x040fe200000e0000 */
[----:B------:R-:W-:Y:S01]  /*10b70*/  UISETP.NE.AND UP0, UPT, UR7, 0x1, UPT ;  /* 0x000000010700788c */ /* 0x000fe2000bf05270 */
[----:B------:R-:W-:-:S10]  /*10b80*/  R2UR UR6, R34 ;  /* 0x00000000220672ca */ /* 0x000fd400000e0000 */
        /* <DEDUP_REMOVED lines=9> */
[----:B0----5:R-:W-:Y:S05]  /*10c20*/  @P0 BRA `(.L_x_1090) ;  /* 0x0000000000200947 */ /* 0x021fea0003800000 */
        /* <DEDUP_REMOVED lines=8> */
.L_x_1090:
[----:B------:R-:W-:Y:S01]  /*10cb0*/  ULDC UR8, c[0x0][0xc54] ;  /* 0x0003150000087ab9 */ /* 0x000fe20000000800 */
[----:B------:R-:W-:Y:S01]  /*10cc0*/  UMOV UR6, UR7 ;  /* 0x0000000700067c82 */ /* 0x000fe20008000000 */
[----:B------:R-:W-:-:S11]  /*10cd0*/  UISETP.NE.AND UP0, UPT, UR8, 0x1, UPT ;  /* 0x000000010800788c */ /* 0x000fd6000bf05270 */
[----:B------:R-:W-:Y:S02]  /*10ce0*/  @UP0 ULDC.64 UR10, c[0x0][0xc58] ;  /* 0x00031600000a0ab9 */ /* 0x000fe40000000a00 */
[----:B------:R-:W-:-:S04]  /*10cf0*/  UIMAD.WIDE.U32 UR4, UR7, UR10, URZ ;  /* 0x0000000a070472a5 */ /* 0x000fc8000f8e003f */
[----:B------:R-:W-:-:S04]  /*10d00*/  @UP0 USHF.R.U32.HI UR6, URZ, UR11, UR5 ;  /* 0x0000000b3f060299 */ /* 0x000fc80008011605 */
[----:B------:R-:W-:-:S12]  /*10d10*/  UIMAD UR4, UR6, UR8, URZ ;  /* 0x00000008060472a4 */ /* 0x000fd8000f8e023f */
.L_x_1091:
[----:B------:R-:W-:Y:S01]  /*10d20*/  ULDC UR5, c[0x0][0xc48] ;  /* 0x0003120000057ab9 */ /* 0x000fe20000000800 */
[----:B------:R-:W-:Y:S01]  /*10d30*/  ULDC.64 UR8, c[0x0][0xa28] ;  /* 0x00028a0000087ab9 */ /* 0x000fe20000000a00 */
[----:B------:R-:W-:Y:S01]  /*10d40*/  UISETP.NE.AND UP1, UPT, UR5, 0x1, UPT ;  /* 0x000000010500788c */ /* 0x000fe2000bf25270 */
[----:B------:R-:W-:Y:S01]  /*10d50*/  MOV R32, RZ ;  /* 0x000000ff00207202 */ /* 0x000fe20000000f00 */
[----:B------:R-:W-:Y:S02]  /*10d60*/  UIADD3 UR4, UR7, -UR4, URZ ;  /* 0x8000000407047290 */ /* 0x000fe4000fffe03f */
[----:B------:R-:W-:Y:S01]  /*10d70*/  UISETP.NE.U32.AND UP0, UPT, UR8, URZ, UPT ;  /* 0x0000003f0800728c */ /* 0x000fe2000bf05070 */
[----:B------:R-:W-:Y:S02]  /*10d80*/  ULDC UR5, c[0x0][0xc54] ;  /* 0x0003150000057ab9 */ /* 0x000fe40000000800 */
[----:B------:R-:W-:Y:S02]  /*10d90*/  UIMAD UR42, UR42, UR5, UR4 ;  /* 0x000000052a2a72a4 */ /* 0x000fe4000f8e0204 */
[----:B------:R-:W-:-:S02]  /*10da0*/  UISETP.NE.AND.EX UP0, UPT, UR9, URZ, UPT, UP0 ;  /* 0x0000003f0900728c */ /* 0x000fc4000bf05300 */
[----:B------:R-:W-:Y:S01]  /*10db0*/  @UP1 ULDC UR4, c[0x0][0xc4c] ;  /* 0x0003130000041ab9 */ /* 0x000fe20000000800 */
[----:B------:R-:W-:Y:S01]  /*10dc0*/  @UP1 ULDC UR7, c[0x0][0xc50] ;  /* 0x0003140000071ab9 */ /* 0x000fe20000000800 */
[----:B------:R-:W-:Y:S02]  /*10dd0*/  UIMAD.WIDE.U32 UR4, UR42, UR4, URZ ;  /* 0x000000042a0472a5 */ /* 0x000fe4000f8e003f */
[----:B------:R-:W-:Y:S01]  /*10de0*/  UMOV UR43, UR42 ;  /* 0x0000002a002b7c82 */ /* 0x000fe20008000000 */
[----:B------:R-:W-:Y:S01]  /*10df0*/  ULOP3.LUT UR6, UR6, 0x1ffffff, URZ, 0x3c, !UPT ;  /* 0x01ffffff06067892 */ /* 0x000fe2000f8e3c3f */
[----:B------:R-:W-:Y:S01]  /*10e00*/  PLOP3.LUT P0, PT, PT, PT, UP0, 0x80, 0x0 ;  /* 0x000000000000781c */ /* 0x000fe20003f0f008 */
[----:B------:R-:W-:-:S03]  /*10e10*/  @UP1 USHF.R.U32.HI UR43, URZ, UR7, UR5 ;  /* 0x000000073f2b1299 */ /* 0x000fc60008011605 */
[----:B------:R-:W-:Y:S02]  /*10e20*/  @UP0 ULDC.64 UR4, c[0x0][0xa28] ;  /* 0x00028a0000040ab9 */ /* 0x000fe40000000a00 */
[----:B------:R-:W-:-:S06]  /*10e30*/  @UP0 UIMAD.WIDE UR4, UR43, 0x4, UR4 ;  /* 0x000000042b0408a5 */ /* 0x000fcc000f8e0204 */
[----:B------:R-:W-:Y:S01]  /*10e40*/  IMAD.U32 R3, RZ, RZ, UR5 ;  /* 0x00000005ff037e24 */ /* 0x000fe2000f8e00ff */
[----:B------:R-:W-:Y:S01]  /*10e50*/  ULDC UR5, c[0x0][0x448] ;  /* 0x0001120000057ab9 */ /* 0x000fe20000000800 */
[----:B------:R-:W-:Y:S01]  /*10e60*/  IMAD.U32 R2, RZ, RZ, UR4 ;  /* 0x00000004ff027e24 */ /* 0x000fe2000f8e00ff */
[----:B------:R-:W-:Y:S01]  /*10e70*/  ULDC UR4, c[0x0][0xc3c] ;  /* 0x00030f0000047ab9 */ /* 0x000fe20000000800 */
[----:B------:R-:W-:Y:S02]  /*10e80*/  UISETP.NE.AND UP2, UPT, UR5, 0x1, UPT ;  /* 0x000000010500788c */ /* 0x000fe4000bf45270 */
[----:B------:R-:W-:Y:S01]  /*10e90*/  UIADD3 UR6, UR6, UR4, URZ ;  /* 0x0000000406067290 */ /* 0x000fe2000fffe03f */
[----:B------:R0:W5:Y:S01]  /*10ea0*/  @P0 LDG.E R32, desc[UR36][R2.64] ;  /* 0x0000002402200981 */ /* 0x000162000c1e1900 */
[----:B------:R-:W-:Y:S02]  /*10eb0*/  UP2UR UR50, UPR, URZ, 0x4 ;  /* 0x000000043f327883 */ /* 0x000fe40008000000 */
[----:B------:R-:W-:-:S04]  /*10ec0*/  USHF.L.U32 UR44, UR6, 0x7, URZ ;  /* 0x00000007062c7899 */ /* 0x000fc8000800063f */
[----:B------:R-:W-:Y:S01]  /*10ed0*/  UIADD3 UR6, UR44, 0x7f, URZ ;  /* 0x0000007f2c067890 */ /* 0x000fe2000fffe03f */
[----:B------:R-:W-:Y:S01]  /*10ee0*/  @UP2 ULDC UR4, c[0x0][0x44c] ;  /* 0x0001130000042ab9 */ /* 0x000fe20000000800 */
[----:B------:R-:W-:Y:S02]  /*10ef0*/  @UP2 ULDC UR7, c[0x0][0x450] ;  /* 0x0001140000072ab9 */ /* 0x000fe40000000800 */
[----:B------:R-:W-:-:S04]  /*10f00*/  UIMAD.WIDE.U32 UR4, UR6, UR4, URZ ;  /* 0x00000004060472a5 */ /* 0x000fc8000f8e003f */
[----:B------:R-:W-:-:S03]  /*10f10*/  @UP2 USHF.R.U32.HI UR6, URZ, UR7, UR5 ;  /* 0x000000073f062299 */ /* 0x000fc60008011605 */
[----:B------:R-:W-:Y:S01]  /*10f20*/  ULDC.64 UR4, c[0x0][0x9e0] ;  /* 0x0002780000047ab9 */ /* 0x000fe20000000a00 */
[----:B------:R-:W-:Y:S02]  /*10f30*/  UIADD3 UR6, UR49, UR6, URZ ;  /* 0x0000000631067290 */ /* 0x000fe4000fffe03f */
[----:B------:R-:W-:Y:S02]  /*10f40*/  UISETP.GE.AND UP0, UPT, UR5, 0x1, UPT ;  /* 0x000000010500788c */ /* 0x000fe4000bf06270 */
[----:B------:R-:W-:-:S04]  /*10f50*/  UIADD3 UR4, UR6, UR4, URZ ;  /* 0x0000000406047290 */ /* 0x000fc8000fffe03f */
[----:B------:R-:W-:-:S13]  /*10f60*/  PLOP3.LUT P0, PT, PT, PT, UP0, 0x40, 0x0 ;  /* 0x000000000000781c */ /* 0x000fda0003f0e808 */
[----:B0-----:R-:W-:Y:S05]  /*10f70*/  @P0 BRA `(.L_x_1092) ;  /* 0x0000000000440947 */ /* 0x001fea0003800000 */
        /* <DEDUP_REMOVED lines=10> */
.L_x_1093:
[----:B------:R-:W-:-:S11]  /*11020*/  UISETP.NE.AND UP1, UPT, UR5, 0x1, UPT ;  /* 0x000000010500788c */ /* 0x000fd6000bf25270 */
[----:B------:R-:W-:Y:S02]  /*11030*/  @UP1 ULDC.64 UR10, c[0x0][0x9e8] ;  /* 0x00027a00000a1ab9 */ /* 0x000fe40000000a00 */
[----:B------:R-:W-:-:S04]  /*11040*/  UIMAD.WIDE.U32 UR6, UR8, UR10, URZ ;  /* 0x0000000a080672a5 */ /* 0x000fc8000f8e003f */
[----:B------:R-:W-:-:S12]  /*11050*/  @UP1 USHF.R.U32.HI UR8, URZ, UR11, UR7 ;  /* 0x0000000b3f081299 */ /* 0x000fd80008011607 */
.L_x_1094:
[----:B------:R-:W-:-:S04]  /*11060*/  UIMAD UR8, UR8, UR5, UR5 ;  /* 0x00000005080872a4 */ /* 0x000fc8000f8e0205 */
[----:B------:R-:W-:-:S04]  /*11070*/  UISETP.LT.AND UP1, UPT, UR4, UR8, UPT ;  /* 0x000000080400728c */ /* 0x000fc8000bf21270 */
[----:B------:R-:W-:-:S12]  /*11080*/  USEL UR4, UR4, UR8, UP1 ;  /* 0x0000000804047287 */ /* 0x000fd80008800000 */
.L_x_1092:
[----:B------:R-:W-:Y:S01]  /*11090*/  UISETP.NE.AND UP1, UPT, UR50, URZ, UPT ;  /* 0x0000003f3200728c */ /* 0x000fe2000bf25270 */
[----:B------:R-:W-:Y:S01]  /*110a0*/  PLOP3.LUT P0, PT, PT, PT, UP0, 0x40, 0x0 ;  /* 0x000000000000781c */ /* 0x000fe20003f0e808 */
[----:B------:R-:W-:-:S04]  /*110b0*/  UIADD3 UR4, UR4, 0x3f, URZ ;  /* 0x0000003f04047890 */ /* 0x000fc8000fffe03f */
[----:B------:R-:W-:-:S04]  /*110c0*/  USHF.R.S32.HI UR8, URZ, 0x1f, UR4 ;  /* 0x0000001f3f087899 */ /* 0x000fc80008011404 */
[----:B------:R-:W-:Y:S01]  /*110d0*/  ULEA.HI UR8, UR8, UR4, URZ, 0x6 ;  /* 0x0000000408087291 */ /* 0x000fe2000f8f303f */
[----:B------:R-:W-:Y:S01]  /*110e0*/  @UP1 ULDC UR6, c[0x0][0x44c] ;  /* 0x0001130000061ab9 */ /* 0x000fe20000000800 */
[----:B------:R-:W-:Y:S01]  /*110f0*/  @UP1 ULDC UR9, c[0x0][0x450] ;  /* 0x0001140000091ab9 */ /* 0x000fe20000000800 */
[----:B------:R-:W-:Y:S02]  /*11100*/  UIMAD.WIDE.U32 UR6, UR44, UR6, URZ ;  /* 0x000000062c0672a5 */ /* 0x000fe4000f8e003f */
[----:B------:R-:W-:Y:S01]  /*11110*/  UMOV UR4, UR44 ;  /* 0x0000002c00047c82 */ /* 0x000fe20008000000 */
[----:B------:R-:W-:Y:S02]  /*11120*/  USHF.R.S32.HI UR8, URZ, 0x6, UR8 ;  /* 0x000000063f087899 */ /* 0x000fe40008011408 */
[----:B------:R-:W-:Y:S02]  /*11130*/  @UP1 USHF.R.U32.HI UR4, URZ, UR9, UR7 ;  /* 0x000000093f041299 */ /* 0x000fe40008011607 */
[----:B------:R-:W-:-:S02]  /*11140*/  UISETP.LT.AND UP1, UPT, UR41, UR8, UPT ;  /* 0x000000082900728c */ /* 0x000fc4000bf21270 */
[----:B------:R-:W-:Y:S01]  /*11150*/  UIADD3 UR4, UR40, UR4, URZ ;  /* 0x0000000428047290 */ /* 0x000fe2000fffe03f */
[----:B------:R-:W-:Y:S01]  /*11160*/  ULDC UR6, c[0x0][0x9dc] ;  /* 0x0002770000067ab9 */ /* 0x000fe20000000800 */
[----:B------:R-:W-:Y:S02]  /*11170*/  USEL UR45, UR41, UR8, UP1 ;  /* 0x00000008292d7287 */ /* 0x000fe40008800000 */
[----:B------:R-:W-:Y:S01]  /*11180*/  UIADD3 UR8, UR4, -UR6, URZ ;  /* 0x8000000604087290 */ /* 0x000fe2000fffe03f */
[----:B------:R-:W-:Y:S11]  /*11190*/  @P0 BRA `(.L_x_1095) ;  /* 0x0000000000440947 */ /* 0x000ff60003800000 */
        /* <DEDUP_REMOVED lines=10> */
.L_x_1096:
[----:B------:R-:W-:-:S11]  /*11240*/  UISETP.NE.AND UP0, UPT, UR5, 0x1, UPT ;  /* 0x000000010500788c */ /* 0x000fd6000bf05270 */
[----:B------:R-:W-:Y:S02]  /*11250*/  @UP0 ULDC.64 UR10, c[0x0][0x9e8] ;  /* 0x00027a00000a0ab9 */ /* 0x000fe40000000a00 */
[----:B------:R-:W-:-:S04]  /*11260*/  UIMAD.WIDE.U32 UR6, UR4, UR10, URZ ;  /* 0x0000000a040672a5 */ /* 0x000fc8000f8e003f */
[----:B------:R-:W-:-:S12]  /*11270*/  @UP0 USHF.R.U32.HI UR4, URZ, UR11, UR7 ;  /* 0x0000000b3f040299 */ /* 0x000fd80008011607 */
.L_x_1097:
[----:B------:R-:W-:-:S04]  /*11280*/  UIMAD UR4, UR4, UR5, URZ ;  /* 0x00000005040472a4 */ /* 0x000fc8000f8e023f */
[----:B------:R-:W-:-:S04]  /*11290*/  UISETP.LT.AND UP0, UPT, UR8, UR4, UPT ;  /* 0x000000040800728c */ /* 0x000fc8000bf01270 */
[----:B------:R-:W-:-:S12]  /*112a0*/  USEL UR8, UR8, UR4, !UP0 ;  /* 0x0000000408087287 */ /* 0x000fd8000c000000 */
.L_x_1095:
[----:B------:R-:W-:Y:S01]  /*112b0*/  USHF.R.S32.HI UR4, URZ, 0x1f, UR8 ;  /* 0x0000001f3f047899 */ /* 0x000fe20008011408 */
[----:B------:R-:W-:Y:S03]  /*112c0*/  BSSY B7, `(.L_x_1098) ;  /* 0x000031a000077945 */ /* 0x000fe60003800000 */
[----:B------:R-:W-:-:S04]  /*112d0*/  ULEA.HI UR4, UR4, UR8, URZ, 0x6 ;  /* 0x0000000804047291 */ /* 0x000fc8000f8f303f */
[----:B------:R-:W-:-:S04]  /*112e0*/  USHF.R.S32.HI UR4, URZ, 0x6, UR4 ;  /* 0x000000063f047899 */ /* 0x000fc80008011404 */
[----:B------:R-:W-:-:S04]  /*112f0*/  UISETP.LT.AND UP0, UPT, URZ, UR4, UPT ;  /* 0x000000043f00728c */ /* 0x000fc8000bf01270 */
[----:B------:R-:W-:-:S04]  /*11300*/  USEL UR46, URZ, UR4, !UP0 ;  /* 0x000000043f2e7287 */ /* 0x000fc8000c000000 */
[----:B------:R-:W-:-:S06]  /*11310*/  UISETP.GT.AND UP0, UPT, UR45, UR46, UPT ;  /* 0x0000002e2d00728c */ /* 0x000fcc000bf04270 */
[----:B------:R-:W-:-:S13]  /*11320*/  PLOP3.LUT P0, PT, PT, PT, UP0, 0x80, 0x0 ;  /* 0x000000000000781c */ /* 0x000fda0003f0f008 */
[----:B------:R-:W-:Y:S05]  /*11330*/  @P0 BRA `(.L_x_1099) ;  /* 0x0000000000440947 */ /* 0x000fea0003800000 */
[----:B------:R-:W0:Y:S02]  /*11340*/  S2R R0, SR_TID.X ;  /* 0x0000000000007919 */ /* 0x000e240000002100 */
[----:B0-----:R-:W-:-:S04]  /*11350*/  LOP3.LUT R0, R0, 0x7f, RZ, 0xc0, !PT ;  /* 0x0000007f00007812 */ /* 0x001fc800078ec0ff */
[----:B------:R-:W-:-:S13]  /*11360*/  ISETP.NE.AND P2, PT, R0, RZ, PT ;  /* 0x000000ff0000720c */ /* 0x000fda0003f45270 */
[----:B------:R-:W-:Y:S05]  /*11370*/  @P2 BRA `(.L_x_1100) ;  /* 0x0000003000382947 */ /* 0x000fea0003800000 */
[----:B------:R-:W0:Y:S01]  /*11380*/  S2R R7, SR_LANEID ;  /* 0x0000000000077919 */ /* 0x000e220000000000 */
[----:B------:R-:W-:Y:S01]  /*11390*/  VOTEU.ANY UR4, UPT, PT ;  /* 0x0000000000047886 */ /* 0x000fe200038e0100 */
[----:B------:R-:W1:Y:S01]  /*113a0*/  LDC.64 R2, c[0x0][0xc80] ;  /* 0x00032000ff027b82 */ /* 0x000e620000000a00 */
[----:B------:R-:W0:Y:S08]  /*113b0*/  FLO.U32 R0, UR4 ;  /* 0x0000000400007d00 */ /* 0x000e3000080e0000 */
[----:B------:R-:W1:Y:S01]  /*113c0*/  POPC R5, UR4 ;  /* 0x0000000400057d09 */ /* 0x000e620008000000 */
[----:B0-----:R-:W-:-:S13]  /*113d0*/  ISETP.EQ.U32.AND P0, PT, R0, R7, PT ;  /* 0x000000070000720c */ /* 0x001fda0003f02070 */
[----:B-1----:R-:W2:Y:S01]  /*113e0*/  @P0 ATOMG.E.ADD.STRONG.GPU PT, R3, desc[UR36][R2.64], R5 ;  /* 0x00000005020309a8 */ /* 0x002ea200081ee1e4 */
[----:B------:R-:W0:Y:S02]  /*113f0*/  S2R R4, SR_LTMASK ;  /* 0x0000000000047919 */ /* 0x000e240000003900 */
[----:B0-----:R-:W-:-:S04]  /*11400*/  LOP3.LUT R4, R4, UR4, RZ, 0xc0, !PT ;  /* 0x0000000404047c12 */ /* 0x001fc8000f8ec0ff */
[----:B------:R-:W0:Y:S01]  /*11410*/  POPC R7, R4 ;  /* 0x0000000400077309 */ /* 0x000e220000000000 */
[----:B--2---:R-:W0:Y:S02]  /*11420*/  SHFL.IDX PT, R0, R3, R0, 0x1f ;  /* 0x00001f0003007589 */ /* 0x004e2400000e0000 */
[----:B0-----:R-:W-:Y:S01]  /*11430*/  IADD3 R34, R0, UR47, R7 ;  /* 0x0000002f00227c10 */ /* 0x001fe2000fffe007 */
[----:B------:R-:W-:Y:S06]  /*11440*/  BRA `(.L_x_1100) ;  /* 0x0000003000047947 */ /* 0x000fec0003800000 */
.L_x_1099:
        /* <DEDUP_REMOVED lines=8> */
[----:B------:R-:W-:Y:S01]  /*114d0*/  MOV R6, UR6 ;  /* 0x0000000600067c02 */ /* 0x000fe20008000f00 */
[----:B------:R-:W-:Y:S01]  /*114e0*/  IMAD.U32 R5, RZ, RZ, UR5 ;  /* 0x00000005ff057e24 */ /* 0x000fe2000f8e00ff */
[----:B------:R-:W0:Y:S01]  /*114f0*/  LDC.64 R2, c[0x4][R2] ;  /* 0x0100000002027b82 */ /* 0x000e220000000a00 */
[----:B------:R-:W-:Y:S01]  /*11500*/  ULDC.64 UR4, c[0x4][0x30] ;  /* 0x01000c0000047ab9 */ /* 0x000fe20000000a00 */
[----:B------:R-:W-:Y:S01]  /*11510*/  IMAD.U32 R7, RZ, RZ, UR7 ;  /* 0x00000007ff077e24 */ /* 0x000fe2000f8e00ff */
[----:B------:R-:W-:Y:S01]  /*11520*/  MOV R13, RZ ;  /* 0x000000ff000d7202 */ /* 0x000fe20000000f00 */
[----:B------:R-:W-:-:S02]  /*11530*/  IMAD.U32 R10, RZ, RZ, UR4 ;  /* 0x00000004ff0a7e24 */ /* 0x000fc4000f8e00ff */
[----:B------:R-:W-:Y:S02]  /*11540*/  IMAD.U32 R11, RZ, RZ, UR5 ;  /* 0x00000005ff0b7e24 */ /* 0x000fe4000f8e00ff */
[----:B------:R-:W-:Y:S02]  /*11550*/  IMAD.MOV.U32 R8, RZ, RZ, 0x70 ;  /* 0x00000070ff087424 */ /* 0x000fe400078e00ff */
[----:B------:R-:W-:-:S07]  /*11560*/  IMAD.MOV.U32 R12, RZ, RZ, 0x1 ;  /* 0x00000001ff0c7424 */ /* 0x000fce00078e00ff */
[----:B------:R-:W-:-:S07]  /*11570*/  LEPC R20, `(.L_x_1102) ;  /* 0x000000001014794e */ /* 0x000fce0000000000 */
[----:B0----5:R-:W-:Y:S05]  /*11580*/  CALL.ABS.NOINC R2 ;  /* 0x0000000002007343 */ /* 0x021fea0003c00000 */
.L_x_1102:
[----:B------:R-:W-:Y:S05]  /*11590*/  BSYNC B6 ;  /* 0x0000000000067941 */ /* 0x000fea0003800000 */
.L_x_1101:
        /* <DEDUP_REMOVED lines=19> */
[----:B-1---5:R-:W-:Y:S05]  /*116d0*/  CALL.ABS.NOINC R2 ;  /* 0x0000000002007343 */ /* 0x022fea0003c00000 */
.L_x_1105:
[----:B------:R0:W1:Y:S01]  /*116e0*/  LDC.64 R2, c[0x4][R18] ;  /* 0x0100000012027b82 */ /* 0x0000620000000a00 */
[----:B------:R-:W-:Y:S01]  /*116f0*/  ULDC.64 UR4, c[0x4][0xa8] ;  /* 0x01002a0000047ab9 */ /* 0x000fe20000000a00 */
[----:B------:R-:W-:Y:S01]  /*11700*/  ULDC.64 UR6, c[0x4][0xb0] ;  /* 0x01002c0000067ab9 */ /* 0x000fe20000000a00 */
[----:B------:R-:W-:Y:S01]  /*11710*/  IMAD.U32 R4, RZ, RZ, UR4 ;  /* 0x00000004ff047e24 */ /* 0x000fe2000f8e00ff */
[----:B------:R-:W-:Y:S01]  /*11720*/  MOV R5, UR5 ;  /* 0x0000000500057c02 */ /* 0x000fe20008000f00 */
[----:B------:R-:W-:Y:S01]  /*11730*/  ULDC.64 UR4, c[0x4][0x40] ;  /* 0x0100100000047ab9 */ /* 0x000fe20000000a00 */
        /* <DEDUP_REMOVED lines=9> */
.L_x_1104:
[----:B------:R-:W-:Y:S05]  /*117d0*/  BSYNC B6 ;  /* 0x0000000000067941 */ /* 0x000fea0003800000 */
.L_x_1103:
[----:B------:R-:W-:Y:S01]  /*117e0*/  ULDC.64 UR4, c[0x0][0x9f8] ;  /* 0x00027e0000047ab9 */ /* 0x000fe20000000a00 */
[----:B------:R-:W-:Y:S01]  /*117f0*/  IMAD.U32 R29, RZ, RZ, UR43 ;  /* 0x0000002bff1d7e24 */ /* 0x000fe2000f8e00ff */
[----:B------:R-:W-:Y:S01]  /*11800*/  UISETP.NE.U32.AND UP0, UPT, UR4, URZ, UPT ;  /* 0x0000003f0400728c */ /* 0x000fe2000bf05070 */
[----:B------:R-:W0:Y:S03]  /*11810*/  LDC R10, c[0x0][0x430] ;  /* 0x00010c00ff0a7b82 */ /* 0x000e260000000800 */
[----:B------:R-:W-:-:S06]  /*11820*/  UISETP.NE.AND.EX UP0, UPT, UR5, URZ, UPT, UP0 ;  /* 0x0000003f0500728c */ /* 0x000fcc000bf05300 */
[----:B------:R-:W-:-:S05]  /*11830*/  PLOP3.LUT P0, PT, PT, PT, UP0, 0x80, 0x0 ;  /* 0x000000000000781c */ /* 0x000fca0003f0f008 */
[----:B------:R-:W-:Y:S02]  /*11840*/  @UP0 ULDC.64 UR4, c[0x0][0x9f8] ;  /* 0x00027e0000040ab9 */ /* 0x000fe40000000a00 */
[----:B------:R-:W-:-:S06]  /*11850*/  @UP0 UIMAD.WIDE UR4, UR43, 0x4, UR4 ;  /* 0x000000042b0408a5 */ /* 0x000fcc000f8e0204 */
[----:B------:R-:W-:Y:S01]  /*11860*/  IMAD.U32 R2, RZ, RZ, UR4 ;  /* 0x00000004ff027e24 */ /* 0x000fe2000f8e00ff */
[----:B------:R-:W1:Y:S01]  /*11870*/  S2R R18, SR_TID.X ;  /* 0x0000000000127919 */ /* 0x000e620000002100 */
[----:B------:R-:W-:Y:S01]  /*11880*/  IMAD.U32 R3, RZ, RZ, UR5 ;  /* 0x00000005ff037e24 */ /* 0x000fe2000f8e00ff */
[----:B------:R-:W-:-:S04]  /*11890*/  ULDC UR4, c[0x0][0xc48] ;  /* 0x0003120000047ab9 */ /* 0x000fc80000000800 */
[----:B------:R2:W5:Y:S01]  /*118a0*/  @P0 LDG.E R29, desc[UR36][R2.64] ;  /* 0x00000024021d0981 */ /* 0x000562000c1e1900 */
[----:B------:R-:W-:Y:S01]  /*118b0*/  IMAD.U32 R0, RZ, RZ, UR45 ;  /* 0x0000002dff007e24 */ /* 0x000fe2000f8e00ff */
[----:B------:R-:W-:Y:S01]  /*118c0*/  UMOV UR5, 0xffffffff ;  /* 0xffffffff00057882 */ /* 0x000fe20000000000 */
[----:B------:R-:W-:Y:S02]  /*118d0*/  IMAD.U32 R22, RZ, RZ, UR4 ;  /* 0x00000004ff167e24 */ /* 0x000fe4000f8e00ff */
[----:B------:R-:W-:Y:S01]  /*118e0*/  VIADD R0, R0, 0xffffffff ;  /* 0xffffffff00007836 */ /* 0x000fe20000000000 */
[----:B-1----:R-:W-:-:S04]  /*118f0*/  SHF.L.U32 R18, R18, 0x4, RZ ;  /* 0x0000000412127819 */ /* 0x002fc800000006ff */
[----:B------:R-:W-:-:S05]  /*11900*/  LOP3.LUT R18, R36, 0x70, R18, 0xf8, !PT ;  /* 0x0000007024127812 */ /* 0x000fca00078ef812 */
[----:B------:R-:W-:Y:S01]  /*11910*/  IMAD R7, R0, 0x40, R18 ;  /* 0x0000004000077824 */ /* 0x000fe200078e0212 */
[----:B0-2---:R-:W-:Y:S06]  /*11920*/  BRA.DIV UR5, `(.L_x_1106) ;  /* 0x0000003205f87947 */ /* 0x005fec000b800000 */
.L_x_1160:
[----:B------:R-:W-:Y:S01]  /*11930*/  ISETP.NE.AND P1, PT, R10, 0x1, PT ;  /* 0x000000010a00780c */ /* 0x000fe20003f25270 */
[C---:B-----5:R-:W-:Y:S01]  /*11940*/  IMAD.IADD R8, R7.reuse, 0x1, R32 ;  /* 0x0000000107087824 */ /* 0x060fe200078e0220 */
[----:B------:R-:W-:Y:S02]  /*11950*/  ISETP.GE.AND P0, PT, R7, UR38, PT ;  /* 0x0000002607007c0c */ /* 0x000fe4000bf06270 */
[----:B------:R-:W-:Y:S01]  /*11960*/  SHF.R.S32.HI R33, RZ, 0x1f, R29 ;  /* 0x0000001fff217819 */ /* 0x000fe2000001141d */
[----:B------:R-:W-:Y:S01]  /*11970*/  IMAD.MOV.U32 R9, RZ, RZ, R8 ;  /* 0x000000ffff097224 */ /* 0x000fe200078e0008 */
[----:B------:R-:W-:Y:S02]  /*11980*/  ISETP.GT.U32.OR P0, PT, R18, 0x3f, P0 ;  /* 0x0000003f1200780c */ /* 0x000fe40000704470 */
[----:B------:R-:W-:-:S05]  /*11990*/  LOP3.LUT R16, R16, 0xfffffbff, RZ, 0xc0, !PT ;  /* 0xfffffbff10107812 */ /* 0x000fca00078ec0ff */
[----:B------:R-:W0:Y:S01]  /*119a0*/  @P1 LDC R3, c[0x0][0x434] ;  /* 0x00010d00ff031b82 */ /* 0x000e220000000800 */
[----:B------:R-:W-:-:S07]  /*119b0*/  @P1 LOP3.LUT R16, R16, 0x400, RZ, 0xfc, !PT ;  /* 0x0000040010101812 */ /* 0x000fce00078efcff */
[----:B------:R-:W1:Y:S08]  /*119c0*/  @P1 LDC R5, c[0x0][0x438] ;  /* 0x00010e00ff051b82 */ /* 0x000e700000000800 */
[----:B------:R-:W2:Y:S01]  /*119d0*/  @!P0 LDC.64 R6, c[0x0][0x428] ;  /* 0x00010a00ff068b82 */ /* 0x000ea20000000a00 */
[----:B0-----:R-:W-:-:S05]  /*119e0*/  @P1 IMAD.HI.U32 R2, R8, R3, RZ ;  /* 0x0000000308021227 */ /* 0x001fca00078e00ff */
[----:B-1----:R-:W-:Y:S02]  /*119f0*/  @P1 SHF.R.U32.HI R9, RZ, R5, R2 ;  /* 0x00000005ff091219 */ /* 0x002fe40000011602 */
[----:B------:R-:W0:Y:S02]  /*11a00*/  @!P0 LDC.64 R4, c[0x0][0x418] ;  /* 0x00010600ff048b82 */ /* 0x000e240000000a00 */
[----:B------:R-:W-:Y:S01]  /*11a10*/  @!P0 SHF.R.S32.HI R3, RZ, 0x1f, R9 ;  /* 0x0000001fff038819 */ /* 0x000fe20000011409 */
[----:B--2---:R-:W-:-:S04]  /*11a20*/  @!P0 IMAD R2, R33, R6, RZ ;  /* 0x0000000621028224 */ /* 0x004fc800078e02ff */
[----:B------:R-:W-:Y:S01]  /*11a30*/  @!P0 IMAD R7, R29, R7, R2 ;  /* 0x000000071d078224 */ /* 0x000fe200078e0202 */
[----:B------:R-:W-:-:S05]  /*11a40*/  @!P0 MOV R2, R9 ;  /* 0x0000000900028202 */ /* 0x000fca0000000f00 */
[----:B------:R-:W-:-:S04]  /*11a50*/  @!P0 IMAD.WIDE.U32 R2, R29, R6, R2 ;  /* 0x000000061d028225 */ /* 0x000fc800078e0002 */
[----:B------:R-:W-:Y:S02]  /*11a60*/  @!P0 IMAD.IADD R3, R3, 0x1, R7 ;  /* 0x0000000103038824 */ /* 0x000fe400078e0207 */
[----:B------:R-:W-:Y:S01]  /*11a70*/  IMAD.MOV.U32 R6, RZ, RZ, RZ ;  /* 0x000000ffff067224 */ /* 0x000fe200078e00ff */
[----:B0-----:R-:W-:-:S04]  /*11a80*/  @!P0 LEA R4, P1, R2, R4, 0x2 ;  /* 0x0000000402048211 */ /* 0x001fc800078210ff */
[----:B------:R-:W-:Y:S01]  /*11a90*/  @!P0 LEA.HI.X R5, R2, R5, R3, 0x2, P1 ;  /* 0x0000000502058211 */ /* 0x000fe200008f1403 */
[----:B------:R-:W-:Y:S01]  /*11aa0*/  IMAD.U32 R2, RZ, RZ, UR48 ;  /* 0x00000030ff027e24 */ /* 0x000fe2000f8e00ff */
[----:B------:R-:W-:-:S03]  /*11ab0*/  LOP3.LUT R16, R16, 0xfffffdff, RZ, 0xc0, !PT ;  /* 0xfffffdff10107812 */ /* 0x000fc600078ec0ff */
[----:B------:R0:W5:Y:S01]  /*11ac0*/  @!P0 LDG.E R6, desc[UR36][R4.64] ;  /* 0x0000002404068981 */ /* 0x000162000c1e1900 */
[----:B------:R-:W-:Y:S01]  /*11ad0*/  ISETP.NE.AND P2, PT, R2, 0x3, PT ;  /* 0x000000030200780c */ /* 0x000fe20003f45270 */
[----:B------:R-:W-:Y:S01]  /*11ae0*/  IMAD R3, RZ, RZ, -UR43 ;  /* 0x8000002bff037e24 */ /* 0x000fe2000f8e02ff */
[----:B------:R-:W-:Y:S01]  /*11af0*/  ISETP.GT.U32.AND P0, PT, R18, 0x3f, PT ;  /* 0x0000003f1200780c */ /* 0x000fe20003f04070 */
[----:B------:R-:W-:Y:S01]  /*11b00*/  IMAD.MOV R7, RZ, RZ, -R9 ;  /* 0x000000ffff077224 */ /* 0x000fe200078e0a09 */
[----:B------:R-:W-:Y:S01]  /*11b10*/  MOV R24, R0 ;  /* 0x0000000000187202 */ /* 0x000fe20000000f00 */
[----:B------:R-:W-:Y:S02]  /*11b20*/  IMAD R22, R22, R3, UR42 ;  /* 0x0000002a16167e24 */ /* 0x000fe4000f8e0203 */
[----:B------:R-:W-:-:S03]  /*11b30*/  IMAD R7, R10, R7, R8 ;  /* 0x000000070a077224 */ /* 0x000fc600078e0208 */
[----:B------:R-:W-:-:S03]  /*11b40*/  SHF.R.S32.HI R26, RZ, 0x1f, R22 ;  /* 0x0000001fff1a7819 */ /* 0x000fc60000011416 */
[----:B------:R-:W-:-:S04]  /*11b50*/  @P2 LOP3.LUT R16, R16, 0x200, RZ, 0xfc, !PT ;  /* 0x0000020010102812 */ /* 0x000fc800078efcff */
[----:B------:R-:W-:-:S04]  /*11b60*/  LOP3.LUT R16, R16, 0xfffffffe, RZ, 0xc0, !PT ;  /* 0xfffffffe10107812 */ /* 0x000fc800078ec0ff */
[----:B------:R-:W-:Y:S01]  /*11b70*/  @P0 LOP3.LUT R16, R16, 0x1, RZ, 0xfc, !PT ;  /* 0x0000000110100812 */ /* 0x000fe200078efcff */
[----:B0-----:R-:W-:Y:S06]  /*11b80*/  @!P2 BRA `(.L_x_1107) ;  /* 0x000000000004a947 */ /* 0x001fec0003800000 */
[----:B------:R-:W-:Y:S01]  /*11b90*/  BPT.TRAP 0x1 ;  /* 0x000000040000795c */ /* 0x000fe20000300000 */
.L_x_1107:
[----:B------:R-:W-:Y:S01]  /*11ba0*/  SHF.R.S32.HI R8, RZ, 0x1f, R7 ;  /* 0x0000001fff087819 */ /* 0x000fe20000011407 */
[----:B------:R-:W-:Y:S01]  /*11bb0*/  ULDC.64 UR4, c[0x0][0x328] ;  /* 0x0000ca0000047ab9 */ /* 0x000fe20000000a00 */
[----:B------:R-:W-:Y:S01]  /*11bc0*/  IMAD R4, R23, 0x8, R17 ;  /* 0x0000000817047824 */ /* 0x000fe200078e0211 */
[----:B------:R-:W-:Y:S02]  /*11bd0*/  BSSY B0, `(.L_x_1108) ;  /* 0x0000016000007945 */ /* 0x000fe40003800000 */
[----:B------:R-:W-:-:S04]  /*11be0*/  IMAD R2, R8, UR4, RZ ;  /* 0x0000000408027c24 */ /* 0x000fc8000f8e02ff */
[C---:B------:R-:W-:Y:S02]  /*11bf0*/  IMAD R5, R7.reuse, UR5, R2 ;  /* 0x0000000507057c24 */ /* 0x040fe4000f8e0202 */
[----:B------:R-:W-:Y:S01]  /*11c00*/  IMAD.WIDE.U32 R2, R7, UR4, RZ ;  /* 0x0000000407027c25 */ /* 0x000fe2000f8e00ff */
[----:B------:R-:W-:-:S03]  /*11c10*/  ULDC.64 UR4, c[0x0][0x338] ;  /* 0x0000ce0000047ab9 */ /* 0x000fc60000000a00 */
[----:B------:R-:W-:Y:S01]  /*11c20*/  IMAD.IADD R3, R3, 0x1, R5 ;  /* 0x0000000103037824 */ /* 0x000fe200078e0205 */
[----:B-----5:R-:W-:Y:S01]  /*11c30*/  SHF.R.S32.HI R5, RZ, 0x1f, R6 ;  /* 0x0000001fff057819 */ /* 0x020fe20000011406 */
[----:B------:R-:W-:-:S04]  /*11c40*/  IMAD.WIDE.U32 R2, R6, UR4, R2 ;  /* 0x0000000406027c25 */ /* 0x000fc8000f8e0002 */
        /* <DEDUP_REMOVED lines=9> */
[----:B------:R-:W-:Y:S01]  /*11ce0*/  IMAD.IADD R19, R3, 0x1, R9 ;  /* 0x0000000103137824 */ /* 0x000fe200078e0209 */
[----:B------:R-:W-:-:S04]  /*11cf0*/  SHF.L.U32 R3, R25, 0x1f, RZ ;  /* 0x0000001f19037819 */ /* 0x000fc800000006ff */
[----:B------:R-:W-:-:S06]  /*11d00*/  LEA.HI.X R19, R2, UR5, R19, 0x1, P0 ;  /* 0x0000000502137c11 */ /* 0x000fcc00080f0c13 */
[----:B------:R-:W0:Y:S02]  /*11d10*/  SYNCS.PHASECHK.TRANS64.TRYWAIT P0, [R4+URZ+0x30840], R3 ;  /* 0x03084003040075a7 */ /* 0x000e24000800017f */
[----:B0-----:R-:W-:Y:S05]  /*11d20*/  @!P0 BRA `(.L_x_1109) ;  /* 0x0000003000248947 */ /* 0x001fea0003800000 */
.L_x_1161:
[----:B------:R-:W-:Y:S05]  /*11d30*/  BSYNC B0 ;  /* 0x0000000000007941 */ /* 0x000fea0003800000 */
.L_x_1108:
[----:B------:R-:W-:Y:S01]  /*11d40*/  ULDC.64 UR4, c[0x0][0x300] ;  /* 0x0000c00000047ab9 */ /* 0x000fe20000000a00 */
[----:B------:R-:W-:Y:S01]  /*11d50*/  LOP3.LUT P5, RZ, R16, 0x10, RZ, 0xc0, !PT ;  /* 0x0000001010ff7812 */ /* 0x000fe200078ac0ff */
[----:B------:R-:W-:Y:S01]  /*11d60*/  IMAD R8, R8, UR4, RZ ;  /* 0x0000000408087c24 */ /* 0x000fe2000f8e02ff */
[C---:B------:R-:W-:Y:S01]  /*11d70*/  LOP3.LUT P4, RZ, R16.reuse, 0x8, RZ, 0xc0, !PT ;  /* 0x0000000810ff7812 */ /* 0x040fe2000788c0ff */
[C---:B0-----:R-:W-:Y:S01]  /*11d80*/  IMAD.WIDE.U32 R2, R7.reuse, UR4, RZ ;  /* 0x0000000407027c25 */ /* 0x041fe2000f8e00ff */
[C---:B------:R-:W-:Y:S02]  /*11d90*/  LOP3.LUT P3, RZ, R16.reuse, 0x4, RZ, 0xc0, !PT ;  /* 0x0000000410ff7812 */ /* 0x040fe4000786c0ff */
[----:B------:R-:W-:Y:S01]  /*11da0*/  LOP3.LUT P2, RZ, R16, 0x2, RZ, 0xc0, !PT ;  /* 0x0000000210ff7812 */ /* 0x000fe2000784c0ff */
[----:B------:R-:W-:Y:S01]  /*11db0*/  IMAD R9, R7, UR5, R8 ;  /* 0x0000000507097c24 */ /* 0x000fe2000f8e0208 */
[----:B------:R-:W-:Y:S01]  /*11dc0*/  ULDC.64 UR4, c[0x0][0x310] ;  /* 0x0000c40000047ab9 */ /* 0x000fe20000000a00 */
[----:B------:R-:W-:-:S02]  /*11dd0*/  IMAD.MOV.U32 R7, RZ, RZ, -0x40 ;  /* 0xffffffc0ff077424 */ /* 0x000fc400078e00ff */
[----:B------:R-:W-:Y:S02]  /*11de0*/  IMAD.IADD R3, R3, 0x1, R9 ;  /* 0x0000000103037824 */ /* 0x000fe400078e0209 */
[----:B------:R-:W-:Y:S02]  /*11df0*/  IMAD R5, R5, UR4, RZ ;  /* 0x0000000405057c24 */ /* 0x000fe4000f8e02ff */
[----:B------:R-:W-:-:S04]  /*11e00*/  IMAD.WIDE.U32 R2, R6, UR4, R2 ;  /* 0x0000000406027c25 */ /* 0x000fc8000f8e0002 */
[----:B------:R-:W-:Y:S01]  /*11e10*/  IMAD R5, R6, UR5, R5 ;  /* 0x0000000506057c24 */ /* 0x000fe2000f8e0205 */
[----:B------:R-:W-:Y:S01]  /*11e20*/  ULDC.64 UR4, c[0x0][0x308] ;  /* 0x0000c20000047ab9 */ /* 0x000fe20000000a00 */
[----:B------:R-:W-:Y:S02]  /*11e30*/  IMAD R7, R0, R7, UR38 ;  /* 0x0000002600077e24 */ /* 0x000fe4000f8e0207 */
[----:B------:R-:W-:Y:S01]  /*11e40*/  IMAD R0, R23, 0x4000, R30 ;  /* 0x0000400017007824 */ /* 0x000fe200078e021e */
[----:B------:R-:W-:Y:S01]  /*11e50*/  IADD3 R3, R3, R5, RZ ;  /* 0x0000000503037210 */ /* 0x000fe20007ffe0ff */
[----:B------:R-:W-:Y:S02]  /*11e60*/  IMAD R5, R26, UR4, RZ ;  /* 0x000000041a057c24 */ /* 0x000fe4000f8e02ff */
[----:B------:R-:W-:Y:S02]  /*11e70*/  IMAD.IADD R7, R7, 0x1, -R36 ;  /* 0x0000000107077824 */ /* 0x000fe400078e0a24 */
[----:B------:R-:W-:-:S02]  /*11e80*/  IMAD R5, R22, UR5, R5 ;  /* 0x0000000516057c24 */ /* 0x000fc4000f8e0205 */
        /* <DEDUP_REMOVED lines=8> */
[----:B------:R-:W0:Y:S01]  /*11f10*/  SHFL.IDX PT, R14, R5, RZ, 0x181f ;  /* 0x00181fff050e7589 */ /* 0x000e2200000e0000 */
[----:B------:R-:W-:-:S03]  /*11f20*/  @P0 LEA R9, R0, R17, 0x1 ;  /* 0x0000001100090211 */ /* 0x000fc600078e08ff */
[----:B------:R-:W1:Y:S04]  /*11f30*/  SHFL.IDX PT, R2, R6, RZ, 0x181f ;  /* 0x00181fff06027589 */ /* 0x000e6800000e0000 */
[----:B------:R-:W-:Y:S01]  /*11f40*/  SHFL.IDX PT, R8, R6, 0x1, 0x181f ;  /* 0x00381f0006087f89 */ /* 0x000fe200000e0000 */
[----:B0-----:R-:W-:-:S05]  /*11f50*/  @P0 LEA R14, P1, R37, R14, 0x1 ;  /* 0x0000000e250e0211 */ /* 0x001fca00078208ff */
[----:B-1----:R-:W-:Y:S02]  /*11f60*/  @P0 IMAD.X R3, RZ, RZ, R2, P1 ;  /* 0x000000ffff030224 */ /* 0x002fe400008e0602 */
[----:B------:R-:W-:Y:S02]  /*11f70*/  @P0 IMAD.MOV.U32 R2, RZ, RZ, R14 ;  /* 0x000000ffff020224 */ /* 0x000fe400078e000e */
[----:B------:R-:W0:Y:S04]  /*11f80*/  SHFL.IDX PT, R14, R5, 0x1, 0x181f ;  /* 0x00381f00050e7f89 */ /* 0x000e2800000e0000 */
[----:B------:R-:W-:Y:S04]  /*11f90*/  @P0 LDGSTS.E.BYPASS.LTC128B.128 [R9+0x20400], desc[UR36][R2.64], !P5 ;  /* 0x2040000002090fae */ /* 0x000fe8000e901d64 */
[----:B------:R-:W-:Y:S04]  /*11fa0*/  @P0 LDGSTS.E.BYPASS.LTC128B.128 [R9+0x22400], desc[UR36][R2.64+0x80], !P4 ;  /* 0x2240008002090fae */ /* 0x000fe8000e101d64 */
[----:B------:R-:W-:Y:S04]  /*11fb0*/  @P0 LDGSTS.E.BYPASS.LTC128B.128 [R9+0x24400], desc[UR36][R2.64+0x100], !P3 ;  /* 0x2440010002090fae */ /* 0x000fe8000d901d64 */
[----:B------:R1:W-:Y:S01]  /*11fc0*/  @P0 LDGSTS.E.BYPASS.LTC128B.128 [R9+0x26400], desc[UR36][R2.64+0x180], !P2 ;  /* 0x2640018002090fae */ /* 0x0003e2000d101d64 */
[----:B------:R-:W-:-:S13]  /*11fd0*/  ISETP.GE.AND P0, PT, R7, 0x11, PT ;  /* 0x000000110700780c */ /* 0x000fda0003f06270 */
[----:B0-----:R-:W-:Y:S01]  /*11fe0*/  @P0 LEA R14, P1, R37, R14, 0x1 ;  /* 0x0000000e250e0211 */ /* 0x001fe200078208ff */
[----:B------:R-:W-:-:S04]  /*11ff0*/  @P0 IMAD R27, R0, 0x2, R17 ;  /* 0x00000002001b0824 */ /* 0x000fc800078e0211 */
[----:B------:R-:W-:Y:S02]  /*12000*/  @P0 IMAD.X R21, RZ, RZ, R8, P1 ;  /* 0x000000ffff150224 */ /* 0x000fe400008e0608 */
[----:B-1----:R-:W-:Y:S01]  /*12010*/  @P0 IMAD.MOV.U32 R2, RZ, RZ, R14 ;  /* 0x000000ffff020224 */ /* 0x002fe200078e000e */
[----:B------:R-:W-:Y:S01]  /*12020*/  SHFL.IDX PT, R8, R6, 0x2, 0x181f ;  /* 0x00581f0006087f89 */ /* 0x000fe200000e0000 */
[----:B------:R-:W-:-:S03]  /*12030*/  @P0 IMAD.MOV.U32 R3, RZ, RZ, R21 ;  /* 0x000000ffff030224 */ /* 0x000fc600078e0015 */
[----:B------:R-:W0:Y:S04]  /*12040*/  SHFL.IDX PT, R14, R5, 0x2, 0x181f ;  /* 0x00581f00050e7f89 */ /* 0x000e2800000e0000 */
[----:B------:R-:W-:Y:S04]  /*12050*/  @P0 LDGSTS.E.BYPASS.LTC128B.128 [R27+0x20c00], desc[UR36][R2.64], !P5 ;  /* 0x20c00000021b0fae */ /* 0x000fe8000e901d64 */
[----:B------:R-:W-:Y:S04]  /*12060*/  @P0 LDGSTS.E.BYPASS.LTC128B.128 [R27+0x22c00], desc[UR36][R2.64+0x80], !P4 ;  /* 0x22c00080021b0fae */ /* 0x000fe8000e101d64 */
[----:B------:R-:W-:Y:S04]  /*12070*/  @P0 LDGSTS.E.BYPASS.LTC128B.128 [R27+0x24c00], desc[UR36][R2.64+0x100], !P3 ;  /* 0x24c00100021b0fae */ /* 0x000fe8000d901d64 */
[----:B------:R1:W-:Y:S01]  /*12080*/  @P0 LDGSTS.E.BYPASS.LTC128B.128 [R27+0x26c00], desc[UR36][R2.64+0x180], !P2 ;  /* 0x26c00180021b0fae */ /* 0x0003e2000d101d64 */
[----:B------:R-:W-:-:S13]  /*12090*/  ISETP.GE.AND P0, PT, R7, 0x21, PT ;  /* 0x000000210700780c */ /* 0x000fda0003f06270 */
[----:B0-----:R-:W-:Y:S01]  /*120a0*/  @P0 LEA R14, P1, R37, R14, 0x1 ;  /* 0x0000000e250e0211 */ /* 0x001fe200078208ff */
[----:B------:R-:W-:-:S03]  /*120b0*/  @P0 IMAD R21, R0, 0x2, R17 ;  /* 0x0000000200150824 */ /* 0x000fc600078e0211 */
[----:B------:R-:W-:Y:S01]  /*120c0*/  @P0 IADD3.X R9, RZ, R8, RZ, P1, !PT ;  /* 0x00000008ff090210 */ /* 0x000fe20000ffe4ff */
[----:B-1----:R-:W-:Y:S01]  /*120d0*/  @P0 IMAD.MOV.U32 R2, RZ, RZ, R14 ;  /* 0x000000ffff020224 */ /* 0x002fe200078e000e */
[----:B------:R0:W1:Y:S03]  /*120e0*/  SHFL.IDX PT, R8, R6, 0x3, 0x181f ;  /* 0x00781f0006087f89 */ /* 0x00006600000e0000 */
[----:B------:R-:W-:Y:S01]  /*120f0*/  @P0 IMAD.MOV.U32 R3, RZ, RZ, R9 ;  /* 0x000000ffff030224 */ /* 0x000fe200078e0009 */
[----:B------:R0:W2:Y:S04]  /*12100*/  SHFL.IDX PT, R14, R5, 0x3, 0x181f ;  /* 0x00781f00050e7f89 */ /* 0x0000a800000e0000 */
[----:B------:R0:W-:Y:S04]  /*12110*/  @P0 LDGSTS.E.BYPASS.LTC128B.128 [R21+0x21400], desc[UR36][R2.64], !P5 ;  /* 0x2140000002150fae */ /* 0x0001e8000e901d64 */
[----:B------:R0:W-:Y:S04]  /*12120*/  @P0 LDGSTS.E.BYPASS.LTC128B.128 [R21+0x23400], desc[UR36][R2.64+0x80], !P4 ;  /* 0x2340008002150fae */ /* 0x0001e8000e101d64 */
[----:B------:R0:W-:Y:S04]  /*12130*/  @P0 LDGSTS.E.BYPASS.LTC128B.128 [R21+0x25400], desc[UR36][R2.64+0x100], !P3 ;  /* 0x2540010002150fae */ /* 0x0001e8000d901d64 */
[----:B------:R0:W-:Y:S02]  /*12140*/  @P0 LDGSTS.E.BYPASS.LTC128B.128 [R21+0x27400], desc[UR36][R2.64+0x180], !P2 ;  /* 0x2740018002150fae */ /* 0x0001e4000d101d64 */
.L_x_1171:
[----:B------:R-:W-:-:S13]  /*12150*/  ISETP.GE.AND P0, PT, R7, 0x31, PT ;  /* 0x000000310700780c */ /* 0x000fda0003f06270 */
[----:B0-2---:R-:W-:Y:S01]  /*12160*/  @P0 LEA R2, P1, R37, R14, 0x1 ;  /* 0x0000000e25020211 */ /* 0x005fe200078208ff */
[----:B------:R-:W-:-:S04]  /*12170*/  @P0 IMAD R5, R0, 0x2, R17 ;  /* 0x0000000200050824 */ /* 0x000fc800078e0211 */
[----:B-1----:R-:W-:-:S05]  /*12180*/  @P0 IMAD.X R3, RZ, RZ, R8, P1 ;  /* 0x000000ffff030224 */ /* 0x002fca00008e0608 */
[----:B------:R-:W-:Y:S01]  /*12190*/  @!PT LDS RZ, [RZ] ;  /* 0x00000000fffff984 */ /* 0x000fe20000000800 */
[----:B------:R-:W-:Y:S01]  /*121a0*/  @!PT LDS RZ, [RZ] ;  /* 0x00000000fffff984 */ /* 0x000fe20000000800 */
[----:B------:R-:W-:Y:S01]  /*121b0*/  @!PT LDS RZ, [RZ] ;  /* 0x00000000fffff984 */ /* 0x000fe20000000800 */
[----:B------:R0:W-:Y:S04]  /*121c0*/  @P0 LDGSTS.E.BYPASS.LTC128B.128 [R5+0x21c00], desc[UR36][R2.64], !P5 ;  /* 0x21c0000002050fae */ /* 0x0001e8000e901d64 */
[----:B------:R0:W-:Y:S04]  /*121d0*/  @P0 LDGSTS.E.BYPASS.LTC128B.128 [R5+0x23c00], desc[UR36][R2.64+0x80], !P4 ;  /* 0x23c0008002050fae */ /* 0x0001e8000e101d64 */
[----:B------:R0:W-:Y:S04]  /*121e0*/  @P0 LDGSTS.E.BYPASS.LTC128B.128 [R5+0x25c00], desc[UR36][R2.64+0x100], !P3 ;  /* 0x25c0010002050fae */ /* 0x0001e8000d901d64 */
[----:B------:R0:W-:Y:S01]  /*121f0*/  @P0 LDGSTS.E.BYPASS.LTC128B.128 [R5+0x27c00], desc[UR36][R2.64+0x180], !P2 ;  /* 0x27c0018002050fae */ /* 0x0001e2000d101d64 */
[----:B------:R-:W-:Y:S01]  /*12200*/  PLOP3.LUT P0, PT, PT, PT, PT, 0x80, 0x0 ;  /* 0x000000000000781c */ /* 0x000fe20003f0f070 */
[----:B------:R-:W-:-:S12]  /*12210*/  NOP ;  /* 0x0000000000007918 */ /* 0x000fd80000000000 */
.L_x_1111:
        /* <DEDUP_REMOVED lines=10> */
.L_x_1112:
[----:B------:R-:W-:Y:S01]  /*122c0*/  IADD3 R0, R17, 0x10400, RZ ;  /* 0x0001040011007810 */ /* 0x000fe20007ffe0ff */
[----:B------:R1:W-:Y:S06]  /*122d0*/  SYNCS.ARRIVE.TRANS64.A1T0 RZ, [R4+URZ+0x30830], RZ ;  /* 0x030830ff04ff79a7 */ /* 0x0003ec000810003f */
[----:B------:R-:W-:Y:S05]  /*122e0*/  WARPSYNC.ALL ;  /* 0x0000000000007948 */ /* 0x000fea0003800000 */
[----:B------:R-:W-:Y:S01]  /*122f0*/  BAR.SYNC.DEFER_BLOCKING 0x8, 0x180 ;  /* 0x0206000000007b1d */ /* 0x000fe20000010000 */
[----:B------:R-:W-:-:S05]  /*12300*/  LOP3.LUT P0, RZ, R0, 0x3ff, RZ, 0xc0, !PT ;  /* 0x000003ff00ff7812 */ /* 0x000fca000780c0ff */
[----:B------:R-:W-:Y:S08]  /*12310*/  BSSY B6, `(.L_x_1113) ;  /* 0x0000012000067945 */ /* 0x000ff00003800000 */
[----:B------:R-:W-:Y:S05]  /*12320*/  @!P0 BRA `(.L_x_1114) ;  /* 0x0000000000408947 */ /* 0x000fea0003800000 */
[----:B0-----:R-:W-:Y:S01]  /*12330*/  MOV R2, 0x0 ;  /* 0x0000000000027802 */ /* 0x001fe20000000f00 */
[----:B------:R-:W-:Y:S01]  /*12340*/  ULDC.64 UR6, c[0x4][0xa8] ;  /* 0x01002a0000067ab9 */ /* 0x000fe20000000a00 */
[----:B------:R-:W-:Y:S01]  /*12350*/  ULDC.64 UR8, c[0x4][0xb0] ;  /* 0x01002c0000087ab9 */ /* 0x000fe20000000a00 */
[----:B------:R-:W-:Y:S01]  /*12360*/  ULDC.64 UR4, c[0x4][0x20] ;  /* 0x0100080000047ab9 */ /* 0x000fe20000000a00 */
[----:B-1----:R-:W-:Y:S01]  /*12370*/  IMAD.U32 R4, RZ, RZ, UR6 ;  /* 0x00000006ff047e24 */ /* 0x002fe2000f8e00ff */
[----:B------:R-:W-:Y:S01]  /*12380*/  MOV R11, UR5 ;  /* 0x00000005000b7c02 */ /* 0x000fe20008000f00 */
[----:B------:R-:W0:Y:S01]  /*12390*/  LDC.64 R2, c[0x4][R2] ;  /* 0x0100000002027b82 */ /* 0x000e220000000a00 */
[----:B------:R-:W-:Y:S02]  /*123a0*/  IMAD.U32 R5, RZ, RZ, UR7 ;  /* 0x00000007ff057e24 */ /* 0x000fe4000f8e00ff */
[----:B------:R-:W-:Y:S02]  /*123b0*/  IMAD.U32 R6, RZ, RZ, UR8 ;  /* 0x00000008ff067e24 */ /* 0x000fe4000f8e00ff */
[----:B------:R-:W-:-:S02]  /*123c0*/  IMAD.U32 R7, RZ, RZ, UR9 ;  /* 0x00000009ff077e24 */ /* 0x000fc4000f8e00ff */
[----:B------:R-:W-:Y:S02]  /*123d0*/  IMAD.U32 R10, RZ, RZ, UR4 ;  /* 0x00000004ff0a7e24 */ /* 0x000fe4000f8e00ff */
[----:B------:R-:W-:Y:S02]  /*123e0*/  IMAD.MOV.U32 R8, RZ, RZ, 0x70 ;  /* 0x00000070ff087424 */ /* 0x000fe400078e00ff */
[----:B------:R-:W-:Y:S02]  /*123f0*/  IMAD.MOV.U32 R12, RZ, RZ, 0x1 ;  /* 0x00000001ff0c7424 */ /* 0x000fe400078e00ff */
[----:B------:R-:W-:-:S07]  /*12400*/  IMAD.MOV.U32 R13, RZ, RZ, RZ ;  /* 0x000000ffff0d7224 */ /* 0x000fce00078e00ff */
[----:B------:R-:W-:-:S07]  /*12410*/  LEPC R20, `(.L_x_1114) ;  /* 0x000000001014794e */ /* 0x000fce0000000000 */
[----:B0-----:R-:W-:Y:S05]  /*12420*/  CALL.ABS.NOINC R2 ;  /* 0x0000000002007343 */ /* 0x001fea0003c00000 */
.L_x_1114:
[----:B------:R-:W-:Y:S05]  /*12430*/  BSYNC B6 ;  /* 0x0000000000067941 */ /* 0x000fea0003800000 */
.L_x_1113:
[----:B0-----:R-:W0:Y:S01]  /*12440*/  S2R R2, SR_TID.X ;  /* 0x0000000000027919 */ /* 0x001e220000002100 */
[----:B------:R-:W-:Y:S01]  /*12450*/  UISETP.NE.AND UP0, UPT, UR50, URZ, UPT ;  /* 0x0000003f3200728c */ /* 0x000fe2000bf05270 */
[----:B------:R-:W-:Y:S01]  /*12460*/  R2UR UR6, R26 ;  /* 0x000000001a0672ca */ /* 0x000fe200000e0000 */
[----:B------:R-:W-:Y:S01]  /*12470*/  ULDC.64 UR8, c[0x0][0x2d8] ;  /* 0x0000b60000087ab9 */ /* 0x000fe20000000a00 */
[----:B------:R-:W-:Y:S02]  /*12480*/  R2UR UR7, R22 ;  /* 0x00000000160772ca */ /* 0x000fe400000e0000 */
[C---:B------:R-:W-:Y:S02]  /*12490*/  LOP3.LUT P2, RZ, R16.reuse, 0x4000, RZ, 0xc0, !PT ;  /* 0x0000400010ff7812 */ /* 0x040fe4000784c0ff */
[----:B------:R-:W-:Y:S02]  /*124a0*/  PLOP3.LUT P0, PT, PT, PT, UP0, 0x80, 0x0 ;  /* 0x000000000000781c */ /* 0x000fe40003f0f008 */
[----:B------:R-:W-:-:S02]  /*124b0*/  LOP3.LUT P3, RZ, R16, 0x2000, RZ, 0xc0, !PT ;  /* 0x0000200010ff7812 */ /* 0x000fc4000786c0ff */
[----:B------:R-:W-:Y:S01]  /*124c0*/  @UP0 ULDC UR4, c[0x0][0x44c] ;  /* 0x0001130000040ab9 */ /* 0x000fe20000000800 */
[C---:B------:R-:W-:Y:S02]  /*124d0*/  LOP3.LUT P4, RZ, R16.reuse, 0x1000, RZ, 0xc0, !PT ;  /* 0x0000100010ff7812 */ /* 0x040fe4000788c0ff */
[----:B------:R-:W-:Y:S01]  /*124e0*/  UIMAD UR6, UR6, UR8, URZ ;  /* 0x00000008060672a4 */ /* 0x000fe2000f8e023f */
[----:B------:R-:W-:-:S03]  /*124f0*/  LOP3.LUT P5, RZ, R16, 0x800, RZ, 0xc0, !PT ;  /* 0x0000080010ff7812 */ /* 0x000fc600078ac0ff */
[----:B------:R-:W-:Y:S02]  /*12500*/  UIMAD UR7, UR7, UR9, UR6 ;  /* 0x00000009070772a4 */ /* 0x000fe4000f8e0206 */
[----:B------:R-:W-:Y:S01]  /*12510*/  USHF.R.S32.HI UR6, URZ, 0x1f, UR43 ;  /* 0x0000001f3f067899 */ /* 0x000fe2000801142b */
[----:B0-----:R-:W-:-:S05]  /*12520*/  IMAD.SHL.U32 R2, R2, 0x10, RZ ;  /* 0x0000001002027824 */ /* 0x001fca00078e00ff */
[----:B------:R-:W-:-:S05]  /*12530*/  LOP3.LUT R2, R36, 0x70, R2, 0xf8, !PT ;  /* 0x0000007024027812 */ /* 0x000fca00078ef802 */
[----:B------:R-:W-:-:S04]  /*12540*/  VIADD R0, R2, UR44 ;  /* 0x0000002c02007c36 */ /* 0x000fc80008000000 */
[----:B------:R-:W-:Y:S01]  /*12550*/  @P0 IMAD.HI.U32 R3, R0, UR4, RZ ;  /* 0x0000000400030c27 */ /* 0x000fe2000f8e00ff */
[----:B------:R-:W-:Y:S01]  /*12560*/  PLOP3.LUT P0, PT, PT, PT, UP0, 0x80, 0x0 ;  /* 0x000000000000781c */ /* 0x000fe20003f0f008 */
[----:B------:R-:W-:Y:S01]  /*12570*/  @UP0 ULDC UR4, c[0x0][0x450] ;  /* 0x0001140000040ab9 */ /* 0x000fe20000000800 */
[----:B------:R-:W-:-:S11]  /*12580*/  MOV R2, R0 ;  /* 0x0000000000027202 */ /* 0x000fd60000000f00 */
[----:B------:R-:W-:Y:S02]  /*12590*/  @P0 SHF.R.U32.HI R2, RZ, UR4, R3 ;  /* 0x00000004ff020c19 */ /* 0x000fe40008011603 */
[----:B------:R-:W-:-:S03]  /*125a0*/  R2UR UR4, R22 ;  /* 0x00000000160472ca */ /* 0x000fc600000e0000 */
[----:B------:R-:W-:-:S10]  /*125b0*/  IMAD.MOV R5, RZ, RZ, -R2 ;  /* 0x000000ffff057224 */ /* 0x000fd400078e0a02 */
[----:B------:R-:W-:-:S03]  /*125c0*/  UIMAD.WIDE.U32 UR4, UR4, UR8, URZ ;  /* 0x00000008040472a5 */ /* 0x000fc6000f8e003f */
[----:B------:R-:W-:Y:S01]  /*125d0*/  ULDC.64 UR8, c[0x0][0x2e0] ;  /* 0x0000b80000087ab9 */ /* 0x000fe20000000a00 */
[----:B------:R-:W-:Y:S02]  /*125e0*/  UIADD3 UR5, UR5, UR7, URZ ;  /* 0x0000000705057290 */ /* 0x000fe4000fffe03f */
[----:B------:R-:W-:Y:S01]  /*125f0*/  UIMAD UR6, UR6, UR8, URZ ;  /* 0x00000008060672a4 */ /* 0x000fe2000f8e023f */
[----:B------:R-:W-:Y:S01]  /*12600*/  ULDC UR7, c[0x0][0x448] ;  /* 0x0001120000077ab9 */ /* 0x000fe20000000800 */
[----:B------:R-:W-:Y:S01]  /*12610*/  UIMAD.WIDE.U32 UR4, UR43, UR8, UR4 ;  /* 0x000000082b0472a5 */ /* 0x000fe2000f8e0004 */
[----:B------:R-:W-:Y:S01]  /*12620*/  IMAD R5, R5, UR7, R0 ;  /* 0x0000000705057c24 */ /* 0x000fe2000f8e0200 */
[----:B------:R-:W-:Y:S01]  /*12630*/  UIMAD UR6, UR43, UR9, UR6 ;  /* 0x000000092b0672a4 */ /* 0x000fe2000f8e0206 */
[----:B------:R-:W-:Y:S02]  /*12640*/  SHF.R.S32.HI R0, RZ, 0x1f, R2 ;  /* 0x0000001fff007819 */ /* 0x000fe40000011402 */
[----:B------:R-:W-:Y:S01]  /*12650*/  ULDC.64 UR8, c[0x0][0x2d0] ;  /* 0x0000b40000087ab9 */ /* 0x000fe20000000a00 */
[----:B------:R-:W-:Y:S01]  /*12660*/  UIADD3 UR5, UR5, UR6, URZ ;  /* 0x0000000605057290 */ /* 0x000fe2000fffe03f */
[----:B------:R-:W-:-:S02]  /*12670*/  IMAD.U32 R9, RZ, RZ, UR8 ;  /* 0x00000008ff097e24 */ /* 0x000fc4000f8e00ff */
[----:B------:R-:W-:Y:S01]  /*12680*/  IMAD R3, R0, UR8, RZ ;  /* 0x0000000800037c24 */ /* 0x000fe2000f8e02ff */
[----:B------:R-:W-:-:S03]  /*12690*/  SHF.R.S32.HI R0, RZ, 0x1f, R5 ;  /* 0x0000001fff007819 */ /* 0x000fc60000011405 */
[C---:B------:R-:W-:Y:S02]  /*126a0*/  IMAD R7, R2.reuse, UR9, R3 ;  /* 0x0000000902077c24 */ /* 0x040fe4000f8e0203 */
[----:B------:R-:W-:Y:S01]  /*126b0*/  IMAD.WIDE.U32 R2, R2, R9, UR4 ;  /* 0x0000000402027e25 */ /* 0x000fe2000f8e0009 */
        /* <DEDUP_REMOVED lines=8> */
[----:B------:R-:W-:-:S04]  /*12740*/  UMOV UR4, 0xffffffff ;  /* 0xffffffff00047882 */ /* 0x000fc80000000000 */
[----:B-1----:R-:W-:Y:S01]  /*12750*/  LEA.HI.X R4, R2, UR5, R3, 0x1, P0 ;  /* 0x0000000502047c11 */ /* 0x002fe200080f0c03 */
[----:B------:R-:W-:Y:S06]  /*12760*/  BRA.DIV UR4, `(.L_x_1115) ;  /* 0x0000002a04fc7947 */ /* 0x000fec000b800000 */
[----:B------:R-:W0:Y:S01]  /*12770*/  SHFL.IDX PT, R14, R5, RZ, 0x181f ;  /* 0x00181fff050e7589 */ /* 0x000e2200000e0000 */
[----:B------:R-:W-:-:S03]  /*12780*/  VIADD R0, R36, UR44 ;  /* 0x0000002c24007c36 */ /* 0x000fc60008000000 */
[----:B------:R-:W1:Y:S01]  /*12790*/  SHFL.IDX PT, R2, R4, RZ, 0x181f ;  /* 0x00181fff04027589 */ /* 0x000e6200000e0000 */
[C---:B------:R-:W-:Y:S01]  /*127a0*/  VIADD R7, R0.reuse, 0x10 ;  /* 0x0000001000077836 */ /* 0x040fe20000000000 */
[----:B------:R-:W-:Y:S02]  /*127b0*/  ISETP.GE.AND P0, PT, R0, UR39, PT ;  /* 0x0000002700007c0c */ /* 0x000fe4000bf06270 */
[----:B------:R-:W-:Y:S11]  /*127c0*/  SHFL.IDX PT, R6, R4, 0x1, 0x181f ;  /* 0x00381f0004067f89 */ /* 0x000ff600000e0000 */
[----:B0-----:R-:W-:-:S04]  /*127d0*/  @!P0 LEA R14, P1, R37, R14, 0x1 ;  /* 0x0000000e250e8211 */ /* 0x001fc800078208ff */
[----:B-1----:R-:W-:Y:S01]  /*127e0*/  @!P0 IADD3.X R3, RZ, R2, RZ, P1, !PT ;  /* 0x00000002ff038210 */ /* 0x002fe20000ffe4ff */
[----:B------:R-:W-:Y:S02]  /*127f0*/  @!P0 IMAD.MOV.U32 R2, RZ, RZ, R14 ;  /* 0x000000ffff028224 */ /* 0x000fe400078e000e */
[----:B------:R-:W0:Y:S04]  /*12800*/  SHFL.IDX PT, R14, R5, 0x1, 0x181f ;  /* 0x00381f00050e7f89 */ /* 0x000e2800000e0000 */
        /* <DEDUP_REMOVED lines=8> */
[----:B------:R-:W-:Y:S01]  /*12890*/  SHFL.IDX PT, R6, R4, 0x2, 0x181f ;  /* 0x00581f0004067f89 */ /* 0x000fe200000e0000 */
[----:B------:R-:W-:Y:S01]  /*128a0*/  @!P0 IMAD.MOV.U32 R3, RZ, RZ, R7 ;  /* 0x000000ffff038224 */ /* 0x000fe200078e0007 */
[----:B------:R-:W-:Y:S02]  /*128b0*/  IADD3 R7, R0, 0x20, RZ ;  /* 0x0000002000077810 */ /* 0x000fe40007ffe0ff */
        /* <DEDUP_REMOVED lines=10> */
[----:B------:R-:W-:Y:S02]  /*12960*/  @!P0 IMAD.MOV.U32 R3, RZ, RZ, R7 ;  /* 0x000000ffff038224 */ /* 0x000fe400078e0007 */
        /* <DEDUP_REMOVED lines=19> */
[----:B0-----:R-:W-:-:S05]  /*12aa0*/  @!P0 LEA R14, P1, R37, R14, 0x1 ;  /* 0x0000000e250e8211 */ /* 0x001fca00078208ff */
[----:B-1----:R-:W-:Y:S02]  /*12ab0*/  @!P0 IMAD.X R7, RZ, RZ, R6, P1 ;  /* 0x000000ffff078224 */ /* 0x002fe400008e0606 */
[----:B--2---:R-:W-:Y:S01]  /*12ac0*/  @!P0 IMAD.MOV.U32 R2, RZ, RZ, R14 ;  /* 0x000000ffff028224 */ /* 0x004fe200078e000e */
        /* <DEDUP_REMOVED lines=24> */
[----:B------:R0:W1:Y:S03]  /*12c50*/  SHFL.IDX PT, R14, R5, 0x7, 0x181f ;  /* 0x00f81f00050e7f89 */ /* 0x00006600000e0000 */
[----:B------:R-:W-:Y:S01]  /*12c60*/  @!P0 IMAD.MOV.U32 R3, RZ, RZ, R7 ;  /* 0x000000ffff038224 */ /* 0x000fe200078e0007 */
[----:B------:R0:W2:Y:S04]  /*12c70*/  SHFL.IDX PT, R6, R4, 0x7, 0x181f ;  /* 0x00f81f0004067f89 */ /* 0x0000a800000e0000 */
[----:B------:R0:W-:Y:S04]  /*12c80*/  @!P0 LDGSTS.E.BYPASS.LTC128B.128 [R31+0x13400], desc[UR36][R2.64], !P2 ;  /* 0x13400000021f8fae */ /* 0x0001e8000d101d64 */
[----:B------:R0:W-:Y:S04]  /*12c90*/  @!P0 LDGSTS.E.BYPASS.LTC128B.128 [R31+0x17400], desc[UR36][R2.64+0x80], !P3 ;  /* 0x17400080021f8fae */ /* 0x0001e8000d901d64 */
[----:B------:R0:W-:Y:S04]  /*12ca0*/  @!P0 LDGSTS.E.BYPASS.LTC128B.128 [R31+0x1b400], desc[UR36][R2.64+0x100], !P4 ;  /* 0x1b400100021f8fae */ /* 0x0001e8000e101d64 */
[----:B------:R0:W-:Y:S02]  /*12cb0*/  @!P0 LDGSTS.E.BYPASS.LTC128B.128 [R31+0x1f400], desc[UR36][R2.64+0x180], !P5 ;  /* 0x1f400180021f8fae */ /* 0x0001e4000e901d64 */
.L_x_1188:
[----:B------:R-:W-:-:S05]  /*12cc0*/  VIADD R0, R0, 0x70 ;  /* 0x0000007000007836 */ /* 0x000fca0000000000 */
[----:B------:R-:W-:-:S13]  /*12cd0*/  ISETP.GE.AND P0, PT, R0, UR39, PT ;  /* 0x0000002700007c0c */ /* 0x000fda000bf06270 */
[----:B01----:R-:W-:-:S05]  /*12ce0*/  @!P0 LEA R2, P1, R37, R14, 0x1 ;  /* 0x0000000e25028211 */ /* 0x003fca00078208ff */
[----:B--2---:R-:W-:-:S05]  /*12cf0*/  @!P0 IMAD.X R3, RZ, RZ, R6, P1 ;  /* 0x000000ffff038224 */ /* 0x004fca00008e0606 */
[----:B------:R-:W-:Y:S01]  /*12d00*/  @!PT LDS RZ, [RZ] ;  /* 0x00000000fffff984 */ /* 0x000fe20000000800 */
[----:B------:R-:W-:Y:S01]  /*12d10*/  @!PT LDS RZ, [RZ] ;  /* 0x00000000fffff984 */ /* 0x000fe20000000800 */
[----:B------:R-:W-:Y:S01]  /*12d20*/  @!PT LDS RZ, [RZ] ;  /* 0x00000000fffff984 */ /* 0x000fe20000000800 */
[----:B------:R0:W-:Y:S04]  /*12d30*/  @!P0 LDGSTS.E.BYPASS.LTC128B.128 [R31+0x13c00], desc[UR36][R2.64], !P2 ;  /* 0x13c00000021f8fae */ /* 0x0001e8000d101d64 */
[----:B------:R0:W-:Y:S04]  /*12d40*/  @!P0 LDGSTS.E.BYPASS.LTC128B.128 [R31+0x17c00], desc[UR36][R2.64+0x80], !P3 ;  /* 0x17c00080021f8fae */ /* 0x0001e8000d901d64 */
[----:B------:R0:W-:Y:S04]  /*12d50*/  @!P0 LDGSTS.E.BYPASS.LTC128B.128 [R31+0x1bc00], desc[UR36][R2.64+0x100], !P4 ;  /* 0x1bc00100021f8fae */ /* 0x0001e8000e101d64 */
[----:B------:R0:W-:Y:S01]  /*12d60*/  @!P0 LDGSTS.E.BYPASS.LTC128B.128 [R31+0x1fc00], desc[UR36][R2.64+0x180], !P5 ;  /* 0x1fc00180021f8fae */ /* 0x0001e2000e901d64 */
[----:B------:R-:W-:Y:S01]  /*12d70*/  PLOP3.LUT P0, PT, PT, PT, PT, 0x80, 0x0 ;  /* 0x000000000000781c */ /* 0x000fe20003f0f070 */
[----:B------:R-:W-:-:S12]  /*12d80*/  NOP ;  /* 0x0000000000007918 */ /* 0x000fd80000000000 */
.L_x_1116:
[----:B------:R-:W-:Y:S02]  /*12d90*/  PLOP3.LUT P1, PT, P1, P0, PT, 0xa2, 0x0 ;  /* 0x000000000000781c */ /* 0x000fe40000f21472 */
[----:B------:R-:W-:-:S08]  /*12da0*/  @P0 R2UR P1, UR4, R17 ;  /* 0x00000000110402ca */ /* 0x000fd00000020000 */
[----:B------:R-:W-:-:S05]  /*12db0*/  @P0 PLOP3.LUT P0, PT, P1, PT, PT, 0x80, 0x0 ;  /* 0x000000000000081c */ /* 0x000fca0000f0f070 */
[----:B------:R-:W-:Y:S01]  /*12dc0*/  @!P1 SYNCS.ARRIVE.TRANS64.RED.A0T1 RZ, [UR4+0x30800], RZ ;  /* 0x030800ffffff99a7 */ /* 0x000fe20008200404 */
[----:B------:R-:W-:Y:S07]  /*12dd0*/  @!P1 ARRIVES.LDGSTSBAR.64.TRANSCNT [UR4+0x30800] ;  /* 0x03080000ff0099b0 */ /* 0x000fee0008000a84 */
[----:B------:R-:W-:Y:S05]  /*12de0*/  @P0 BRA.U.ANY `(.L_x_1116) ;  /* 0xfffffffd00e80947 */ /* 0x000fea000393ffff */
[----:B0-----:R-:W2:Y:S02]  /*12df0*/  LDL.LU R2, [R1] ;  /* 0x0000000001027983 */ /* 0x001ea40000300800 */
[----:B--2---:R-:W-:-:S05]  /*12e00*/  VIADD R2, R2, 0x1 ;  /* 0x0000000102027836 */ /* 0x004fca0000000000 */
[----:B------:R0:W-:Y:S01]  /*12e10*/  STL [R1], R2 ;  /* 0x0000000201007387 */ /* 0x0001e20000100800 */
[----:B------:R-:W-:-:S04]  /*12e20*/  LEA.HI R0, R2, R2, RZ, 0x1 ;  /* 0x0000000202007211 */ /* 0x000fc800078f08ff */
[----:B------:R-:W-:-:S05]  /*12e30*/  LOP3.LUT R0, R0, 0xfffffffe, RZ, 0xc0, !PT ;  /* 0xfffffffe00007812 */ /* 0x000fca00078ec0ff */
[----:B------:R-:W-:-:S05]  /*12e40*/  IMAD.IADD R0, R2, 0x1, -R0 ;  /* 0x0000000102007824 */ /* 0x000fca00078e0a00 */
[----:B------:R-:W-:Y:S01]  /*12e50*/  SHF.L.U32 R0, R0, 0x1f, RZ ;  /* 0x0000001f00007819 */ /* 0x000fe200000006ff */
[----:B------:R-:W-:Y:S01]  /*12e60*/  NOP ;  /* 0x0000000000007918 */ /* 0x000fe20000000000 */
[----:B------:R0:W-:Y:S01]  /*12e70*/  SYNCS.ARRIVE.TRANS64.A1T0 RZ, [R17+URZ+0x30800], RZ ;  /* 0x030800ff11ff79a7 */ /* 0x0001e2000810003f */
[----:B------:R-:W-:Y:S01]  /*12e80*/  BSSY B0, `(.L_x_1117) ;  /* 0x0000003000007945 */ /* 0x000fe20003800000 */
[----:B------:R-:W1:Y:S03]  /*12e90*/  SYNCS.PHASECHK.TRANS64.TRYWAIT P0, [R17+URZ+0x30820], R0 ;  /* 0x03082000110075a7 */ /* 0x000e66000800017f */
[----:B01----:R-:W-:Y:S05]  /*12ea0*/  @!P0 BRA `(.L_x_1118) ;  /* 0x0000002c00e08947 */ /* 0x003fea0003800000 */
.L_x_1189:
[----:B------:R-:W-:Y:S05]  /*12eb0*/  BSYNC B0 ;  /* 0x0000000000007941 */ /* 0x000fea0003800000 */
.L_x_1117:
[----:B------:R-:W-:-:S04]  /*12ec0*/  UIADD3 UR4, UR45, -0x2, URZ ;  /* 0xfffffffe2d047890 */ /* 0x000fc8000fffe03f */
[----:B------:R-:W-:-:S06]  /*12ed0*/  UISETP.GE.AND UP0, UPT, UR4, UR46, UPT ;  /* 0x0000002e0400728c */ /* 0x000fcc000bf06270 */
[----:B------:R-:W-:-:S13]  /*12ee0*/  PLOP3.LUT P0, PT, PT, PT, UP0, 0x40, 0x0 ;  /* 0x000000000000781c */ /* 0x000fda0003f0e808 */
[----:B------:R-:W-:Y:S05]  /*12ef0*/  @P0 BRA `(.L_x_1119) ;  /* 0x0000000c00a80947 */ /* 0x000fea0003800000 */
[----:B------:R-:W-:Y:S01]  /*12f00*/  BSSY B0, `(.L_x_1119) ;  /* 0x00000e9000007945 */ /* 0x000fe20003800000 */
[----:B------:R-:W-:Y:S01]  /*12f10*/  MOV R6, R23 ;  /* 0x0000001700067202 */ /* 0x000fe20000000f00 */
[----:B------:R-:W-:Y:S02]  /*12f20*/  IMAD.MOV.U32 R8, RZ, RZ, R25 ;  /* 0x000000ffff087224 */ /* 0x000fe400078e0019 */
[----:B------:R-:W-:Y:S02]  /*12f30*/  IMAD.MOV.U32 R28, RZ, RZ, R24 ;  /* 0x000000ffff1c7224 */ /* 0x000fe400078e0018 */
[----:B------:R-:W-:-:S07]  /*12f40*/  IMAD.U32 R7, RZ, RZ, UR4 ;  /* 0x00000004ff077e24 */ /* 0x000fce000f8e00ff */
.L_x_1132:
[----:B------:R-:W1:Y:S01]  /*12f50*/  S2R R4, SR_TID.X ;  /* 0x0000000000047919 */ /* 0x000e620000002100 */
[----:B0-----:R-:W0:Y:S01]  /*12f60*/  LDC R0, c[0x0][0x430] ;  /* 0x00010c00ff007b82 */ /* 0x001e220000000800 */
[----:B------:R-:W-:Y:S01]  /*12f70*/  IMAD R9, R7, 0x40, R32 ;  /* 0x0000004007097824 */ /* 0x000fe200078e0220 */
[----:B------:R-:W-:Y:S01]  /*12f80*/  LOP3.LUT P1, RZ, R16, 0x200, RZ, 0xc0, !PT ;  /* 0x0000020010ff7812 */ /* 0x000fe2000782c0ff */
[----:B------:R-:W-:Y:S01]  /*12f90*/  VIADD R23, R6, 0x1 ;  /* 0x0000000106177836 */ /* 0x000fe20000000000 */
[----:B0-----:R-:W-:Y:S01]  /*12fa0*/  ISETP.NE.AND P0, PT, R0, 0x1, PT ;  /* 0x000000010000780c */ /* 0x001fe20003f05270 */
[----:B-1----:R-:W-:-:S05]  /*12fb0*/  IMAD.SHL.U32 R4, R4, 0x10, RZ ;  /* 0x0000001004047824 */ /* 0x002fca00078e00ff */
[----:B------:R-:W-:-:S07]  /*12fc0*/  LOP3.LUT R4, R36, 0x70, R4, 0xf8, !PT ;  /* 0x0000007024047812 */ /* 0x000fce00078ef804 */
[----:B------:R-:W0:Y:S01]  /*12fd0*/  @P0 LDC R0, c[0x0][0x434] ;  /* 0x00010d00ff000b82 */ /* 0x000e220000000800 */
[C---:B------:R-:W-:Y:S02]  /*12fe0*/  ISETP.GT.U32.AND P2, PT, R4.reuse, 0x3f, PT ;  /* 0x0000003f0400780c */ /* 0x040fe40003f44070 */
[----:B------:R-:W-:-:S05]  /*12ff0*/  IADD3 R9, R4, R9, RZ ;  /* 0x0000000904097210 */ /* 0x000fca0007ffe0ff */
[----:B------:R-:W1:Y:S01]  /*13000*/  @P0 LDC R3, c[0x0][0x438] ;  /* 0x00010e00ff030b82 */ /* 0x000e620000000800 */
[----:B------:R-:W-:-:S07]  /*13010*/  IMAD.MOV.U32 R12, RZ, RZ, R9 ;  /* 0x000000ffff0c7224 */ /* 0x000fce00078e0009 */
[----:B------:R-:W2:Y:S08]  /*13020*/  @!P2 LDC.64 R10, c[0x0][0x428] ;  /* 0x00010a00ff0aab82 */ /* 0x000eb00000000a00 */
[----:B------:R-:W3:Y:S01]  /*13030*/  @!P2 LDC.64 R4, c[0x0][0x418] ;  /* 0x00010600ff04ab82 */ /* 0x000ee20000000a00 */
[----:B0-----:R-:W-:-:S05]  /*13040*/  @P0 IMAD.HI.U32 R0, R9, R0, RZ ;  /* 0x0000000009000227 */ /* 0x001fca00078e00ff */
[----:B-1----:R-:W-:-:S04]  /*13050*/  @P0 SHF.R.U32.HI R12, RZ, R3, R0 ;  /* 0x00000003ff0c0219 */ /* 0x002fc80000011600 */
[--C-:B------:R-:W-:Y:S01]  /*13060*/  @!P2 SHF.R.S32.HI R3, RZ, 0x1f, R12.reuse ;  /* 0x0000001fff03a819 */ /* 0x100fe2000001140c */
[----:B------:R-:W-:Y:S02]  /*13070*/  @!P2 IMAD.MOV.U32 R2, RZ, RZ, R12 ;  /* 0x000000ffff02a224 */ /* 0x000fe400078e000c */
[-C--:B--2---:R-:W-:Y:S02]  /*13080*/  @!P2 IMAD R0, R33, R10.reuse, RZ ;  /* 0x0000000a2100a224 */ /* 0x084fe400078e02ff */
[----:B------:R-:W-:-:S04]  /*13090*/  @!P2 IMAD.WIDE.U32 R2, R29, R10, R2 ;  /* 0x0000000a1d02a225 */ /* 0x000fc800078e0002 */
[----:B------:R-:W-:Y:S01]  /*130a0*/  @!P2 IMAD R11, R29, R11, R0 ;  /* 0x0000000b1d0ba224 */ /* 0x000fe200078e0200 */
[----:B---3--:R-:W-:-:S03]  /*130b0*/  @!P2 LEA R4, P0, R2, R4, 0x2 ;  /* 0x000000040204a211 */ /* 0x008fc600078010ff */
[----:B------:R-:W-:-:S05]  /*130c0*/  @!P2 IMAD.IADD R0, R11, 0x1, R3 ;  /* 0x000000010b00a824 */ /* 0x000fca00078e0203 */
[----:B------:R-:W-:Y:S01]  /*130d0*/  @!P2 LEA.HI.X R5, R2, R5, R0, 0x2, P0 ;  /* 0x000000050205a211 */ /* 0x000fe200000f1400 */
[----:B------:R-:W-:Y:S01]  /*130e0*/  IMAD.MOV.U32 R0, RZ, RZ, RZ ;  /* 0x000000ffff007224 */ /* 0x000fe200078e00ff */
[C---:B------:R-:W-:Y:S02]  /*130f0*/  ISETP.NE.AND P0, PT, R23.reuse, 0x2, PT ;  /* 0x000000021700780c */ /* 0x040fe40003f05270 */
[----:B------:R-:W-:Y:S01]  /*13100*/  IADD3 R2, -R12, RZ, RZ ;  /* 0x000000ff0c027210 */ /* 0x000fe20007ffe1ff */
[----:B------:R-:W-:Y:S05]  /*13110*/  YIELD ;  /* 0x0000000000007946 */ /* 0x000fea0003800000 */
[----:B------:R-:W-:Y:S01]  /*13120*/  ULDC UR4, c[0x0][0x430] ;  /* 0x00010c0000047ab9 */ /* 0x000fe20000000800 */
[----:B------:R-:W-:Y:S01]  /*13130*/  SEL R25, RZ, 0x1, P0 ;  /* 0x00000001ff197807 */ /* 0x000fe20000000000 */
[----:B------:R0:W5:Y:S01]  /*13140*/  @!P2 LDG.E R0, desc[UR36][R4.64] ;  /* 0x000000240400a981 */ /* 0x000162000c1e1900 */
[----:B------:R-:W-:Y:S01]  /*13150*/  SEL R23, R23, RZ, P0 ;  /* 0x000000ff17177207 */ /* 0x000fe20000000000 */
[----:B------:R-:W-:Y:S01]  /*13160*/  IMAD.MOV.U32 R24, RZ, RZ, R7 ;  /* 0x000000ffff187224 */ /* 0x000fe200078e0007 */
[----:B------:R-:W-:Y:S01]  /*13170*/  LOP3.LUT R25, R8, R25, RZ, 0x3c, !PT ;  /* 0x0000001908197212 */ /* 0x000fe200078e3cff */
[----:B0-----:R-:W-:Y:S01]  /*13180*/  IMAD R5, R2, UR4, R9 ;  /* 0x0000000402057c24 */ /* 0x001fe2000f8e0209 */
[----:B------:R-:W-:Y:S06]  /*13190*/  @!P1 BRA `(.L_x_1120) ;  /* 0x0000000000049947 */ /* 0x000fec0003800000 */
[----:B------:R-:W-:Y:S01]  /*131a0*/  BPT.TRAP 0x1 ;  /* 0x000000040000795c */ /* 0x000fe20000300000 */
.L_x_1120:
[----:B------:R-:W-:Y:S01]  /*131b0*/  IMAD R7, R23, 0x8, R17 ;  /* 0x0000000817077824 */ /* 0x000fe200078e0211 */
[----:B------:R-:W-:Y:S01]  /*131c0*/  SHF.L.U32 R2, R25, 0x1f, RZ ;  /* 0x0000001f19027819 */ /* 0x000fe200000006ff */
[----:B------:R-:W-:Y:S03]  /*131d0*/  BSSY B1, `(.L_x_1121) ;  /* 0x0000003000017945 */ /* 0x000fe60003800000 */
[----:B------:R-:W0:Y:S02]  /*131e0*/  SYNCS.PHASECHK.TRANS64.TRYWAIT P0, [R7+URZ+0x30840], R2 ;  /* 0x03084002070075a7 */ /* 0x000e24000800017f */
[----:B0-----:R-:W-:Y:S05]  /*131f0*/  @!P0 BRA `(.L_x_1122) ;  /* 0x0000002c00208947 */ /* 0x001fea0003800000 */
.L_x_1190:
[----:B------:R-:W-:Y:S05]  /*13200*/  BSYNC B1 ;  /* 0x0000000000017941 */ /* 0x000fea0003800000 */
.L_x_1121:
[----:B------:R-:W-:Y:S01]  /*13210*/  SHF.R.S32.HI R9, RZ, 0x1f, R5 ;  /* 0x0000001fff097819 */ /* 0x000fe20000011405 */
[----:B------:R-:W-:Y:S01]  /*13220*/  ULDC.64 UR4, c[0x0][0x300] ;  /* 0x0000c00000047ab9 */ /* 0x000fe20000000a00 */
[----:B-----5:R-:W-:Y:S02]  /*13230*/  SHF.R.S32.HI R10, RZ, 0x1f, R0 ;  /* 0x0000001fff0a7819 */ /* 0x020fe40000011400 */
[C---:B------:R-:W-:Y:S01]  /*13240*/  LOP3.LUT P4, RZ, R16.reuse, 0x10, RZ, 0xc0, !PT ;  /* 0x0000001010ff7812 */ /* 0x040fe2000788c0ff */
[----:B0-----:R-:W-:Y:S01]  /*13250*/  IMAD R2, R9, UR4, RZ ;  /* 0x0000000409027c24 */ /* 0x001fe2000f8e02ff */
[C---:B------:R-:W-:Y:S02]  /*13260*/  LOP3.LUT P3, RZ, R16.reuse, 0x8, RZ, 0xc0, !PT ;  /* 0x0000000810ff7812 */ /* 0x040fe4000786c0ff */
[C---:B------:R-:W-:Y:S01]  /*13270*/  LOP3.LUT P2, RZ, R16.reuse, 0x4, RZ, 0xc0, !PT ;  /* 0x0000000410ff7812 */ /* 0x040fe2000784c0ff */
[C---:B------:R-:W-:Y:S01]  /*13280*/  IMAD R11, R5.reuse, UR5, R2 ;  /* 0x00000005050b7c24 */ /* 0x040fe2000f8e0202 */
[----:B------:R-:W-:Y:S01]  /*13290*/  LOP3.LUT P1, RZ, R16, 0x2, RZ, 0xc0, !PT ;  /* 0x0000000210ff7812 */ /* 0x000fe2000782c0ff */
[----:B------:R-:W-:Y:S01]  /*132a0*/  IMAD.WIDE.U32 R2, R5, UR4, RZ ;  /* 0x0000000405027c25 */ /* 0x000fe2000f8e00ff */
[----:B------:R-:W-:Y:S01]  /*132b0*/  ULDC.64 UR4, c[0x0][0x310] ;  /* 0x0000c40000047ab9 */ /* 0x000fe20000000a00 */
[----:B------:R-:W-:-:S02]  /*132c0*/  LEA R21, R23, R30, 0xe ;  /* 0x0000001e17157211 */ /* 0x000fc400078e70ff */
        /* <DEDUP_REMOVED lines=13> */
[----:B------:R-:W-:Y:S01]  /*133a0*/  LEA.HI.X R27, R2, UR5, R27, 0x1, P0 ;  /* 0x00000005021b7c11 */ /* 0x000fe200080f0c1b */
[----:B------:R-:W-:Y:S06]  /*133b0*/  BRA.DIV UR4, `(.L_x_1123) ;  /* 0x0000002a04c47947 */ /* 0x000fec000b800000 */
[----:B------:R-:W0:Y:S01]  /*133c0*/  SHFL.IDX PT, R14, R20, RZ, 0x181f ;  /* 0x00181fff140e7589 */ /* 0x000e2200000e0000 */
[----:B------:R-:W-:Y:S02]  /*133d0*/  IMAD.SHL.U32 R4, R37, 0x2, RZ ;  /* 0x0000000225047824 */ /* 0x000fe400078e00ff */
[----:B------:R-:W-:Y:S01]  /*133e0*/  IMAD R21, R21, 0x2, R17 ;  /* 0x0000000215157824 */ /* 0x000fe200078e0211 */
        /* <DEDUP_REMOVED lines=10> */
[----:B------:R-:W0:Y:S03]  /*13490*/  SHFL.IDX PT, R14, R20, 0x2, 0x181f ;  /* 0x00581f00140e7f89 */ /* 0x000e2600000e0000 */
[----:B------:R-:W-:Y:S02]  /*134a0*/  IMAD.X R3, RZ, RZ, R35, P0 ;  /* 0x000000ffff037224 */ /* 0x000fe400000e0623 */
        /* <DEDUP_REMOVED lines=13> */
.L_x_1200:
        /* <DEDUP_REMOVED lines=11> */
.L_x_1124:
        /* <DEDUP_REMOVED lines=10> */
.L_x_1125:
[----:B------:R1:W-:Y:S01]  /*136d0*/  SYNCS.ARRIVE.TRANS64.A1T0 RZ, [R7+URZ+0x30830], RZ ;  /* 0x030830ff07ff79a7 */ /* 0x0003e2000810003f */
[----:B------:R-:W-:Y:S05]  /*136e0*/  @!P2 BRA `(.L_x_1126) ;  /* 0x000000000004a947 */ /* 0x000fea0003800000 */
[----:B------:R-:W-:Y:S01]  /*136f0*/  BPT.TRAP 0x1 ;  /* 0x000000040000795c */ /* 0x000fe20000300000 */
.L_x_1126:
[----:B0-----:R-:W-:Y:S01]  /*13700*/  SHF.L.U32 R2, R8, 0x1f, RZ ;  /* 0x0000001f08027819 */ /* 0x001fe200000006ff */
[----:B-1----:R-:W-:Y:S01]  /*13710*/  IMAD R7, R6, 0x8, R17 ;  /* 0x0000000806077824 */ /* 0x002fe200078e0211 */
[----:B------:R-:W-:Y:S03]  /*13720*/  BSSY B1, `(.L_x_1127) ;  /* 0x0000003000017945 */ /* 0x000fe60003800000 */
[----:B------:R-:W0:Y:S02]  /*13730*/  SYNCS.PHASECHK.TRANS64.TRYWAIT P0, [R7+URZ+0x30860], R2 ;  /* 0x03086002070075a7 */ /* 0x000e24000800017f */
[----:B0-----:R-:W-:Y:S05]  /*13740*/  @!P0 BRA `(.L_x_1128) ;  /* 0x0000002c00148947 */ /* 0x001fea0003800000 */
.L_x_1201:
[----:B------:R-:W-:Y:S05]  /*13750*/  BSYNC B1 ;  /* 0x0000000000017941 */ /* 0x000fea0003800000 */
.L_x_1127:
[----:B------:R-:W-:Y:S01]  /*13760*/  IMAD.MOV.U32 R3, RZ, RZ, -0x40 ;  /* 0xffffffc0ff037424 */ /* 0x000fe200078e00ff */
[----:B------:R-:W-:Y:S01]  /*13770*/  UMOV UR4, 0xffffffff ;  /* 0xffffffff00047882 */ /* 0x000fe20000000000 */
[----:B------:R-:W-:Y:S01]  /*13780*/  LOP3.LUT P4, RZ, R16, 0x100, RZ, 0xc0, !PT ;  /* 0x0000010010ff7812 */ /* 0x000fe2000788c0ff */
[----:B------:R-:W-:Y:S01]  /*13790*/  IMAD R6, R6, 0x4000, R30 ;  /* 0x0000400006067824 */ /* 0x000fe200078e021e */
[----:B------:R-:W-:Y:S01]  /*137a0*/  LOP3.LUT P3, RZ, R16, 0x80, RZ, 0xc0, !PT ;  /* 0x0000008010ff7812 */ /* 0x000fe2000786c0ff */
[----:B------:R-:W-:Y:S01]  /*137b0*/  IMAD R3, R28, R3, UR38 ;  /* 0x000000261c037e24 */ /* 0x000fe2000f8e0203 */
[C---:B------:R-:W-:Y:S02]  /*137c0*/  LOP3.LUT P2, RZ, R16.reuse, 0x40, RZ, 0xc0, !PT ;  /* 0x0000004010ff7812 */ /* 0x040fe4000784c0ff */
[----:B------:R-:W-:Y:S01]  /*137d0*/  LOP3.LUT P1, RZ, R16, 0x20, RZ, 0xc0, !PT ;  /* 0x0000002010ff7812 */ /* 0x000fe2000782c0ff */
[----:B------:R-:W-:Y:S01]  /*137e0*/  IMAD.IADD R8, R3, 0x1, -R36 ;  /* 0x0000000103087824 */ /* 0x000fe200078e0a24 */
[----:B------:R-:W-:Y:S11]  /*137f0*/  BRA.DIV UR4, `(.L_x_1129) ;  /* 0x0000002a04fc7947 */ /* 0x000ff6000b800000 */
[----:B------:R-:W0:Y:S01]  /*13800*/  SHFL.IDX PT, R14, R18, RZ, 0x181f ;  /* 0x00181fff120e7589 */ /* 0x000e2200000e0000 */
[----:B------:R-:W-:-:S03]  /*13810*/  LEA R6, R6, R17, 0x1 ;  /* 0x0000001106067211 */ /* 0x000fc600078e08ff */
[----:B------:R-:W1:Y:S01]  /*13820*/  SHFL.IDX PT, R3, R19, RZ, 0x181f ;  /* 0x00181fff13037589 */ /* 0x000e6200000e0000 */
        /* <DEDUP_REMOVED lines=36> */
.L_x_1211:
[----:B0--3--:R-:W-:Y:S01]  /*13a70*/  IADD3 R2, P0, R14, R4, RZ ;  /* 0x000000040e027210 */ /* 0x009fe20007f1e0ff */
        /* <DEDUP_REMOVED lines=15> */
[----:B0-----:R-:W-:Y:S01]  /*13b70*/  IMAD.WIDE.U32 R2, R5, UR4, RZ ;  /* 0x0000000405027c25 */ /* 0x001fe2000f8e00ff */
[----:B------:R-:W-:-:S03]  /*13b80*/  ULDC.64 UR4, c[0x0][0x338] ;  /* 0x0000ce0000047ab9 */ /* 0x000fc60000000a00 */
[----:B------:R-:W-:Y:S02]  /*13b90*/  IMAD.IADD R3, R3, 0x1, R9 ;  /* 0x0000000103037824 */ /* 0x000fe400078e0209 */
[----:B------:R-:W-:Y:S02]  /*13ba0*/  IMAD R5, R10, UR4, RZ ;  /* 0x000000040a057c24 */ /* 0x000fe4000f8e02ff */
[----:B------:R-:W-:-:S04]  /*13bb0*/  IMAD.WIDE.U32 R2, R0, UR4, R2 ;  /* 0x0000000400027c25 */ /* 0x000fc8000f8e0002 */
[----:B------:R-:W-:Y:S01]  /*13bc0*/  IMAD R5, R0, UR5, R5 ;  /* 0x0000000500057c24 */ /* 0x000fe2000f8e0205 */
[----:B------:R-:W-:Y:S01]  /*13bd0*/  ULDC.64 UR4, c[0x0][0x330] ;  /* 0x0000cc0000047ab9 */ /* 0x000fe20000000a00 */
[----:B------:R-:W-:Y:S02]  /*13be0*/  NOP ;  /* 0x0000000000007918 */ /* 0x000fe40000000000 */
[----:B------:R-:W-:Y:S02]  /*13bf0*/  IMAD.IADD R3, R3, 0x1, R5 ;  /* 0x0000000103037824 */ /* 0x000fe400078e0205 */
[----:B------:R-:W-:Y:S02]  /*13c00*/  IMAD R5, R26, UR4, RZ ;  /* 0x000000041a057c24 */ /* 0x000fe4000f8e02ff */
[----:B------:R-:W-:-:S04]  /*13c10*/  IMAD.WIDE.U32 R2, R22, UR4, R2 ;  /* 0x0000000416027c25 */ /* 0x000fc8000f8e0002 */
[----:B------:R-:W-:Y:S01]  /*13c20*/  IMAD R5, R22, UR5, R5 ;  /* 0x0000000516057c24 */ /* 0x000fe2000f8e0205 */
[----:B------:R-:W-:Y:S02]  /*13c30*/  ULDC.64 UR4, c[0x0][0x318] ;  /* 0x0000c60000047ab9 */ /* 0x000fe40000000a00 */
[----:B------:R-:W-:Y:S02]  /*13c40*/  LEA R18, P0, R2, UR4, 0x1 ;  /* 0x0000000402127c11 */ /* 0x000fe4000f8008ff */
[----:B------:R-:W-:-:S04]  /*13c50*/  IADD3 R3, R5, R3, RZ ;  /* 0x0000000305037210 */ /* 0x000fc80007ffe0ff */
[----:B------:R-:W-:Y:S02]  /*13c60*/  LEA.HI.X R19, R2, UR5, R3, 0x1, P0 ;  /* 0x0000000502137c11 */ /* 0x000fe400080f0c03 */
[----:B------:R-:W-:-:S13]  /*13c70*/  PLOP3.LUT P0, PT, PT, PT, PT, 0x80, 0x0 ;  /* 0x000000000000781c */ /* 0x000fda0003f0f070 */
.L_x_1130:
        /* <DEDUP_REMOVED lines=10> */
.L_x_1131:
[C---:B------:R-:W-:Y:S01]  /*13d20*/  ISETP.GT.AND P0, PT, R24.reuse, UR46, PT ;  /* 0x0000002e18007c0c */ /* 0x040fe2000bf04270 */
[----:B------:R0:W-:Y:S01]  /*13d30*/  SYNCS.ARRIVE.TRANS64.A1T0 RZ, [R7+URZ+0x30850], RZ ;  /* 0x030850ff07ff79a7 */ /* 0x0001e2000810003f */
[----:B------:R-:W-:Y:S02]  /*13d40*/  IMAD.MOV.U32 R6, RZ, RZ, R23 ;  /* 0x000000ffff067224 */ /* 0x000fe400078e0017 */
[----:B------:R-:W-:Y:S02]  /*13d50*/  IMAD.MOV.U32 R8, RZ, RZ, R25 ;  /* 0x000000ffff087224 */ /* 0x000fe400078e0019 */
[----:B------:R-:W-:Y:S02]  /*13d60*/  IMAD.MOV.U32 R28, RZ, RZ, R24 ;  /* 0x000000ffff1c7224 */ /* 0x000fe400078e0018 */
[----:B0-----:R-:W-:-:S05]  /*13d70*/  VIADD R7, R24, 0xffffffff ;  /* 0xffffffff18077836 */ /* 0x001fca0000000000 */
[----:B------:R-:W-:Y:S05]  /*13d80*/  @P0 BRA `(.L_x_1132) ;  /* 0xfffffff000700947 */ /* 0x000fea000383ffff */
[----:B------:R-:W-:Y:S05]  /*13d90*/  BSYNC B0 ;  /* 0x0000000000007941 */ /* 0x000fea0003800000 */
.L_x_1119:
[----:B0-----:R-:W0:Y:S01]  /*13da0*/  S2R R0, SR_TID.X ;  /* 0x0000000000007919 */ /* 0x001e220000002100 */
[----:B------:R-:W-:Y:S01]  /*13db0*/  BSSY B0, `(.L_x_1133) ;  /* 0x0000010000007945 */ /* 0x000fe20003800000 */
        /* <DEDUP_REMOVED lines=14> */
[----:B0-----:R-:W-:-:S07]  /*13ea0*/  IADD3 R34, R0, UR47, R7 ;  /* 0x0000002f00227c10 */ /* 0x001fce000fffe007 */
.L_x_1134:
[----:B------:R-:W-:Y:S05]  /*13eb0*/  BSYNC B0 ;  /* 0x0000000000007941 */ /* 0x000fea0003800000 */
.L_x_1133:
[----:B------:R-:W-:-:S13]  /*13ec0*/  LOP3.LUT P0, RZ, R16, 0x200, RZ, 0xc0, !PT ;  /* 0x0000020010ff7812 */ /* 0x000fda000780c0ff */
[----:B------:R-:W-:Y:S05]  /*13ed0*/  @!P0 BRA `(.L_x_1135) ;  /* 0x0000000000048947 */ /* 0x000fea0003800000 */
[----:B------:R-:W-:Y:S01]  /*13ee0*/  BPT.TRAP 0x1 ;  /* 0x000000040000795c */ /* 0x000fe20000300000 */
.L_x_1135:
[----:B------:R-:W-:Y:S01]  /*13ef0*/  LEA R4, R23, R17, 0x3 ;  /* 0x0000001117047211 */ /* 0x000fe200078e18ff */
[----:B------:R-:W-:Y:S01]  /*13f00*/  IMAD.MOV.U32 R5, RZ, RZ, -0x40 ;  /* 0xffffffc0ff057424 */ /* 0x000fe200078e00ff */
[----:B------:R-:W-:Y:S01]  /*13f10*/  SHF.L.U32 R3, R25, 0x1f, RZ ;  /* 0x0000001f19037819 */ /* 0x000fe200000006ff */
[----:B------:R-:W-:Y:S02]  /*13f20*/  BSSY B0, `(.L_x_1136) ;  /* 0x0000004000007945 */ /* 0x000fe40003800000 */
[----:B------:R-:W-:Y:S01]  /*13f30*/  IMAD R5, R24, R5, UR38 ;  /* 0x0000002618057e24 */ /* 0x000fe2000f8e0205 */
[----:B------:R-:W0:Y:S02]  /*13f40*/  SYNCS.PHASECHK.TRANS64.TRYWAIT P0, [R4+URZ+0x30860], R3 ;  /* 0x03086003040075a7 */ /* 0x000e24000800017f */
[----:B0-----:R-:W-:Y:S05]  /*13f50*/  @!P0 BRA `(.L_x_1137) ;  /* 0x0000002800908947 */ /* 0x001fea0003800000 */
.L_x_1212:
[----:B------:R-:W-:Y:S05]  /*13f60*/  BSYNC B0 ;  /* 0x0000000000007941 */ /* 0x000fea0003800000 */
.L_x_1136:
[----:B------:R-:W-:Y:S01]  /*13f70*/  UMOV UR4, 0xffffffff ;  /* 0xffffffff00047882 */ /* 0x000fe20000000000 */
[C---:B------:R-:W-:Y:S01]  /*13f80*/  LOP3.LUT P5, RZ, R16.reuse, 0x100, RZ, 0xc0, !PT ;  /* 0x0000010010ff7812 */ /* 0x040fe200078ac0ff */
        /* <DEDUP_REMOVED lines=8> */
[----:B------:R-:W0:Y:S04]  /*14010*/  SHFL.IDX PT, R0, R19, RZ, 0x181f ;  /* 0x00181fff13007589 */ /* 0x000e2800000e0000 */
[----:B------:R-:W-:Y:S01]  /*14020*/  SHFL.IDX PT, R7, R19, 0x1, 0x181f ;  /* 0x00381f0013077f89 */ /* 0x000fe200000e0000 */
[----:B-1----:R-:W-:-:S03]  /*14030*/  IADD3 R2, P0, R14, R6, RZ ;  /* 0x000000060e027210 */ /* 0x002fc60007f1e0ff */
[----:B------:R-:W1:Y:S02]  /*14040*/  SHFL.IDX PT, R14, R18, 0x1, 0x181f ;  /* 0x00381f00120e7f89 */ /* 0x000e6400000e0000 */
[----:B0-----:R-:W-:Y:S01]  /*14050*/  IMAD.X R3, RZ, RZ, R0, P0 ;  /* 0x000000ffff037224 */ /* 0x001fe200000e0600 */
[----:B------:R-:W-:Y:S01]  /*14060*/  ISETP.LT.OR P0, PT, R5, 0x1, P5 ;  /* 0x000000010500780c */ /* 0x000fe20002f01670 */
[----:B------:R-:W-:-:S12]  /*14070*/  IMAD R0, R8, 0x2, R17 ;  /* 0x0000000208007824 */ /* 0x000fd800078e0211 */
        /* <DEDUP_REMOVED lines=8> */
[----:B------:R-:W0:Y:S02]  /*14100*/  SHFL.IDX PT, R14, R18, 0x2, 0x181f ;  /* 0x00581f00120e7f89 */ /* 0x000e2400000e0000 */
[----:B------:R-:W-:Y:S02]  /*14110*/  IADD3.X R3, RZ, R7, RZ, P0, !PT ;  /* 0x00000007ff037210 */ /* 0x000fe400007fe4ff */
        /* <DEDUP_REMOVED lines=11> */
[----:B------:R3:W4:Y:S03]  /*141d0*/  SHFL.IDX PT, R14, R18, 0x3, 0x181f ;  /* 0x00781f00120e7f89 */ /* 0x00072600000e0000 */
        /* <DEDUP_REMOVED lines=9> */
.L_x_1222:
[----:B0--3--:R-:W-:-:S05]  /*14270*/  IADD3 R2, P0, R14, R6, RZ ;  /* 0x000000060e027210 */ /* 0x009fca0007f1e0ff */
        /* <DEDUP_REMOVED lines=14> */
.L_x_1139:
        /* <DEDUP_REMOVED lines=10> */
.L_x_1140:
[----:B------:R1:W-:Y:S01]  /*14400*/  SYNCS.ARRIVE.TRANS64.A1T0 RZ, [R4+URZ+0x30850], RZ ;  /* 0x030850ff04ff79a7 */ /* 0x0003e2000810003f */
[----:B------:R-:W-:-:S05]  /*14410*/  VIADD R23, R23, 0x1 ;  /* 0x0000000117177836 */ /* 0x000fca0000000000 */
[----:B------:R-:W-:-:S04]  /*14420*/  ISETP.NE.AND P0, PT, R23, 0x2, PT ;  /* 0x000000021700780c */ /* 0x000fc80003f05270 */
[----:B0-----:R-:W-:Y:S02]  /*14430*/  SEL R0, RZ, 0x1, P0 ;  /* 0x00000001ff007807 */ /* 0x001fe40000000000 */
[----:B------:R-:W-:Y:S02]  /*14440*/  SEL R23, R23, RZ, P0 ;  /* 0x000000ff17177207 */ /* 0x000fe40000000000 */
[----:B-1----:R-:W-:-:S07]  /*14450*/  LOP3.LUT R25, R25, R0, RZ, 0x3c, !PT ;  /* 0x0000000019197212 */ /* 0x002fce00078e3cff */
.L_x_1100:
[----:B------:R-:W-:Y:S05]  /*14460*/  BSYNC B7 ;  /* 0x0000000000077941 */ /* 0x000fea0003800000 */
.L_x_1098:
[----:B------:R-:W-:-:S13]  /*14470*/  LOP3.LUT P0, RZ, R16, 0x8000, RZ, 0xc0, !PT ;  /* 0x0000800010ff7812 */ /* 0x000fda000780c0ff */
[----:B------:R-:W-:Y:S05]  /*14480*/  @!P0 BRA `(.L_x_1141) ;  /* 0x0000000000248947 */ /* 0x000fea0003800000 */
[----:B------:R-:W-:Y:S05]  /*14490*/  WARPSYNC.ALL ;  /* 0x0000000000007948 */ /* 0x000fea0003800000 */
[----:B------:R-:W0:Y:S08]  /*144a0*/  S2UR UR5, SR_CgaCtaId ;  /* 0x00000000000579c3 */ /* 0x000e300000008800 */
[----:B------:R-:W-:Y:S06]  /*144b0*/  BAR.SYNC.DEFER_BLOCKING 0x5, 0x180 ;  /* 0x0146000000007b1d */ /* 0x000fec0000010000 */
[----:B------:R-:W-:-:S02]  /*144c0*/  UMOV UR4, 0x400 ;  /* 0x0000040000047882 */ /* 0x000fc40000000000 */
[----:B0-----:R-:W-:-:S06]  /*144d0*/  ULEA UR4, UR5, UR4, 0x18 ;  /* 0x0000000405047291 */ /* 0x001fcc000f8ec03f */
[----:B------:R-:W-:-:S05]  /*144e0*/  IMAD.U32 R17, RZ, RZ, UR4 ;  /* 0x00000004ff117e24 */ /* 0x000fca000f8e00ff */
[----:B------:R0:W1:Y:S01]  /*144f0*/  LDS R34, [R17+0x308d0] ;  /* 0x0308d00011227984 */ /* 0x0000620000000800 */
[----:B------:R-:W-:Y:S06]  /*14500*/  BAR.ARV 0x4, 0x180 ;  /* 0x0106000000007b1d */ /* 0x000fec0000002000 */
[----:B------:R-:W-:Y:S05]  /*14510*/  BRA `(.L_x_1142) ;  /* 0x00000000002c7947 */ /* 0x000fea0003800000 */
.L_x_1141:
[----:B------:R-:W-:-:S03]  /*14520*/  UMOV UR4, 0xffffffff ;  /* 0xffffffff00047882 */ /* 0x000fc60000000000 */
[----:B------:R-:W-:Y:S05]  /*14530*/  BRA.DIV UR4, `(.L_x_1143) ;  /* 0x0000002a04b47947 */ /* 0x000fea000b800000 */
[----:B------:R0:W1:Y:S02]  /*14540*/  SHFL.IDX PT, R14, R34, RZ, 0x1f ;  /* 0x00001fff220e7589 */ /* 0x00006400000e0000 */
.L_x_1225:
[----:B------:R-:W2:Y:S01]  /*14550*/  @!P2 S2R R3, SR_CgaCtaId ;  /* 0x000000000003a919 */ /* 0x000ea20000008800 */
[----:B------:R-:W-:Y:S05]  /*14560*/  WARPSYNC.ALL ;  /* 0x0000000000007948 */ /* 0x000fea0003800000 */
[----:B------:R-:W-:Y:S01]  /*14570*/  BAR.SYNC.DEFER_BLOCKING 0x4, 0x180 ;  /* 0x0106000000007b1d */ /* 0x000fe20000010000 */
[----:B------:R-:W-:-:S04]  /*14580*/  @!P2 MOV R0, 0x400 ;  /* 0x000004000000a802 */ /* 0x000fc80000000f00 */
[----:B--2---:R-:W-:-:S05]  /*14590*/  @!P2 LEA R17, R3, R0, 0x18 ;  /* 0x000000000311a211 */ /* 0x004fca00078ec0ff */
[----:B------:R0:W-:Y:S02]  /*145a0*/  @!P2 STS [R17+0x308d0], R34 ;  /* 0x0308d0221100a388 */ /* 0x0001e40000000800 */
[----:B01----:R-:W-:Y:S01]  /*145b0*/  IMAD.MOV.U32 R34, RZ, RZ, R14 ;  /* 0x000000ffff227224 */ /* 0x003fe200078e000e */
[----:B------:R-:W-:Y:S06]  /*145c0*/  BAR.ARV 0x5, 0x180 ;  /* 0x0146000000007b1d */ /* 0x000fec0000002000 */
.L_x_1142:
[----:B------:R-:W-:Y:S02]  /*145d0*/  ULDC UR4, c[0x0][0xc38] ;  /* 0x00030e0000047ab9 */ /* 0x000fe40000000800 */
[----:B-1----:R-:W-:-:S13]  /*145e0*/  ISETP.GE.AND P0, PT, R34, UR4, PT ;  /* 0x0000000422007c0c */ /* 0x002fda000bf06270 */
[----:B------:R-:W-:Y:S05]  /*145f0*/  @!P0 BRA `(.L_x_1144) ;  /* 0xffffffc400548947 */ /* 0x000fea000383ffff */
.L_x_1089:
[----:B------:R-:W2:Y:S01]  /*14600*/  LDL.LU R0, [R1] ;  /* 0x0000000001007983 */ /* 0x000ea20000300800 */
[----:B------:R-:W-:Y:S01]  /*14610*/  BSSY B0, `(.L_x_1145) ;  /* 0x000000b000007945 */ /* 0x000fe20003800000 */
[----:B------:R-:W1:Y:S01]  /*14620*/  S2R R5, SR_CgaCtaId ;  /* 0x0000000000057919 */ /* 0x000e620000008800 */
[----:B--2---:R-:W-:-:S04]  /*14630*/  IADD3 R0, R0, 0x1, RZ ;  /* 0x0000000100007810 */ /* 0x004fc80007ffe0ff */
[----:B------:R-:W-:-:S04]  /*14640*/  LEA.HI R2, R0, R0, RZ, 0x1 ;  /* 0x0000000000027211 */ /* 0x000fc800078f08ff */
[----:B------:R-:W-:Y:S02]  /*14650*/  LOP3.LUT R3, R2, 0xfffffffe, RZ, 0xc0, !PT ;  /* 0xfffffffe02037812 */ /* 0x000fe400078ec0ff */
[----:B------:R-:W-:-:S03]  /*14660*/  MOV R2, 0x400 ;  /* 0x0000040000027802 */ /* 0x000fc60000000f00 */
[----:B------:R-:W-:Y:S01]  /*14670*/  IMAD.IADD R0, R0, 0x1, -R3 ;  /* 0x0000000100007824 */ /* 0x000fe200078e0a03 */
[----:B-1----:R-:W-:-:S04]  /*14680*/  LEA R5, R5, R2, 0x18 ;  /* 0x0000000205057211 */ /* 0x002fc800078ec0ff */
[----:B------:R-:W-:-:S04]  /*14690*/  SHF.L.U32 R0, R0, 0x1f, RZ ;  /* 0x0000001f00007819 */ /* 0x000fc800000006ff */
[----:B------:R-:W1:Y:S02]  /*146a0*/  SYNCS.PHASECHK.TRANS64.TRYWAIT P0, [R5+URZ+0x30820], R0 ;  /* 0x03082000050075a7 */ /* 0x000e64000800017f */
[----:B-1----:R-:W-:Y:S05]  /*146b0*/  @!P0 BRA `(.L_x_1146) ;  /* 0x00000028007c8947 */ /* 0x002fea0003800000 */
.L_x_1226:
[----:B------:R-:W-:Y:S05]  /*146c0*/  BSYNC B0 ;  /* 0x0000000000007941 */ /* 0x000fea0003800000 */
.L_x_1145:
[----:B------:R-:W-:-:S03]  /*146d0*/  UMOV UR4, 0xffffffff ;  /* 0xffffffff00047882 */ /* 0x000fc60000000000 */
[----:B------:R-:W-:Y:S05]  /*146e0*/  BRA.DIV UR4, `(.L_x_1147) ;  /* 0x0000002a04847947 */ /* 0x000fea000b800000 */
[----:B-1----:R-:W1:Y:S02]  /*146f0*/  S2R R0, SR_TID.X ;  /* 0x0000000000007919 */ /* 0x002e640000002100 */
[----:B-1----:R-:W-:-:S04]  /*14700*/  SHF.R.U32.HI R0, RZ, 0x5, R0 ;  /* 0x00000005ff007819 */ /* 0x002fc80000011600 */
[----:B------:R-:W-:-:S05]  /*14710*/  LOP3.LUT R0, R0, 0x3, RZ, 0xc0, !PT ;  /* 0x0000000300007812 */ /* 0x000fca00078ec0ff */
[----:B------:R1:W2:Y:S02]  /*14720*/  SHFL.IDX PT, R14, R0, RZ, 0x1f ;  /* 0x00001fff000e7589 */ /* 0x0002a400000e0000 */
.L_x_1229:
[----:B--2---:R-:W-:Y:S01]  /*14730*/  ISETP.NE.AND P0, PT, R14, RZ, PT ;  /* 0x000000ff0e00720c */ /* 0x004fe20003f05270 */
[----:B------:R-:W-:-:S12]  /*14740*/  BSSY B0, `(.L_x_1148) ;  /* 0x0000026000007945 */ /* 0x000fd80003800000 */
[----:B------:R-:W-:Y:S05]  /*14750*/  @P0 BRA `(.L_x_1149) ;  /* 0x0000000000900947 */ /* 0x000fea0003800000 */
[----:B------:R-:W-:-:S03]  /*14760*/  UMOV UR4, 0xffffffff ;  /* 0xffffffff00047882 */ /* 0x000fc60000000000 */
[----:B------:R-:W-:Y:S05]  /*14770*/  BRA.DIV UR4, `(.L_x_1150) ;  /* 0x0000002a04947947 */ /* 0x000fea000b800000 */
[----:B------:R-:W-:-:S13]  /*14780*/  ELECT P6, URZ, PT ;  /* 0x00000000003f782f */ /* 0x000fda00038c0000 */
.L_x_1232:
[----:B------:R-:W-:Y:S05]  /*14790*/  @!P6 BRA `(.L_x_1149) ;  /* 0x000000000080e947 */ /* 0x000fea0003800000 */
[----:B-1----:R-:W2:Y:S02]  /*147a0*/  LDL R0, [R1+0x4] ;  /* 0x0000040001007983 */ /* 0x002ea40000100800 */
[----:B--2---:R-:W-:-:S13]  /*147b0*/  R2UR UR4, R0 ;  /* 0x00000000000472ca */ /* 0x004fda00000e0000 */
[----:B------:R-:W-:-:S06]  /*147c0*/  ULOP3.LUT UR4, UR4, 0x2, URZ, 0xfc, !UPT ;  /* 0x0000000204047892 */ /* 0x000fcc000f8efc3f */
[----:B------:R-:W-:-:S05]  /*147d0*/  IMAD.U32 R0, RZ, RZ, UR4 ;  /* 0x00000004ff007e24 */ /* 0x000fca000f8e00ff */
[----:B------:R-:W-:-:S13]  /*147e0*/  ISETP.NE.AND P0, PT, R0, 0x3, PT ;  /* 0x000000030000780c */ /* 0x000fda0003f05270 */
[----:B------:R-:W-:Y:S05]  /*147f0*/  @!P0 BRA `(.L_x_1151) ;  /* 0x0000000000048947 */ /* 0x000fea0003800000 */
[----:B------:R-:W-:Y:S01]  /*14800*/  BPT.TRAP 0x1 ;  /* 0x000000040000795c */ /* 0x000fe20000300000 */
.L_x_1151:
[----:B------:R-:W-:Y:S01]  /*14810*/  IMAD R3, R23, 0x8, R5 ;  /* 0x0000000817037824 */ /* 0x000fe200078e0205 */
[----:B------:R-:W-:Y:S01]  /*14820*/  SHF.L.U32 R2, R25, 0x1f, RZ ;  /* 0x0000001f19027819 */ /* 0x000fe200000006ff */
[----:B------:R-:W-:-:S03]  /*14830*/  VIADD R23, R23, 0x1 ;  /* 0x0000000117177836 */ /* 0x000fc60000000000 */
[----:B------:R-:W1:Y:S02]  /*14840*/  SYNCS.PHASECHK.TRANS64.TRYWAIT P1, [R3+URZ+0x30840], R2 ;  /* 0x03084002030075a7 */ /* 0x000e64000802017f */
[----:B------:R-:W-:-:S04]  /*14850*/  ISETP.NE.AND P2, PT, R23, 0x2, PT ;  /* 0x000000021700780c */ /* 0x000fc80003f45270 */
[----:B------:R-:W-:Y:S01]  /*14860*/  SEL R0, RZ, 0x1, P2 ;  /* 0x00000001ff007807 */ /* 0x000fe20001000000 */
[----:B-1----:R-:W-:Y:S08]  /*14870*/  @!P1 BRA `(.L_x_1152) ;  /* 0x0000002800749947 */ /* 0x002ff00003800000 */
.L_x_1233:
[----:B------:R-:W-:Y:S02]  /*14880*/  SEL R23, R23, RZ, P2 ;  /* 0x000000ff17177207 */ /* 0x000fe40001000000 */
[----:B------:R-:W-:Y:S01]  /*14890*/  LOP3.LUT R0, R25, R0, RZ, 0x3c, !PT ;  /* 0x0000000019007212 */ /* 0x000fe200078e3cff */
[----:B------:R-:W-:Y:S06]  /*148a0*/  @!P0 BRA `(.L_x_1153) ;  /* 0x0000000000048947 */ /* 0x000fec0003800000 */
[----:B------:R-:W-:Y:S01]  /*148b0*/  BPT.TRAP 0x1 ;  /* 0x000000040000795c */ /* 0x000fe20000300000 */
.L_x_1153:
[----:B------:R-:W-:Y:S01]  /*148c0*/  IMAD R23, R23, 0x8, R5 ;  /* 0x0000000817177824 */ /* 0x000fe200078e0205 */
[----:B------:R-:W-:-:S04]  /*148d0*/  SHF.L.U32 R0, R0, 0x1f, RZ ;  /* 0x0000001f00007819 */ /* 0x000fc800000006ff */
[----:B------:R-:W2:Y:S02]  /*148e0*/  SYNCS.PHASECHK.TRANS64.TRYWAIT P1, [R23+URZ+0x30840], R0 ;  /* 0x03084000170075a7 */ /* 0x000ea4000802017f */
[----:B--2---:R-:W-:Y:S05]  /*148f0*/  @!P1 BRA `(.L_x_1154) ;  /* 0x0000002800689947 */ /* 0x004fea0003800000 */
.L_x_1234:
[----:B------:R-:W-:Y:S05]  /*14900*/  @!P0 BRA `(.L_x_1155) ;  /* 0x0000000000048947 */ /* 0x000fea0003800000 */
[----:B------:R-:W-:Y:S01]  /*14910*/  BPT.TRAP 0x1 ;  /* 0x000000040000795c */ /* 0x000fe20000300000 */
.L_x_1155:
[----:B------:R-:W3:Y:S02]  /*14920*/  SYNCS.PHASECHK.TRANS64.TRYWAIT P1, [R3+URZ+0x30860], R2 ;  /* 0x03086002030075a7 */ /* 0x000ee4000802017f */
[----:B---3--:R-:W-:Y:S05]  /*14930*/  @!P1 BRA `(.L_x_1156) ;  /* 0x00000028006c9947 */ /* 0x008fea0003800000 */
.L_x_1235:
[----:B------:R-:W-:Y:S05]  /*14940*/  @!P0 BRA `(.L_x_1157) ;  /* 0x0000000000048947 */ /* 0x000fea0003800000 */
[----:B------:R-:W-:Y:S01]  /*14950*/  BPT.TRAP 0x1 ;  /* 0x000000040000795c */ /* 0x000fe20000300000 */
.L_x_1157:
[----:B----4-:R4:W0:Y:S02]  /*14960*/  SYNCS.PHASECHK.TRANS64.TRYWAIT P0, [R23+URZ+0x30860], R0 ;  /* 0x03086000170075a7 */ /* 0x010824000800017f */
[----:B0-----:R-:W-:Y:S05]  /*14970*/  @!P0 NANOSLEEP.SYNCS 0x989680 ;  /* 0x009896800000895d */ /* 0x001fea0003900000 */
[----:B------:R-:W0:Y:S02]  /*14980*/  @!P0 SYNCS.PHASECHK.TRANS64 P0, [R23+URZ+0x30860], R0 ;  /* 0x03086000170085a7 */ /* 0x000e24000800007f */
[----:B0-----:R-:W-:Y:S05]  /*14990*/  @!P0 BRA `(.L_x_1157) ;  /* 0xfffffffc00f08947 */ /* 0x001fea000383ffff */
.L_x_1149:
[----:B------:R-:W-:Y:S05]  /*149a0*/  BSYNC B0 ;  /* 0x0000000000007941 */ /* 0x000fea0003800000 */
.L_x_1148:
[----:B------:R-:W-:Y:S05]  /*149b0*/  EXIT ;  /* 0x000000000000794d */ /* 0x000fea0003800000 */
.L_x_994:
[----:B0-----:R-:W-:-:S04]  /*149c0*/  MOV R3, UR40 ;  /* 0x0000002800037c02 */ /* 0x001fc80008000f00 */
[----:B------:R0:W1:Y:S03]  /*149d0*/  SYNCS.PHASECHK.TRANS64.TRYWAIT P1, [R3+URZ+0x30800], R0 ;  /* 0x03080000030075a7 */ /* 0x000066000802017f */
[----:B-1----:R-:W-:Y:S05]  /*149e0*/  @!P1 NANOSLEEP.SYNCS 0x989680 ;  /* 0x009896800000995d */ /* 0x002fea0003900000 */
[----:B------:R-:W1:Y:S02]  /*149f0*/  @!P1 SYNCS.PHASECHK.TRANS64 P1, [R3+URZ+0x30800], R0 ;  /* 0x03080000030095a7 */ /* 0x000e64000802007f */
[----:B-1----:R-:W-:Y:S05]  /*14a00*/  @!P1 BRA `(.L_x_994) ;  /* 0xfffffffc00ec9947 */ /* 0x002fea000383ffff */
[----:B------:R-:W-:Y:S05]  /*14a10*/  BRA `(.L_x_1158) ;  /* 0xfffffed000987947 */ /* 0x000fea000383ffff */
.L_x_998:
[----:B-1----:R1:W2:Y:S02]  /*14a20*/  SYNCS.PHASECHK.TRANS64.TRYWAIT P1, [R3+URZ+0x30830], R0 ;  /* 0x03083000030075a7 */ /* 0x0022a4000802017f */
[----:B--2---:R-:W-:Y:S05]  /*14a30*/  @!P1 NANOSLEEP.SYNCS 0x989680 ;  /* 0x009896800000995d */ /* 0x004fea0003900000 */
[----:B------:R-:W2:Y:S02]  /*14a40*/  @!P1 SYNCS.PHASECHK.TRANS64 P1, [R3+URZ+0x30830], R0 ;  /* 0x03083000030095a7 */ /* 0x000ea4000802007f */
[----:B--2---:R-:W-:Y:S05]  /*14a50*/  @!P1 BRA `(.L_x_998) ;  /* 0xfffffffc00f09947 */ /* 0x004fea000383ffff */
[----:B------:R-:W-:Y:S05]  /*14a60*/  BRA `(.L_x_997) ;  /* 0xfffffed000b47947 */ /* 0x000fea000383ffff */
.L_x_1015:
[----:B-1----:R-:W-:-:S04]  /*14a70*/  IMAD.U32 R4, RZ, RZ, UR7 ;  /* 0x00000007ff047e24 */ /* 0x002fc8000f8e00ff */
[----:B------:R1:W2:Y:S03]  /*14a80*/  SYNCS.PHASECHK.TRANS64.TRYWAIT P1, [R4+URZ+0x30830], R3 ;  /* 0x03083003040075a7 */ /* 0x0002a6000802017f */
[----:B--2---:R-:W-:Y:S05]  /*14a90*/  @!P1 NANOSLEEP.SYNCS 0x989680 ;  /* 0x009896800000995d */ /* 0x004fea0003900000 */
[----:B------:R-:W2:Y:S02]  /*14aa0*/  @!P1 SYNCS.PHASECHK.TRANS64 P1, [R4+URZ+0x30830], R3 ;  /* 0x03083003040095a7 */ /* 0x000ea4000802007f */
[----:B--2---:R-:W-:Y:S05]  /*14ab0*/  @!P1 BRA `(.L_x_1015) ;  /* 0xfffffffc00ec9947 */ /* 0x004fea000383ffff */
[----:B------:R-:W-:Y:S05]  /*14ac0*/  BRA `(.L_x_1014) ;  /* 0xfffffefc00e87947 */ /* 0x000fea000383ffff */
.L_x_1019:
[----:B01----:R-:W-:-:S04]  /*14ad0*/  IMAD.U32 R3, RZ, RZ, UR6 ;  /* 0x00000006ff037e24 */ /* 0x003fc8000f8e00ff */
[----:B------:R0:W1:Y:S03]  /*14ae0*/  SYNCS.PHASECHK.TRANS64.TRYWAIT P1, [R3+URZ+0x30850], R0 ;  /* 0x03085000030075a7 */ /* 0x000066000802017f */
[----:B-1----:R-:W-:Y:S05]  /*14af0*/  @!P1 NANOSLEEP.SYNCS 0x989680 ;  /* 0x009896800000995d */ /* 0x002fea0003900000 */
[----:B------:R-:W1:Y:S02]  /*14b00*/  @!P1 SYNCS.PHASECHK.TRANS64 P1, [R3+URZ+0x30850], R0 ;  /* 0x03085000030095a7 */ /* 0x000e64000802007f */
[----:B-1----:R-:W-:Y:S05]  /*14b10*/  @!P1 BRA `(.L_x_1019) ;  /* 0xfffffffc00ec9947 */ /* 0x002fea000383ffff */
[----:B------:R-:W-:Y:S05]  /*14b20*/  BRA `(.L_x_1018) ;  /* 0xffffff0c00887947 */ /* 0x000fea000383ffff */
.L_x_1038:
[----:B-1----:R-:W-:-:S04]  /*14b30*/  IMAD.U32 R4, RZ, RZ, UR7 ;  /* 0x00000007ff047e24 */ /* 0x002fc8000f8e00ff */
[----:B------:R1:W2:Y:S03]  /*14b40*/  SYNCS.PHASECHK.TRANS64.TRYWAIT P1, [R4+URZ+0x30830], R3 ;  /* 0x03083003040075a7 */ /* 0x0002a6000802017f */
[----:B--2---:R-:W-:Y:S05]  /*14b50*/  @!P1 NANOSLEEP.SYNCS 0x989680 ;  /* 0x009896800000995d */ /* 0x004fea0003900000 */
[----:B------:R-:W2:Y:S02]  /*14b60*/  @!P1 SYNCS.PHASECHK.TRANS64 P1, [R4+URZ+0x30830], R3 ;  /* 0x03083003040095a7 */ /* 0x000ea4000802007f */
[----:B--2---:R-:W-:Y:S05]  /*14b70*/  @!P1 BRA `(.L_x_1038) ;  /* 0xfffffffc00ec9947 */ /* 0x004fea000383ffff */
[----:B------:R-:W-:Y:S05]  /*14b80*/  BRA `(.L_x_1037) ;  /* 0xffffff2c00847947 */ /* 0x000fea000383ffff */
.L_x_1042:
[----:B01----:R-:W-:-:S04]  /*14b90*/  IMAD.U32 R3, RZ, RZ, UR6 ;  /* 0x00000006ff037e24 */ /* 0x003fc8000f8e00ff */
[----:B------:R0:W1:Y:S03]  /*14ba0*/  SYNCS.PHASECHK.TRANS64.TRYWAIT P1, [R3+URZ+0x30850], R0 ;  /* 0x03085000030075a7 */ /* 0x000066000802017f */
[----:B-1----:R-:W-:Y:S05]  /*14bb0*/  @!P1 NANOSLEEP.SYNCS 0x989680 ;  /* 0x009896800000995d */ /* 0x002fea0003900000 */
[----:B------:R-:W1:Y:S02]  /*14bc0*/  @!P1 SYNCS.PHASECHK.TRANS64 P1, [R3+URZ+0x30850], R0 ;  /* 0x03085000030095a7 */ /* 0x000e64000802007f */
[----:B-1----:R-:W-:Y:S05]  /*14bd0*/  @!P1 BRA `(.L_x_1042) ;  /* 0xfffffffc00ec9947 */ /* 0x002fea000383ffff */
[----:B------:R-:W-:Y:S05]  /*14be0*/  BRA `(.L_x_1041) ;  /* 0xffffff3c00247947 */ /* 0x000fea000383ffff */
.L_x_1050:
[----:B-1----:R-:W-:-:S04]  /*14bf0*/  IMAD.U32 R4, RZ, RZ, UR6 ;  /* 0x00000006ff047e24 */ /* 0x002fc8000f8e00ff */
[----:B------:R1:W2:Y:S03]  /*14c00*/  SYNCS.PHASECHK.TRANS64.TRYWAIT P1, [R4+URZ+0x30830], R3 ;  /* 0x03083003040075a7 */ /* 0x0002a6000802017f */
[----:B--2---:R-:W-:Y:S05]  /*14c10*/  @!P1 NANOSLEEP.SYNCS 0x989680 ;  /* 0x009896800000995d */ /* 0x004fea0003900000 */
[----:B------:R-:W2:Y:S02]  /*14c20*/  @!P1 SYNCS.PHASECHK.TRANS64 P1, [R4+URZ+0x30830], R3 ;  /* 0x03083003040095a7 */ /* 0x000ea4000802007f */
[----:B--2---:R-:W-:Y:S05]  /*14c30*/  @!P1 BRA `(.L_x_1050) ;  /* 0xfffffffc00ec9947 */ /* 0x004fea000383ffff */
[----:B------:R-:W-:Y:S05]  /*14c40*/  BRA `(.L_x_1049) ;  /* 0xffffff4c00bc7947 */ /* 0x000fea000383ffff */
.L_x_1054:
[----:B01----:R-:W-:-:S04]  /*14c50*/  MOV R3, UR11 ;  /* 0x0000000b00037c02 */ /* 0x003fc80008000f00 */
[----:B------:R0:W1:Y:S03]  /*14c60*/  SYNCS.PHASECHK.TRANS64.TRYWAIT P1, [R3+URZ+0x30850], R0 ;  /* 0x03085000030075a7 */ /* 0x000066000802017f */
[----:B-1----:R-:W-:Y:S05]  /*14c70*/  @!P1 NANOSLEEP.SYNCS 0x989680 ;  /* 0x009896800000995d */ /* 0x002fea0003900000 */
[----:B------:R-:W1:Y:S02]  /*14c80*/  @!P1 SYNCS.PHASECHK.TRANS64 P1, [R3+URZ+0x30850], R0 ;  /* 0x03085000030095a7 */ /* 0x000e64000802007f */
[----:B-1----:R-:W-:Y:S05]  /*14c90*/  @!P1 BRA `(.L_x_1054) ;  /* 0xfffffffc00ec9947 */ /* 0x002fea000383ffff */
[----:B------:R-:W-:Y:S05]  /*14ca0*/  BRA `(.L_x_1053) ;  /* 0xffffff5c005c7947 */ /* 0x000fea000383ffff */
.L_x_1069:
[----:B-1----:R-:W-:-:S04]  /*14cb0*/  IMAD.U32 R7, RZ, RZ, UR5 ;  /* 0x00000005ff077e24 */ /* 0x002fc8000f8e00ff */
[----:B------:R1:W2:Y:S03]  /*14cc0*/  SYNCS.PHASECHK.TRANS64.TRYWAIT P1, [R7+URZ+0x30850], R0 ;  /* 0x03085000070075a7 */ /* 0x0002a6000802017f */
[----:B--2---:R-:W-:Y:S05]  /*14cd0*/  @!P1 NANOSLEEP.SYNCS 0x989680 ;  /* 0x009896800000995d */ /* 0x004fea0003900000 */
[----:B------:R-:W2:Y:S02]  /*14ce0*/  @!P1 SYNCS.PHASECHK.TRANS64 P1, [R7+URZ+0x30850], R0 ;  /* 0x03085000070095a7 */ /* 0x000ea4000802007f */
[----:B--2---:R-:W-:Y:S05]  /*14cf0*/  @!P1 BRA `(.L_x_1069) ;  /* 0xfffffffc00ec9947 */ /* 0x004fea000383ffff */
[----:B------:R-:W-:Y:S05]  /*14d00*/  BRA `(.L_x_1068) ;  /* 0xffffff80008c7947 */ /* 0x000fea000383ffff */
.L_x_1106:
[----:B------:R-:W0:Y:S01]  /*14d10*/  S2R R19, SR_TID.X ;  /* 0x0000000000137919 */ /* 0x000e220000002100 */
[----:B------:R-:W-:Y:S02]  /*14d20*/  IMAD.MOV.U32 R12, RZ, RZ, RZ ;  /* 0x000000ffff0c7224 */ /* 0x000fe400078e00ff */
[----:B------:R-:W-:Y:S02]  /*14d30*/  IMAD.MOV.U32 R11, RZ, RZ, 0x1f ;  /* 0x0000001fff0b7424 */ /* 0x000fe400078e00ff */
[----:B------:R-:W-:Y:S01]  /*14d40*/  IMAD.MOV.U32 R15, RZ, RZ, -0x1 ;  /* 0xffffffffff0f7424 */ /* 0x000fe200078e00ff */
[----:B0-----:R-:W-:-:S04]  /*14d50*/  SHF.R.U32.HI R19, RZ, 0x5, R19 ;  /* 0x00000005ff137819 */ /* 0x001fc80000011613 */
[----:B------:R-:W-:-:S05]  /*14d60*/  LOP3.LUT R19, R19, 0x3, RZ, 0xc0, !PT ;  /* 0x0000000313137812 */ /* 0x000fca00078ec0ff */
[----:B------:R-:W-:-:S07]  /*14d70*/  IMAD.MOV.U32 R13, RZ, RZ, R19 ;  /* 0x000000ffff0d7224 */ /* 0x000fce00078e0013 */
[----:B-----5:R-:W-:Y:S05]  /*14d80*/  WARPSYNC.COLLECTIVE R15, `(.L_x_1159) ;  /* 0x000000000f087348 */ /* 0x020fea0003c00000 */
[----:B------:R0:W1:Y:S02]  /*14d90*/  SHFL.IDX P6, R14, R13, R12, R11 ;  /* 0x0000000c0d0e7389 */ /* 0x00006400000c000b */
[----:B01---5:R-:W-:Y:S01]  /*14da0*/  ENDCOLLECTIVE ;  /* 0x000000000000791b */ /* 0x023fe20003800000 */
.L_x_1159:
[----:B------:R-:W-:Y:S05]  /*14db0*/  BRA `(.L_x_1160) ;  /* 0xffffffc800dc7947 */ /* 0x000fea000383ffff */
.L_x_1109:
[----:B0-----:R0:W1:Y:S02]  /*14dc0*/  SYNCS.PHASECHK.TRANS64.TRYWAIT P0, [R4+URZ+0x30840], R3 ;  /* 0x03084003040075a7 */ /* 0x001064000800017f */
[----:B-1----:R-:W-:Y:S05]  /*14dd0*/  @!P0 NANOSLEEP.SYNCS 0x989680 ;  /* 0x009896800000895d */ /* 0x002fea0003900000 */
[----:B------:R-:W1:Y:S02]  /*14de0*/  @!P0 SYNCS.PHASECHK.TRANS64 P0, [R4+URZ+0x30840], R3 ;  /* 0x03084003040085a7 */ /* 0x000e64000800007f */
[----:B-1----:R-:W-:Y:S05]  /*14df0*/  @!P0 BRA `(.L_x_1109) ;  /* 0xfffffffc00f08947 */ /* 0x002fea000383ffff */
[----:B------:R-:W-:Y:S05]  /*14e00*/  BRA `(.L_x_1161) ;  /* 0xffffffcc00c87947 */ /* 0x000fea000383ffff */
.L_x_1110:
[----:B------:R-:W-:Y:S01]  /*14e10*/  BSSY B0, `(.L_x_1162) ;  /* 0x0000008000007945 */ /* 0x000fe20003800000 */
[----:B------:R-:W-:Y:S01]  /*14e20*/  MOV R13, R6 ;  /* 0x00000006000d7202 */ /* 0x000fe20000000f00 */
[----:B------:R-:W-:Y:S02]  /*14e30*/  IMAD.MOV.U32 R12, RZ, RZ, RZ ;  /* 0x000000ffff0c7224 */ /* 0x000fe400078e00ff */
[----:B------:R-:W-:Y:S02]  /*14e40*/  IMAD.MOV.U32 R11, RZ, RZ, 0x181f ;  /* 0x0000181fff0b7424 */ /* 0x000fe400078e00ff */
[----:B------:R-:W-:-:S07]  /*14e50*/  IMAD.MOV.U32 R15, RZ, RZ, -0x1 ;  /* 0xffffffffff0f7424 */ /* 0x000fce00078e00ff */
[----:B------:R-:W-:Y:S05]  /*14e60*/  WARPSYNC.COLLECTIVE R15, `(.L_x_1163) ;  /* 0x000000000f087348 */ /* 0x000fea0003c00000 */
[----:B------:R0:W1:Y:S02]  /*14e70*/  SHFL.IDX P6, R14, R13, R12, R11 ;  /* 0x0000000c0d0e7389 */ /* 0x00006400000c000b */
[----:B01----:R-:W-:Y:S01]  /*14e80*/  ENDCOLLECTIVE ;  /* 0x000000000000791b */ /* 0x003fe20003800000 */
.L_x_1163:
[----:B------:R-:W-:Y:S05]  /*14e90*/  BSYNC B0 ;  /* 0x0000000000007941 */ /* 0x000fea0003800000 */
.L_x_1162:
[----:B------:R-:W-:Y:S01]  /*14ea0*/  IMAD.MOV.U32 R13, RZ, RZ, R5 ;  /* 0x000000ffff0d7224 */ /* 0x000fe200078e0005 */
[----:B------:R-:W-:Y:S01]  /*14eb0*/  MOV R12, RZ ;  /* 0x000000ff000c7202 */ /* 0x000fe20000000f00 */
[----:B------:R-:W-:Y:S02]  /*14ec0*/  IMAD.MOV.U32 R11, RZ, RZ, 0x181f ;  /* 0x0000181fff0b7424 */ /* 0x000fe400078e00ff */
[----:B------:R-:W-:Y:S02]  /*14ed0*/  IMAD.MOV.U32 R15, RZ, RZ, -0x1 ;  /* 0xffffffffff0f7424 */ /* 0x000fe400078e00ff */
[----:B------:R-:W-:Y:S02]  /*14ee0*/  IMAD.MOV.U32 R2, RZ, RZ, R14 ;  /* 0x000000ffff027224 */ /* 0x000fe400078e000e */
[----:B------:R-:W-:-:S07]  /*14ef0*/  @P0 IMAD R9, R0, 0x2, R17 ;  /* 0x0000000200090824 */ /* 0x000fce00078e0211 */
[----:B------:R-:W-:Y:S05]  /*14f00*/  WARPSYNC.COLLECTIVE R15, `(.L_x_1164) ;  /* 0x000000000f087348 */ /* 0x000fea0003c00000 */
[----:B------:R0:W1:Y:S02]  /*14f10*/  SHFL.IDX P6, R14, R13, R12, R11 ;  /* 0x0000000c0d0e7389 */ /* 0x00006400000c000b */
[----:B01----:R-:W-:Y:S01]  /*14f20*/  ENDCOLLECTIVE ;  /* 0x000000000000791b */ /* 0x003fe20003800000 */
.L_x_1164:
[----:B------:R-:W-:Y:S01]  /*14f30*/  MOV R13, R6 ;  /* 0x00000006000d7202 */ /* 0x000fe20000000f00 */
[----:B------:R-:W-:Y:S01]  /*14f40*/  IMAD.MOV.U32 R12, RZ, RZ, 0x1 ;  /* 0x00000001ff0c7424 */ /* 0x000fe200078e00ff */
[----:B------:R-:W-:-:S05]  /*14f50*/  @P0 LEA R14, P1, R37, R14, 0x1 ;  /* 0x0000000e250e0211 */ /* 0x000fca00078208ff */
[----:B------:R-:W-:Y:S02]  /*14f60*/  @P0 IMAD.X R3, RZ, RZ, R2, P1 ;  /* 0x000000ffff030224 */ /* 0x000fe400008e0602 */
[----:B------:R-:W-:-:S07]  /*14f70*/  @P0 IMAD.MOV.U32 R2, RZ, RZ, R14 ;  /* 0x000000ffff020224 */ /* 0x000fce00078e000e */
[----:B------:R-:W-:Y:S05]  /*14f80*/  WARPSYNC.COLLECTIVE R15, `(.L_x_1165) ;  /* 0x000000000f087348 */ /* 0x000fea0003c00000 */
[----:B------:R0:W1:Y:S02]  /*14f90*/  SHFL.IDX P6, R14, R13, R12, R11 ;  /* 0x0000000c0d0e7389 */ /* 0x00006400000c000b */
[----:B01----:R-:W-:Y:S01]  /*14fa0*/  ENDCOLLECTIVE ;  /* 0x000000000000791b */ /* 0x003fe20003800000 */
.L_x_1165:
        /* <DEDUP_REMOVED lines=8> */
[----:B------:R-:W-:Y:S01]  /*15030*/  ISETP.GE.AND P0, PT, R7, 0x11, PT ;  /* 0x000000110700780c */ /* 0x000fe20003f06270 */
[----:B------:R-:W-:-:S12]  /*15040*/  IMAD.MOV.U32 R8, RZ, RZ, R14 ;  /* 0x000000ffff087224 */ /* 0x000fd800078e000e */
[----:B0-----:R-:W-:Y:S05]  /*15050*/  WARPSYNC.COLLECTIVE R15, `(.L_x_1166) ;  /* 0x000000000f087348 */ /* 0x001fea0003c00000 */
[----:B------:R1:W2:Y:S02]  /*15060*/  SHFL.IDX P6, R14, R13, R12, R11 ;  /* 0x0000000c0d0e7389 */ /* 0x0002a400000c000b */
[----:B012---:R-:W-:Y:S01]  /*15070*/  ENDCOLLECTIVE ;  /* 0x000000000000791b */ /* 0x007fe20003800000 */
.L_x_1166:
[----:B------:R-:W-:Y:S02]  /*15080*/  @P0 IMAD R27, R0, 0x2, R17 ;  /* 0x00000002001b0824 */ /* 0x000fe400078e0211 */
[----:B------:R-:W-:Y:S02]  /*15090*/  IMAD.MOV.U32 R13, RZ, RZ, R6 ;  /* 0x000000ffff0d7224 */ /* 0x000fe400078e0006 */
[----:B------:R-:W-:Y:S01]  /*150a0*/  IMAD.MOV.U32 R12, RZ, RZ, 0x2 ;  /* 0x00000002ff0c7424 */ /* 0x000fe200078e00ff */
[----:B------:R-:W-:-:S04]  /*150b0*/  @P0 LEA R14, P1, R37, R14, 0x1 ;  /* 0x0000000e250e0211 */ /* 0x000fc800078208ff */
[----:B------:R-:W-:Y:S01]  /*150c0*/  @P0 MOV R2, R14 ;  /* 0x0000000e00020202 */ /* 0x000fe20000000f00 */
[----:B------:R-:W-:-:S08]  /*150d0*/  @P0 IMAD.X R21, RZ, RZ, R8, P1 ;  /* 0x000000ffff150224 */ /* 0x000fd000008e0608 */
[----:B------:R-:W-:Y:S05]  /*150e0*/  WARPSYNC.COLLECTIVE R15, `(.L_x_1167) ;  /* 0x000000000f087348 */ /* 0x000fea0003c00000 */
[----:B------:R0:W1:Y:S02]  /*150f0*/  SHFL.IDX P6, R14, R13, R12, R11 ;  /* 0x0000000c0d0e7389 */ /* 0x00006400000c000b */
[----:B01----:R-:W-:Y:S01]  /*15100*/  ENDCOLLECTIVE ;  /* 0x000000000000791b */ /* 0x003fe20003800000 */
.L_x_1167:
        /* <DEDUP_REMOVED lines=14> */
.L_x_1168:
[----:B------:R-:W-:Y:S02]  /*151f0*/  @P0 IMAD R21, R0, 0x2, R17 ;  /* 0x0000000200150824 */ /* 0x000fe400078e0211 */
[----:B------:R-:W-:Y:S02]  /*15200*/  IMAD.MOV.U32 R13, RZ, RZ, R6 ;  /* 0x000000ffff0d7224 */ /* 0x000fe400078e0006 */
[----:B------:R-:W-:Y:S01]  /*15210*/  IMAD.MOV.U32 R12, RZ, RZ, 0x3 ;  /* 0x00000003ff0c7424 */ /* 0x000fe200078e00ff */
[----:B------:R-:W-:-:S04]  /*15220*/  @P0 LEA R14, P1, R37, R14, 0x1 ;  /* 0x0000000e250e0211 */ /* 0x000fc800078208ff */
[----:B------:R-:W-:Y:S01]  /*15230*/  @P0 IADD3.X R9, RZ, R8, RZ, P1, !PT ;  /* 0x00000008ff090210 */ /* 0x000fe20000ffe4ff */
[----:B------:R-:W-:-:S08]  /*15240*/  @P0 IMAD.MOV.U32 R2, RZ, RZ, R14 ;  /* 0x000000ffff020224 */ /* 0x000fd000078e000e */
[----:B------:R-:W-:Y:S05]  /*15250*/  WARPSYNC.COLLECTIVE R15, `(.L_x_1169) ;  /* 0x000000000f087348 */ /* 0x000fea0003c00000 */
[----:B------:R0:W1:Y:S02]  /*15260*/  SHFL.IDX P6, R14, R13, R12, R11 ;  /* 0x0000000c0d0e7389 */ /* 0x00006400000c000b */
[----:B01----:R-:W-:Y:S01]  /*15270*/  ENDCOLLECTIVE ;  /* 0x000000000000791b */ /* 0x003fe20003800000 */
.L_x_1169:
        /* <DEDUP_REMOVED lines=9> */
[----:B------:R-:W-:-:S07]  /*15310*/  MOV R8, R14 ;  /* 0x0000000e00087202 */ /* 0x000fce0000000f00 */
[----:B0-----:R-:W-:Y:S05]  /*15320*/  WARPSYNC.COLLECTIVE R15, `(.L_x_1170) ;  /* 0x000000000f087348 */ /* 0x001fea0003c00000 */
[----:B------:R1:W2:Y:S02]  /*15330*/  SHFL.IDX P6, R14, R13, R12, R11 ;  /* 0x0000000c0d0e7389 */ /* 0x0002a400000c000b */
[----:B012---:R-:W-:Y:S01]  /*15340*/  ENDCOLLECTIVE ;  /* 0x000000000000791b */ /* 0x007fe20003800000 */
.L_x_1170:
[----:B------:R-:W-:Y:S05]  /*15350*/  BRA `(.L_x_1171) ;  /* 0xffffffcc007c7947 */ /* 0x000fea000383ffff */
.L_x_1115:
[----:B------:R-:W-:Y:S02]  /*15360*/  IMAD.MOV.U32 R13, RZ, RZ, R4 ;  /* 0x000000ffff0d7224 */ /* 0x000fe400078e0004 */
[----:B------:R-:W-:Y:S02]  /*15370*/  IMAD.MOV.U32 R12, RZ, RZ, RZ ;  /* 0x000000ffff0c7224 */ /* 0x000fe400078e00ff */
[----:B------:R-:W-:Y:S02]  /*15380*/  IMAD.MOV.U32 R11, RZ, RZ, 0x181f ;  /* 0x0000181fff0b7424 */ /* 0x000fe400078e00ff */
[----:B------:R-:W-:Y:S02]  /*15390*/  IMAD.MOV.U32 R15, RZ, RZ, -0x1 ;  /* 0xffffffffff0f7424 */ /* 0x000fe400078e00ff */
[----:B------:R-:W-:-:S07]  /*153a0*/  VIADD R0, R36, UR44 ;  /* 0x0000002c24007c36 */ /* 0x000fce0008000000 */
[----:B------:R-:W-:Y:S05]  /*153b0*/  WARPSYNC.COLLECTIVE R15, `(.L_x_1172) ;  /* 0x000000000f087348 */ /* 0x000fea0003c00000 */
[----:B------:R0:W1:Y:S02]  /*153c0*/  SHFL.IDX P6, R14, R13, R12, R11 ;  /* 0x0000000c0d0e7389 */ /* 0x00006400000c000b */
[----:B01----:R-:W-:Y:S01]  /*153d0*/  ENDCOLLECTIVE ;  /* 0x000000000000791b */ /* 0x003fe20003800000 */
.L_x_1172:
[C---:B------:R-:W-:Y:S01]  /*153e0*/  VIADD R6, R0.reuse, 0x10 ;  /* 0x0000001000067836 */ /* 0x040fe20000000000 */
[----:B------:R-:W-:Y:S01]  /*153f0*/  ISETP.GE.AND P0, PT, R0, UR39, PT ;  /* 0x0000002700007c0c */ /* 0x000fe2000bf06270 */
[----:B------:R-:W-:Y:S01]  /*15400*/  IMAD.MOV.U32 R13, RZ, RZ, R5 ;  /* 0x000000ffff0d7224 */ /* 0x000fe200078e0005 */
[----:B------:R-:W-:-:S11]  /*15410*/  MOV R2, R14 ;  /* 0x0000000e00027202 */ /* 0x000fd60000000f00 */
[----:B------:R-:W-:Y:S05]  /*15420*/  WARPSYNC.COLLECTIVE R15, `(.L_x_1173) ;  /* 0x000000000f087348 */ /* 0x000fea0003c00000 */
[----:B------:R0:W1:Y:S02]  /*15430*/  SHFL.IDX P6, R14, R13, R12, R11 ;  /* 0x0000000c0d0e7389 */ /* 0x00006400000c000b */
[----:B01----:R-:W-:Y:S01]  /*15440*/  ENDCOLLECTIVE ;  /* 0x000000000000791b */ /* 0x003fe20003800000 */
.L_x_1173:
        /* <DEDUP_REMOVED lines=8> */
.L_x_1174:
[----:B------:R-:W-:Y:S01]  /*154d0*/  @!PT LDS RZ, [RZ] ;  /* 0x00000000fffff984 */ /* 0x000fe20000000800 */
[----:B------:R-:W-:Y:S01]  /*154e0*/  @!PT LDS RZ, [RZ] ;  /* 0x00000000fffff984 */ /* 0x000fe20000000800 */
[----:B------:R-:W-:Y:S01]  /*154f0*/  @!PT LDS RZ, [RZ] ;  /* 0x00000000fffff984 */ /* 0x000fe20000000800 */
[----:B------:R0:W-:Y:S04]  /*15500*/  @!P0 LDGSTS.E.BYPASS.LTC128B.128 [R31+0x10400], desc[UR36][R2.64], !P2 ;  /* 0x10400000021f8fae */ /* 0x0001e8000d101d64 */
[----:B------:R0:W-:Y:S04]  /*15510*/  @!P0 LDGSTS.E.BYPASS.LTC128B.128 [R31+0x14400], desc[UR36][R2.64+0x80], !P3 ;  /* 0x14400080021f8fae */ /* 0x0001e8000d901d64 */
[----:B------:R0:W-:Y:S01]  /*15520*/  @!P0 LDGSTS.E.BYPASS.LTC128B.128 [R31+0x18400], desc[UR36][R2.64+0x100], !P4 ;  /* 0x18400100021f8fae */ /* 0x0001e2000e101d64 */
[----:B------:R-:W-:-:S03]  /*15530*/  IMAD.MOV.U32 R13, RZ, RZ, R5 ;  /* 0x000000ffff0d7224 */ /* 0x000fc600078e0005 */
[----:B------:R0:W-:Y:S01]  /*15540*/  @!P0 LDGSTS.E.BYPASS.LTC128B.128 [R31+0x1c400], desc[UR36][R2.64+0x180], !P5 ;  /* 0x1c400180021f8fae */ /* 0x0001e2000e901d64 */
[----:B------:R-:W-:Y:S01]  /*15550*/  ISETP.GE.AND P0, PT, R6, UR39, PT ;  /* 0x0000002706007c0c */ /* 0x000fe2000bf06270 */
[----:B------:R-:W-:-:S12]  /*15560*/  IMAD.MOV.U32 R6, RZ, RZ, R14 ;  /* 0x000000ffff067224 */ /* 0x000fd800078e000e */
[----:B0-----:R-:W-:Y:S05]  /*15570*/  WARPSYNC.COLLECTIVE R15, `(.L_x_1175) ;  /* 0x000000000f087348 */ /* 0x001fea0003c00000 */
[----:B------:R1:W2:Y:S02]  /*15580*/  SHFL.IDX P6, R14, R13, R12, R11 ;  /* 0x0000000c0d0e7389 */ /* 0x0002a400000c000b */
[----:B012---:R-:W-:Y:S01]  /*15590*/  ENDCOLLECTIVE ;  /* 0x000000000000791b */ /* 0x007fe20003800000 */
.L_x_1175:
[----:B------:R-:W-:Y:S02]  /*155a0*/  IMAD.MOV.U32 R13, RZ, RZ, R4 ;  /* 0x000000ffff0d7224 */ /* 0x000fe400078e0004 */
[----:B------:R-:W-:Y:S01]  /*155b0*/  IMAD.MOV.U32 R12, RZ, RZ, 0x2 ;  /* 0x00000002ff0c7424 */ /* 0x000fe200078e00ff */
[----:B------:R-:W-:-:S05]  /*155c0*/  @!P0 LEA R14, P1, R37, R14, 0x1 ;  /* 0x0000000e250e8211 */ /* 0x000fca00078208ff */
[----:B------:R-:W-:-:S08]  /*155d0*/  @!P0 IMAD.MOV.U32 R2, RZ, RZ, R14 ;  /* 0x000000ffff028224 */ /* 0x000fd000078e000e */
[----:B------:R-:W-:Y:S05]  /*155e0*/  WARPSYNC.COLLECTIVE R15, `(.L_x_1176) ;  /* 0x000000000f087348 */ /* 0x000fea0003c00000 */
[----:B------:R0:W1:Y:S02]  /*155f0*/  SHFL.IDX P6, R14, R13, R12, R11 ;  /* 0x0000000c0d0e7389 */ /* 0x00006400000c000b */
[----:B01----:R-:W-:Y:S01]  /*15600*/  ENDCOLLECTIVE ;  /* 0x000000000000791b */ /* 0x003fe20003800000 */
.L_x_1176:
        /* <DEDUP_REMOVED lines=16> */
.L_x_1177:
[----:B------:R-:W-:Y:S02]  /*15710*/  IMAD.MOV.U32 R13, RZ, RZ, R4 ;  /* 0x000000ffff0d7224 */ /* 0x000fe400078e0004 */
[----:B------:R-:W-:Y:S01]  /*15720*/  IMAD.MOV.U32 R12, RZ, RZ, 0x3 ;  /* 0x00000003ff0c7424 */ /* 0x000fe200078e00ff */
[----:B------:R-:W-:-:S04]  /*15730*/  @!P0 LEA R14, P1, R37, R14, 0x1 ;  /* 0x0000000e250e8211 */ /* 0x000fc800078208ff */
[----:B------:R-:W-:Y:S01]  /*15740*/  @!P0 IADD3.X R7, RZ, R6, RZ, P1, !PT ;  /* 0x00000006ff078210 */ /* 0x000fe20000ffe4ff */
[----:B------:R-:W-:-:S08]  /*15750*/  @!P0 IMAD.MOV.U32 R2, RZ, RZ, R14 ;  /* 0x000000ffff028224 */ /* 0x000fd000078e000e */
[----:B------:R-:W-:Y:S05]  /*15760*/  WARPSYNC.COLLECTIVE R15, `(.L_x_1178) ;  /* 0x000000000f087348 */ /* 0x000fea0003c00000 */
[----:B------:R0:W1:Y:S02]  /*15770*/  SHFL.IDX P6, R14, R13, R12, R11 ;  /* 0x0000000c0d0e7389 */ /* 0x00006400000c000b */
[----:B01----:R-:W-:Y:S01]  /*15780*/  ENDCOLLECTIVE ;  /* 0x000000000000791b */ /* 0x003fe20003800000 */
.L_x_1178:
[----:B------:R-:W-:Y:S02]  /*15790*/  VIADD R6, R0, 0x30 ;  /* 0x0000003000067836 */ /* 0x000fe40000000000 */
        /* <DEDUP_REMOVED lines=14> */
.L_x_1179:
[----:B------:R-:W-:Y:S01]  /*15880*/  MOV R13, R4 ;  /* 0x00000004000d7202 */ /* 0x000fe20000000f00 */
[----:B------:R-:W-:Y:S01]  /*15890*/  IMAD.MOV.U32 R12, RZ, RZ, 0x4 ;  /* 0x00000004ff0c7424 */ /* 0x000fe200078e00ff */
[----:B------:R-:W-:-:S05]  /*158a0*/  @!P0 LEA R14, P1, R37, R14, 0x1 ;  /* 0x0000000e250e8211 */ /* 0x000fca00078208ff */
[----:B------:R-:W-:-:S08]  /*158b0*/  @!P0 IMAD.MOV.U32 R2, RZ, RZ, R14 ;  /* 0x000000ffff028224 */ /* 0x000fd000078e000e */
[----:B------:R-:W-:Y:S05]  /*158c0*/  WARPSYNC.COLLECTIVE R15, `(.L_x_1180) ;  /* 0x000000000f087348 */ /* 0x000fea0003c00000 */
[----:B------:R0:W1:Y:S02]  /*158d0*/  SHFL.IDX P6, R14, R13, R12, R11 ;  /* 0x0000000c0d0e7389 */ /* 0x00006400000c000b */
[----:B01----:R-:W-:Y:S01]  /*158e0*/  ENDCOLLECTIVE ;  /* 0x000000000000791b */ /* 0x003fe20003800000 */
.L_x_1180:
[----:B------:R-:W-:Y:S02]  /*158f0*/  @!P0 IMAD.X R7, RZ, RZ, R6, P1 ;  /* 0x000000ffff078224 */ /* 0x000fe400008e0606 */
        /* <DEDUP_REMOVED lines=10> */
[----:B------:R-:W-:Y:S01]  /*159a0*/  ISETP.GE.AND P0, PT, R6, UR39, PT ;  /* 0x0000002706007c0c */ /* 0x000fe2000bf06270 */
[----:B------:R-:W-:-:S12]  /*159b0*/  IMAD.MOV.U32 R6, RZ, RZ, R14 ;  /* 0x000000ffff067224 */ /* 0x000fd800078e000e */
[----:B0-----:R-:W-:Y:S05]  /*159c0*/  WARPSYNC.COLLECTIVE R15, `(.L_x_1181) ;  /* 0x000000000f087348 */ /* 0x001fea0003c00000 */
[----:B------:R1:W2:Y:S02]  /*159d0*/  SHFL.IDX P6, R14, R13, R12, R11 ;  /* 0x0000000c0d0e7389 */ /* 0x0002a400000c000b */
[----:B012---:R-:W-:Y:S01]  /*159e0*/  ENDCOLLECTIVE ;  /* 0x000000000000791b */ /* 0x007fe20003800000 */
.L_x_1181:
[----:B------:R-:W-:Y:S02]  /*159f0*/  IMAD.MOV.U32 R13, RZ, RZ, R4 ;  /* 0x000000ffff0d7224 */ /* 0x000fe400078e0004 */
[----:B------:R-:W-:Y:S01]  /*15a00*/  IMAD.MOV.U32 R12, RZ, RZ, 0x5 ;  /* 0x00000005ff0c7424 */ /* 0x000fe200078e00ff */
[----:B------:R-:W-:-:S05]  /*15a10*/  @!P0 LEA R14, P1, R37, R14, 0x1 ;  /* 0x0000000e250e8211 */ /* 0x000fca00078208ff */
[----:B------:R-:W-:-:S08]  /*15a20*/  @!P0 IMAD.MOV.U32 R2, RZ, RZ, R14 ;  /* 0x000000ffff028224 */ /* 0x000fd000078e000e */
[----:B------:R-:W-:Y:S05]  /*15a30*/  WARPSYNC.COLLECTIVE R15, `(.L_x_1182) ;  /* 0x000000000f087348 */ /* 0x000fea0003c00000 */
[----:B------:R0:W1:Y:S02]  /*15a40*/  SHFL.IDX P6, R14, R13, R12, R11 ;  /* 0x0000000c0d0e7389 */ /* 0x00006400000c000b */
[----:B01----:R-:W-:Y:S01]  /*15a50*/  ENDCOLLECTIVE ;  /* 0x000000000000791b */ /* 0x003fe20003800000 */
.L_x_1182:
        /* <DEDUP_REMOVED lines=16> */
.L_x_1183:
        /* <DEDUP_REMOVED lines=8> */
.L_x_1184:
        /* <DEDUP_REMOVED lines=15> */
.L_x_1185:
[----:B------:R-:W-:Y:S01]  /*15cd0*/  IMAD.MOV.U32 R13, RZ, RZ, R4 ;  /* 0x000000ffff0d7224 */ /* 0x000fe200078e0004 */
[----:B------:R-:W-:Y:S02]  /*15ce0*/  MOV R12, 0x7 ;  /* 0x00000007000c7802 */ /* 0x000fe40000000f00 */
[----:B------:R-:W-:-:S05]  /*15cf0*/  @!P0 LEA R14, P1, R37, R14, 0x1 ;  /* 0x0000000e250e8211 */ /* 0x000fca00078208ff */
[----:B------:R-:W-:-:S08]  /*15d00*/  @!P0 IMAD.MOV.U32 R2, RZ, RZ, R14 ;  /* 0x000000ffff028224 */ /* 0x000fd000078e000e */
[----:B------:R-:W-:Y:S05]  /*15d10*/  WARPSYNC.COLLECTIVE R15, `(.L_x_1186) ;  /* 0x000000000f087348 */ /* 0x000fea0003c00000 */
[----:B------:R0:W1:Y:S02]  /*15d20*/  SHFL.IDX P6, R14, R13, R12, R11 ;  /* 0x0000000c0d0e7389 */ /* 0x00006400000c000b */
[----:B01----:R-:W-:Y:S01]  /*15d30*/  ENDCOLLECTIVE ;  /* 0x000000000000791b */ /* 0x003fe20003800000 */
.L_x_1186:
[----:B------:R-:W-:-:S04]  /*15d40*/  @!P0 IMAD.X R7, RZ, RZ, R6, P1 ;  /* 0x000000ffff078224 */ /* 0x000fc800008e0606 */
[----:B------:R-:W-:-:S05]  /*15d50*/  @!P0 IMAD.MOV.U32 R3, RZ, RZ, R7 ;  /* 0x000000ffff038224 */ /* 0x000fca00078e0007 */
        /* <DEDUP_REMOVED lines=8> */
[----:B------:R-:W-:-:S07]  /*15de0*/  IMAD.MOV.U32 R6, RZ, RZ, R14 ;  /* 0x000000ffff067224 */ /* 0x000fce00078e000e */
[----:B0-----:R-:W-:Y:S05]  /*15df0*/  WARPSYNC.COLLECTIVE R15, `(.L_x_1187) ;  /* 0x000000000f087348 */ /* 0x001fea0003c00000 */
[----:B------:R1:W2:Y:S02]  /*15e00*/  SHFL.IDX P6, R14, R13, R12, R11 ;  /* 0x0000000c0d0e7389 */ /* 0x0002a400000c000b */
[----:B012---:R-:W-:Y:S01]  /*15e10*/  ENDCOLLECTIVE ;  /* 0x000000000000791b */ /* 0x007fe20003800000 */
.L_x_1187:
[----:B------:R-:W-:Y:S05]  /*15e20*/  BRA `(.L_x_1188) ;  /* 0xffffffcc00a47947 */ /* 0x000fea000383ffff */
.L_x_1118:
[----:B0-----:R0:W1:Y:S02]  /*15e30*/  SYNCS.PHASECHK.TRANS64.TRYWAIT P0, [R17+URZ+0x30820], R0 ;  /* 0x03082000110075a7 */ /* 0x001064000800017f */
[----:B-1----:R-:W-:Y:S05]  /*15e40*/  @!P0 NANOSLEEP.SYNCS 0x989680 ;  /* 0x009896800000895d */ /* 0x002fea0003900000 */
[----:B------:R-:W1:Y:S02]  /*15e50*/  @!P0 SYNCS.PHASECHK.TRANS64 P0, [R17+URZ+0x30820], R0 ;  /* 0x03082000110085a7 */ /* 0x000e64000800007f */
[----:B-1----:R-:W-:Y:S05]  /*15e60*/  @!P0 BRA `(.L_x_1118) ;  /* 0xfffffffc00f08947 */ /* 0x002fea000383ffff */
[----:B------:R-:W-:Y:S05]  /*15e70*/  BRA `(.L_x_1189) ;  /* 0xffffffd0000c7947 */ /* 0x000fea000383ffff */
.L_x_1122:
[----:B0-----:R0:W1:Y:S02]  /*15e80*/  SYNCS.PHASECHK.TRANS64.TRYWAIT P0, [R7+URZ+0x30840], R2 ;  /* 0x03084002070075a7 */ /* 0x001064000800017f */
[----:B-1----:R-:W-:Y:S05]  /*15e90*/  @!P0 NANOSLEEP.SYNCS 0x989680 ;  /* 0x009896800000895d */ /* 0x002fea0003900000 */
[----:B------:R-:W1:Y:S02]  /*15ea0*/  @!P0 SYNCS.PHASECHK.TRANS64 P0, [R7+URZ+0x30840], R2 ;  /* 0x03084002070085a7 */ /* 0x000e64000800007f */
[----:B-1----:R-:W-:Y:S05]  /*15eb0*/  @!P0 BRA `(.L_x_1122) ;  /* 0xfffffffc00f08947 */ /* 0x002fea000383ffff */
[----:B------:R-:W-:Y:S05]  /*15ec0*/  BRA `(.L_x_1190) ;  /* 0xffffffd000cc7947 */ /* 0x000fea000383ffff */
.L_x_1123:
        /* <DEDUP_REMOVED lines=8> */
.L_x_1192:
[----:B------:R-:W-:Y:S05]  /*15f50*/  BSYNC B1 ;  /* 0x0000000000017941 */ /* 0x000fea0003800000 */
.L_x_1191:
[----:B------:R-:W-:Y:S01]  /*15f60*/  IMAD.MOV.U32 R13, RZ, RZ, R20 ;  /* 0x000000ffff0d7224 */ /* 0x000fe200078e0014 */
[----:B------:R-:W-:Y:S01]  /*15f70*/  SHF.L.U32 R4, R37, 0x1, RZ ;  /* 0x0000000125047819 */ /* 0x000fe200000006ff */
[----:B------:R-:W-:Y:S02]  /*15f80*/  IMAD.MOV.U32 R12, RZ, RZ, RZ ;  /* 0x000000ffff0c7224 */ /* 0x000fe400078e00ff */
[----:B------:R-:W-:Y:S02]  /*15f90*/  IMAD.MOV.U32 R11, RZ, RZ, 0x181f ;  /* 0x0000181fff0b7424 */ /* 0x000fe400078e00ff */
[----:B------:R-:W-:Y:S02]  /*15fa0*/  IMAD.MOV.U32 R15, RZ, RZ, -0x1 ;  /* 0xffffffffff0f7424 */ /* 0x000fe400078e00ff */
[----:B------:R-:W-:Y:S02]  /*15fb0*/  IMAD.MOV.U32 R3, RZ, RZ, R14 ;  /* 0x000000ffff037224 */ /* 0x000fe400078e000e */
[----:B------:R-:W-:-:S07]  /*15fc0*/  IMAD R21, R21, 0x2, R17 ;  /* 0x0000000215157824 */ /* 0x000fce00078e0211 */
[----:B------:R-:W-:Y:S05]  /*15fd0*/  WARPSYNC.COLLECTIVE R15, `(.L_x_1193) ;  /* 0x000000000f087348 */ /* 0x000fea0003c00000 */
[----:B------:R0:W1:Y:S02]  /*15fe0*/  SHFL.IDX P6, R14, R13, R12, R11 ;  /* 0x0000000c0d0e7389 */ /* 0x00006400000c000b */
[----:B01----:R-:W-:Y:S01]  /*15ff0*/  ENDCOLLECTIVE ;  /* 0x000000000000791b */ /* 0x003fe20003800000 */
.L_x_1193:
[----:B------:R-:W-:Y:S02]  /*16000*/  IMAD.MOV.U32 R13, RZ, RZ, R27 ;  /* 0x000000ffff0d7224 */ /* 0x000fe400078e001b */
[----:B------:R-:W-:Y:S01]  /*16010*/  IMAD.MOV.U32 R12, RZ, RZ, 0x1 ;  /* 0x00000001ff0c7424 */ /* 0x000fe200078e00ff */
[----:B------:R-:W-:-:S13]  /*16020*/  IADD3 R2, P0, R14, R4, RZ ;  /* 0x000000040e027210 */ /* 0x000fda0007f1e0ff */
[----:B------:R-:W-:Y:S05]  /*16030*/  WARPSYNC.COLLECTIVE R15, `(.L_x_1194) ;  /* 0x000000000f087348 */ /* 0x000fea0003c00000 */
[----:B------:R0:W1:Y:S02]  /*16040*/  SHFL.IDX P6, R14, R13, R12, R11 ;  /* 0x0000000c0d0e7389 */ /* 0x00006400000c000b */
[----:B01----:R-:W-:Y:S01]  /*16050*/  ENDCOLLECTIVE ;  /* 0x000000000000791b */ /* 0x003fe20003800000 */
.L_x_1194:
        /* <DEDUP_REMOVED lines=13> */
.L_x_1195:
[----:B------:R-:W-:Y:S02]  /*16130*/  IMAD.MOV.U32 R13, RZ, RZ, R27 ;  /* 0x000000ffff0d7224 */ /* 0x000fe400078e001b */
[----:B------:R-:W-:Y:S01]  /*16140*/  IMAD.MOV.U32 R12, RZ, RZ, 0x2 ;  /* 0x00000002ff0c7424 */ /* 0x000fe200078e00ff */
[----:B------:R-:W-:-:S13]  /*16150*/  IADD3 R2, P0, R14, R4, RZ ;  /* 0x000000040e027210 */ /* 0x000fda0007f1e0ff */
[----:B------:R-:W-:Y:S05]  /*16160*/  WARPSYNC.COLLECTIVE R15, `(.L_x_1196) ;  /* 0x000000000f087348 */ /* 0x000fea0003c00000 */
[----:B------:R0:W1:Y:S02]  /*16170*/  SHFL.IDX P6, R14, R13, R12, R11 ;  /* 0x0000000c0d0e7389 */ /* 0x00006400000c000b */
[----:B01----:R-:W-:Y:S01]  /*16180*/  ENDCOLLECTIVE ;  /* 0x000000000000791b */ /* 0x003fe20003800000 */
.L_x_1196:
        /* <DEDUP_REMOVED lines=13> */
.L_x_1197:
[----:B------:R-:W-:Y:S02]  /*16260*/  IMAD.MOV.U32 R13, RZ, RZ, R27 ;  /* 0x000000ffff0d7224 */ /* 0x000fe400078e001b */
[----:B------:R-:W-:Y:S01]  /*16270*/  IMAD.MOV.U32 R12, RZ, RZ, 0x3 ;  /* 0x00000003ff0c7424 */ /* 0x000fe200078e00ff */
[----:B------:R-:W-:-:S13]  /*16280*/  IADD3 R2, P0, R14, R4, RZ ;  /* 0x000000040e027210 */ /* 0x000fda0007f1e0ff */
[----:B------:R-:W-:Y:S05]  /*16290*/  WARPSYNC.COLLECTIVE R15, `(.L_x_1198) ;  /* 0x000000000f087348 */ /* 0x000fea0003c00000 */
[----:B------:R0:W1:Y:S02]  /*162a0*/  SHFL.IDX P6, R14, R13, R12, R11 ;  /* 0x0000000c0d0e7389 */ /* 0x00006400000c000b */
[----:B01----:R-:W-:Y:S01]  /*162b0*/  ENDCOLLECTIVE ;  /* 0x000000000000791b */ /* 0x003fe20003800000 */
.L_x_1198:
        /* <DEDUP_REMOVED lines=13> */
.L_x_1199:
[----:B------:R-:W-:Y:S05]  /*16390*/  BRA `(.L_x_1200) ;  /* 0xffffffd000787947 */ /* 0x000fea000383ffff */
.L_x_1128:
[----:B0-----:R0:W1:Y:S02]  /*163a0*/  SYNCS.PHASECHK.TRANS64.TRYWAIT P0, [R7+URZ+0x30860], R2 ;  /* 0x03086002070075a7 */ /* 0x001064000800017f */
[----:B-1----:R-:W-:Y:S05]  /*163b0*/  @!P0 NANOSLEEP.SYNCS 0x989680 ;  /* 0x009896800000895d */ /* 0x002fea0003900000 */
[----:B------:R-:W1:Y:S02]  /*163c0*/  @!P0 SYNCS.PHASECHK.TRANS64 P0, [R7+URZ+0x30860], R2 ;  /* 0x03086002070085a7 */ /* 0x000e64000800007f */
[----:B-1----:R-:W-:Y:S05]  /*163d0*/  @!P0 BRA `(.L_x_1128) ;  /* 0xfffffffc00f08947 */ /* 0x002fea000383ffff */
[----:B------:R-:W-:Y:S05]  /*163e0*/  BRA `(.L_x_1201) ;  /* 0xffffffd000d87947 */ /* 0x000fea000383ffff */
.L_x_1129:
[----:B------:R-:W-:Y:S01]  /*163f0*/  BSSY B1, `(.L_x_1202) ;  /* 0x0000008000017945 */ /* 0x000fe20003800000 */
[----:B------:R-:W-:Y:S01]  /*16400*/  IMAD.MOV.U32 R13, RZ, RZ, R19 ;  /* 0x000000ffff0d7224 */ /* 0x000fe200078e0013 */
[----:B------:R-:W-:Y:S01]  /*16410*/  MOV R12, RZ ;  /* 0x000000ff000c7202 */ /* 0x000fe20000000f00 */
[----:B------:R-:W-:Y:S02]  /*16420*/  IMAD.MOV.U32 R11, RZ, RZ, 0x181f ;  /* 0x0000181fff0b7424 */ /* 0x000fe400078e00ff */
[----:B------:R-:W-:-:S07]  /*16430*/  IMAD.MOV.U32 R15, RZ, RZ, -0x1 ;  /* 0xffffffffff0f7424 */ /* 0x000fce00078e00ff */
[----:B0-----:R-:W-:Y:S05]  /*16440*/  WARPSYNC.COLLECTIVE R15, `(.L_x_1203) ;  /* 0x000000000f087348 */ /* 0x001fea0003c00000 */
[----:B------:R1:W2:Y:S02]  /*16450*/  SHFL.IDX P6, R14, R13, R12, R11 ;  /* 0x0000000c0d0e7389 */ /* 0x0002a400000c000b */
[----:B012---:R-:W-:Y:S01]  /*16460*/  ENDCOLLECTIVE ;  /* 0x000000000000791b */ /* 0x007fe20003800000 */
.L_x_1203:
[----:B------:R-:W-:Y:S05]  /*16470*/  BSYNC B1 ;  /* 0x0000000000017941 */ /* 0x000fea0003800000 */
.L_x_1202:
[----:B------:R-:W-:Y:S01]  /*16480*/  IMAD.MOV.U32 R13, RZ, RZ, R18 ;  /* 0x000000ffff0d7224 */ /* 0x000fe200078e0012 */
[----:B------:R-:W-:Y:S01]  /*16490*/  MOV R11, 0x181f ;  /* 0x0000181f000b7802 */ /* 0x000fe20000000f00 */
[----:B------:R-:W-:Y:S02]  /*164a0*/  IMAD.MOV.U32 R12, RZ, RZ, RZ ;  /* 0x000000ffff0c7224 */ /* 0x000fe400078e00ff */
[----:B------:R-:W-:Y:S02]  /*164b0*/  IMAD.MOV.U32 R15, RZ, RZ, -0x1 ;  /* 0xffffffffff0f7424 */ /* 0x000fe400078e00ff */
[----:B------:R-:W-:Y:S02]  /*164c0*/  IMAD.MOV.U32 R3, RZ, RZ, R14 ;  /* 0x000000ffff037224 */ /* 0x000fe400078e000e */
[----:B------:R-:W-:-:S07]  /*164d0*/  IMAD R6, R6, 0x2, R17 ;  /* 0x0000000206067824 */ /* 0x000fce00078e0211 */
[----:B------:R-:W-:Y:S05]  /*164e0*/  WARPSYNC.COLLECTIVE R15, `(.L_x_1204) ;  /* 0x000000000f087348 */ /* 0x000fea0003c00000 */
[----:B------:R0:W1:Y:S02]  /*164f0*/  SHFL.IDX P6, R14, R13, R12, R11 ;  /* 0x0000000c0d0e7389 */ /* 0x00006400000c000b */
[----:B01----:R-:W-:Y:S01]  /*16500*/  ENDCOLLECTIVE ;  /* 0x000000000000791b */ /* 0x003fe20003800000 */
.L_x_1204:
[----:B------:R-:W-:Y:S02]  /*16510*/  IMAD.MOV.U32 R13, RZ, RZ, R19 ;  /* 0x000000ffff0d7224 */ /* 0x000fe400078e0013 */
[----:B------:R-:W-:Y:S01]  /*16520*/  IMAD.MOV.U32 R12, RZ, RZ, 0x1 ;  /* 0x00000001ff0c7424 */ /* 0x000fe200078e00ff */
[----:B------:R-:W-:-:S13]  /*16530*/  IADD3 R2, P0, R14, R4, RZ ;  /* 0x000000040e027210 */ /* 0x000fda0007f1e0ff */
[----:B------:R-:W-:Y:S05]  /*16540*/  WARPSYNC.COLLECTIVE R15, `(.L_x_1205) ;  /* 0x000000000f087348 */ /* 0x000fea0003c00000 */
[----:B------:R0:W1:Y:S02]  /*16550*/  SHFL.IDX P6, R14, R13, R12, R11 ;  /* 0x0000000c0d0e7389 */ /* 0x00006400000c000b */
[----:B01----:R-:W-:Y:S01]  /*16560*/  ENDCOLLECTIVE ;  /* 0x000000000000791b */ /* 0x003fe20003800000 */
.L_x_1205:
        /* <DEDUP_REMOVED lines=17> */
.L_x_1206:
[----:B------:R-:W-:Y:S02]  /*16680*/  IMAD.MOV.U32 R13, RZ, RZ, R19 ;  /* 0x000000ffff0d7224 */ /* 0x000fe400078e0013 */
[----:B------:R-:W-:Y:S01]  /*16690*/  IMAD.MOV.U32 R12, RZ, RZ, 0x2 ;  /* 0x00000002ff0c7424 */ /* 0x000fe200078e00ff */
[----:B------:R-:W-:-:S13]  /*166a0*/  IADD3 R2, P0, R14, R4, RZ ;  /* 0x000000040e027210 */ /* 0x000fda0007f1e0ff */
[----:B------:R-:W-:Y:S05]  /*166b0*/  WARPSYNC.COLLECTIVE R15, `(.L_x_1207) ;  /* 0x000000000f087348 */ /* 0x000fea0003c00000 */
[----:B------:R0:W1:Y:S02]  /*166c0*/  SHFL.IDX P6, R14, R13, R12, R11 ;  /* 0x0000000c0d0e7389 */ /* 0x00006400000c000b */
[----:B01----:R-:W-:Y:S01]  /*166d0*/  ENDCOLLECTIVE ;  /* 0x000000000000791b */ /* 0x003fe20003800000 */
.L_x_1207:
        /* <DEDUP_REMOVED lines=17> */
.L_x_1208:
[----:B------:R-:W-:Y:S02]  /*167f0*/  IMAD.MOV.U32 R13, RZ, RZ, R19 ;  /* 0x000000ffff0d7224 */ /* 0x000fe400078e0013 */
[----:B------:R-:W-:Y:S01]  /*16800*/  IMAD.MOV.U32 R12, RZ, RZ, 0x3 ;  /* 0x00000003ff0c7424 */ /* 0x000fe200078e00ff */
[----:B------:R-:W-:-:S13]  /*16810*/  IADD3 R2, P0, R14, R4, RZ ;  /* 0x000000040e027210 */ /* 0x000fda0007f1e0ff */
[----:B------:R-:W-:Y:S05]  /*16820*/  WARPSYNC.COLLECTIVE R15, `(.L_x_1209) ;  /* 0x000000000f087348 */ /* 0x000fea0003c00000 */
[----:B------:R0:W1:Y:S02]  /*16830*/  SHFL.IDX P6, R14, R13, R12, R11 ;  /* 0x0000000c0d0e7389 */ /* 0x00006400000c000b */
[----:B01----:R-:W-:Y:S01]  /*16840*/  ENDCOLLECTIVE ;  /* 0x000000000000791b */ /* 0x003fe20003800000 */
.L_x_1209:
        /* <DEDUP_REMOVED lines=12> */
.L_x_1210:
        /* <DEDUP_REMOVED lines=9> */
.L_x_1137:
[----:B0-----:R0:W1:Y:S02]  /*169a0*/  SYNCS.PHASECHK.TRANS64.TRYWAIT P0, [R4+URZ+0x30860], R3 ;  /* 0x03086003040075a7 */ /* 0x001064000800017f */
[----:B-1----:R-:W-:Y:S05]  /*169b0*/  @!P0 NANOSLEEP.SYNCS 0x989680 ;  /* 0x009896800000895d */ /* 0x002fea0003900000 */
[----:B------:R-:W1:Y:S02]  /*169c0*/  @!P0 SYNCS.PHASECHK.TRANS64 P0, [R4+URZ+0x30860], R3 ;  /* 0x03086003040085a7 */ /* 0x000e64000800007f */
[----:B-1----:R-:W-:Y:S05]  /*169d0*/  @!P0 BRA `(.L_x_1137) ;  /* 0xfffffffc00f08947 */ /* 0x002fea000383ffff */
[----:B------:R-:W-:Y:S05]  /*169e0*/  BRA `(.L_x_1212) ;  /* 0xffffffd4005c7947 */ /* 0x000fea000383ffff */
.L_x_1138:
[----:B------:R-:W-:Y:S01]  /*169f0*/  BSSY B0, `(.L_x_1213) ;  /* 0x0000008000007945 */ /* 0x000fe20003800000 */
[----:B------:R-:W-:Y:S01]  /*16a00*/  MOV R13, R19 ;  /* 0x00000013000d7202 */ /* 0x000fe20000000f00 */
[----:B------:R-:W-:Y:S02]  /*16a10*/  IMAD.MOV.U32 R12, RZ, RZ, RZ ;  /* 0x000000ffff0c7224 */ /* 0x000fe400078e00ff */
[----:B------:R-:W-:Y:S02]  /*16a20*/  IMAD.MOV.U32 R11, RZ, RZ, 0x181f ;  /* 0x0000181fff0b7424 */ /* 0x000fe400078e00ff */
[----:B------:R-:W-:-:S07]  /*16a30*/  IMAD.MOV.U32 R15, RZ, RZ, -0x1 ;  /* 0xffffffffff0f7424 */ /* 0x000fce00078e00ff */
[----:B0-----:R-:W-:Y:S05]  /*16a40*/  WARPSYNC.COLLECTIVE R15, `(.L_x_1214) ;  /* 0x000000000f087348 */ /* 0x001fea0003c00000 */
[----:B------:R1:W2:Y:S02]  /*16a50*/  SHFL.IDX P6, R14, R13, R12, R11 ;  /* 0x0000000c0d0e7389 */ /* 0x0002a400000c000b */
[----:B012---:R-:W-:Y:S01]  /*16a60*/  ENDCOLLECTIVE ;  /* 0x000000000000791b */ /* 0x007fe20003800000 */
.L_x_1214:
[----:B------:R-:W-:Y:S05]  /*16a70*/  BSYNC B0 ;  /* 0x0000000000007941 */ /* 0x000fea0003800000 */
.L_x_1213:
[----:B------:R-:W-:Y:S01]  /*16a80*/  IMAD.MOV.U32 R13, RZ, RZ, R18 ;  /* 0x000000ffff0d7224 */ /* 0x000fe200078e0012 */
[----:B------:R-:W-:Y:S01]  /*16a90*/  MOV R12, RZ ;  /* 0x000000ff000c7202 */ /* 0x000fe20000000f00 */
[----:B------:R-:W-:Y:S02]  /*16aa0*/  IMAD.MOV.U32 R11, RZ, RZ, 0x181f ;  /* 0x0000181fff0b7424 */ /* 0x000fe400078e00ff */
[----:B------:R-:W-:Y:S02]  /*16ab0*/  IMAD.MOV.U32 R15, RZ, RZ, -0x1 ;  /* 0xffffffffff0f7424 */ /* 0x000fe400078e00ff */
[----:B------:R-:W-:Y:S02]  /*16ac0*/  IMAD.MOV.U32 R0, RZ, RZ, R14 ;  /* 0x000000ffff007224 */ /* 0x000fe400078e000e */
[----:B------:R-:W-:-:S07]  /*16ad0*/  IMAD.SHL.U32 R6, R37, 0x2, RZ ;  /* 0x0000000225067824 */ /* 0x000fce00078e00ff */
[----:B------:R-:W-:Y:S05]  /*16ae0*/  WARPSYNC.COLLECTIVE R15, `(.L_x_1215) ;  /* 0x000000000f087348 */ /* 0x000fea0003c00000 */
[----:B------:R0:W1:Y:S02]  /*16af0*/  SHFL.IDX P6, R14, R13, R12, R11 ;  /* 0x0000000c0d0e7389 */ /* 0x00006400000c000b */
[----:B01----:R-:W-:Y:S01]  /*16b00*/  ENDCOLLECTIVE ;  /* 0x000000000000791b */ /* 0x003fe20003800000 */
.L_x_1215:
[----:B------:R-:W-:Y:S01]  /*16b10*/  MOV R13, R19 ;  /* 0x00000013000d7202 */ /* 0x000fe20000000f00 */
[----:B------:R-:W-:Y:S01]  /*16b20*/  IMAD.MOV.U32 R12, RZ, RZ, 0x1 ;  /* 0x00000001ff0c7424 */ /* 0x000fe200078e00ff */
[----:B------:R-:W-:-:S13]  /*16b30*/  IADD3 R2, P0, R14, R6, RZ ;  /* 0x000000060e027210 */ /* 0x000fda0007f1e0ff */
[----:B------:R-:W-:Y:S05]  /*16b40*/  WARPSYNC.COLLECTIVE R15, `(.L_x_1216) ;  /* 0x000000000f087348 */ /* 0x000fea0003c00000 */
[----:B------:R0:W1:Y:S02]  /*16b50*/  SHFL.IDX P6, R14, R13, R12, R11 ;  /* 0x0000000c0d0e7389 */ /* 0x00006400000c000b */
[----:B01----:R-:W-:Y:S01]  /*16b60*/  ENDCOLLECTIVE ;  /* 0x000000000000791b */ /* 0x003fe20003800000 */
.L_x_1216:
[----:B------:R-:W-:Y:S01]  /*16b70*/  IMAD.X R3, RZ, RZ, R0, P0 ;  /* 0x000000ffff037224 */ /* 0x000fe200000e0600 */
[----:B------:R-:W-:Y:S01]  /*16b80*/  ISETP.LT.OR P0, PT, R5, 0x1, P5 ;  /* 0x000000010500780c */ /* 0x000fe20002f01670 */
[----:B------:R-:W-:Y:S02]  /*16b90*/  IMAD R0, R8, 0x2, R17 ;  /* 0x0000000208007824 */ /* 0x000fe400078e0211 */
        /* <DEDUP_REMOVED lines=10> */
.L_x_1217:
        /* <DEDUP_REMOVED lines=14> */
.L_x_1218:
        /* <DEDUP_REMOVED lines=12> */
.L_x_1219:
        /* <DEDUP_REMOVED lines=14> */
.L_x_1220:
        /* <DEDUP_REMOVED lines=12> */
.L_x_1221:
        /* <DEDUP_REMOVED lines=9> */
.L_x_1143:
[----:B------:R-:W-:Y:S01]  /*17010*/  BSSY B0, `(.L_x_1223) ;  /* 0x0000008000007945 */ /* 0x000fe20003800000 */
[----:B------:R-:W-:Y:S02]  /*17020*/  IMAD.MOV.U32 R13, RZ, RZ, R34 ;  /* 0x000000ffff0d7224 */ /* 0x000fe400078e0022 */
[----:B------:R-:W-:Y:S02]  /*17030*/  IMAD.MOV.U32 R12, RZ, RZ, RZ ;  /* 0x000000ffff0c7224 */ /* 0x000fe400078e00ff */
[----:B------:R-:W-:Y:S02]  /*17040*/  IMAD.MOV.U32 R11, RZ, RZ, 0x1f ;  /* 0x0000001fff0b7424 */ /* 0x000fe400078e00ff */
[----:B------:R-:W-:-:S07]  /*17050*/  IMAD.MOV.U32 R15, RZ, RZ, -0x1 ;  /* 0xffffffffff0f7424 */ /* 0x000fce00078e00ff */
[----:B-----5:R-:W-:Y:S05]  /*17060*/  WARPSYNC.COLLECTIVE R15, `(.L_x_1224) ;  /* 0x000000000f087348 */ /* 0x020fea0003c00000 */
[----:B------:R0:W1:Y:S02]  /*17070*/  SHFL.IDX P6, R14, R13, R12, R11 ;  /* 0x0000000c0d0e7389 */ /* 0x00006400000c000b */
[----:B01---5:R-:W-:Y:S01]  /*17080*/  ENDCOLLECTIVE ;  /* 0x000000000000791b */ /* 0x023fe20003800000 */
.L_x_1224:
[----:B------:R-:W-:Y:S05]  /*17090*/  BSYNC B0 ;  /* 0x0000000000007941 */ /* 0x000fea0003800000 */
.L_x_1223:
[----:B------:R-:W-:Y:S05]  /*170a0*/  BRA `(.L_x_1225) ;  /* 0xffffffd400287947 */ /* 0x000fea000383ffff */
.L_x_1146:
[----:B-1----:R1:W2:Y:S02]  /*170b0*/  SYNCS.PHASECHK.TRANS64.TRYWAIT P0, [R5+URZ+0x30820], R0 ;  /* 0x03082000050075a7 */ /* 0x0022a4000800017f */
[----:B--2---:R-:W-:Y:S05]  /*170c0*/  @!P0 NANOSLEEP.SYNCS 0x989680 ;  /* 0x009896800000895d */ /* 0x004fea0003900000 */
[----:B------:R-:W2:Y:S02]  /*170d0*/  @!P0 SYNCS.PHASECHK.TRANS64 P0, [R5+URZ+0x30820], R0 ;  /* 0x03082000050085a7 */ /* 0x000ea4000800007f */
[----:B--2---:R-:W-:Y:S05]  /*170e0*/  @!P0 BRA `(.L_x_1146) ;  /* 0xfffffffc00f08947 */ /* 0x004fea000383ffff */
[----:B------:R-:W-:Y:S05]  /*170f0*/  BRA `(.L_x_1226) ;  /* 0xffffffd400707947 */ /* 0x000fea000383ffff */
.L_x_1147:
[----:B------:R-:W2:Y:S01]  /*17100*/  S2R R2, SR_TID.X ;  /* 0x0000000000027919 */ /* 0x000ea20000002100 */
[----:B------:R-:W-:Y:S01]  /*17110*/  BSSY B0, `(.L_x_1227) ;  /* 0x000000a000007945 */ /* 0x000fe20003800000 */
[----:B------:R-:W-:Y:S02]  /*17120*/  IMAD.MOV.U32 R12, RZ, RZ, RZ ;  /* 0x000000ffff0c7224 */ /* 0x000fe400078e00ff */
[----:B------:R-:W-:Y:S02]  /*17130*/  IMAD.MOV.U32 R11, RZ, RZ, 0x1f ;  /* 0x0000001fff0b7424 */ /* 0x000fe400078e00ff */
[----:B------:R-:W-:Y:S01]  /*17140*/  IMAD.MOV.U32 R15, RZ, RZ, -0x1 ;  /* 0xffffffffff0f7424 */ /* 0x000fe200078e00ff */
[----:B--2---:R-:W-:-:S04]  /*17150*/  SHF.R.U32.HI R2, RZ, 0x5, R2 ;  /* 0x00000005ff027819 */ /* 0x004fc80000011602 */
[----:B------:R-:W-:-:S04]  /*17160*/  LOP3.LUT R2, R2, 0x3, RZ, 0xc0, !PT ;  /* 0x0000000302027812 */ /* 0x000fc800078ec0ff */
[----:B------:R-:W-:-:S07]  /*17170*/  MOV R13, R2 ;  /* 0x00000002000d7202 */ /* 0x000fce0000000f00 */
[----:B01---5:R-:W-:Y:S05]  /*17180*/  WARPSYNC.COLLECTIVE R15, `(.L_x_1228) ;  /* 0x000000000f087348 */ /* 0x023fea0003c00000 */
[----:B------:R2:W3:Y:S02]  /*17190*/  SHFL.IDX P6, R14, R13, R12, R11 ;  /* 0x0000000c0d0e7389 */ /* 0x0004e400000c000b */
[----:B0123-5:R-:W-:Y:S01]  /*171a0*/  ENDCOLLECTIVE ;  /* 0x000000000000791b */ /* 0x02ffe20003800000 */
.L_x_1228:
[----:B------:R-:W-:Y:S05]  /*171b0*/  BSYNC B0 ;  /* 0x0000000000007941 */ /* 0x000fea0003800000 */
.L_x_1227:
[----:B------:R-:W-:Y:S05]  /*171c0*/  BRA `(.L_x_1229) ;  /* 0xffffffd400587947 */ /* 0x000fea000383ffff */
.L_x_1150:
[----:B------:R-:W-:Y:S01]  /*171d0*/  BSSY B1, `(.L_x_1230) ;  /* 0x0000006000017945 */ /* 0x000fe20003800000 */
[----:B------:R-:W-:-:S07]  /*171e0*/  IMAD.MOV.U32 R15, RZ, RZ, -0x1 ;  /* 0xffffffffff0f7424 */ /* 0x000fce00078e00ff */
[----:B01---5:R-:W-:Y:S05]  /*171f0*/  WARPSYNC.COLLECTIVE R15, `(.L_x_1231) ;  /* 0x000000000f0c7348 */ /* 0x023fea0003c00000 */
[----:B------:R-:W-:Y:S02]  /*17200*/  ELECT P6, UR62, PT ;  /* 0x00000000003e782f */ /* 0x000fe400038c0000 */
[----:B------:R-:W-:Y:S01]  /*17210*/  MOV R14, UR62 ;  /* 0x0000003e000e7c02 */ /* 0x000fe20008000f00 */
[----:B01---5:R-:W-:Y:S10]  /*17220*/  ENDCOLLECTIVE ;  /* 0x000000000000791b */ /* 0x023ff40003800000 */
.L_x_1231:
[----:B------:R-:W-:Y:S05]  /*17230*/  BSYNC B1 ;  /* 0x0000000000017941 */ /* 0x000fea0003800000 */
.L_x_1230:
[----:B------:R-:W-:Y:S05]  /*17240*/  BRA `(.L_x_1232) ;  /* 0xffffffd400507947 */ /* 0x000fea000383ffff */
.L_x_1152:
[----:B-1----:R1:W2:Y:S02]  /*17250*/  SYNCS.PHASECHK.TRANS64.TRYWAIT P1, [R3+URZ+0x30840], R2 ;  /* 0x03084002030075a7 */ /* 0x0022a4000802017f */
[----:B--2---:R-:W-:Y:S05]  /*17260*/  @!P1 NANOSLEEP.SYNCS 0x989680 ;  /* 0x009896800000995d */ /* 0x004fea0003900000 */
[----:B------:R-:W2:Y:S02]  /*17270*/  @!P1 SYNCS.PHASECHK.TRANS64 P1, [R3+URZ+0x30840], R2 ;  /* 0x03084002030095a7 */ /* 0x000ea4000802007f */
[----:B--2---:R-:W-:Y:S05]  /*17280*/  @!P1 BRA `(.L_x_1152) ;  /* 0xfffffffc00f09947 */ /* 0x004fea000383ffff */
[----:B------:R-:W-:Y:S05]  /*17290*/  BRA `(.L_x_1233) ;  /* 0xffffffd400787947 */ /* 0x000fea000383ffff */
.L_x_1154:
[----:B--2---:R2:W3:Y:S02]  /*172a0*/  SYNCS.PHASECHK.TRANS64.TRYWAIT P1, [R23+URZ+0x30840], R0 ;  /* 0x03084000170075a7 */ /* 0x0044e4000802017f */
[----:B---3--:R-:W-:Y:S05]  /*172b0*/  @!P1 NANOSLEEP.SYNCS 0x989680 ;  /* 0x009896800000995d */ /* 0x008fea0003900000 */
[----:B------:R-:W3:Y:S02]  /*172c0*/  @!P1 SYNCS.PHASECHK.TRANS64 P1, [R23+URZ+0x30840], R0 ;  /* 0x03084000170095a7 */ /* 0x000ee4000802007f */
[----:B---3--:R-:W-:Y:S05]  /*172d0*/  @!P1 BRA `(.L_x_1154) ;  /* 0xfffffffc00f09947 */ /* 0x008fea000383ffff */
[----:B------:R-:W-:Y:S05]  /*172e0*/  BRA `(.L_x_1234) ;  /* 0xffffffd400847947 */ /* 0x000fea000383ffff */
.L_x_1156:
[----:B---3--:R3:W4:Y:S02]  /*172f0*/  SYNCS.PHASECHK.TRANS64.TRYWAIT P1, [R3+URZ+0x30860], R2 ;  /* 0x03086002030075a7 */ /* 0x008724000802017f */
[----:B----4-:R-:W-:Y:S05]  /*17300*/  @!P1 NANOSLEEP.SYNCS 0x989680 ;  /* 0x009896800000995d */ /* 0x010fea0003900000 */
[----:B------:R-:W4:Y:S02]  /*17310*/  @!P1 SYNCS.PHASECHK.TRANS64 P1, [R3+URZ+0x30860], R2 ;  /* 0x03086002030095a7 */ /* 0x000f24000802007f */
[----:B----4-:R-:W-:Y:S05]  /*17320*/  @!P1 BRA `(.L_x_1156) ;  /* 0xfffffffc00f09947 */ /* 0x010fea000383ffff */
[----:B------:R-:W-:Y:S05]  /*17330*/  BRA `(.L_x_1235) ;  /* 0xffffffd400807947 */ /* 0x000fea000383ffff */
.L_x_1236:
        /* <DEDUP_REMOVED lines=12> */
.L_x_3297:


//--------------------- .text._ZN7cutlass13device_kernelIN5flash11enable_sm90INS1_16FlashAttnFwdSm90INS1_25CollectiveMainloopFwdSm90ILi2EN4cute5tupleIJNS5_1CILi1EEES8_S8_EEENS6_IJNS7_ILi128EEENS7_ILi64EEENS7_ILi256EEEEEELi256ENS_6half_tEfNS_4arch4Sm90ELb0ELb1ELb1ELb1ELb1ELb0ELb0ELb1ELb1ELb1ELb0ELb0EEENS1_21CollectiveEpilogueFwdINS6_IJSA_SC_SB_EEES9_SE_SG_Li256ELb1ELb1ELb0ELb0EEENS1_36VarlenDynamicPersistentTileSchedulerILi128ELi64ELi256ELi128ELb0ELb1ELb1ELb1ELb0ELb1EEEEEEEEEvNT_6ParamsE --------------------------
	.section	.text._ZN7cutlass13device_kernelIN5flash11enable_sm90INS1_16FlashAttnFwdSm90INS1_25CollectiveMainloopFwdSm90ILi2EN4cute5tupleIJNS5_1CILi1EEES8_S8_EEENS6_IJNS7_ILi128EEENS7_ILi64EEENS7_ILi256EEEEEELi256ENS_6half_tEfNS_4arch4Sm90ELb0ELb1ELb1ELb1ELb1ELb0ELb0ELb1ELb1ELb1ELb0ELb0EEENS1_21CollectiveEpilogueFwdINS6_IJSA_SC_SB_EEES9_SE_SG_Li256ELb1ELb1ELb0ELb0EEENS1_36VarlenDynamicPersistentTileSchedulerILi128ELi64ELi256ELi128ELb0ELb1ELb1ELb1ELb0ELb1EEEEEEEEEvNT_6ParamsE,"ax",@progbits
	.align	128
.text._ZN7cutlass13device_kernelIN5flash11enable_sm90INS1_16FlashAttnFwdSm90INS1_25CollectiveMainloopFwdSm90ILi2EN4cute5tupleIJNS5_1CILi1EEES8_S8_EEENS6_IJNS7_ILi128EEENS7_ILi64EEENS7_ILi256EEEEEELi256ENS_6half_tEfNS_4arch4Sm90ELb0ELb1ELb1ELb1ELb1ELb0ELb0ELb1ELb1ELb1ELb0ELb0EEENS1_21CollectiveEpilogueFwdINS6_IJSA_SC_SB_EEES9_SE_SG_Li256ELb1ELb1ELb0ELb0EEENS1_36VarlenDynamicPersistentTileSchedulerILi128ELi64ELi256ELi128ELb0ELb1ELb1ELb1ELb0ELb1EEEEEEEEEvNT_6ParamsE:
        .type           _ZN7cutlass13device_kernelIN5flash11enable_sm90INS1_16FlashAttnFwdSm90INS1_25CollectiveMainloopFwdSm90ILi2EN4cute5tupleIJNS5_1CILi1EEES8_S8_EEENS6_IJNS7_ILi128EEENS7_ILi64EEENS7_ILi256EEEEEELi256ENS_6half_tEfNS_4arch4Sm90ELb0ELb1ELb1ELb1ELb1ELb0ELb0ELb1ELb1ELb1ELb0ELb0EEENS1_21CollectiveEpilogueFwdINS6_IJSA_SC_SB_EEES9_SE_SG_Li256ELb1ELb1ELb0ELb0EEENS1_36VarlenDynamicPersistentTileSchedulerILi128ELi64ELi256ELi128ELb0ELb1ELb1ELb1ELb0ELb1EEEEEEEEEvNT_6ParamsE,@function
        .size           _ZN7cutlass13device_kernelIN5flash11enable_sm90INS1_16FlashAttnFwdSm90INS1_25CollectiveMainloopFwdSm90ILi2EN4cute5tupleIJNS5_1CILi1EEES8_S8_EEENS6_IJNS7_ILi128EEENS7_ILi64EEENS7_ILi256EEEEEELi256ENS_6half_tEfNS_4arch4Sm90ELb0ELb1ELb1ELb1ELb1ELb0ELb0ELb1ELb1ELb1ELb0ELb0EEENS1_21CollectiveEpilogueFwdINS6_IJSA_SC_SB_EEES9_SE_SG_Li256ELb1ELb1ELb0ELb0EEENS1_36VarlenDynamicPersistentTileSchedulerILi128ELi64ELi256ELi128ELb0ELb1ELb1ELb1ELb0ELb1EEEEEEEEEvNT_6ParamsE,(.L_x_3298 - _ZN7cutlass13device_kernelIN5flash11enable_sm90INS1_16FlashAttnFwdSm90INS1_25CollectiveMainloopFwdSm90ILi2EN4cute5tupleIJNS5_1CILi1EEES8_S8_EEENS6_IJNS7_ILi128EEENS7_ILi64EEENS7_ILi256EEEEEELi256ENS_6half_tEfNS_4arch4Sm90ELb0ELb1ELb1ELb1ELb1ELb0ELb0ELb1ELb1ELb1ELb0ELb0EEENS1_21CollectiveEpilogueFwdINS6_IJSA_SC_SB_EEES9_SE_SG_Li256ELb1ELb1ELb0ELb0EEENS1_36VarlenDynamicPersistentTileSchedulerILi128ELi64ELi256ELi128ELb0ELb1ELb1ELb1ELb0ELb1EEEEEEEEEvNT_6ParamsE)
        .other          _ZN7cutlass13device_kernelIN5flash11enable_sm90INS1_16FlashAttnFwdSm90INS1_25CollectiveMainloopFwdSm90ILi2EN4cute5tupleIJNS5_1CILi1EEES8_S8_EEENS6_IJNS7_ILi128EEENS7_ILi64EEENS7_ILi256EEEEEELi256ENS_6half_tEfNS_4arch4Sm90ELb0ELb1ELb1ELb1ELb1ELb0ELb0ELb1ELb1ELb1ELb0ELb0EEENS1_21CollectiveEpilogueFwdINS6_IJSA_SC_SB_EEES9_SE_SG_Li256ELb1ELb1ELb0ELb0EEENS1_36VarlenDynamicPersistentTileSchedulerILi128ELi64ELi256ELi128ELb0ELb1ELb1ELb1ELb0ELb1EEEEEEEEEvNT_6ParamsE,@"STO_CUDA_ENTRY STV_DEFAULT"
_ZN7cutlass13device_kernelIN5flash11enable_sm90INS1_16FlashAttnFwdSm90INS1_25CollectiveMainloopFwdSm90ILi2EN4cute5tupleIJNS5_1CILi1EEES8_S8_EEENS6_IJNS7_ILi128EEENS7_ILi64EEENS7_ILi256EEEEEELi256ENS_6half_tEfNS_4arch4Sm90ELb0ELb1ELb1ELb1ELb1ELb0ELb0ELb1ELb1ELb1ELb0ELb0EEENS1_21CollectiveEpilogueFwdINS6_IJSA_SC_SB_EEES9_SE_SG_Li256ELb1ELb1ELb0ELb0EEENS1_36VarlenDynamicPersistentTileSchedulerILi128ELi64ELi256ELi128ELb0ELb1ELb1ELb1ELb0ELb1EEEEEEEEEvNT_6ParamsE:
        /* <DEDUP_REMOVED lines=45> */
.L_x_1237:
        /* <DEDUP_REMOVED lines=22> */
.L_x_1238:
        /* <DEDUP_REMOVED lines=18> */
.L_x_1239:
        /* <DEDUP_REMOVED lines=22> */
.L_x_1240:
        /* <DEDUP_REMOVED lines=23> */
.L_x_1241:
        /* <DEDUP_REMOVED lines=10> */
.L_x_1243:
        /* <DEDUP_REMOVED lines=14> */
[----:B------:R-:W2:Y:S01]  /*09a0*/  LDL R2, [R1+0x20] ;  /* 0x0000200001027983 */ /* 0x000ea20000100800 */
[----:B------:R-:W-:Y:S01]  /*09b0*/  VIADD R219, R0, 0xffffff80 ;  /* 0xffffff8000db7836 */ /* 0x000fe20000000000 */
[----:B------:R-:W-:Y:S01]  /*09c0*/  R2UR UR6, R11 ;  /* 0x000000000b0672ca */ /* 0x000fe200000e0000 */
[----:B------:R-:W-:Y:S01]  /*09d0*/  UMOV UR39, URZ ;  /* 0x0000003f00277c82 */ /* 0x000fe20008000000 */
[----:B------:R-:W-:Y:S01]  /*09e0*/  R2UR UR5, R9 ;  /* 0x00000000090572ca */ /* 0x000fe200000e0000 */
[----:B------:R-:W-:Y:S01]  /*09f0*/  UMOV UR38, URZ ;  /* 0x0000003f00267c82 */ /* 0x000fe20008000000 */
[----:B------:R-:W-:Y:S02]  /*0a00*/  SHF.R.S32.HI R0, RZ, 0x1f, R219 ;  /* 0x0000001fff007819 */ /* 0x000fe400000114db */
[----:B------:R-:W-:Y:S02]  /*0a10*/  R2UR UR7, R10 ;  /* 0x000000000a0772ca */ /* 0x000fe400000e0000 */
[----:B0-----:R-:W-:-:S02]  /*0a20*/  LEA.HI R3, R0, R219, RZ, 0x4 ;  /* 0x000000db00037211 */ /* 0x001fc400078f20ff */
[CC--:B------:R-:W-:Y:S02]  /*0a30*/  LEA.HI R4, R0.reuse, R219.reuse, RZ, 0x5 ;  /* 0x000000db00047211 */ /* 0x0c0fe400078f28ff */
[----:B------:R-:W-:Y:S02]  /*0a40*/  SHF.R.S32.HI R6, RZ, 0x4, R3 ;  /* 0x00000004ff067819 */ /* 0x000fe40000011403 */
[----:B------:R-:W-:Y:S01]  /*0a50*/  LEA.HI R11, R0, R219, RZ, 0x2 ;  /* 0x000000db000b7211 */ /* 0x000fe200078f10ff */
[----:B------:R-:W-:Y:S01]  /*0a60*/  IMAD.SHL.U32 R5, R4, 0x20, RZ ;  /* 0x0000002004057824 */ /* 0x000fe200078e00ff */
[C---:B------:R-:W-:Y:S02]  /*0a70*/  LOP3.LUT R4, R3.reuse, 0x3fffff0, RZ, 0xc0, !PT ;  /* 0x03fffff003047812 */ /* 0x040fe400078ec0ff */
[----:B------:R-:W-:Y:S02]  /*0a80*/  LEA.HI R3, R3, R6, RZ, 0x1 ;  /* 0x0000000603037211 */ /* 0x000fe400078f08ff */
[----:B------:R-:W-:Y:S01]  /*0a90*/  LOP3.LUT R5, R5, 0xfffffc00, RZ, 0xc0, !PT ;  /* 0xfffffc0005057812 */ /* 0x000fe200078ec0ff */
[----:B------:R-:W-:Y:S01]  /*0aa0*/  IMAD.IADD R4, R219, 0x1, -R4 ;  /* 0x00000001db047824 */ /* 0x000fe200078e0a04 */
[----:B------:R-:W-:-:S03]  /*0ab0*/  LOP3.LUT R3, R3, 0x1ffffffe, RZ, 0xc0, !PT ;  /* 0x1ffffffe03037812 */ /* 0x000fc600078ec0ff */
[----:B------:R-:W-:Y:S01]  /*0ac0*/  IMAD R4, R4, 0x40, R5 ;  /* 0x0000004004047824 */ /* 0x000fe200078e0205 */
[----:B------:R-:W-:Y:S02]  /*0ad0*/  IADD3 R3, R6, -R3, RZ ;  /* 0x8000000306037210 */ /* 0x000fe40007ffe0ff */
        /* <DEDUP_REMOVED lines=24> */
[----:B------:R-:W-:Y:S01]  /*0c60*/  SHF.R.S32.HI R7, RZ, 0x5, R7 ;  /* 0x00000005ff077819 */ /* 0x000fe20000011407 */
[----:B------:R-:W-:Y:S01]  /*0c70*/  IMAD.IADD R205, R219, 0x1, -R2 ;  /* 0x00000001dbcd7824 */ /* 0x000fe200078e0a02 */
[----:B------:R-:W-:Y:S02]  /*0c80*/  LOP3.LUT R10, R10, 0xfffffff8, RZ, 0xc0, !PT ;  /* 0xfffffff80a0a7812 */ /* 0x000fe400078ec0ff */
[----:B------:R-:W-:Y:S01]  /*0c90*/  LOP3.LUT R19, R8, 0x7ffffffc, RZ, 0xc0, !PT ;  /* 0x7ffffffc08137812 */ /* 0x000fe200078ec0ff */
[----:B------:R-:W-:Y:S02]  /*0ca0*/  IMAD.SHL.U32 R23, R205, 0x8, RZ ;  /* 0x00000008cd177824 */ /* 0x000fe400078e00ff */
[----:B------:R-:W-:Y:S01]  /*0cb0*/  IMAD.IADD R10, R9, 0x1, -R10 ;  /* 0x00000001090a7824 */ /* 0x000fe200078e0a0a */
[----:B------:R-:W-:Y:S01]  /*0cc0*/  LEA.HI R9, R5, R5, RZ, 0x1 ;  /* 0x0000000505097211 */ /* 0x000fe200078f08ff */
[----:B------:R-:W-:Y:S01]  /*0cd0*/  VIADD R203, R23, 0x40 ;  /* 0x0000004017cb7836 */ /* 0x000fe20000000000 */
[----:B------:R-:W-:Y:S01]  /*0ce0*/  SHF.R.S32.HI R218, RZ, 0x1f, R23 ;  /* 0x0000001fffda7819 */ /* 0x000fe20000011417 */
[----:B------:R-:W-:Y:S01]  /*0cf0*/  IMAD R7, R7, 0x10, R10 ;  /* 0x0000001007077824 */ /* 0x000fe200078e020a */
[----:B------:R-:W-:Y:S01]  /*0d00*/  LOP3.LUT R10, R9, 0x1ffffffe, RZ, 0xc0, !PT ;  /* 0x1ffffffe090a7812 */ /* 0x000fe200078ec0ff */
[C---:B------:R-:W-:Y:S01]  /*0d10*/  VIADD R202, R23.reuse, 0x80 ;  /* 0x0000008017ca7836 */ /* 0x040fe20000000000 */
[----:B------:R-:W-:Y:S01]  /*0d20*/  SHF.R.S32.HI R217, RZ, 0x1f, R203 ;  /* 0x0000001fffd97819 */ /* 0x000fe200000114cb */
[----:B------:R-:W-:Y:S01]  /*0d30*/  VIADD R204, R23, 0xc0 ;  /* 0x000000c017cc7836 */ /* 0x000fe20000000000 */
[----:B------:R-:W-:Y:S01]  /*0d40*/  LEA R212, R6, R7, 0x6 ;  /* 0x0000000706d47211 */ /* 0x000fe200078e30ff */
[----:B------:R-:W-:Y:S01]  /*0d50*/  IMAD.IADD R5, R5, 0x1, -R10 ;  /* 0x0000000105057824 */ /* 0x000fe200078e0a0a */
[----:B------:R-:W-:Y:S01]  /*0d60*/  SHF.R.S32.HI R216, RZ, 0x1f, R202 ;  /* 0x0000001fffd87819 */ /* 0x000fe200000114ca */
[----:B------:R-:W-:Y:S01]  /*0d70*/  IMAD.IADD R19, R210, 0x1, -R19 ;  /* 0x00000001d2137824 */ /* 0x000fe200078e0a13 */
[----:B------:R-:W-:-:S02]  /*0d80*/  SHF.R.S32.HI R215, RZ, 0x1f, R204 ;  /* 0x0000001fffd77819 */ /* 0x000fc400000114cc */
[----:B------:R-:W-:-:S07]  /*0d90*/  LEA R200, R5, R212, 0x3 ;  /* 0x000000d405c87211 */ /* 0x000fce00078e18ff */
.L_x_1351:
[----:B------:R-:W-:Y:S01]  /*0da0*/  ULDC.64 UR8, c[0x0][0xa28] ;  /* 0x00028a0000087ab9 */ /* 0x000fe20000000a00 */
[----:B------:R-:W-:Y:S01]  /*0db0*/  ULDC UR4, c[0x0][0x424] ;  /* 0x0001090000047ab9 */ /* 0x000fe20000000800 */
[----:B------:R-:W-:-:S04]  /*0dc0*/  UISETP.NE.U32.AND UP0, UPT, UR8, URZ, UPT ;  /* 0x0000003f0800728c */ /* 0x000fc8000bf05070 */
[----:B------:R-:W-:-:S03]  /*0dd0*/  UISETP.NE.AND.EX UP0, UPT, UR9, URZ, UPT, UP0 ;  /* 0x0000003f0900728c */ /* 0x000fc6000bf05300 */
[----:B------:R-:W-:Y:S02]  /*0de0*/  ULDC.64 UR8, c[0x0][0xa18] ;  /* 0x0002860000087ab9 */ /* 0x000fe40000000a00 */
[----:B------:R-:W-:Y:S01]  /*0df0*/  UISETP.NE.U32.AND UP1, UPT, UR8, URZ, UPT ;  /* 0x0000003f0800728c */ /* 0x000fe2000bf25070 */
[----:B------:R-:W-:-:S03]  /*0e00*/  PLOP3.LUT P0, PT, PT, PT, UP0, 0x80, 0x0 ;  /* 0x000000000000781c */ /* 0x000fc60003f0f008 */
[----:B------:R-:W-:-:S03]  /*0e10*/  UISETP.NE.AND.EX UP1, UPT, UR9, URZ, UPT, UP1 ;  /* 0x0000003f0900728c */ /* 0x000fc6000bf25310 */
[----:B------:R-:W-:Y:S02]  /*0e20*/  @UP0 ULDC.64 UR8, c[0x0][0xa28] ;  /* 0x00028a0000080ab9 */ /* 0x000fe40000000a00 */
[----:B------:R-:W-:Y:S01]  /*0e30*/  @UP0 UIMAD.WIDE UR8, UR6, 0x4, UR8 ;  /* 0x00000004060808a5 */ /* 0x000fe2000f8e0208 */
[----:B------:R-:W-:-:S05]  /*0e40*/  PLOP3.LUT P2, PT, PT, PT, UP1, 0x80, 0x0 ;  /* 0x000000000000781c */ /* 0x000fca0003f4f018 */
[----:B------:R-:W-:Y:S01]  /*0e50*/  @UP1 ULDC.64 UR10, c[0x0][0xa18] ;  /* 0x00028600000a1ab9 */ /* 0x000fe20000000a00 */
[----:B0-2-4-:R-:W-:Y:S02]  /*0e60*/  IMAD.U32 R2, RZ, RZ, UR8 ;  /* 0x00000008ff027e24 */ /* 0x015fe4000f8e00ff */
[----:B------:R-:W-:Y:S01]  /*0e70*/  IMAD.U32 R3, RZ, RZ, UR9 ;  /* 0x00000009ff037e24 */ /* 0x000fe2000f8e00ff */
[----:B------:R-:W-:-:S04]  /*0e80*/  @UP1 UIMAD.WIDE UR8, UR6, 0x4, UR10 ;  /* 0x00000004060818a5 */ /* 0x000fc8000f8e020a */
[----:B------:R-:W2:Y:S02]  /*0e90*/  @P0 LDG.E R2, desc[UR36][R2.64] ;  /* 0x0000002402020981 */ /* 0x000ea4000c1e1900 */
[----:B------:R-:W-:Y:S02]  /*0ea0*/  IMAD.U32 R4, RZ, RZ, UR8 ;  /* 0x00000008ff047e24 */ /* 0x000fe4000f8e00ff */
[----:B------:R-:W-:Y:S01]  /*0eb0*/  IMAD.U32 R5, RZ, RZ, UR9 ;  /* 0x00000009ff057e24 */ /* 0x000fe2000f8e00ff */
[----:B------:R-:W-:-:S04]  /*0ec0*/  ULDC.64 UR8, c[0x0][0x418] ;  /* 0x0001060000087ab9 */ /* 0x000fc80000000a00 */
[----:B---3--:R-:W3:Y:S01]  /*0ed0*/  @P2 LDG.E R4, desc[UR36][R4.64] ;  /* 0x0000002404042981 */ /* 0x008ee2000c1e1900 */
[----:B------:R-:W-:Y:S01]  /*0ee0*/  UISETP.NE.U32.AND UP0, UPT, UR8, URZ, UPT ;  /* 0x0000003f0800728c */ /* 0x000fe2000bf05070 */
[----:B------:R-:W-:Y:S01]  /*0ef0*/  IMAD.U32 R206, RZ, RZ, UR7 ;  /* 0x00000007ffce7e24 */ /* 0x000fe2000f8e00ff */
[----:B------:R-:W-:Y:S02]  /*0f00*/  UMOV UR43, URZ ;  /* 0x0000003f002b7c82 */ /* 0x000fe40008000000 */
[----:B------:R-:W-:-:S03]  /*0f10*/  UISETP.NE.AND.EX UP0, UPT, UR9, URZ, UPT, UP0 ;  /* 0x0000003f0900728c */ /* 0x000fc6000bf05300 */
[----:B------:R-:W-:Y:S01]  /*0f20*/  ULDC.64 UR8, c[0x0][0xa20] ;  /* 0x0002880000087ab9 */ /* 0x000fe20000000a00 */
[----:B------:R-:W-:Y:S01]  /*0f30*/  USEL UR4, UR4, 0x1, UP0 ;  /* 0x0000000104047887 */ /* 0x000fe20008000000 */
[----:B------:R-:W-:Y:S01]  /*0f40*/  ISETP.NE.U32.AND P1, PT, RZ, UR8, PT ;  /* 0x00000008ff007c0c */ /* 0x000fe2000bf25070 */
[----:B------:R-:W-:Y:S02]  /*0f50*/  ULDC UR8, c[0x0][0x2f0] ;  /* 0x0000bc0000087ab9 */ /* 0x000fe40000000800 */
[----:B------:R-:W-:Y:S01]  /*0f60*/  UIMAD UR4, UR4, UR8, URZ ;  /* 0x00000008040472a4 */ /* 0x000fe2000f8e023f */
[----:B------:R-:W-:Y:S02]  /*0f70*/  ISETP.NE.AND.EX P1, PT, RZ, UR9, PT, P1 ;  /* 0x00000009ff007c0c */ /* 0x000fe4000bf25310 */
[----:B--2---:R-:W-:Y:S02]  /*0f80*/  @P0 R2UR UR43, R2 ;  /* 0x00000000022b02ca */ /* 0x004fe400000e0000 */
[----:B---3--:R-:W-:Y:S01]  /*0f90*/  @P2 R2UR UR42, R4 ;  /* 0x00000000042a22ca */ /* 0x008fe200000e0000 */
[----:B-1----:R-:W-:-:S14]  /*0fa0*/  @P2 BRA `(.L_x_1244) ;  /* 0x0000000000382947 */ /* 0x002fdc0003800000 */
[----:B------:R-:W-:Y:S01]  /*0fb0*/  ULDC.64 UR8, c[0x0][0xa00] ;  /* 0x0002800000087ab9 */ /* 0x000fe20000000a00 */
[----:B------:R-:W-:Y:S01]  /*0fc0*/  ULDC UR42, c[0x0][0x288] ;  /* 0x0000a200002a7ab9 */ /* 0x000fe20000000800 */
[----:B------:R-:W-:-:S04]  /*0fd0*/  ISETP.NE.U32.AND P0, PT, RZ, UR8, PT ;  /* 0x00000008ff007c0c */ /* 0x000fc8000bf05070 */
[----:B------:R-:W-:-:S13]  /*0fe0*/  ISETP.NE.AND.EX P0, PT, RZ, UR9, PT, P0 ;  /* 0x00000009ff007c0c */ /* 0x000fda000bf05300 */
[----:B------:R-:W-:Y:S05]  /*0ff0*/  @!P0 BRA `(.L_x_1244) ;  /* 0x0000000000248947 */ /* 0x000fea0003800000 */
[----:B------:R-:W-:Y:S02]  /*1000*/  ULDC.64 UR8, c[0x0][0xa00] ;  /* 0x0002800000087ab9 */ /* 0x000fe40000000a00 */
        /* <DEDUP_REMOVED lines=8> */
.L_x_1244:
[----:B------:R-:W-:Y:S01]  /*1090*/  MOV R208, UR6 ;  /* 0x0000000600d07c02 */ /* 0x000fe20008000f00 */
[----:B------:R-:W-:Y:S06]  /*10a0*/  @!P1 BRA `(.L_x_1245) ;  /* 0x00000000001c9947 */ /* 0x000fec0003800000 */
[----:B------:R-:W-:Y:S02]  /*10b0*/  ULDC.64 UR8, c[0x0][0xa20] ;  /* 0x0002880000087ab9 */ /* 0x000fe40000000a00 */
[----:B------:R-:W-:-:S06]  /*10c0*/  UIMAD.WIDE UR6, UR6, 0x4, UR8 ;  /* 0x00000004060678a5 */ /* 0x000fcc000f8e0208 */
[----:B------:R-:W-:Y:S02]  /*10d0*/  IMAD.U32 R2, RZ, RZ, UR6 ;  /* 0x00000006ff027e24 */ /* 0x000fe4000f8e00ff */
[----:B------:R-:W-:-:S05]  /*10e0*/  IMAD.U32 R3, RZ, RZ, UR7 ;  /* 0x00000007ff037e24 */ /* 0x000fca000f8e00ff */
[----:B------:R-:W2:Y:S02]  /*10f0*/  LDG.E R2, desc[UR36][R2.64] ;  /* 0x0000002402027981 */ /* 0x000ea4000c1e1900 */
[----:B--2---:R-:W-:Y:S01]  /*1100*/  R2UR UR4, R2 ;  /* 0x00000000020472ca */ /* 0x004fe200000e0000 */
[----:B------:R-:W-:-:S14]  /*1110*/  BRA `(.L_x_1246) ;  /* 0x0000000000347947 */ /* 0x000fdc0003800000 */
.L_x_1245:
[----:B------:R-:W-:Y:S02]  /*1120*/  ULDC.64 UR8, c[0x0][0xa08] ;  /* 0x0002820000087ab9 */ /* 0x000fe40000000a00 */
        /* <DEDUP_REMOVED lines=12> */
.L_x_1246:
[----:B------:R-:W-:Y:S01]  /*11f0*/  ULDC UR6, c[0x0][0x448] ;  /* 0x0001120000067ab9 */ /* 0x000fe20000000800 */
[----:B------:R-:W-:Y:S02]  /*1200*/  USHF.L.U32 UR61, UR5, 0x7, URZ ;  /* 0x00000007053d7899 */ /* 0x000fe4000800063f */
[----:B------:R-:W-:Y:S02]  /*1210*/  UISETP.NE.AND UP0, UPT, UR6, 0x1, UPT ;  /* 0x000000010600788c */ /* 0x000fe4000bf05270 */
[----:B------:R-:W-:Y:S02]  /*1220*/  UIADD3 UR43, -UR43, UR4, URZ ;  /* 0x000000042b2b7290 */ /* 0x000fe4000fffe13f */
[----:B------:R-:W-:Y:S02]  /*1230*/  UIADD3 UR8, UR61, 0x7f, URZ ;  /* 0x0000007f3d087890 */ /* 0x000fe4000fffe03f */
[----:B------:R-:W-:Y:S02]  /*1240*/  UP2UR UR4, UPR, URZ, 0x1 ;  /* 0x000000013f047883 */ /* 0x000fe40008000000 */
[----:B------:R-:W-:-:S03]  /*1250*/  UIADD3 UR9, UR43, 0x1, -UR42 ;  /* 0x000000012b097890 */ /* 0x000fc6000fffe82a */
[----:B------:R-:W-:Y:S01]  /*1260*/  @UP0 ULDC UR6, c[0x0][0x44c] ;  /* 0x0001130000060ab9 */ /* 0x000fe20000000800 */
[----:B------:R-:W-:Y:S01]  /*1270*/  IMAD.U32 R22, RZ, RZ, UR4 ;  /* 0x00000004ff167e24 */ /* 0x000fe2000f8e00ff */
[----:B------:R-:W-:Y:S01]  /*1280*/  UIMAD.WIDE.U32 UR6, UR8, UR6, URZ ;  /* 0x00000006080672a5 */ /* 0x000fe2000f8e003f */
[----:B------:R-:W-:Y:S01]  /*1290*/  @UP0 ULDC UR10, c[0x0][0x450] ;  /* 0x00011400000a0ab9 */ /* 0x000fe20000000800 */
[----:B------:R-:W-:Y:S02]  /*12a0*/  ULDC.64 UR4, c[0x0][0x9e0] ;  /* 0x0002780000047ab9 */ /* 0x000fe40000000a00 */
[----:B------:R-:W-:Y:S02]  /*12b0*/  @UP0 USHF.R.U32.HI UR8, URZ, UR10, UR7 ;  /* 0x0000000a3f080299 */ /* 0x000fe40008011607 */
[----:B------:R-:W-:Y:S02]  /*12c0*/  UISETP.GE.AND UP0, UPT, UR5, 0x1, UPT ;  /* 0x000000010500788c */ /* 0x000fe4000bf06270 */
[----:B------:R-:W-:-:S02]  /*12d0*/  UIADD3 UR8, UR9, UR8, URZ ;  /* 0x0000000809087290 */ /* 0x000fc4000fffe03f */
[----:B------:R-:W-:Y:S02]  /*12e0*/  UP2UR UR60, UPR, URZ, 0x1 ;  /* 0x000000013f3c7883 */ /* 0x000fe40008000000 */
[----:B------:R-:W-:Y:S01]  /*12f0*/  PLOP3.LUT P0, PT, PT, PT, UP0, 0x40, 0x0 ;  /* 0x000000000000781c */ /* 0x000fe20003f0e808 */
[----:B------:R-:W-:-:S06]  /*1300*/  UIADD3 UR4, UR8, UR4, URZ ;  /* 0x0000000408047290 */ /* 0x000fcc000fffe03f */
[----:B------:R-:W-:-:S06]  /*1310*/  IMAD.U32 R0, RZ, RZ, UR4 ;  /* 0x00000004ff007e24 */ /* 0x000fcc000f8e00ff */
[----:B------:R-:W-:Y:S05]  /*1320*/  @P0 BRA `(.L_x_1247) ;  /* 0x0000000000400947 */ /* 0x000fea0003800000 */
        /* <DEDUP_REMOVED lines=10> */
.L_x_1248:
[----:B------:R-:W-:-:S11]  /*13d0*/  UISETP.NE.AND UP0, UPT, UR5, 0x1, UPT ;  /* 0x000000010500788c */ /* 0x000fd6000bf05270 */
[----:B------:R-:W-:Y:S02]  /*13e0*/  @UP0 ULDC.64 UR8, c[0x0][0x9e8] ;  /* 0x00027a0000080ab9 */ /* 0x000fe40000000a00 */
[----:B------:R-:W-:-:S04]  /*13f0*/  UIMAD.WIDE.U32 UR6, UR4, UR8, URZ ;  /* 0x00000008040672a5 */ /* 0x000fc8000f8e003f */
[----:B------:R-:W-:-:S12]  /*1400*/  @UP0 USHF.R.U32.HI UR4, URZ, UR9, UR7 ;  /* 0x000000093f040299 */ /* 0x000fd80008011607 */
.L_x_1249:
[----:B------:R-:W-:-:S06]  /*1410*/  UIMAD UR4, UR4, UR5, UR5 ;  /* 0x00000005040472a4 */ /* 0x000fcc000f8e0205 */
[----:B------:R-:W-:-:S07]  /*1420*/  VIMNMX R0, R0, UR4, PT ;  /* 0x0000000400007c48 */ /* 0x000fce000bfe0100 */
.L_x_1247:
[----:B------:R-:W-:Y:S01]  /*1430*/  R2UR UR4, R22 ;  /* 0x00000000160472ca */ /* 0x000fe200000e0000 */
[----:B------:R-:W-:Y:S01]  /*1440*/  UMOV UR9, UR61 ;  /* 0x0000003d00097c82 */ /* 0x000fe20008000000 */
[----:B------:R-:W-:Y:S01]  /*1450*/  VIADD R0, R0, 0x3f ;  /* 0x0000003f00007836 */ /* 0x000fe20000000000 */
[----:B------:R-:W-:Y:S01]  /*1460*/  UIADD3 UR41, UR43, -UR42, URZ ;  /* 0x8000002a2b297290 */ /* 0x000fe2000fffe03f */
[----:B------:R-:W-:-:S03]  /*1470*/  ULDC UR10, c[0x0][0x9dc] ;  /* 0x00027700000a7ab9 */ /* 0x000fc60000000800 */
[----:B------:R-:W-:-:S04]  /*1480*/  SHF.R.S32.HI R3, RZ, 0x1f, R0 ;  /* 0x0000001fff037819 */ /* 0x000fc80000011400 */
[----:B------:R-:W-:Y:S02]  /*1490*/  LEA.HI R3, R3, R0, RZ, 0x6 ;  /* 0x0000000003037211 */ /* 0x000fe400078f30ff */
[----:B------:R-:W-:Y:S02]  /*14a0*/  UISETP.NE.AND UP0, UPT, UR4, URZ, UPT ;  /* 0x0000003f0400728c */ /* 0x000fe4000bf05270 */
[----:B------:R-:W-:Y:S01]  /*14b0*/  UIADD3 UR4, UR43, 0x3f, URZ ;  /* 0x0000003f2b047890 */ /* 0x000fe2000fffe03f */
        /* <DEDUP_REMOVED lines=24> */
.L_x_1251:
[----:B------:R-:W-:-:S11]  /*1640*/  UISETP.NE.AND UP0, UPT, UR5, 0x1, UPT ;  /* 0x000000010500788c */ /* 0x000fd6000bf05270 */
[----:B------:R-:W-:Y:S02]  /*1650*/  @UP0 ULDC.64 UR10, c[0x0][0x9e8] ;  /* 0x00027a00000a0ab9 */ /* 0x000fe40000000a00 */
[----:B------:R-:W-:-:S04]  /*1660*/  UIMAD.WIDE.U32 UR6, UR4, UR10, URZ ;  /* 0x0000000a040672a5 */ /* 0x000fc8000f8e003f */
[----:B------:R-:W-:-:S12]  /*1670*/  @UP0 USHF.R.U32.HI UR4, URZ, UR11, UR7 ;  /* 0x0000000b3f040299 */ /* 0x000fd80008011607 */
.L_x_1252:
[----:B------:R-:W-:-:S04]  /*1680*/  UIMAD UR4, UR4, UR5, URZ ;  /* 0x00000005040472a4 */ /* 0x000fc8000f8e023f */
[----:B------:R-:W-:-:S04]  /*1690*/  UISETP.LT.AND UP0, UPT, UR9, UR4, UPT ;  /* 0x000000040900728c */ /* 0x000fc8000bf01270 */
[----:B------:R-:W-:-:S12]  /*16a0*/  USEL UR9, UR9, UR4, !UP0 ;  /* 0x0000000409097287 */ /* 0x000fd8000c000000 */
.L_x_1250:
[----:B------:R-:W-:Y:S01]  /*16b0*/  USHF.R.S32.HI UR4, URZ, 0x1f, UR9 ;  /* 0x0000001f3f047899 */ /* 0x000fe20008011409 */
[----:B------:R-:W-:Y:S02]  /*16c0*/  PLOP3.LUT P0, PT, PT, PT, PT, 0x80, 0x0 ;  /* 0x000000000000781c */ /* 0x000fe40003f0f070 */
[----:B------:R-:W-:Y:S02]  /*16d0*/  CS2R R2, SRZ ;  /* 0x0000000000027805 */ /* 0x000fe4000001ff00 */
[----:B------:R-:W-:Y:S01]  /*16e0*/  MOV R0, RZ ;  /* 0x000000ff00007202 */ /* 0x000fe20000000f00 */
        /* <DEDUP_REMOVED lines=29> */
[----:B------:R-:W-:Y:S01]  /*18c0*/  CS2R R104, SRZ ;  /* 0x0000000000687805 */ /* 0x000fe2000001ff00 */
[----:B------:R-:W-:Y:S01]  /*18d0*/  IMAD.MOV.U32 R166, RZ, RZ, RZ ;  /* 0x000000ffffa67224 */ /* 0x000fe200078e00ff */
        /* <DEDUP_REMOVED lines=36> */
[----:B------:R-:W-:Y:S01]  /*1b20*/  IMAD.MOV.U32 R8, RZ, RZ, RZ ;  /* 0x000000ffff087224 */ /* 0x000fe200078e00ff */
        /* <DEDUP_REMOVED lines=35> */
.L_x_1254:
        /* <DEDUP_REMOVED lines=11> */
.L_x_1446:
[----:B------:R-:W-:Y:S05]  /*1e10*/  @!P0 BRA `(.L_x_1256) ;  /* 0x0000000000048947 */ /* 0x000fea0003800000 */
[----:B------:R-:W-:Y:S01]  /*1e20*/  BPT.TRAP 0x1 ;  /* 0x000000040000795c */ /* 0x000fe20000300000 */
.L_x_1256:
[----:B0-----:R-:W-:Y:S01]  /*1e30*/  IMAD.U32 R0, RZ, RZ, UR39 ;  /* 0x00000027ff007e24 */ /* 0x001fe2000f8e00ff */
[----:B------:R-:W-:-:S04]  /*1e40*/  MOV R3, UR38 ;  /* 0x0000002600037c02 */ /* 0x000fc80008000f00 */
[----:B------:R-:W-:Y:S02]  /*1e50*/  LEA R3, R3, UR40, 0x3 ;  /* 0x0000002803037c11 */ /* 0x000fe4000f8e18ff */
[----:B------:R-:W-:-:S04]  /*1e60*/  SHF.L.U32 R0, R0, 0x1f, RZ ;  /* 0x0000001f00007819 */ /* 0x000fc800000006ff */
[----:B------:R0:W1:Y:S01]  /*1e70*/  SYNCS.PHASECHK.TRANS64.TRYWAIT P1, [R3+URZ+0x30830], R0 ;  /* 0x03083000030075a7 */ /* 0x000062000802017f */
[----:B------:R-:W-:Y:S05]  /*1e80*/  @!P0 BRA `(.L_x_1257) ;  /* 0x0000000000048947 */ /* 0x000fea0003800000 */
[----:B------:R-:W-:Y:S01]  /*1e90*/  BPT.TRAP 0x1 ;  /* 0x000000040000795c */ /* 0x000fe20000300000 */
.L_x_1257:
[----:B-1----:R-:W-:Y:S05]  /*1ea0*/  @P1 BRA `(.L_x_1258) ;  /* 0x0000000000081947 */ /* 0x002fea0003800000 */
[----:B------:R-:W1:Y:S02]  /*1eb0*/  SYNCS.PHASECHK.TRANS64.TRYWAIT P1, [R3+URZ+0x30830], R0 ;  /* 0x03083000030075a7 */ /* 0x000e64000802017f */
[----:B-1----:R-:W-:Y:S05]  /*1ec0*/  @!P1 BRA `(.L_x_1259) ;  /* 0x0000014400d89947 */ /* 0x002fea0003800000 */
.L_x_1258:
        /* <DEDUP_REMOVED lines=13> */
[----:B------:R-:W-:Y:S01]  /*1fa0*/  ULOP3.LUT UR4, UR44, 0x10000, URZ, 0xfc, !UPT ;  /* 0x000100002c047892 */ /* 0x000fe2000f8efc3f */
[----:B------:R-:W-:Y:S01]  /*1fb0*/  UMOV UR13, 0x40000040 ;  /* 0x40000040000d7882 */ /* 0x000fe20000000000 */
[----:B------:R-:W-:Y:S02]  /*1fc0*/  UMOV UR15, 0x40000040 ;  /* 0x40000040000f7882 */ /* 0x000fe40000000000 */
[----:B------:R-:W-:Y:S01]  /*1fd0*/  IMAD.U32 R20, RZ, RZ, UR5 ;  /* 0x00000005ff147e24 */ /* 0x000fe2000f8e00ff */
[----:B------:R-:W-:Y:S02]  /*1fe0*/  ULEA UR5, UR38, UR5, 0xb ;  /* 0x0000000526057291 */ /* 0x000fe4000f8e583f */
[----:B------:R-:W-:Y:S01]  /*1ff0*/  UMOV UR8, UR4 ;  /* 0x0000000400087c82 */ /* 0x000fe20008000000 */
[----:B------:R-:W-:Y:S01]  /*2000*/  UIADD3 UR6, UR4, 0x2, URZ ;  /* 0x0000000204067890 */ /* 0x000fe2000fffe03f */
[----:B------:R-:W-:Y:S01]  /*2010*/  IMAD.U32 R16, RZ, RZ, UR8 ;  /* 0x00000008ff107e24 */ /* 0x000fe2000f8e00ff */
[----:B------:R-:W-:-:S02]  /*2020*/  UIADD3 UR7, UR5, 0x2, URZ ;  /* 0x0000000205077890 */ /* 0x000fc4000fffe03f */
[----:B------:R-:W-:Y:S01]  /*2030*/  UMOV UR10, UR5 ;  /* 0x00000005000a7c82 */ /* 0x000fe20008000000 */
[----:B------:R-:W-:Y:S01]  /*2040*/  UIADD3 UR56, UR4, 0x404, URZ ;  /* 0x0000040404387890 */ /* 0x000fe2000fffe03f */
        /* <DEDUP_REMOVED lines=9> */
[----:B------:R-:W-:-:S02]  /*20e0*/  UIADD3 UR58, UR5, 0x204, URZ ;  /* 0x00000204053a7890 */ /* 0x000fc4000fffe03f */
[----:B------:R-:W-:Y:S02]  /*20f0*/  UIADD3 UR52, UR4, 0x406, URZ ;  /* 0x0000040604347890 */ /* 0x000fe4000fffe03f */
        /* <DEDUP_REMOVED lines=67> */
[----:B------:R-:W-:Y:S02]  /*2530*/  IMAD.U32 R6, RZ, RZ, UR8 ;  /* 0x00000008ff067e24 */ /* 0x000fe4000f8e00ff */
        /* <DEDUP_REMOVED lines=41> */
.L_x_1260:
[----:B------:R-:W-:Y:S01]  /*27d0*/  R2UR UR4, R22 ;  /* 0x00000000160472ca */ /* 0x000fe200000e0000 */
[----:B------:R-:W2:Y:S01]  /*27e0*/  S2UR UR7, SR_CgaCtaId ;  /* 0x00000000000779c3 */ /* 0x000ea20000008800 */
[----:B01----:R-:W-:Y:S01]  /*27f0*/  VIADD R0, R200, UR61 ;  /* 0x0000003dc8007c36 */ /* 0x003fe20008000000 */
[----:B------:R-:W-:Y:S01]  /*2800*/  ULDC UR5, c[0x0][0x9d8] ;  /* 0x0002760000057ab9 */ /* 0x000fe20000000800 */
[----:B------:R-:W-:Y:S01]  /*2810*/  UISETP.NE.AND UP0, UPT, UR60, URZ, UPT ;  /* 0x0000003f3c00728c */ /* 0x000fe2000bf05270 */
[----:B------:R-:W-:Y:S01]  /*2820*/  FMUL.FTZ R31, R31, UR5 ;  /* 0x000000051f1f7c20 */ /* 0x000fe20008410000 */
[----:B------:R-:W-:Y:S01]  /*2830*/  FMUL.FTZ R24, R24, UR5 ;  /* 0x0000000518187c20 */ /* 0x000fe20008410000 */
[----:B------:R-:W-:Y:S01]  /*2840*/  MOV R2, R0 ;  /* 0x0000000000027202 */ /* 0x000fe20000000f00 */
[----:B------:R-:W-:Y:S01]  /*2850*/  FMUL.FTZ R25, R25, UR5 ;  /* 0x0000000519197c20 */ /* 0x000fe20008410000 */
[----:B------:R0:W1:Y:S01]  /*2860*/  MUFU.TANH R21, R31 ;  /* 0x0000001f00157308 */ /* 0x0000620000002400 */
[----:B------:R-:W-:Y:S01]  /*2870*/  FMUL.FTZ R27, R27, UR5 ;  /* 0x000000051b1b7c20 */ /* 0x000fe20008410000 */
[----:B------:R-:W-:Y:S01]  /*2880*/  FMUL.FTZ R28, R28, UR5 ;  /* 0x000000051c1c7c20 */ /* 0x000fe20008410000 */
[----:B------:R-:W-:Y:S01]  /*2890*/  FMUL.FTZ R29, R29, UR5 ;  /* 0x000000051d1d7c20 */ /* 0x000fe20008410000 */
[----:B------:R-:W-:Y:S01]  /*28a0*/  UISETP.NE.AND UP1, UPT, UR4, URZ, UPT ;  /* 0x0000003f0400728c */ /* 0x000fe2000bf25270 */
[----:B------:R-:W-:Y:S01]  /*28b0*/  R2UR UR4, R3 ;  /* 0x00000000030472ca */ /* 0x000fe200000e0000 */
[----:B------:R-:W-:Y:S01]  /*28c0*/  FMUL.FTZ R32, R32, UR5 ;  /* 0x0000000520207c20 */ /* 0x000fe20008410000 */
[----:B------:R-:W-:Y:S01]  /*28d0*/  FMUL.FTZ R33, R33, UR5 ;  /* 0x0000000521217c20 */ /* 0x000fe20008410000 */
[----:B------:R-:W-:Y:S01]  /*28e0*/  FMUL.FTZ R34, R34, UR5 ;  /* 0x0000000522227c20 */ /* 0x000fe20008410000 */
[----:B------:R-:W-:Y:S01]  /*28f0*/  FMUL.FTZ R35, R35, UR5 ;  /* 0x0000000523237c20 */ /* 0x000fe20008410000 */
[----:B------:R-:W-:Y:S01]  /*2900*/  PLOP3.LUT P1, PT, PT, PT, UP1, 0x80, 0x0 ;  /* 0x000000000000781c */ /* 0x000fe20003f2f018 */
[----:B------:R-:W-:Y:S01]  /*2910*/  FMUL.FTZ R36, R36, UR5 ;  /* 0x0000000524247c20 */ /* 0x000fe20008410000 */
[----:B------:R-:W-:Y:S01]  /*2920*/  PLOP3.LUT P2, PT, PT, PT, UP1, 0x80, 0x0 ;  /* 0x000000000000781c */ /* 0x000fe20003f4f018 */
[----:B------:R-:W-:Y:S01]  /*2930*/  FMUL.FTZ R37, R37, UR5 ;  /* 0x0000000525257c20 */ /* 0x000fe20008410000 */
[----:B------:R-:W-:Y:S01]  /*2940*/  FMUL.FTZ R39, R39, UR5 ;  /* 0x0000000527277c20 */ /* 0x000fe20008410000 */
[----:B------:R-:W-:Y:S01]  /*2950*/  @UP1 ULDC UR6, c[0x0][0x44c] ;  /* 0x0001130000061ab9 */ /* 0x000fe20000000800 */
[----:B------:R-:W-:Y:S01]  /*2960*/  FMUL.FTZ R40, R40, UR5 ;  /* 0x0000000528287c20 */ /* 0x000fe20008410000 */
[----:B------:R-:W-:Y:S01]  /*2970*/  FMUL.FTZ R41, R41, UR5 ;  /* 0x0000000529297c20 */ /* 0x000fe20008410000 */
[----:B------:R-:W-:Y:S01]  /*2980*/  UIADD3 UR4, UR4, 0x30840, URZ ;  /* 0x0003084004047890 */ /* 0x000fe2000fffe03f */
[----:B------:R-:W-:Y:S01]  /*2990*/  FMUL.FTZ R42, R42, UR5 ;  /* 0x000000052a2a7c20 */ /* 0x000fe20008410000 */
[----:B------:R-:W-:Y:S01]  /*29a0*/  FMUL.FTZ R43, R43, UR5 ;  /* 0x000000052b2b7c20 */ /* 0x000fe20008410000 */
[----:B------:R-:W-:Y:S01]  /*29b0*/  FMUL.FTZ R44, R44, UR5 ;  /* 0x000000052c2c7c20 */ /* 0x000fe20008410000 */
[----:B--2---:R-:W-:Y:S01]  /*29c0*/  UPRMT UR4, UR7, 0x654, UR4 ;  /* 0x0000065407047896 */ /* 0x004fe20008000004 */
[----:B------:R-:W-:Y:S01]  /*29d0*/  @P1 IMAD.HI.U32 R3, R0, UR6, RZ ;  /* 0x0000000600031c27 */ /* 0x000fe2000f8e00ff */
[----:B------:R-:W-:-:S03]  /*29e0*/  @UP1 ULDC UR6, c[0x0][0x450] ;  /* 0x0001140000061ab9 */ /* 0x000fc60000000800 */
[----:B------:R-:W-:Y:S01]  /*29f0*/  FMUL.FTZ R45, R45, UR5 ;  /* 0x000000052d2d7c20 */ /* 0x000fe20008410000 */
[----:B------:R-:W-:Y:S01]  /*2a00*/  FMUL.FTZ R46, R46, UR5 ;  /* 0x000000052e2e7c20 */ /* 0x000fe20008410000 */
[----:B------:R-:W-:Y:S01]  /*2a10*/  FMUL.FTZ R47, R47, UR5 ;  /* 0x000000052f2f7c20 */ /* 0x000fe20008410000 */
[----:B------:R-:W-:Y:S01]  /*2a20*/  @P2 SHF.R.U32.HI R2, RZ, UR6, R3 ;  /* 0x00000006ff022c19 */ /* 0x000fe20008011603 */
[----:B------:R-:W-:Y:S02]  /*2a30*/  IMAD.MOV.U32 R3, RZ, RZ, -0x40 ;  /* 0xffffffc0ff037424 */ /* 0x000fe400078e00ff */
[----:B------:R-:W-:Y:S01]  /*2a40*/  FMUL.FTZ R48, R48, UR5 ;  /* 0x0000000530307c20 */ /* 0x000fe20008410000 */
[----:B------:R-:W-:Y:S01]  /*2a50*/  FMUL.FTZ R49, R49, UR5 ;  /* 0x0000000531317c20 */ /* 0x000fe20008410000 */
[----:B------:R-:W-:Y:S01]  /*2a60*/  FMUL.FTZ R50, R50, UR5 ;  /* 0x0000000532327c20 */ /* 0x000fe20008410000 */
[----:B------:R-:W2:Y:S01]  /*2a70*/  SHFL.IDX PT, R5, R2, RZ, 0x1c1f ;  /* 0x001c1fff02057589 */ /* 0x000ea200000e0000 */
[----:B0-----:R-:W-:-:S02]  /*2a80*/  IMAD R31, R62, R3, 0x40 ;  /* 0x000000403e1f7424 */ /* 0x001fc400078e0203 */
[----:B------:R-:W-:Y:S01]  /*2a90*/  FMUL.FTZ R51, R51, UR5 ;  /* 0x0000000533337c20 */ /* 0x000fe20008410000 */
[----:B------:R-:W-:Y:S01]  /*2aa0*/  FMUL.FTZ R52, R52, UR5 ;  /* 0x0000000534347c20 */ /* 0x000fe20008410000 */
[----:B------:R-:W-:Y:S01]  /*2ab0*/  FMUL.FTZ R53, R53, UR5 ;  /* 0x0000000535357c20 */ /* 0x000fe20008410000 */
[----:B------:R-:W-:Y:S02]  /*2ac0*/  VIADD R0, R31, 0x1 ;  /* 0x000000011f007836 */ /* 0x000fe40000000000 */
[----:B------:R-:W-:Y:S01]  /*2ad0*/  FMUL.FTZ R54, R54, UR5 ;  /* 0x0000000536367c20 */ /* 0x000fe20008410000 */
[----:B------:R-:W-:Y:S01]  /*2ae0*/  FMUL.FTZ R55, R55, UR5 ;  /* 0x0000000537377c20 */ /* 0x000fe20008410000 */
[----:B------:R-:W-:Y:S01]  /*2af0*/  IMAD.U32 R4, RZ, RZ, UR42 ;  /* 0x0000002aff047e24 */ /* 0x000fe2000f8e00ff */
[----:B------:R-:W-:Y:S01]  /*2b00*/  PLOP3.LUT P1, PT, PT, PT, UP0, 0x40, 0x0 ;  /* 0x000000000000781c */ /* 0x000fe20003f2e808 */
[----:B------:R-:W-:Y:S01]  /*2b10*/  IMAD R3, R19, -0x2, R0 ;  /* 0xfffffffe13037824 */ /* 0x000fe200078e0200 */
[----:B------:R-:W0:Y:S01]  /*2b20*/  MUFU.TANH R24, R24 ;  /* 0x0000001800187308 */ /* 0x000e220000002400 */
[----:B------:R-:W-:Y:S01]  /*2b30*/  FMUL.FTZ R26, R26, UR5 ;  /* 0x000000051a1a7c20 */ /* 0x000fe20008410000 */
[----:B------:R-:W-:Y:S01]  /*2b40*/  ULDC UR7, c[0x0][0x9dc] ;  /* 0x0002770000077ab9 */ /* 0x000fe20000000800 */
[----:B------:R-:W-:Y:S01]  /*2b50*/  SYNCS.ARRIVE.TRANS64.RED.A1T0 RZ, [UR4], RZ ;  /* 0x000000ffffff79a7 */ /* 0x000fe20008100404 */
[----:B------:R-:W-:Y:S01]  /*2b60*/  FMUL.FTZ R38, R38, UR5 ;  /* 0x0000000526267c20 */ /* 0x000fe20008410000 */
[----:B------:R-:W-:Y:S01]  /*2b70*/  ULOP3.LUT UR4, URZ, UR7, URZ, 0x33, !UPT ;  /* 0x000000073f047292 */ /* 0x000fe2000f8e333f */
[----:B------:R-:W-:Y:S01]  /*2b80*/  IADD3 R3, -R4, UR43, R3 ;  /* 0x0000002b04037c10 */ /* 0x000fe2000fffe103 */
[----:B------:R-:W-:Y:S01]  /*2b90*/  VIADD R0, R31, UR43 ;  /* 0x0000002b1f007c36 */ /* 0x000fe20008000000 */
[----:B------:R-:W3:Y:S01]  /*2ba0*/  MUFU.TANH R25, R25 ;  /* 0x0000001900197308 */ /* 0x000ee20000002400 */
[----:B------:R-:W-:Y:S01]  /*2bb0*/  ULDC UR14, c[0x0][0x9e0] ;  /* 0x00027800000e7ab9 */ /* 0x000fe20000000800 */
[----:B------:R-:W-:Y:S01]  /*2bc0*/  FMUL.FTZ R30, R30, UR5 ;  /* 0x000000051e1e7c20 */ /* 0x000fe20008410000 */
[----:B------:R-:W-:-:S02]  /*2bd0*/  VIADD R57, R3, UR14 ;  /* 0x0000000e03397c36 */ /* 0x000fc40008000000 */
[----:B------:R-:W-:-:S03]  /*2be0*/  VIADD R58, R3, UR4 ;  /* 0x00000004033a7c36 */ /* 0x000fc60008000000 */
[----:B------:R-:W4:Y:S01]  /*2bf0*/  MUFU.TANH R27, R27 ;  /* 0x0000001b001b7308 */ /* 0x000f220000002400 */
[----:B--2---:R-:W-:-:S07]  /*2c00*/  IMAD.IADD R3, R58, 0x1, R5 ;  /* 0x000000013a037824 */ /* 0x004fce00078e0205 */
[----:B------:R-:W2:Y:S08]  /*2c10*/  MUFU.TANH R28, R28 ;  /* 0x0000001c001c7308 */ /* 0x000eb00000002400 */
        /* <DEDUP_REMOVED lines=27> */
[----:B-----5:R-:W-:-:S05]  /*2dd0*/  IMAD R38, R19, -0x2, R0 ;  /* 0xfffffffe13267824 */ /* 0x020fca00078e0200 */
[----:B------:R-:W-:Y:S02]  /*2de0*/  VIADDMNMX R0, R5, R57, R38, PT ;  /* 0x0000003905007246 */ /* 0x000fe40003800126 */
[----:B-1----:R-:W-:Y:S01]  /*2df0*/  LEA R30, R62, 0xffffffc0, 0x6 ;  /* 0xffffffc03e1e7811 */ /* 0x002fe200078e30ff */
[----:B--234-:R-:W-:Y:S06]  /*2e00*/  @P1 BRA `(.L_x_1261) ;  /* 0x0000000000641947 */ /* 0x01cfec0003800000 */
[----:B------:R-:W-:Y:S01]  /*2e10*/  MOV R4, UR42 ;  /* 0x0000002a00047c02 */ /* 0x000fe20008000f00 */
[----:B------:R-:W-:Y:S03]  /*2e20*/  BSSY B0, `(.L_x_1262) ;  /* 0x0000013000007945 */ /* 0x000fe60003800000 */
[----:B------:R-:W-:-:S04]  /*2e30*/  IADD3 R5, -R4, UR43, R5 ;  /* 0x0000002b04057c10 */ /* 0x000fc8000fffe105 */
        /* <DEDUP_REMOVED lines=11> */
.L_x_1263:
[----:B------:R-:W-:Y:S02]  /*2ef0*/  ULDC UR4, c[0x0][0x9e4] ;  /* 0x0002790000047ab9 */ /* 0x000fe40000000800 */
[----:B------:R-:W-:-:S05]  /*2f00*/  IMAD.U32 R59, RZ, RZ, UR4 ;  /* 0x00000004ff3b7e24 */ /* 0x000fca000f8e00ff */
[----:B------:R-:W-:-:S13]  /*2f10*/  ISETP.NE.AND P1, PT, R59, 0x1, PT ;  /* 0x000000013b00780c */ /* 0x000fda0003f25270 */
[----:B------:R-:W1:Y:S02]  /*2f20*/  @P1 LDC.64 R60, c[0x0][0x9e8] ;  /* 0x00027a00ff3c1b82 */ /* 0x000e640000000a00 */
[----:B-1----:R-:W-:-:S05]  /*2f30*/  @P1 IMAD.HI.U32 R4, R5, R60, RZ ;  /* 0x0000003c05041227 */ /* 0x002fca00078e00ff */
[----:B------:R-:W-:-:S07]  /*2f40*/  @P1 SHF.R.U32.HI R5, RZ, R61, R4 ;  /* 0x0000003dff051219 */ /* 0x000fce0000011604 */
.L_x_1264:
[----:B------:R-:W-:Y:S05]  /*2f50*/  BSYNC B0 ;  /* 0x0000000000007941 */ /* 0x000fea0003800000 */
.L_x_1262:
[----:B------:R-:W-:-:S04]  /*2f60*/  IMAD R4, R5, R59, -R30 ;  /* 0x0000003b05047224 */ /* 0x000fc800078e0a1e */
[----:B------:R-:W-:-:S05]  /*2f70*/  IMAD R4, R19, -0x2, R4 ;  /* 0xfffffffe13047824 */ /* 0x000fca00078e0204 */
[----:B------:R-:W-:Y:S02]  /*2f80*/  VIADDMNMX R0, R4, R59, R0, PT ;  /* 0x0000003b04007246 */ /* 0x000fe40003800100 */
[----:B------:R-:W-:-:S07]  /*2f90*/  VIMNMX R3, R3, R4, !PT ;  /* 0x0000000403037248 */ /* 0x000fce0007fe0100 */
.L_x_1261:
        /* <DEDUP_REMOVED lines=12> */
[----:B------:R-:W-:Y:S02]  /*3060*/  FSEL R60, R25, -INF , !P4 ;  /* 0xff800000193c7808 */ /* 0x000fe40006000000 */
[----:B------:R-:W-:-:S02]  /*3070*/  P2R R61, PR, RZ, 0x20 ;  /* 0x00000020ff3d7803 */ /* 0x000fc40000000000 */
[----:B------:R-:W-:Y:S02]  /*3080*/  ISETP.LT.OR P3, PT, R0, 0x11, P3 ;  /* 0x000000110000780c */ /* 0x000fe40001f61670 */
[----:B------:R-:W-:Y:S02]  /*3090*/  ISETP.GT.AND P4, PT, R3, 0x9, !P6 ;  /* 0x000000090300780c */ /* 0x000fe40007784270 */
[----:B------:R-:W-:Y:S02]  /*30a0*/  ISETP.GE.AND P5, PT, R31, 0x12, PT ;  /* 0x000000121f00780c */ /* 0x000fe40003fa6270 */
[----:B0-----:R-:W-:Y:S02]  /*30b0*/  FSEL R68, R32, -INF , !P3 ;  /* 0xff80000020447808 */ /* 0x001fe40005800000 */
        /* <DEDUP_REMOVED lines=63> */
[----:B------:R-:W-:Y:S01]  /*34b0*/  IMAD.U32 R2, RZ, RZ, UR42 ;  /* 0x0000002aff027e24 */ /* 0x000fe2000f8e00ff */
[----:B------:R-:W-:Y:S04]  /*34c0*/  BSSY B0, `(.L_x_1266) ;  /* 0x0000013000007945 */ /* 0x000fe80003800000 */
[----:B------:R-:W-:-:S04]  /*34d0*/  IADD3 R5, -R2, UR43, R5 ;  /* 0x0000002b02057c10 */ /* 0x000fc8000fffe105 */
        /* <DEDUP_REMOVED lines=11> */
.L_x_1267:
[----:B------:R-:W-:Y:S02]  /*3590*/  ULDC UR4, c[0x0][0x9e4] ;  /* 0x0002790000047ab9 */ /* 0x000fe40000000800 */
[----:B------:R-:W-:-:S05]  /*35a0*/  IMAD.U32 R25, RZ, RZ, UR4 ;  /* 0x00000004ff197e24 */ /* 0x000fca000f8e00ff */
[----:B------:R-:W-:-:S13]  /*35b0*/  ISETP.NE.AND P6, PT, R25, 0x1, PT ;  /* 0x000000011900780c */ /* 0x000fda0003fc5270 */
[----:B------:R-:W0:Y:S02]  /*35c0*/  @P6 LDC.64 R28, c[0x0][0x9e8] ;  /* 0x00027a00ff1c6b82 */ /* 0x000e240000000a00 */
[----:B0-----:R-:W-:-:S05]  /*35d0*/  @P6 IMAD.HI.U32 R2, R5, R28, RZ ;  /* 0x0000001c05026227 */ /* 0x001fca00078e00ff */
[----:B------:R-:W-:-:S07]  /*35e0*/  @P6 SHF.R.U32.HI R5, RZ, R29, R2 ;  /* 0x0000001dff056219 */ /* 0x000fce0000011602 */
.L_x_1268:
[----:B------:R-:W-:Y:S05]  /*35f0*/  BSYNC B0 ;  /* 0x0000000000007941 */ /* 0x000fea0003800000 */
.L_x_1266:
[----:B------:R-:W-:-:S04]  /*3600*/  IMAD R2, R5, R25, -R30 ;  /* 0x0000001905027224 */ /* 0x000fc800078e0a1e */
[----:B------:R-:W-:-:S05]  /*3610*/  IMAD R2, R19, -0x2, R2 ;  /* 0xfffffffe13027824 */ /* 0x000fca00078e0202 */
[----:B------:R-:W-:Y:S02]  /*3620*/  VIADDMNMX R0, R2, R25, R0, PT ;  /* 0x0000001902007246 */ /* 0x000fe40003800100 */
[----:B------:R-:W-:-:S07]  /*3630*/  VIMNMX R3, R3, R2, !PT ;  /* 0x0000000203037248 */ /* 0x000fce0007fe0100 */
.L_x_1265:
        /* <DEDUP_REMOVED lines=25> */
[----:B------:R-:W-:Y:S02]  /*37d0*/  ISETP.GT.AND P1, PT, R3, 0x11, !P1 ;  /* 0x000000110300780c */ /* 0x000fe40004f24270 */
[----:B------:R-:W-:Y:S02]  /*37e0*/  FMNMX.FTZ R4, R78, R4, !PT ;  /* 0x000000044e047209 */ /* 0x000fe40007810000 */
[----:B------:R-:W-:-:S02]  /*37f0*/  ISETP.LT.OR P1, PT, R0, 0x12, P1 ;  /* 0x000000120000780c */ /* 0x000fc40000f21670 */
[----:B------:R-:W-:Y:S02]  /*3800*/  FMNMX.FTZ R4, R80, R4, !PT ;  /* 0x0000000450047209 */ /* 0x000fe40007810000 */
[----:B------:R-:W-:Y:S02]  /*3810*/  FSEL R25, R35, -INF , !P1 ;  /* 0xff80000023197808 */ /* 0x000fe40004800000 */
[----:B------:R-:W-:Y:S02]  /*3820*/  ISETP.NE.AND P1, PT, R33, RZ, PT ;  /* 0x000000ff2100720c */ /* 0x000fe40003f25270 */
[C---:B------:R-:W-:Y:S02]  /*3830*/  ISETP.GT.AND P2, PT, R3.reuse, 0x8, !P2 ;  /* 0x000000080300780c */ /* 0x040fe40005744270 */
[----:B------:R-:W-:Y:S02]  /*3840*/  ISETP.GT.AND P1, PT, R3, 0x18, !P1 ;  /* 0x000000180300780c */ /* 0x000fe40004f24270 */
[----:B------:R-:W-:-:S02]  /*3850*/  FMNMX.FTZ R4, R82, R4, !PT ;  /* 0x0000000452047209 */ /* 0x000fc40007810000 */
[C---:B------:R-:W-:Y:S02]  /*3860*/  ISETP.LT.OR P1, PT, R0.reuse, 0x19, P1 ;  /* 0x000000190000780c */ /* 0x040fe40000f21670 */
[----:B------:R-:W-:Y:S02]  /*3870*/  ISETP.LT.OR P2, PT, R0, 0x9, P2 ;  /* 0x000000090000780c */ /* 0x000fe40001741670 */
[----:B------:R-:W-:Y:S02]  /*3880*/  FSEL R26, R26, -INF , !P1 ;  /* 0xff8000001a1a7808 */ /* 0x000fe40004800000 */
[----:B------:R-:W-:Y:S02]  /*3890*/  ISETP.NE.AND P1, PT, R63, RZ, PT ;  /* 0x000000ff3f00720c */ /* 0x000fe40003f25270 */
[----:B------:R-:W-:Y:S02]  /*38a0*/  FMNMX.FTZ R4, R48, R4, !PT ;  /* 0x0000000430047209 */ /* 0x000fe40007810000 */
[----:B------:R-:W-:-:S02]  /*38b0*/  ISETP.GT.AND P1, PT, R3, 0x19, !P1 ;  /* 0x000000190300780c */ /* 0x000fc40004f24270 */
[----:B------:R-:W-:Y:S02]  /*38c0*/  FSEL R18, R18, -INF , !P2 ;  /* 0xff80000012127808 */ /* 0x000fe40005000000 */
[----:B------:R-:W-:Y:S02]  /*38d0*/  ISETP.LT.OR P1, PT, R0, 0x1a, P1 ;  /* 0x0000001a0000780c */ /* 0x000fe40000f21670 */
[----:B------:R-:W-:Y:S02]  /*38e0*/  ISETP.NE.AND P2, PT, R40, RZ, PT ;  /* 0x000000ff2800720c */ /* 0x000fe40003f45270 */
[----:B------:R-:W-:Y:S02]  /*38f0*/  FSEL R27, R39, -INF , !P1 ;  /* 0xff800000271b7808 */ /* 0x000fe40004800000 */
[----:B------:R-:W-:Y:S02]  /*3900*/  ISETP.NE.AND P1, PT, R37, RZ, PT ;  /* 0x000000ff2500720c */ /* 0x000fe40003f25270 */
[----:B------:R-:W-:-:S02]  /*3910*/  FMNMX.FTZ R4, R84, R4, !PT ;  /* 0x0000000454047209 */ /* 0x000fc40007810000 */
[C---:B------:R-:W-:Y:S02]  /*3920*/  ISETP.GT.AND P1, PT, R3.reuse, 0x20, !P1 ;  /* 0x000000200300780c */ /* 0x040fe40004f24270 */
[----:B------:R-:W-:Y:S02]  /*3930*/  FMNMX.FTZ R4, R52, R4, !PT ;  /* 0x0000000434047209 */ /* 0x000fe40007810000 */
[----:B------:R-:W-:Y:S02]  /*3940*/  ISETP.LT.OR P1, PT, R0, 0x21, P1 ;  /* 0x000000210000780c */ /* 0x000fe40000f21670 */
[----:B------:R-:W-:Y:S02]  /*3950*/  FMNMX.FTZ R32, R86, R4, !PT ;  /* 0x0000000456207209 */ /* 0x000fe40007810000 */
        /* <DEDUP_REMOVED lines=8> */
[----:B------:R-:W0:Y:S01]  /*39e0*/  SHFL.BFLY PT, R31, R32, 0x2, 0x1f ;  /* 0x0c401f00201f7f89 */ /* 0x000e2200000e0000 */
[----:B------:R-:W-:Y:S02]  /*39f0*/  ISETP.LT.OR P1, PT, R0, 0x1, P1 ;  /* 0x000000010000780c */ /* 0x000fe40000f21670 */
[----:B------:R-:W-:Y:S02]  /*3a00*/  ISETP.GT.AND P3, PT, R3, 0x30, !P3 ;  /* 0x000000300300780c */ /* 0x000fe40005f64270 */
[----:B------:R-:W-:Y:S02]  /*3a10*/  FSEL R2, R56, -INF , !P1 ;  /* 0xff80000038027808 */ /* 0x000fe40004800000 */
[----:B------:R-:W-:Y:S02]  /*3a20*/  ISETP.NE.AND P1, PT, R41, RZ, PT ;  /* 0x000000ff2900720c */ /* 0x000fe40003f25270 */
[C---:B------:R-:W-:Y:S02]  /*3a30*/  ISETP.GT.AND P4, PT, R3.reuse, 0x31, !P4 ;  /* 0x000000310300780c */ /* 0x040fe40006784270 */
[----:B------:R-:W-:-:S02]  /*3a40*/  ISETP.GT.AND P1, PT, R3, 0x28, !P1 ;  /* 0x000000280300780c */ /* 0x000fc40004f24270 */
[----:B------:R-:W-:Y:S02]  /*3a50*/  ISETP.GT.AND P5, PT, R3, 0x38, !P5 ;  /* 0x000000380300780c */ /* 0x000fe40006fa4270 */
[C---:B------:R-:W-:Y:S02]  /*3a60*/  ISETP.LT.OR P1, PT, R0.reuse, 0x29, P1 ;  /* 0x000000290000780c */ /* 0x040fe40000f21670 */
[C---:B------:R-:W-:Y:S02]  /*3a70*/  ISETP.LT.OR P2, PT, R0.reuse, 0x2a, P2 ;  /* 0x0000002a0000780c */ /* 0x040fe40001741670 */
[C---:B------:R-:W-:Y:S02]  /*3a80*/  ISETP.LT.OR P3, PT, R0.reuse, 0x31, P3 ;  /* 0x000000310000780c */ /* 0x040fe40001f61670 */
[C---:B------:R-:W-:Y:S02]  /*3a90*/  ISETP.LT.OR P4, PT, R0.reuse, 0x32, P4 ;  /* 0x000000320000780c */ /* 0x040fe40002781670 */
[----:B------:R-:W-:-:S02]  /*3aa0*/  ISETP.LT.OR P5, PT, R0, 0x39, P5 ;  /* 0x000000390000780c */ /* 0x000fc40002fa1670 */
[----:B0-----:R-:W-:Y:S02]  /*3ab0*/  FMNMX.FTZ R33, R32, R31, !PT ;  /* 0x0000001f20217209 */ /* 0x001fe40007810000 */
[----:B------:R-:W-:Y:S02]  /*3ac0*/  FMNMX.FTZ R31, R2, R5, !PT ;  /* 0x00000005021f7209 */ /* 0x000fe40007810000 */
[----:B------:R-:W-:Y:S01]  /*3ad0*/  R2UR UR4, R22 ;  /* 0x00000000160472ca */ /* 0x000fe200000e0000 */
[----:B------:R-:W0:Y:S01]  /*3ae0*/  SHFL.BFLY PT, R34, R33, 0x1, 0x1f ;  /* 0x0c201f0021227f89 */ /* 0x000e2200000e0000 */
[----:B------:R-:W-:-:S04]  /*3af0*/  FMNMX.FTZ R4, R18, R31, !PT ;  /* 0x0000001f12047209 */ /* 0x000fc80007810000 */
[----:B------:R-:W-:-:S04]  /*3b00*/  FMNMX.FTZ R31, R21, R4, !PT ;  /* 0x00000004151f7209 */ /* 0x000fc80007810000 */
[----:B------:R-:W-:-:S03]  /*3b10*/  FMNMX.FTZ R30, R24, R31, !PT ;  /* 0x0000001f181e7209 */ /* 0x000fc60007810000 */
[----:B------:R-:W-:Y:S01]  /*3b20*/  UISETP.NE.AND UP1, UPT, UR4, URZ, UPT ;  /* 0x0000003f0400728c */ /* 0x000fe2000bf25270 */
[----:B------:R-:W-:Y:S02]  /*3b30*/  FMNMX.FTZ R31, R25, R30, !PT ;  /* 0x0000001e191f7209 */ /* 0x000fe40007810000 */
[----:B------:R-:W-:Y:S02]  /*3b40*/  FSEL R30, R46, -INF , !P1 ;  /* 0xff8000002e1e7808 */ /* 0x000fe40004800000 */
[----:B------:R-:W-:-:S04]  /*3b50*/  FMNMX.FTZ R32, R26, R31, !PT ;  /* 0x0000001f1a207209 */ /* 0x000fc80007810000 */
[----:B------:R-:W-:Y:S02]  /*3b60*/  FMNMX.FTZ R31, R27, R32, !PT ;  /* 0x000000201b1f7209 */ /* 0x000fe40007810000 */
[----:B------:R-:W-:Y:S01]  /*3b70*/  @UP1 ULDC UR4, c[0x0][0x44c] ;  /* 0x0001130000041ab9 */ /* 0x000fe20000000800 */
[----:B0-----:R-:W-:Y:S01]  /*3b80*/  FMNMX.FTZ R4, R33, R34, !PT ;  /* 0x0000002221047209 */ /* 0x001fe20007810000 */
[----:B------:R-:W-:Y:S01]  /*3b90*/  UIMAD.WIDE.U32 UR4, UR61, UR4, URZ ;  /* 0x000000043d0472a5 */ /* 0x000fe2000f8e003f */
[----:B------:R-:W-:Y:S01]  /*3ba0*/  FMNMX.FTZ R32, R28, R31, !PT ;  /* 0x0000001f1c207209 */ /* 0x000fe20007810000 */
[----:B------:R-:W-:Y:S01]  /*3bb0*/  @UP1 ULDC UR11, c[0x0][0x450] ;  /* 0x00011400000b1ab9 */ /* 0x000fe20000000800 */
[C---:B------:R-:W-:Y:S01]  /*3bc0*/  FSETP.NEU.FTZ.AND P1, PT, R4.reuse, -INF , PT ;  /* 0xff8000000400780b */ /* 0x040fe20003f3d000 */
[----:B------:R-:W-:Y:S01]  /*3bd0*/  FMUL.FTZ R33, R4, UR6 ;  /* 0x0000000604217c20 */ /* 0x000fe20008410000 */
[----:B------:R-:W-:Y:S01]  /*3be0*/  FSEL R31, R47, -INF , !P2 ;  /* 0xff8000002f1f7808 */ /* 0x000fe20005000000 */
[----:B------:R-:W-:-:S03]  /*3bf0*/  @UP1 USHF.R.U32.HI UR10, URZ, UR11, UR5 ;  /* 0x0000000b3f0a1299 */ /* 0x000fc60008011605 */
[----:B------:R-:W-:Y:S01]  /*3c00*/  FSEL R35, R33, RZ, P1 ;  /* 0x000000ff21237208 */ /* 0x000fe20000800000 */
[----:B------:R-:W-:Y:S01]  /*3c10*/  UIADD3 UR41, UR41, UR10, URZ ;  /* 0x0000000a29297290 */ /* 0x000fe2000fffe03f */
[----:B------:R-:W-:Y:S02]  /*3c20*/  ISETP.GT.AND P1, PT, R3, 0x39, !P6 ;  /* 0x000000390300780c */ /* 0x000fe40007724270 */
[----:B------:R-:W-:Y:S01]  /*3c30*/  FMNMX.FTZ R3, R29, R32, !PT ;  /* 0x000000201d037209 */ /* 0x000fe20007810000 */
[--C-:B------:R-:W-:Y:S01]  /*3c40*/  FFMA.FTZ R36, R36, UR6, -R35.reuse ;  /* 0x0000000624247c23 */ /* 0x100fe20008010823 */
[----:B------:R-:W-:Y:S01]  /*3c50*/  FSEL R32, R50, -INF , !P3 ;  /* 0xff80000032207808 */ /* 0x000fe20005800000 */
[--C-:B------:R-:W-:Y:S01]  /*3c60*/  FFMA.FTZ R37, R60, UR6, -R35.reuse ;  /* 0x000000063c257c23 */ /* 0x100fe20008010823 */
[----:B------:R-:W-:Y:S01]  /*3c70*/  FMNMX.FTZ R34, R30, R3, !PT ;  /* 0x000000031e227209 */ /* 0x000fe20007810000 */
[----:B------:R0:W-:Y:S01]  /*3c80*/  MUFU.EX2 R196, R36 ;  /* 0x0000002400c47308 */ /* 0x0001e20000000800 */
[----:B------:R-:W-:Y:S01]  /*3c90*/  FSEL R33, R51, -INF , !P4 ;  /* 0xff80000033217808 */ /* 0x000fe20006000000 */
[--C-:B------:R-:W-:Y:S01]  /*3ca0*/  FFMA.FTZ R38, R64, UR6, -R35.reuse ;  /* 0x0000000640267c23 */ /* 0x100fe20008010823 */
[----:B------:R-:W-:Y:S01]  /*3cb0*/  FMNMX.FTZ R3, R31, R34, !PT ;  /* 0x000000221f037209 */ /* 0x000fe20007810000 */
[--C-:B------:R-:W-:Y:S01]  /*3cc0*/  FFMA.FTZ R39, R66, UR6, -R35.reuse ;  /* 0x0000000642277c23 */ /* 0x100fe20008010823 */
[----:B------:R-:W-:Y:S01]  /*3cd0*/  ISETP.LT.OR P1, PT, R0, 0x3a, P1 ;  /* 0x0000003a0000780c */ /* 0x000fe20000f21670 */
[--C-:B------:R-:W-:Y:S01]  /*3ce0*/  FFMA.FTZ R40, R68, UR6, -R35.reuse ;  /* 0x0000000644287c23 */ /* 0x100fe20008010823 */
[----:B------:R-:W-:Y:S01]  /*3cf0*/  FMNMX.FTZ R34, R32, R3, !PT ;  /* 0x0000000320227209 */ /* 0x000fe20007810000 */
[----:B------:R-:W1:Y:S01]  /*3d00*/  MUFU.EX2 R37, R37 ;  /* 0x0000002500257308 */ /* 0x000e620000000800 */
[----:B------:R-:W-:Y:S01]  /*3d10*/  FSEL R0, R54, -INF , !P5 ;  /* 0xff80000036007808 */ /* 0x000fe20006800000 */
[--C-:B------:R-:W-:Y:S01]  /*3d20*/  FFMA.FTZ R41, R70, UR6, -R35.reuse ;  /* 0x0000000646297c23 */ /* 0x100fe20008010823 */
        /* <DEDUP_REMOVED lines=12> */
[----:B------:R-:W-:Y:S01]  /*3df0*/  FFMA.FTZ R49, R84, UR6, -R35 ;  /* 0x0000000654317c23 */ /* 0x000fe20008010823 */
[----:B0-----:R-:W0:Y:S01]  /*3e00*/  SHFL.BFLY PT, R36, R3, 0x2, 0x1f ;  /* 0x0c401f0003247f89 */ /* 0x001e2200000e0000 */
[----:B------:R-:W2:Y:S01]  /*3e10*/  MUFU.EX2 R39, R39 ;  /* 0x0000002700277308 */ /* 0x000ea20000000800 */
[----:B-1----:R-:W-:Y:S01]  /*3e20*/  FADD.FTZ R53, R196, R37 ;  /* 0x00000025c4357221 */ /* 0x002fe20000010000 */
[----:B------:R-:W-:Y:S01]  /*3e30*/  F2FP.F16.F32.PACK_AB R196, R37, R196 ;  /* 0x000000c425c4723e */ /* 0x000fe200000000ff */
[----:B------:R-:W-:-:S05]  /*3e40*/  UIADD3 UR14, UR41, UR14, URZ ;  /* 0x0000000e290e7290 */ /* 0x000fca000fffe03f */
[----:B------:R-:W-:Y:S08]  /*3e50*/  MUFU.EX2 R40, R40 ;  /* 0x0000002800287308 */ /* 0x000ff00000000800 */
[----:B------:R-:W1:Y:S01]  /*3e60*/  MUFU.EX2 R41, R41 ;  /* 0x0000002900297308 */ /* 0x000e620000000800 */
[----:B--2---:R-:W-:Y:S02]  /*3e70*/  F2FP.F16.F32.PACK_AB R198, R39, R38 ;  /* 0x0000002627c6723e */ /* 0x004fe400000000ff */
[----:B0-----:R-:W-:-:S05]  /*3e80*/  FMNMX.FTZ R36, R3, R36, !PT ;  /* 0x0000002403247209 */ /* 0x001fca0007810000 */
        /* <DEDUP_REMOVED lines=9> */
[----:B------:R-:W-:-:S02]  /*3f20*/  FFMA.FTZ R35, R86, UR6, -R35 ;  /* 0x0000000656237c23 */ /* 0x000fc40008010823 */
[C---:B------:R-:W-:Y:S01]  /*3f30*/  FSETP.NEU.FTZ.AND P1, PT, R3.reuse, -INF , PT ;  /* 0xff8000000300780b */ /* 0x040fe20003f3d000 */
[----:B------:R-:W-:Y:S01]  /*3f40*/  FMUL.FTZ R50, R3, UR6 ;  /* 0x0000000603327c20 */ /* 0x000fe20008410000 */
[----:B------:R-:W-:Y:S04]  /*3f50*/  MUFU.EX2 R46, R46 ;  /* 0x0000002e002e7308 */ /* 0x000fe80000000800 */
[----:B------:R-:W-:Y:S02]  /*3f60*/  FSEL R51, R50, RZ, P1 ;  /* 0x000000ff32337208 */ /* 0x000fe40000800000 */
[----:B------:R-:W-:Y:S02]  /*3f70*/  PLOP3.LUT P1, PT, PT, PT, UP0, 0x40, 0x0 ;  /* 0x000000000000781c */ /* 0x000fe40003f2e808 */
        /* <DEDUP_REMOVED lines=8> */
[----:B------:R2:W-:Y:S01]  /*4000*/  MUFU.EX2 R199, R18 ;  /* 0x0000001200c77308 */ /* 0x0005e20000000800 */
[--C-:B------:R-:W-:Y:S01]  /*4010*/  FFMA.FTZ R27, R27, UR6, -R51.reuse ;  /* 0x000000061b1b7c23 */ /* 0x100fe20008010833 */
[--C-:B------:R-:W-:Y:S01]  /*4020*/  FFMA.FTZ R28, R28, UR6, -R51.reuse ;  /* 0x000000061c1c7c23 */ /* 0x100fe20008010833 */
[--C-:B------:R-:W-:Y:S01]  /*4030*/  FFMA.FTZ R29, R29, UR6, -R51.reuse ;  /* 0x000000061d1d7c23 */ /* 0x100fe20008010833 */
[--C-:B------:R-:W-:Y:S01]  /*4040*/  FFMA.FTZ R30, R30, UR6, -R51.reuse ;  /* 0x000000061e1e7c23 */ /* 0x100fe20008010833 */
[--C-:B------:R-:W-:Y:S01]  /*4050*/  FFMA.FTZ R31, R31, UR6, -R51.reuse ;  /* 0x000000061f1f7c23 */ /* 0x100fe20008010833 */
[--C-:B------:R-:W-:Y:S01]  /*4060*/  FFMA.FTZ R32, R32, UR6, -R51.reuse ;  /* 0x0000000620207c23 */ /* 0x100fe20008010833 */
[----:B------:R-:W-:Y:S01]  /*4070*/  FFMA.FTZ R33, R33, UR6, -R51 ;  /* 0x0000000621217c23 */ /* 0x000fe20008010833 */
[----:B------:R-:W-:Y:S01]  /*4080*/  MUFU.EX2 R2, R2 ;  /* 0x0000000200027308 */ /* 0x000fe20000000800 */
[----:B--2---:R-:W-:Y:S01]  /*4090*/  FADD.FTZ R18, R38, R53 ;  /* 0x0000003526127221 */ /* 0x004fe20000010000 */
[--C-:B------:R-:W-:Y:S01]  /*40a0*/  FFMA.FTZ R0, R0, UR6, -R51.reuse ;  /* 0x0000000600007c23 */ /* 0x100fe20008010833 */
[----:B------:R-:W-:Y:S01]  /*40b0*/  FFMA.FTZ R34, R34, UR6, -R51 ;  /* 0x0000000622227c23 */ /* 0x000fe20008010833 */
[----:B-1----:R-:W-:-:S02]  /*40c0*/  F2FP.F16.F32.PACK_AB R188, R45, R44 ;  /* 0x0000002c2dbc723e */ /* 0x002fc400000000ff */
[----:B0-----:R-:W-:Y:S02]  /*40d0*/  F2FP.F16.F32.PACK_AB R190, R47, R46 ;  /* 0x0000002e2fbe723e */ /* 0x001fe400000000ff */
[----:B------:R-:W0:Y:S08]  /*40e0*/  MUFU.EX2 R5, R5 ;  /* 0x0000000500057308 */ /* 0x000e300000000800 */
[----:B------:R1:W2:Y:S08]  /*40f0*/  MUFU.EX2 R50, R21 ;  /* 0x0000001500327308 */ /* 0x0002b00000000800 */
[----:B------:R-:W3:Y:S01]  /*4100*/  MUFU.EX2 R24, R24 ;  /* 0x0000001800187308 */ /* 0x000ee20000000800 */
[----:B-1----:R-:W-:Y:S01]  /*4110*/  FADD.FTZ R21, R39, R18 ;  /* 0x0000001227157221 */ /* 0x002fe20000010000 */
[----:B0-----:R-:W-:-:S03]  /*4120*/  F2FP.F16.F32.PACK_AB R197, R5, R2 ;  /* 0x0000000205c5723e */ /* 0x001fc600000000ff */
[----:B------:R-:W-:-:S03]  /*4130*/  FADD.FTZ R18, R40, R21 ;  /* 0x0000001528127221 */ /* 0x000fc60000010000 */
[----:B------:R-:W0:Y:S01]  /*4140*/  MUFU.EX2 R25, R25 ;  /* 0x0000001900197308 */ /* 0x000e220000000800 */
[----:B------:R-:W-:Y:S01]  /*4150*/  FADD.FTZ R21, R41, R18 ;  /* 0x0000001229157221 */ /* 0x000fe20000010000 */
[----:B------:R-:W-:-:S03]  /*4160*/  FADD.FTZ R18, R2, R5 ;  /* 0x0000000502127221 */ /* 0x000fc60000010000 */
[----:B------:R-:W-:Y:S01]  /*4170*/  FADD.FTZ R52, R42, R21 ;  /* 0x000000152a347221 */ /* 0x000fe20000010000 */
[----:B------:R-:W-:Y:S01]  /*4180*/  FADD.FTZ R21, R199, R18 ;  /* 0x00000012c7157221 */ /* 0x000fe20000010000 */
[C---:B--2---:R-:W-:Y:S01]  /*4190*/  F2FP.F16.F32.PACK_AB R199, R50.reuse, R199 ;  /* 0x000000c732c7723e */ /* 0x044fe200000000ff */
[----:B------:R-:W1:Y:S01]  /*41a0*/  MUFU.EX2 R26, R26 ;  /* 0x0000001a001a7308 */ /* 0x000e620000000800 */
[----:B------:R-:W-:Y:S01]  /*41b0*/  FADD.FTZ R53, R43, R52 ;  /* 0x000000342b357221 */ /* 0x000fe20000010000 */
[----:B------:R-:W-:-:S03]  /*41c0*/  FADD.FTZ R21, R50, R21 ;  /* 0x0000001532157221 */ /* 0x000fc60000010000 */
[----:B------:R-:W-:-:S03]  /*41d0*/  FADD.FTZ R18, R44, R53 ;  /* 0x000000352c127221 */ /* 0x000fc60000010000 */
[----:B------:R-:W2:Y:S01]  /*41e0*/  MUFU.EX2 R27, R27 ;  /* 0x0000001b001b7308 */ /* 0x000ea20000000800 */
[----:B------:R-:W-:Y:S01]  /*41f0*/  FADD.FTZ R53, R45, R18 ;  /* 0x000000122d357221 */ /* 0x000fe20000010000 */
[----:B---3--:R-:W-:Y:S01]  /*4200*/  FADD.FTZ R18, R24, R21 ;  /* 0x0000001518127221 */ /* 0x008fe20000010000 */
[C---:B0-----:R-:W-:Y:S02]  /*4210*/  F2FP.F16.F32.PACK_AB R193, R25.reuse, R24 ;  /* 0x0000001819c1723e */ /* 0x041fe400000000ff */
[----:B------:R-:W-:Y:S01]  /*4220*/  FADD.FTZ R52, R46, R53 ;  /* 0x000000352e347221 */ /* 0x000fe20000010000 */
[----:B------:R-:W-:Y:S02]  /*4230*/  FADD.FTZ R21, R25, R18 ;  /* 0x0000001219157221 */ /* 0x000fe40000010000 */
[----:B------:R-:W0:Y:S01]  /*4240*/  MUFU.EX2 R28, R28 ;  /* 0x0000001c001c7308 */ /* 0x000e220000000800 */
[----:B------:R-:W-:Y:S01]  /*4250*/  FADD.FTZ R37, R47, R52 ;  /* 0x000000342f257221 */ /* 0x000fe20000010000 */
[----:B-1----:R-:W-:-:S06]  /*4260*/  FADD.FTZ R18, R26, R21 ;  /* 0x000000151a127221 */ /* 0x002fcc0000010000 */
        /* <DEDUP_REMOVED lines=14> */
[----:B-1----:R-:W-:-:S07]  /*4350*/  FADD.FTZ R2, R32, R5 ;  /* 0x0000000520027221 */ /* 0x002fce0000010000 */
        /* <DEDUP_REMOVED lines=11> */
[----:B0-----:R-:W-:Y:S01]  /*4410*/  FADD.FTZ R38, R36, R37 ;  /* 0x0000002524267221 */ /* 0x001fe20000010000 */
[C---:B-1----:R-:W-:Y:S01]  /*4420*/  FADD.FTZ R5, R187.reuse, R2 ;  /* 0x00000002bb057221 */ /* 0x042fe20000010000 */
[----:B------:R-:W-:Y:S02]  /*4430*/  F2FP.F16.F32.PACK_AB R187, R187, R0 ;  /* 0x00000000bbbb723e */ /* 0x000fe400000000ff */
[C---:B--2---:R-:W-:Y:S01]  /*4440*/  FADD.FTZ R18, R35.reuse, R38 ;  /* 0x0000002623127221 */ /* 0x044fe20000010000 */
        /* <DEDUP_REMOVED lines=13> */
.L_x_1270:
[----:B------:R-:W-:Y:S02]  /*4520*/  ULDC UR15, c[0x0][0x9e4] ;  /* 0x00027900000f7ab9 */ /* 0x000fe40000000800 */
[----:B------:R-:W-:-:S11]  /*4530*/  UISETP.NE.AND UP0, UPT, UR15, 0x1, UPT ;  /* 0x000000010f00788c */ /* 0x000fd6000bf05270 */
[----:B------:R-:W-:Y:S02]  /*4540*/  @UP0 ULDC.64 UR4, c[0x0][0x9e8] ;  /* 0x00027a0000040ab9 */ /* 0x000fe40000000a00 */
[----:B------:R-:W-:-:S04]  /*4550*/  UIMAD.WIDE.U32 UR10, UR18, UR4, URZ ;  /* 0x00000004120a72a5 */ /* 0x000fc8000f8e003f */
[----:B------:R-:W-:-:S12]  /*4560*/  @UP0 USHF.R.U32.HI UR18, URZ, UR5, UR11 ;  /* 0x000000053f120299 */ /* 0x000fd8000801160b */
.L_x_1271:
[----:B------:R-:W-:-:S04]  /*4570*/  UIMAD UR15, UR18, UR15, UR15 ;  /* 0x0000000f120f72a4 */ /* 0x000fc8000f8e020f */
[----:B------:R-:W-:-:S04]  /*4580*/  UISETP.LT.AND UP0, UPT, UR14, UR15, UPT ;  /* 0x0000000f0e00728c */ /* 0x000fc8000bf01270 */
[----:B------:R-:W-:-:S12]  /*4590*/  USEL UR14, UR14, UR15, UP0 ;  /* 0x0000000f0e0e7287 */ /* 0x000fd80008000000 */
.L_x_1269:
[----:B------:R-:W-:Y:S01]  /*45a0*/  R2UR UR5, R201 ;  /* 0x00000000c90572ca */ /* 0x000fe200000e0000 */
[----:B------:R-:W-:Y:S01]  /*45b0*/  USHF.R.S32.HI UR4, URZ, 0x1f, UR14 ;  /* 0x0000001f3f047899 */ /* 0x000fe2000801140e */
[----:B------:R-:W-:Y:S01]  /*45c0*/  MOV R2, 0x3f800000 ;  /* 0x3f80000000027802 */ /* 0x000fe20000000f00 */
[----:B------:R-:W-:Y:S01]  /*45d0*/  IMAD.MOV.U32 R0, RZ, RZ, 0x3f800000 ;  /* 0x3f800000ff007424 */ /* 0x000fe200078e00ff */
[----:B------:R-:W-:Y:S01]  /*45e0*/  CS2R R150, SRZ ;  /* 0x0000000000967805 */ /* 0x000fe2000001ff00 */
        /* <DEDUP_REMOVED lines=70> */
[----:B------:R-:W-:Y:S01]  /*4a50*/  UMOV UR41, UR39 ;  /* 0x0000002700297c82 */ /* 0x000fe20008000000 */
[----:B------:R-:W-:Y:S01]  /*4a60*/  IMAD.MOV.U32 R220, RZ, RZ, R4 ;  /* 0x000000ffffdc7224 */ /* 0x000fe200078e0004 */
[----:B------:R-:W-:Y:S01]  /*4a70*/  UMOV UR4, UR38 ;  /* 0x0000002600047c82 */ /* 0x000fe20008000000 */
[----:B------:R-:W-:Y:S01]  /*4a80*/  IMAD.MOV.U32 R2, RZ, RZ, 0x3f800000 ;  /* 0x3f800000ff027424 */ /* 0x000fe200078e00ff */
[----:B------:R-:W-:Y:S01]  /*4a90*/  ULDC UR51, c[0x0][0x9e4] ;  /* 0x0002790000337ab9 */ /* 0x000fe20000000800 */
[----:B------:R-:W-:Y:S01]  /*4aa0*/  IMAD.MOV.U32 R151, RZ, RZ, RZ ;  /* 0x000000ffff977224 */ /* 0x000fe200078e00ff */
[----:B------:R-:W-:Y:S01]  /*4ab0*/  ULDC UR54, c[0x0][0x9dc] ;  /* 0x0002770000367ab9 */ /* 0x000fe20000000800 */
[----:B------:R-:W-:-:S05]  /*4ac0*/  ULDC UR5, c[0x0][0x9d8] ;  /* 0x0002760000057ab9 */ /* 0x000fca0000000800 */
.L_x_1291:
[----:B------:R-:W-:-:S04]  /*4ad0*/  UISETP.NE.AND UP0, UPT, UR4, 0x1, UPT ;  /* 0x000000010400788c */ /* 0x000fc8000bf05270 */
[----:B------:R-:W-:-:S04]  /*4ae0*/  USEL UR39, URZ, 0x1, UP0 ;  /* 0x000000013f277887 */ /* 0x000fc80008000000 */
[----:B------:R-:W-:Y:S01]  /*4af0*/  ULOP3.LUT UR39, UR41, UR39, URZ, 0x3c, !UPT ;  /* 0x0000002729277292 */ /* 0x000fe2000f8e3c3f */
[----:B------:R-:W-:Y:S11]  /*4b00*/  @!P0 BRA `(.L_x_1273) ;  /* 0x0000000000048947 */ /* 0x000ff60003800000 */
[----:B------:R-:W-:Y:S01]  /*4b10*/  BPT.TRAP 0x1 ;  /* 0x000000040000795c */ /* 0x000fe20000300000 */
.L_x_1273:
        /* <DEDUP_REMOVED lines=9> */
.L_x_1274:
[----:B-1----:R-:W-:Y:S05]  /*4bb0*/  @P1 BRA `(.L_x_1275) ;  /* 0x0000000000081947 */ /* 0x002fea0003800000 */
[----:B------:R-:W1:Y:S02]  /*4bc0*/  SYNCS.PHASECHK.TRANS64.TRYWAIT P1, [UR7+0x30830], R3 ;  /* 0x03083003ff0075a7 */ /* 0x000e640008020147 */
[----:B-1----:R-:W-:Y:S05]  /*4bd0*/  @!P1 BRA `(.L_x_1276) ;  /* 0x0000011800a89947 */ /* 0x002fea0003800000 */
.L_x_1275:
[----:B------:R-:W-:Y:S01]  /*4be0*/  R2UR UR6, R20 ;  /* 0x00000000140672ca */ /* 0x000fe200000e0000 */
[----:B------:R-:W-:Y:S01]  /*4bf0*/  WARPGROUP.ARRIVE ;  /* 0x00000000000079c5 */ /* 0x000fe20000000000 */
[----:B------:R-:W-:Y:S01]  /*4c00*/  R2UR UR44, R16 ;  /* 0x00000000102c72ca */ /* 0x000fe200000e0000 */
[----:B------:R-:W-:Y:S01]  /*4c10*/  UMOV UR47, 0x40000040 ;  /* 0x40000040002f7882 */ /* 0x000fe20000000000 */
[----:B------:R-:W-:Y:S01]  /*4c20*/  R2UR UR45, R17 ;  /* 0x00000000112d72ca */ /* 0x000fe200000e0000 */
[----:B------:R-:W-:Y:S01]  /*4c30*/  UMOV UR11, 0x40000040 ;  /* 0x40000040000b7882 */ /* 0x000fe20000000000 */
[----:B------:R-:W-:Y:S01]  /*4c40*/  UMOV UR15, 0x40000040 ;  /* 0x40000040000f7882 */ /* 0x000fe20000000000 */
[----:B------:R-:W-:Y:S01]  /*4c50*/  UMOV UR19, 0x40000040 ;  /* 0x4000004000137882 */ /* 0x000fe20000000000 */
[----:B------:R-:W-:Y:S01]  /*4c60*/  UMOV UR23, 0x40000040 ;  /* 0x4000004000177882 */ /* 0x000fe20000000000 */
[----:B------:R-:W-:Y:S01]  /*4c70*/  UMOV UR27, 0x40000040 ;  /* 0x40000040001b7882 */ /* 0x000fe20000000000 */
[----:B------:R-:W-:Y:S01]  /*4c80*/  UMOV UR31, 0x40000040 ;  /* 0x40000040001f7882 */ /* 0x000fe20000000000 */
[----:B------:R-:W-:Y:S01]  /*4c90*/  UMOV UR35, 0x40000040 ;  /* 0x4000004000237882 */ /* 0x000fe20000000000 */
[-C--:B------:R-:W-:Y:S01]  /*4ca0*/  FMUL.FTZ R24, R24, R0.reuse ;  /* 0x0000000018187220 */ /* 0x080fe20000410000 */
[----:B------:R-:W-:Y:S01]  /*4cb0*/  ULEA UR6, UR38, UR6, 0xb ;  /* 0x0000000626067291 */ /* 0x000fe2000f8e583f */
[-C--:B------:R-:W-:Y:S01]  /*4cc0*/  FMUL.FTZ R25, R25, R0.reuse ;  /* 0x0000000019197220 */ /* 0x080fe20000410000 */
[-C--:B------:R-:W-:Y:S01]  /*4cd0*/  FMUL.FTZ R28, R28, R0.reuse ;  /* 0x000000001c1c7220 */ /* 0x080fe20000410000 */
[-C--:B------:R-:W-:Y:S01]  /*4ce0*/  FMUL.FTZ R29, R29, R0.reuse ;  /* 0x000000001d1d7220 */ /* 0x080fe20000410000 */
[----:B------:R-:W-:Y:S01]  /*4cf0*/  UIADD3 UR10, UR6, 0x400, URZ ;  /* 0x00000400060a7890 */ /* 0x000fe2000fffe03f */
[-C--:B------:R-:W-:Y:S01]  /*4d00*/  FMUL.FTZ R32, R32, R0.reuse ;  /* 0x0000000020207220 */ /* 0x080fe20000410000 */
[----:B------:R-:W-:Y:S01]  /*4d10*/  UIADD3 UR14, UR6, 0x402, URZ ;  /* 0x00000402060e7890 */ /* 0x000fe2000fffe03f */
[-C--:B------:R-:W-:Y:S01]  /*4d20*/  FMUL.FTZ R33, R33, R0.reuse ;  /* 0x0000000021217220 */ /* 0x080fe20000410000 */
[----:B------:R-:W-:Y:S01]  /*4d30*/  UMOV UR46, UR6 ;  /* 0x00000006002e7c82 */ /* 0x000fe20008000000 */
[----:B------:R-:W-:Y:S01]  /*4d40*/  UIADD3 UR18, UR6, 0x404, URZ ;  /* 0x0000040406127890 */ /* 0x000fe2000fffe03f */
[----:B------:R-:W-:Y:S01]  /*4d50*/  HGMMA.64x64x16.F32 R152, gdesc[UR44], RZ, !UPT, gsb0 ;  /* 0x00e000002c9879f0 */ /* 0x000fe2000c0008ff */
[----:B------:R-:W-:Y:S01]  /*4d60*/  R2UR UR44, R14 ;  /* 0x000000000e2c72ca */ /* 0x000fe200000e0000 */
[----:B------:R-:W-:Y:S01]  /*4d70*/  UIADD3 UR46, UR6, 0x2, URZ ;  /* 0x00000002062e7890 */ /* 0x000fe2000fffe03f */
[----:B------:R-:W-:Y:S01]  /*4d80*/  R2UR UR45, R15 ;  /* 0x000000000f2d72ca */ /* 0x000fe200000e0000 */
        /* <DEDUP_REMOVED lines=203> */
.L_x_1277:
[----:B------:R-:W-:Y:S01]  /*5a40*/  ULEA UR14, UR4, UR40, 0x3 ;  /* 0x00000028040e7291 */ /* 0x000fe2000f8e183f */
[----:B------:R-:W-:-:S04]  /*5a50*/  MOV R0, UR41 ;  /* 0x0000002900007c02 */ /* 0x000fc80008000f00 */
[----:B------:R-:W-:-:S04]  /*5a60*/  SHF.L.U32 R0, R0, 0x1f, RZ ;  /* 0x0000001f00007819 */ /* 0x000fc800000006ff */
[----:B------:R2:W3:Y:S01]  /*5a70*/  SYNCS.PHASECHK.TRANS64.TRYWAIT P1, [UR14+0x30850], R0 ;  /* 0x03085000ff0075a7 */ /* 0x0004e2000802014e */
[----:B------:R-:W-:Y:S05]  /*5a80*/  @!P0 BRA `(.L_x_1278) ;  /* 0x0000000000048947 */ /* 0x000fea0003800000 */
[----:B------:R-:W-:Y:S01]  /*5a90*/  BPT.TRAP 0x1 ;  /* 0x000000040000795c */ /* 0x000fe20000300000 */
.L_x_1278:
[----:B---3--:R-:W-:Y:S05]  /*5aa0*/  @P1 BRA `(.L_x_1279) ;  /* 0x0000000000081947 */ /* 0x008fea0003800000 */
[----:B------:R-:W3:Y:S02]  /*5ab0*/  SYNCS.PHASECHK.TRANS64.TRYWAIT P1, [UR14+0x30850], R0 ;  /* 0x03085000ff0075a7 */ /* 0x000ee4000802014e */
[----:B---3--:R-:W-:Y:S05]  /*5ac0*/  @!P1 BRA `(.L_x_1280) ;  /* 0x0000010c00049947 */ /* 0x008fea0003800000 */
.L_x_1279:
        /* <DEDUP_REMOVED lines=30> */
.L_x_1281:
[----:B------:R-:W-:Y:S01]  /*5cb0*/  R2UR UR4, R22 ;  /* 0x00000000160472ca */ /* 0x000fe200000e0000 */
[----:B------:R-:W3:Y:S01]  /*5cc0*/  S2UR UR6, SR_CgaCtaId ;  /* 0x00000000000679c3 */ /* 0x000ee20000008800 */
[----:B------:R-:W-:Y:S01]  /*5cd0*/  FMUL.FTZ R191, R169, UR5 ;  /* 0x00000005a9bf7c20 */ /* 0x000fe20008410000 */
[----:B------:R-:W-:Y:S02]  /*5ce0*/  VIADD R169, R200, UR61 ;  /* 0x0000003dc8a97c36 */ /* 0x000fe40008000000 */
[----:B------:R-:W-:Y:S01]  /*5cf0*/  FMUL.FTZ R186, R156, UR5 ;  /* 0x000000059cba7c20 */ /* 0x000fe20008410000 */
[----:B-1----:R-:W-:Y:S01]  /*5d00*/  FMUL.FTZ R4, R153, UR5 ;  /* 0x0000000599047c20 */ /* 0x002fe20008410000 */
[----:B------:R-:W-:Y:S01]  /*5d10*/  FMUL.FTZ R156, R163, UR5 ;  /* 0x00000005a39c7c20 */ /* 0x000fe20008410000 */
[----:B------:R-:W-:Y:S01]  /*5d20*/  UIADD3 UR7, UR7, 0x30840, URZ ;  /* 0x0003084007077890 */ /* 0x000fe2000fffe03f */
[----:B------:R-:W-:Y:S01]  /*5d30*/  FMUL.FTZ R153, R158, UR5 ;  /* 0x000000059e997c20 */ /* 0x000fe20008410000 */
[----:B------:R-:W-:Y:S01]  /*5d40*/  FMUL.FTZ R163, R178, UR5 ;  /* 0x00000005b2a37c20 */ /* 0x000fe20008410000 */
[----:B------:R-:W-:Y:S01]  /*5d50*/  FMUL.FTZ R158, R167, UR5 ;  /* 0x00000005a79e7c20 */ /* 0x000fe20008410000 */
[----:B------:R-:W-:-:S02]  /*5d60*/  IMAD.SHL.U32 R178, R221, 0x40, RZ ;  /* 0x00000040ddb27824 */ /* 0x000fc400078e00ff */
[----:B------:R-:W-:Y:S01]  /*5d70*/  FMUL.FTZ R184, R152, UR5 ;  /* 0x0000000598b87c20 */ /* 0x000fe20008410000 */
[----:B------:R-:W-:Y:S01]  /*5d80*/  UISETP.NE.AND UP1, UPT, UR4, URZ, UPT ;  /* 0x0000003f0400728c */ /* 0x000fe2000bf25270 */
[----:B------:R-:W-:Y:S01]  /*5d90*/  FMUL.FTZ R152, R155, UR5 ;  /* 0x000000059b987c20 */ /* 0x000fe20008410000 */
[----:B------:R-:W-:Y:S01]  /*5da0*/  UISETP.NE.AND UP0, UPT, UR60, URZ, UPT ;  /* 0x0000003f3c00728c */ /* 0x000fe2000bf05270 */
[----:B------:R-:W-:Y:S01]  /*5db0*/  FMUL.FTZ R188, R160, UR5 ;  /* 0x00000005a0bc7c20 */ /* 0x000fe20008410000 */
[----:B0-2---:R-:W-:Y:S01]  /*5dc0*/  FMUL.FTZ R0, R154, UR5 ;  /* 0x000000059a007c20 */ /* 0x005fe20008410000 */
[----:B------:R-:W-:Y:S01]  /*5dd0*/  FMUL.FTZ R185, R157, UR5 ;  /* 0x000000059db97c20 */ /* 0x000fe20008410000 */
[----:B------:R-:W-:Y:S01]  /*5de0*/  PLOP3.LUT P1, PT, PT, PT, UP1, 0x80, 0x0 ;  /* 0x000000000000781c */ /* 0x000fe20003f2f018 */
[----:B------:R-:W-:Y:S01]  /*5df0*/  FMUL.FTZ R187, R161, UR5 ;  /* 0x00000005a1bb7c20 */ /* 0x000fe20008410000 */
[----:B------:R-:W-:Y:S01]  /*5e00*/  PLOP3.LUT P2, PT, PT, PT, UP1, 0x80, 0x0 ;  /* 0x000000000000781c */ /* 0x000fe20003f4f018 */
[----:B------:R-:W-:Y:S01]  /*5e10*/  FMUL.FTZ R155, R162, UR5 ;  /* 0x00000005a29b7c20 */ /* 0x000fe20008410000 */
        /* <DEDUP_REMOVED lines=19> */
[----:B------:R-:W0:Y:S01]  /*5f50*/  SHFL.IDX PT, R167, R169, RZ, 0x1c1f ;  /* 0x001c1fffa9a77589 */ /* 0x000e2200000e0000 */
[----:B------:R-:W-:Y:S01]  /*5f60*/  FMUL.FTZ R175, R177, UR5 ;  /* 0x00000005b1af7c20 */ /* 0x000fe20008410000 */
[----:B------:R-:W-:Y:S01]  /*5f70*/  FMUL.FTZ R174, R180, UR5 ;  /* 0x00000005b4ae7c20 */ /* 0x000fe20008410000 */
[----:B------:R-:W-:Y:S01]  /*5f80*/  FMUL.FTZ R179, R181, UR5 ;  /* 0x00000005b5b37c20 */ /* 0x000fe20008410000 */
[----:B------:R-:W-:Y:S01]  /*5f90*/  FMUL.FTZ R165, R182, UR5 ;  /* 0x00000005b6a57c20 */ /* 0x000fe20008410000 */
[----:B------:R-:W-:Y:S01]  /*5fa0*/  FMUL.FTZ R166, R183, UR5 ;  /* 0x00000005b7a67c20 */ /* 0x000fe20008410000 */
[----:B------:R-:W-:Y:S01]  /*5fb0*/  IMAD R2, R19, -0x2, R2 ;  /* 0xfffffffe13027824 */ /* 0x000fe200078e0202 */
[----:B------:R-:W-:Y:S01]  /*5fc0*/  PLOP3.LUT P1, PT, PT, PT, UP0, 0x40, 0x0 ;  /* 0x000000000000781c */ /* 0x000fe20003f2e808 */
[----:B------:R-:W-:Y:S01]  /*5fd0*/  IMAD.U32 R3, RZ, RZ, UR42 ;  /* 0x0000002aff037e24 */ /* 0x000fe2000f8e00ff */
[----:B------:R-:W-:Y:S01]  /*5fe0*/  SYNCS.ARRIVE.TRANS64.RED.A1T0 RZ, [UR7], RZ ;  /* 0x000000ffffff79a7 */ /* 0x000fe20008100407 */
[----:B------:R-:W-:Y:S01]  /*5ff0*/  UMOV UR7, UR54 ;  /* 0x0000003600077c82 */ /* 0x000fe20008000000 */
[----:B------:R-:W1:Y:S01]  /*6000*/  MUFU.TANH R184, R184 ;  /* 0x000000b800b87308 */ /* 0x000e620000002400 */
[----:B------:R-:W-:Y:S01]  /*6010*/  ULOP3.LUT UR4, URZ, UR7, URZ, 0x33, !UPT ;  /* 0x000000073f047292 */ /* 0x000fe2000f8e333f */
[----:B------:R-:W-:Y:S01]  /*6020*/  IADD3 R2, -R3, UR43, R2 ;  /* 0x0000002b03027c10 */ /* 0x000fe2000fffe102 */
[----:B------:R-:W-:-:S04]  /*6030*/  ULDC UR6, c[0x0][0x9e0] ;  /* 0x0002780000067ab9 */ /* 0x000fc80000000800 */
[C---:B------:R-:W-:Y:S01]  /*6040*/  VIADD R180, R2.reuse, UR4 ;  /* 0x0000000402b47c36 */ /* 0x040fe20008000000 */
[----:B------:R-:W2:Y:S01]  /*6050*/  MUFU.TANH R4, R4 ;  /* 0x0000000400047308 */ /* 0x000ea20000002400 */
[----:B------:R-:W-:-:S04]  /*6060*/  VIADD R177, R2, UR6 ;  /* 0x0000000602b17c36 */ /* 0x000fc80008000000 */
[----:B0-----:R-:W-:Y:S01]  /*6070*/  IMAD.IADD R181, R177, 0x1, R167 ;  /* 0x00000001b1b57824 */ /* 0x001fe200078e02a7 */
[----:B------:R-:W-:Y:S02]  /*6080*/  IADD3 R182, R180, R167, RZ ;  /* 0x000000a7b4b67210 */ /* 0x000fe40007ffe0ff */
[----:B------:R-:W0:Y:S08]  /*6090*/  MUFU.TANH R0, R0 ;  /* 0x0000000000007308 */ /* 0x000e300000002400 */
        /* <DEDUP_REMOVED lines=30> */
[----:B------:R-:W-:Y:S01]  /*6280*/  IMAD.U32 R2, RZ, RZ, UR42 ;  /* 0x0000002aff027e24 */ /* 0x000fe2000f8e00ff */
[----:B------:R-:W-:Y:S04]  /*6290*/  BSSY B0, `(.L_x_1283) ;  /* 0x0000011000007945 */ /* 0x000fe80003800000 */
[----:B------:R-:W-:-:S04]  /*62a0*/  IADD3 R167, -R2, UR43, R167 ;  /* 0x0000002b02a77c10 */ /* 0x000fc8000fffe1a7 */
        /* <DEDUP_REMOVED lines=10> */
.L_x_1284:
[----:B------:R-:W-:-:S05]  /*6350*/  IMAD.U32 R168, RZ, RZ, UR51 ;  /* 0x00000033ffa87e24 */ /* 0x000fca000f8e00ff */
[----:B------:R-:W-:-:S13]  /*6360*/  ISETP.NE.AND P1, PT, R168, 0x1, PT ;  /* 0x00000001a800780c */ /* 0x000fda0003f25270 */
[----:B------:R-:W1:Y:S02]  /*6370*/  @P1 LDC.64 R2, c[0x0][0x9e8] ;  /* 0x00027a00ff021b82 */ /* 0x000e640000000a00 */
[----:B-1----:R-:W-:-:S05]  /*6380*/  @P1 IMAD.HI.U32 R2, R167, R2, RZ ;  /* 0x00000002a7021227 */ /* 0x002fca00078e00ff */
[----:B------:R-:W-:-:S07]  /*6390*/  @P1 SHF.R.U32.HI R167, RZ, R3, R2 ;  /* 0x00000003ffa71219 */ /* 0x000fce0000011602 */
.L_x_1285:
[----:B------:R-:W-:Y:S05]  /*63a0*/  BSYNC B0 ;  /* 0x0000000000007941 */ /* 0x000fea0003800000 */
.L_x_1283:
[----:B------:R-:W-:-:S04]  /*63b0*/  IMAD R2, R167, R168, -R178 ;  /* 0x000000a8a7027224 */ /* 0x000fc800078e0ab2 */
[----:B------:R-:W-:-:S05]  /*63c0*/  IMAD R2, R19, -0x2, R2 ;  /* 0xfffffffe13027824 */ /* 0x000fca00078e0202 */
[----:B------:R-:W-:Y:S02]  /*63d0*/  VIADDMNMX R181, R2, R168, R181, PT ;  /* 0x000000a802b57246 */ /* 0x000fe400038001b5 */
[----:B------:R-:W-:-:S07]  /*63e0*/  VIMNMX R182, R182, R2, !PT ;  /* 0x00000002b6b67248 */ /* 0x000fce0007fe0100 */
.L_x_1282:
        /* <DEDUP_REMOVED lines=8> */
[----:B------:R-:W-:Y:S02]  /*6470*/  ISETP.GT.AND P4, PT, R182, 0x18, P1 ;  /* 0x00000018b600780c */ /* 0x000fe40000f84270 */
[----:B------:R-:W-:Y:S02]  /*6480*/  FSEL R167, R184, -INF , !P5 ;  /* 0xff800000b8a77808 */ /* 0x000fe40006800000 */
[----:B------:R-:W-:Y:S02]  /*6490*/  ISETP.LT.OR P4, PT, R181, 0x19, P4 ;  /* 0x00000019b500780c */ /* 0x000fe40002781670 */
[C---:B------:R-:W-:Y:S02]  /*64a0*/  ISETP.GT.AND P6, PT, R182.reuse, 0x8, P1 ;  /* 0x00000008b600780c */ /* 0x040fe40000fc4270 */
[----:B------:R-:W-:-:S02]  /*64b0*/  ISETP.GT.AND P2, PT, R182, 0x9, P1 ;  /* 0x00000009b600780c */ /* 0x000fc40000f44270 */
[C---:B------:R-:W-:Y:S01]  /*64c0*/  ISETP.GT.AND P3, PT, R182.reuse, 0x10, P1 ;  /* 0x00000010b600780c */ /* 0x040fe20000f64270 */
[--C-:B-1----:R-:W-:Y:S01]  /*64d0*/  IMAD.IADD R177, R177, 0x1, R2.reuse ;  /* 0x00000001b1b17824 */ /* 0x102fe200078e0202 */
[----:B------:R-:W-:Y:S01]  /*64e0*/  ISETP.GT.AND P5, PT, R182, 0x11, P1 ;  /* 0x00000011b600780c */ /* 0x000fe20000fa4270 */
[----:B------:R-:W-:Y:S01]  /*64f0*/  IMAD.IADD R180, R180, 0x1, R2 ;  /* 0x00000001b4b47824 */ /* 0x000fe200078e0202 */
[----:B0-----:R-:W-:Y:S02]  /*6500*/  FSEL R190, R190, -INF , !P4 ;  /* 0xff800000bebe7808 */ /* 0x001fe40006000000 */
        /* <DEDUP_REMOVED lines=37> */
[----:B------:R-:W-:Y:S01]  /*6760*/  IMAD.U32 R179, RZ, RZ, UR42 ;  /* 0x0000002affb37e24 */ /* 0x000fe2000f8e00ff */
[----:B------:R-:W-:Y:S04]  /*6770*/  BSSY B0, `(.L_x_1287) ;  /* 0x0000011000007945 */ /* 0x000fe80003800000 */
[----:B------:R-:W-:-:S04]  /*6780*/  IADD3 R179, -R179, UR43, R2 ;  /* 0x0000002bb3b37c10 */ /* 0x000fc8000fffe102 */
[----:B------:R-:W-:-:S13]  /*6790*/  ISETP.GT.AND P2, PT, R179, -0x1, PT ;  /* 0xffffffffb300780c */ /* 0x000fda0003f44270 */
[----:B------:R-:W-:Y:S05]  /*67a0*/  @P2 BRA `(.L_x_1288) ;  /* 0x0000000000202947 */ /* 0x000fea0003800000 */
[----:B------:R-:W-:Y:S02]  /*67b0*/  MOV R4, UR51 ;  /* 0x0000003300047c02 */ /* 0x000fe40008000f00 */
[----:B------:R-:W-:Y:S02]  /*67c0*/  LOP3.LUT R179, RZ, R179, RZ, 0x33, !PT ;  /* 0x000000b3ffb37212 */ /* 0x000fe400078e33ff */
[----:B------:R-:W-:-:S13]  /*67d0*/  ISETP.NE.AND P2, PT, R4, 0x1, PT ;  /* 0x000000010400780c */ /* 0x000fda0003f45270 */
[----:B------:R-:W0:Y:S02]  /*67e0*/  @P2 LDC.64 R2, c[0x0][0x9e8] ;  /* 0x00027a00ff022b82 */ /* 0x000e240000000a00 */
[----:B0-----:R-:W-:-:S05]  /*67f0*/  @P2 IMAD.HI.U32 R2, R179, R2, RZ ;  /* 0x00000002b3022227 */ /* 0x001fca00078e00ff */
[----:B------:R-:W-:-:S04]  /*6800*/  @P2 SHF.R.U32.HI R179, RZ, R3, R2 ;  /* 0x00000003ffb32219 */ /* 0x000fc80000011602 */
[----:B------:R-:W-:Y:S01]  /*6810*/  LOP3.LUT R179, RZ, R179, RZ, 0x33, !PT ;  /* 0x000000b3ffb37212 */ /* 0x000fe200078e33ff */
[----:B------:R-:W-:Y:S06]  /*6820*/  BRA `(.L_x_1289) ;  /* 0x0000000000147947 */ /* 0x000fec0003800000 */
.L_x_1288:
[----:B------:R-:W-:-:S05]  /*6830*/  IMAD.U32 R4, RZ, RZ, UR51 ;  /* 0x00000033ff047e24 */ /* 0x000fca000f8e00ff */
[----:B------:R-:W-:-:S13]  /*6840*/  ISETP.NE.AND P2, PT, R4, 0x1, PT ;  /* 0x000000010400780c */ /* 0x000fda0003f45270 */
[----:B------:R-:W0:Y:S02]  /*6850*/  @P2 LDC.64 R2, c[0x0][0x9e8] ;  /* 0x00027a00ff022b82 */ /* 0x000e240000000a00 */
[----:B0-----:R-:W-:-:S05]  /*6860*/  @P2 IMAD.HI.U32 R2, R179, R2, RZ ;  /* 0x00000002b3022227 */ /* 0x001fca00078e00ff */
[----:B------:R-:W-:-:S07]  /*6870*/  @P2 SHF.R.U32.HI R179, RZ, R3, R2 ;  /* 0x00000003ffb32219 */ /* 0x000fce0000011602 */
.L_x_1289:
[----:B------:R-:W-:Y:S05]  /*6880*/  BSYNC B0 ;  /* 0x0000000000007941 */ /* 0x000fea0003800000 */
.L_x_1287:
[----:B------:R-:W-:-:S04]  /*6890*/  IMAD R178, R179, R4, -R178 ;  /* 0x00000004b3b27224 */ /* 0x000fc800078e0ab2 */
[----:B------:R-:W-:-:S05]  /*68a0*/  IMAD R178, R19, -0x2, R178 ;  /* 0xfffffffe13b27824 */ /* 0x000fca00078e02b2 */
[----:B------:R-:W-:Y:S02]  /*68b0*/  VIADDMNMX R177, R178, R4, R177, PT ;  /* 0x00000004b2b17246 */ /* 0x000fe400038001b1 */
[----:B------:R-:W-:-:S07]  /*68c0*/  VIMNMX R180, R180, R178, !PT ;  /* 0x000000b2b4b47248 */ /* 0x000fce0007fe0100 */
.L_x_1286:
[----:B------:R-:W-:Y:S01]  /*68d0*/  FMNMX.FTZ R3, R167, R220, !PT ;  /* 0x000000dca7037209 */ /* 0x000fe20007810000 */
[----:B------:R-:W-:Y:S01]  /*68e0*/  ULDC UR6, c[0x0][0x988] ;  /* 0x0002620000067ab9 */ /* 0x000fe20000000800 */
[----:B------:R-:W-:Y:S02]  /*68f0*/  ISETP.GT.AND P3, PT, R180, RZ, P1 ;  /* 0x000000ffb400720c */ /* 0x000fe40000f64270 */
        /* <DEDUP_REMOVED lines=45> */
[----:B------:R-:W-:Y:S02]  /*6bd0*/  FSEL R2, R0, -INF , !P3 ;  /* 0xff80000000027808 */ /* 0x000fe40005800000 */
[C---:B------:R-:W-:Y:S01]  /*6be0*/  ISETP.GT.AND P3, PT, R180.reuse, 0x20, P1 ;  /* 0x00000020b400780c */ /* 0x040fe20000f64270 */
[----:B------:R-:W0:Y:S01]  /*6bf0*/  SHFL.BFLY PT, R4, R3, 0x1, 0x1f ;  /* 0x0c201f0003047f89 */ /* 0x000e2200000e0000 */
[----:B------:R-:W-:-:S02]  /*6c00*/  ISETP.GT.AND P2, PT, R180, 0x30, P1 ;  /* 0x00000030b400780c */ /* 0x000fc40000f44270 */
[C---:B------:R-:W-:Y:S02]  /*6c10*/  ISETP.LT.OR P3, PT, R177.reuse, 0x21, P3 ;  /* 0x00000021b100780c */ /* 0x040fe40001f61670 */
[----:B------:R-:W-:Y:S02]  /*6c20*/  ISETP.LT.OR P6, PT, R177, 0x2a, P6 ;  /* 0x0000002ab100780c */ /* 0x000fe400037c1670 */
[----:B------:R-:W-:Y:S02]  /*6c30*/  FSEL R159, R159, -INF , !P3 ;  /* 0xff8000009f9f7808 */ /* 0x000fe40005800000 */
[----:B------:R-:W-:Y:S02]  /*6c40*/  ISETP.GT.AND P5, PT, R180, 0x31, P1 ;  /* 0x00000031b400780c */ /* 0x000fe40000fa4270 */
[----:B------:R-:W-:Y:S02]  /*6c50*/  ISETP.LT.OR P2, PT, R177, 0x31, P2 ;  /* 0x00000031b100780c */ /* 0x000fe40001741670 */
[----:B------:R-:W-:-:S02]  /*6c60*/  FSEL R162, R162, -INF , !P6 ;  /* 0xff800000a2a27808 */ /* 0x000fc40007000000 */
[----:B------:R-:W-:Y:S02]  /*6c70*/  ISETP.LT.OR P5, PT, R177, 0x32, P5 ;  /* 0x00000032b100780c */ /* 0x000fe40002fa1670 */
[----:B------:R-:W-:Y:S02]  /*6c80*/  FSEL R163, R163, -INF , !P2 ;  /* 0xff800000a3a37808 */ /* 0x000fe40005000000 */
[----:B------:R-:W-:Y:S02]  /*6c90*/  FSEL R164, R164, -INF , !P5 ;  /* 0xff800000a4a47808 */ /* 0x000fe40006800000 */
[----:B0-----:R-:W-:Y:S02]  /*6ca0*/  FMNMX.FTZ R4, R3, R4, !PT ;  /* 0x0000000403047209 */ /* 0x001fe40007810000 */
[----:B------:R-:W-:Y:S02]  /*6cb0*/  FMNMX.FTZ R3, R2, R21, !PT ;  /* 0x0000001502037209 */ /* 0x000fe40007810000 */
[----:B------:R-:W-:-:S02]  /*6cc0*/  FSETP.NEU.FTZ.AND P3, PT, R4, -INF , PT ;  /* 0xff8000000400780b */ /* 0x000fc40003f7d000 */
[----:B------:R-:W-:-:S04]  /*6cd0*/  FMNMX.FTZ R0, R152, R3, !PT ;  /* 0x0000000398007209 */ /* 0x000fc80007810000 */
[----:B------:R-:W-:-:S04]  /*6ce0*/  FMNMX.FTZ R3, R153, R0, !PT ;  /* 0x0000000099037209 */ /* 0x000fc80007810000 */
        /* <DEDUP_REMOVED lines=16> */
[----:B------:R0:W-:Y:S01]  /*6df0*/  MUFU.EX2 R161, R179 ;  /* 0x000000b300a17308 */ /* 0x0001e20000000800 */
        /* <DEDUP_REMOVED lines=11> */
[--C-:B0-----:R-:W-:Y:S01]  /*6eb0*/  FFMA.FTZ R179, R189, UR6, -R0.reuse ;  /* 0x00000006bdb37c23 */ /* 0x101fe20008010800 */
[----:B------:R-:W-:Y:S01]  /*6ec0*/  FSEL R168, R165, -INF , !P4 ;  /* 0xff800000a5a87808 */ /* 0x000fe20006000000 */
[--C-:B------:R-:W-:Y:S01]  /*6ed0*/  FFMA.FTZ R169, R172, UR6, -R0.reuse ;  /* 0x00000006aca97c23 */ /* 0x100fe20008010800 */
[----:B------:R-:W-:Y:S01]  /*6ee0*/  FMNMX.FTZ R3, R164, R3, !PT ;  /* 0x00000003a4037209 */ /* 0x000fe20007810000 */
[--C-:B------:R-:W-:Y:S01]  /*6ef0*/  FFMA.FTZ R184, R176, UR6, -R0.reuse ;  /* 0x00000006b0b87c23 */ /* 0x100fe20008010800 */
[----:B------:R-:W-:Y:S01]  /*6f00*/  FSEL R166, R166, -INF , !P1 ;  /* 0xff800000a6a67808 */ /* 0x000fe20004800000 */
[--C-:B------:R-:W-:Y:S01]  /*6f10*/  FFMA.FTZ R165, R175, UR6, -R0.reuse ;  /* 0x00000006afa57c23 */ /* 0x100fe20008010800 */
[----:B------:R-:W-:Y:S01]  /*6f20*/  FMNMX.FTZ R3, R168, R3, !PT ;  /* 0x00000003a8037209 */ /* 0x000fe20007810000 */
[--C-:B------:R-:W-:Y:S01]  /*6f30*/  FFMA.FTZ R186, R174, UR6, -R0.reuse ;  /* 0x00000006aeba7c23 */ /* 0x100fe20008010800 */
[----:B------:R-:W-:Y:S01]  /*6f40*/  FSEL R173, R4, RZ, P3 ;  /* 0x000000ff04ad7208 */ /* 0x000fe20001800000 */
[----:B------:R-:W-:Y:S01]  /*6f50*/  FFMA.FTZ R171, R171, UR6, -R0 ;  /* 0x00000006abab7c23 */ /* 0x000fe20008010800 */
[----:B------:R-:W-:Y:S01]  /*6f60*/  FMNMX.FTZ R3, R166, R3, !PT ;  /* 0x00000003a6037209 */ /* 0x000fe20007810000 */
[----:B------:R-:W-:Y:S02]  /*6f70*/  MUFU.EX2 R196, R196 ;  /* 0x000000c400c47308 */ /* 0x000fe40000000800 */
[----:B------:R-:W-:-:S02]  /*6f80*/  FADD.FTZ R173, -R173, R220 ;  /* 0x000000dcadad7221 */ /* 0x000fc40000010100 */
[----:B------:R-:W0:Y:S02]  /*6f90*/  SHFL.BFLY PT, R178, R3, 0x2, 0x1f ;  /* 0x0c401f0003b27f89 */ /* 0x000e2400000e0000 */
[----:B------:R-:W-:Y:S02]  /*6fa0*/  FMUL.FTZ R0, R173, UR6 ;  /* 0x00000006ad007c20 */ /* 0x000fe40008410000 */
        /* <DEDUP_REMOVED lines=12> */
[----:B------:R-:W-:Y:S03]  /*7070*/  MUFU.EX2 R188, R188 ;  /* 0x000000bc00bc7308 */ /* 0x000fe60000000800 */
[----:B------:R-:W-:-:S05]  /*7080*/  FSEL R173, R170, RZ, P1 ;  /* 0x000000ffaaad7208 */ /* 0x000fca0000800000 */
        /* <DEDUP_REMOVED lines=17> */
[----:B------:R-:W-:Y:S01]  /*71a0*/  FADD.FTZ R170, R198, R21 ;  /* 0x00000015c6aa7221 */ /* 0x000fe20000010000 */
[--C-:B------:R-:W-:Y:S01]  /*71b0*/  FFMA.FTZ R191, R167, UR6, -R173.reuse ;  /* 0x00000006a7bf7c23 */ /* 0x100fe200080108ad */
[--C-:B------:R-:W-:Y:S01]  /*71c0*/  FFMA.FTZ R162, R162, UR6, -R173.reuse ;  /* 0x00000006a2a27c23 */ /* 0x100fe200080108ad */
[--C-:B------:R-:W-:Y:S01]  /*71d0*/  FFMA.FTZ R185, R163, UR6, -R173.reuse ;  /* 0x00000006a3b97c23 */ /* 0x100fe200080108ad */
[----:B--2---:R-:W-:Y:S01]  /*71e0*/  FADD.FTZ R21, R183, R170 ;  /* 0x000000aab7157221 */ /* 0x004fe20000010000 */
[--C-:B------:R-:W-:Y:S01]  /*71f0*/  FFMA.FTZ R164, R164, UR6, -R173.reuse ;  /* 0x00000006a4a47c23 */ /* 0x100fe200080108ad */
[----:B------:R-:W1:Y:S01]  /*7200*/  MUFU.EX2 R2, R2 ;  /* 0x0000000200027308 */ /* 0x000e620000000800 */
[----:B------:R-:W-:Y:S01]  /*7210*/  FFMA.FTZ R187, R168, UR6, -R173 ;  /* 0x00000006a8bb7c23 */ /* 0x000fe200080108ad */
[----:B0-----:R-:W-:Y:S01]  /*7220*/  FADD.FTZ R170, R192, R21 ;  /* 0x00000015c0aa7221 */ /* 0x001fe20000010000 */
[----:B------:R-:W-:-:S03]  /*7230*/  FFMA.FTZ R166, R166, UR6, -R173 ;  /* 0x00000006a6a67c23 */ /* 0x000fc600080108ad */
[----:B----4-:R-:W-:Y:S02]  /*7240*/  FADD.FTZ R21, R181, R170 ;  /* 0x000000aab5157221 */ /* 0x010fe40000010000 */
[----:B------:R-:W0:Y:S02]  /*7250*/  MUFU.EX2 R199, R199 ;  /* 0x000000c700c77308 */ /* 0x000e240000000800 */
[----:B-----5:R-:W-:-:S04]  /*7260*/  FADD.FTZ R170, R194, R21 ;  /* 0x00000015c2aa7221 */ /* 0x020fc80000010000 */
[----:B------:R-:W-:Y:S02]  /*7270*/  FADD.FTZ R21, R179, R170 ;  /* 0x000000aab3157221 */ /* 0x000fe40000010000 */
[----:B------:R-:W2:Y:S01]  /*7280*/  MUFU.EX2 R154, R154 ;  /* 0x0000009a009a7308 */ /* 0x000ea20000000800 */
[----:B-1----:R-:W-:Y:S01]  /*7290*/  FFMA.FTZ R5, R2, R5, R197 ;  /* 0x0000000502057223 */ /* 0x002fe200000100c5 */
[----:B------:R-:W-:-:S03]  /*72a0*/  FADD.FTZ R168, R188, R21 ;  /* 0x00000015bca87221 */ /* 0x000fc60000010000 */
[----:B------:R-:W-:-:S03]  /*72b0*/  FADD.FTZ R18, R152, R5 ;  /* 0x0000000598127221 */ /* 0x000fc60000010000 */
        /* <DEDUP_REMOVED lines=42> */
.L_x_1290:
[----:B------:R-:W0:Y:S01]  /*7560*/  S2UR UR4, SR_CgaCtaId ;  /* 0x00000000000479c3 */ /* 0x000e220000008800 */
[----:B------:R-:W-:Y:S01]  /*7570*/  UIADD3 UR14, UR14, 0x30860, URZ ;  /* 0x000308600e0e7890 */ /* 0x000fe2000fffe03f */
[C---:B------:R-:W-:Y:S01]  /*7580*/  ISETP.GT.AND P1, PT, R221.reuse, UR50, PT ;  /* 0x00000032dd007c0c */ /* 0x040fe2000bf24270 */
        /* <DEDUP_REMOVED lines=24> */
.L_x_1272:
[----:B------:R-:W-:Y:S01]  /*7710*/  R2UR UR4, R22 ;  /* 0x00000000160472ca */ /* 0x000fe200000e0000 */
[----:B------:R-:W-:Y:S02]  /*7720*/  UISETP.NE.AND UP0, UPT, UR60, URZ, UPT ;  /* 0x0000003f3c00728c */ /* 0x000fe4000bf05270 */
[----:B------:R-:W-:Y:S02]  /*7730*/  UIADD3 UR11, UR61, 0x7f, URZ ;  /* 0x0000007f3d0b7890 */ /* 0x000fe4000fffe03f */
[----:B------:R-:W-:Y:S02]  /*7740*/  UIADD3 UR10, UR43, 0x1, -UR42 ;  /* 0x000000012b0a7890 */ /* 0x000fe4000fffe82a */
[----:B------:R-:W-:-:S06]  /*7750*/  PLOP3.LUT P1, PT, PT, PT, UP0, 0x40, 0x0 ;  /* 0x000000000000781c */ /* 0x000fcc0003f2e808 */
[----:B------:R-:W-:-:S11]  /*7760*/  UISETP.NE.AND UP1, UPT, UR4, URZ, UPT ;  /* 0x0000003f0400728c */ /* 0x000fd6000bf25270 */
[----:B------:R-:W-:Y:S01]  /*7770*/  @UP1 ULDC UR4, c[0x0][0x44c] ;  /* 0x0001130000041ab9 */ /* 0x000fe20000000800 */
[----:B------:R-:W-:Y:S01]  /*7780*/  @UP1 ULDC UR14, c[0x0][0x450] ;  /* 0x00011400000e1ab9 */ /* 0x000fe20000000800 */
[----:B------:R-:W-:-:S04]  /*7790*/  UIMAD.WIDE.U32 UR4, UR11, UR4, URZ ;  /* 0x000000040b0472a5 */ /* 0x000fc8000f8e003f */
[----:B------:R-:W-:-:S04]  /*77a0*/  @UP1 USHF.R.U32.HI UR11, URZ, UR14, UR5 ;  /* 0x0000000e3f0b1299 */ /* 0x000fc80008011605 */
[----:B------:R-:W-:-:S04]  /*77b0*/  UIADD3 UR15, UR10, UR11, URZ ;  /* 0x0000000b0a0f7290 */ /* 0x000fc8000fffe03f */
[----:B------:R-:W-:Y:S01]  /*77c0*/  UIADD3 UR7, UR15, -UR7, URZ ;  /* 0x800000070f077290 */ /* 0x000fe2000fffe03f */
[----:B------:R-:W-:Y:S11]  /*77d0*/  @P1 BRA `(.L_x_1292) ;  /* 0x00000000004c1947 */ /* 0x000ff60003800000 */
[----:B------:R-:W-:-:S06]  /*77e0*/  UISETP.GT.AND UP0, UPT, UR15, -0x1, UPT ;  /* 0xffffffff0f00788c */ /* 0x000fcc000bf04270 */
[----:B------:R-:W-:-:S13]  /*77f0*/  PLOP3.LUT P1, PT, PT, PT, UP0, 0x80, 0x0 ;  /* 0x000000000000781c */ /* 0x000fda0003f2f008 */
[----:B------:R-:W-:Y:S05]  /*7800*/  @P1 BRA `(.L_x_1293) ;  /* 0x0000000000201947 */ /* 0x000fea0003800000 */
[----:B------:R-:W-:Y:S01]  /*7810*/  ULDC UR14, c[0x0][0x9e4] ;  /* 0x00027900000e7ab9 */ /* 0x000fe20000000800 */
[----:B------:R-:W-:Y:S02]  /*7820*/  ULOP3.LUT UR15, URZ, UR15, URZ, 0x33, !UPT ;  /* 0x0000000f3f0f7292 */ /* 0x000fe4000f8e333f */
[----:B------:R-:W-:-:S11]  /*7830*/  UISETP.NE.AND UP0, UPT, UR14, 0x1, UPT ;  /* 0x000000010e00788c */ /* 0x000fd6000bf05270 */
[----:B------:R-:W-:Y:S02]  /*7840*/  @UP0 ULDC.64 UR4, c[0x0][0x9e8] ;  /* 0x00027a0000040ab9 */ /* 0x000fe40000000a00 */
[----:B------:R-:W-:-:S04]  /*7850*/  UIMAD.WIDE.U32 UR10, UR15, UR4, URZ ;  /* 0x000000040f0a72a5 */ /* 0x000fc8000f8e003f */
[----:B------:R-:W-:-:S04]  /*7860*/  @UP0 USHF.R.U32.HI UR15, URZ, UR5, UR11 ;  /* 0x000000053f0f0299 */ /* 0x000fc8000801160b */
[----:B------:R-:W-:Y:S01]  /*7870*/  ULOP3.LUT UR15, URZ, UR15, URZ, 0x33, !UPT ;  /* 0x0000000f3f0f7292 */ /* 0x000fe2000f8e333f */
[----:B------:R-:W-:Y:S11]  /*7880*/  BRA `(.L_x_1294) ;  /* 0x0000000000147947 */ /* 0x000ff60003800000 */
.L_x_1293:
[----:B------:R-:W-:Y:S02]  /*7890*/  ULDC UR14, c[0x0][0x9e4] ;  /* 0x00027900000e7ab9 */ /* 0x000fe40000000800 */
[----:B------:R-:W-:-:S11]  /*78a0*/  UISETP.NE.AND UP0, UPT, UR14, 0x1, UPT ;  /* 0x000000010e00788c */ /* 0x000fd6000bf05270 */
[----:B------:R-:W-:Y:S02]  /*78b0*/  @UP0 ULDC.64 UR4, c[0x0][0x9e8] ;  /* 0x00027a0000040ab9 */ /* 0x000fe40000000a00 */
[----:B------:R-:W-:-:S04]  /*78c0*/  UIMAD.WIDE.U32 UR10, UR15, UR4, URZ ;  /* 0x000000040f0a72a5 */ /* 0x000fc8000f8e003f */
[----:B------:R-:W-:-:S12]  /*78d0*/  @UP0 USHF.R.U32.HI UR15, URZ, UR5, UR11 ;  /* 0x000000053f0f0299 */ /* 0x000fd8000801160b */
.L_x_1294:
[----:B------:R-:W-:-:S04]  /*78e0*/  UIMAD UR14, UR15, UR14, URZ ;  /* 0x0000000e0f0e72a4 */ /* 0x000fc8000f8e023f */
[----:B------:R-:W-:-:S04]  /*78f0*/  UISETP.LT.AND UP0, UPT, UR7, UR14, UPT ;  /* 0x0000000e0700728c */ /* 0x000fc8000bf01270 */
[----:B------:R-:W-:-:S12]  /*7900*/  USEL UR7, UR7, UR14, !UP0 ;  /* 0x0000000e07077287 */ /* 0x000fd8000c000000 */
.L_x_1292:
[----:B------:R-:W-:Y:S01]  /*7910*/  UIADD3 UR7, UR7, 0x3f, URZ ;  /* 0x0000003f07077890 */ /* 0x000fe2000fffe03f */
[----:B------:R-:W-:-:S03]  /*7920*/  R2UR UR5, R201 ;  /* 0x00000000c90572ca */ /* 0x000fc600000e0000 */
[----:B------:R-:W-:-:S04]  /*7930*/  USHF.R.S32.HI UR4, URZ, 0x1f, UR7 ;  /* 0x0000001f3f047899 */ /* 0x000fc80008011407 */
[----:B------:R-:W-:-:S04]  /*7940*/  ULEA.HI UR4, UR4, UR7, URZ, 0x6 ;  /* 0x0000000704047291 */ /* 0x000fc8000f8f303f */
[----:B------:R-:W-:-:S04]  /*7950*/  USHF.R.S32.HI UR4, URZ, 0x6, UR4 ;  /* 0x000000063f047899 */ /* 0x000fc80008011404 */
[----:B------:R-:W-:-:S04]  /*7960*/  UISETP.LT.AND UP0, UPT, UR5, UR4, UPT ;  /* 0x000000040500728c */ /* 0x000fc8000bf01270 */
[----:B------:R-:W-:-:S06]  /*7970*/  USEL UR50, UR5, UR4, !UP0 ;  /* 0x0000000405327287 */ /* 0x000fcc000c000000 */
[----:B------:R-:W-:-:S13]  /*7980*/  ISETP.GE.AND P1, PT, R221, UR50, PT ;  /* 0x00000032dd007c0c */ /* 0x000fda000bf26270 */
[----:B------:R-:W-:Y:S05]  /*7990*/  @!P1 BRA `(.L_x_1295) ;  /* 0x0000002000589947 */ /* 0x000fea0003800000 */
[----:B------:R-:W-:Y:S01]  /*79a0*/  IMAD.MOV.U32 R220, RZ, RZ, R3 ;  /* 0x000000ffffdc7224 */ /* 0x000fe200078e0003 */
[----:B------:R-:W-:Y:S01]  /*79b0*/  UMOV UR41, UR39 ;  /* 0x0000002700297c82 */ /* 0x000fe20008000000 */
[----:B------:R-:W-:Y:S01]  /*79c0*/  IMAD.MOV.U32 R21, RZ, RZ, R4 ;  /* 0x000000ffff157224 */ /* 0x000fe200078e0004 */
[----:B------:R-:W-:Y:S01]  /*79d0*/  UMOV UR4, UR38 ;  /* 0x0000002600047c82 */ /* 0x000fe20008000000 */
[----:B------:R-:W-:Y:S01]  /*79e0*/  ULDC UR5, c[0x0][0x9d8] ;  /* 0x0002760000057ab9 */ /* 0x000fe20000000800 */
[----:B------:R-:W-:-:S05]  /*79f0*/  ULDC UR51, c[0x0][0x988] ;  /* 0x0002620000337ab9 */ /* 0x000fca0000000800 */
.L_x_1306:
[----:B------:R-:W-:-:S04]  /*7a00*/  UISETP.NE.AND UP0, UPT, UR4, 0x1, UPT ;  /* 0x000000010400788c */ /* 0x000fc8000bf05270 */
[----:B------:R-:W-:-:S04]  /*7a10*/  USEL UR39, URZ, 0x1, UP0 ;  /* 0x000000013f277887 */ /* 0x000fc80008000000 */
[----:B------:R-:W-:Y:S01]  /*7a20*/  ULOP3.LUT UR39, UR41, UR39, URZ, 0x3c, !UPT ;  /* 0x0000002729277292 */ /* 0x000fe2000f8e3c3f */
[----:B------:R-:W-:Y:S11]  /*7a30*/  @!P0 BRA `(.L_x_1296) ;  /* 0x0000000000048947 */ /* 0x000ff60003800000 */
[----:B------:R-:W-:Y:S01]  /*7a40*/  BPT.TRAP 0x1 ;  /* 0x000000040000795c */ /* 0x000fe20000300000 */
.L_x_1296:
[----:B------:R-:W-:Y:S01]  /*7a50*/  UIADD3 UR38, UR4, 0x1, URZ ;  /* 0x0000000104267890 */ /* 0x000fe2000fffe03f */
[----:B------:R-:W-:-:S03]  /*7a60*/  MOV R3, UR39 ;  /* 0x0000002700037c02 */ /* 0x000fc60008000f00 */
[----:B------:R-:W-:Y:S01]  /*7a70*/  UISETP.NE.AND UP0, UPT, UR38, 0x2, UPT ;  /* 0x000000022600788c */ /* 0x000fe2000bf05270 */
[----:B------:R-:W-:-:S03]  /*7a80*/  SHF.L.U32 R3, R3, 0x1f, RZ ;  /* 0x0000001f03037819 */ /* 0x000fc600000006ff */
[----:B------:R-:W-:-:S04]  /*7a90*/  USEL UR38, UR38, URZ, UP0 ;  /* 0x0000003f26267287 */ /* 0x000fc80008000000 */
[----:B------:R-:W-:-:S09]  /*7aa0*/  ULEA UR7, UR38, UR40, 0x3 ;  /* 0x0000002826077291 */ /* 0x000fd2000f8e183f */
[----:B------:R0:W1:Y:S01]  /*7ab0*/  SYNCS.PHASECHK.TRANS64.TRYWAIT P1, [UR7+0x30830], R3 ;  /* 0x03083003ff0075a7 */ /* 0x0000620008020147 */
[----:B------:R-:W-:Y:S05]  /*7ac0*/  @!P0 BRA `(.L_x_1297) ;  /* 0x0000000000048947 */ /* 0x000fea0003800000 */
[----:B------:R-:W-:Y:S01]  /*7ad0*/  BPT.TRAP 0x1 ;  /* 0x000000040000795c */ /* 0x000fe20000300000 */
.L_x_1297:
[----:B-1----:R-:W-:Y:S05]  /*7ae0*/  @P1 BRA `(.L_x_1298) ;  /* 0x0000000000081947 */ /* 0x002fea0003800000 */
[----:B------:R-:W1:Y:S02]  /*7af0*/  SYNCS.PHASECHK.TRANS64.TRYWAIT P1, [UR7+0x30830], R3 ;  /* 0x03083003ff0075a7 */ /* 0x000e640008020147 */
[----:B-1----:R-:W-:Y:S05]  /*7b00*/  @!P1 BRA `(.L_x_1299) ;  /* 0x000000ec000c9947 */ /* 0x002fea0003800000 */
.L_x_1298:
        /* <DEDUP_REMOVED lines=230> */
.L_x_1300:
[----:B------:R-:W-:Y:S01]  /*8970*/  ULEA UR14, UR4, UR40, 0x3 ;  /* 0x00000028040e7291 */ /* 0x000fe2000f8e183f */
[----:B------:R-:W-:-:S05]  /*8980*/  IMAD.U32 R0, RZ, RZ, UR41 ;  /* 0x00000029ff007e24 */ /* 0x000fca000f8e00ff */
[----:B------:R-:W-:-:S04]  /*8990*/  SHF.L.U32 R0, R0, 0x1f, RZ ;  /* 0x0000001f00007819 */ /* 0x000fc800000006ff */
[----:B------:R2:W3:Y:S01]  /*89a0*/  SYNCS.PHASECHK.TRANS64.TRYWAIT P1, [UR14+0x30850], R0 ;  /* 0x03085000ff0075a7 */ /* 0x0004e2000802014e */
[----:B------:R-:W-:Y:S05]  /*89b0*/  @!P0 BRA `(.L_x_1301) ;  /* 0x0000000000048947 */ /* 0x000fea0003800000 */
[----:B------:R-:W-:Y:S01]  /*89c0*/  BPT.TRAP 0x1 ;  /* 0x000000040000795c */ /* 0x000fe20000300000 */
.L_x_1301:
[----:B---3--:R-:W-:Y:S05]  /*89d0*/  @P1 BRA `(.L_x_1302) ;  /* 0x0000000000081947 */ /* 0x008fea0003800000 */
[----:B------:R-:W3:Y:S02]  /*89e0*/  SYNCS.PHASECHK.TRANS64.TRYWAIT P1, [UR14+0x30850], R0 ;  /* 0x03085000ff0075a7 */ /* 0x000ee4000802014e */
[----:B---3--:R-:W-:Y:S05]  /*89f0*/  @!P1 BRA `(.L_x_1303) ;  /* 0x000000dc00689947 */ /* 0x008fea0003800000 */
.L_x_1302:
        /* <DEDUP_REMOVED lines=30> */
.L_x_1304:
        /* <DEDUP_REMOVED lines=110> */
[----:B------:R-:W-:-:S03]  /*92c0*/  FMUL.FTZ R181, R4, UR6 ;  /* 0x0000000604b57c20 */ /* 0x000fc60008410000 */
[----:B------:R-:W-:Y:S01]  /*92d0*/  FMUL.FTZ R177, R21, UR6 ;  /* 0x0000000615b17c20 */ /* 0x000fe20008410000 */
[--C-:B------:R-:W-:Y:S01]  /*92e0*/  FFMA.FTZ R21, R152, UR6, -R181.reuse ;  /* 0x0000000698157c23 */ /* 0x100fe200080108b5 */
[C---:B------:R-:W-:Y:S01]  /*92f0*/  FADD.FTZ R2, -R3.reuse, R220 ;  /* 0x000000dc03027221 */ /* 0x040fe20000010100 */
[----:B------:R-:W-:Y:S01]  /*9300*/  FMUL.FTZ R152, R3, UR6 ;  /* 0x0000000603987c20 */ /* 0x000fe20008410000 */
[--C-:B------:R-:W-:Y:S01]  /*9310*/  FFMA.FTZ R196, R153, UR6, -R181.reuse ;  /* 0x0000000699c47c23 */ /* 0x100fe200080108b5 */
[----:B------:R-:W-:Y:S01]  /*9320*/  MUFU.EX2 R0, R177 ;  /* 0x000000b100007308 */ /* 0x000fe20000000800 */
[----:B------:R-:W-:Y:S01]  /*9330*/  FMUL.FTZ R2, R2, UR6 ;  /* 0x0000000602027c20 */ /* 0x000fe20008410000 */
        /* <DEDUP_REMOVED lines=25> */
[--C-:B------:R-:W-:Y:S01]  /*94d0*/  FFMA.FTZ R184, R174, UR6, -R181.reuse ;  /* 0x00000006aeb87c23 */ /* 0x100fe200080108b5 */
[--C-:B------:R-:W-:Y:S01]  /*94e0*/  FFMA.FTZ R185, R169, UR6, -R152.reuse ;  /* 0x00000006a9b97c23 */ /* 0x100fe20008010898 */
[--C-:B------:R-:W-:Y:S01]  /*94f0*/  FFMA.FTZ R153, R176, UR6, -R181.reuse ;  /* 0x00000006b0997c23 */ /* 0x100fe200080108b5 */
[----:B------:R-:W-:Y:S01]  /*9500*/  FFMA.FTZ R187, R171, UR6, -R152 ;  /* 0x00000006abbb7c23 */ /* 0x000fe20008010898 */
[----:B------:R-:W-:Y:S01]  /*9510*/  FFMA.FTZ R179, R179, UR6, -R181 ;  /* 0x00000006b3b37c23 */ /* 0x000fe200080108b5 */
        /* <DEDUP_REMOVED lines=67> */
.L_x_1305:
        /* <DEDUP_REMOVED lines=27> */
.L_x_1295:
[----:B------:R-:W-:-:S13]  /*9b00*/  R2UR UR4, R201 ;  /* 0x00000000c90472ca */ /* 0x000fda00000e0000 */
[----:B------:R-:W-:-:S13]  /*9b10*/  ISETP.GE.AND P1, PT, R221, UR4, PT ;  /* 0x00000004dd007c0c */ /* 0x000fda000bf26270 */
[----:B------:R-:W-:Y:S05]  /*9b20*/  @!P1 BRA `(.L_x_1307) ;  /* 0x0000002c00309947 */ /* 0x000fea0003800000 */
[----:B------:R-:W-:Y:S01]  /*9b30*/  IMAD.MOV.U32 R21, RZ, RZ, R3 ;  /* 0x000000ffff157224 */ /* 0x000fe200078e0003 */
[----:B------:R-:W-:Y:S01]  /*9b40*/  UMOV UR7, UR39 ;  /* 0x0000002700077c82 */ /* 0x000fe20008000000 */
[----:B------:R-:W-:Y:S01]  /*9b50*/  IMAD.MOV.U32 R220, RZ, RZ, R4 ;  /* 0x000000ffffdc7224 */ /* 0x000fe200078e0004 */
[----:B------:R-:W-:Y:S01]  /*9b60*/  UMOV UR4, UR38 ;  /* 0x0000002600047c82 */ /* 0x000fe20008000000 */
[----:B------:R-:W-:Y:S01]  /*9b70*/  ULDC UR41, c[0x0][0x9e4] ;  /* 0x0002790000297ab9 */ /* 0x000fe20000000800 */
[----:B------:R-:W-:Y:S01]  /*9b80*/  ULDC UR50, c[0x0][0x9dc] ;  /* 0x0002770000327ab9 */ /* 0x000fe20000000800 */
[----:B------:R-:W-:Y:S01]  /*9b90*/  ULDC UR5, c[0x0][0x9d8] ;  /* 0x0002760000057ab9 */ /* 0x000fe20000000800 */
[----:B------:R-:W-:-:S05]  /*9ba0*/  ULDC UR51, c[0x0][0x988] ;  /* 0x0002620000337ab9 */ /* 0x000fca0000000800 */
.L_x_1326:
[----:B------:R-:W-:-:S04]  /*9bb0*/  UIADD3 UR38, UR4, 0x1, URZ ;  /* 0x0000000104267890 */ /* 0x000fc8000fffe03f */
[----:B------:R-:W-:-:S04]  /*9bc0*/  UISETP.NE.AND UP0, UPT, UR38, 0x2, UPT ;  /* 0x000000022600788c */ /* 0x000fc8000bf05270 */
[----:B------:R-:W-:Y:S02]  /*9bd0*/  USEL UR39, URZ, 0x1, UP0 ;  /* 0x000000013f277887 */ /* 0x000fe40008000000 */
[----:B------:R-:W-:Y:S02]  /*9be0*/  USEL UR38, UR38, URZ, UP0 ;  /* 0x0000003f26267287 */ /* 0x000fe40008000000 */
[----:B------:R-:W-:Y:S01]  /*9bf0*/  ULOP3.LUT UR39, UR7, UR39, URZ, 0x3c, !UPT ;  /* 0x0000002707277292 */ /* 0x000fe2000f8e3c3f */
[----:B------:R-:W-:Y:S11]  /*9c00*/  @!P0 BRA `(.L_x_1308) ;  /* 0x0000000000048947 */ /* 0x000ff60003800000 */
[----:B------:R-:W-:Y:S01]  /*9c10*/  BPT.TRAP 0x1 ;  /* 0x000000040000795c */ /* 0x000fe20000300000 */
.L_x_1308:
[----:B------:R-:W-:Y:S01]  /*9c20*/  ULEA UR6, UR38, UR40, 0x3 ;  /* 0x0000002826067291 */ /* 0x000fe2000f8e183f */
[----:B------:R-:W-:-:S04]  /*9c30*/  MOV R3, UR39 ;  /* 0x0000002700037c02 */ /* 0x000fc80008000f00 */
[----:B------:R-:W-:-:S04]  /*9c40*/  SHF.L.U32 R3, R3, 0x1f, RZ ;  /* 0x0000001f03037819 */ /* 0x000fc800000006ff */
[----:B------:R0:W1:Y:S01]  /*9c50*/  SYNCS.PHASECHK.TRANS64.TRYWAIT P1, [UR6+0x30830], R3 ;  /* 0x03083003ff0075a7 */ /* 0x0000620008020146 */
[----:B------:R-:W-:Y:S05]  /*9c60*/  @!P0 BRA `(.L_x_1309) ;  /* 0x0000000000048947 */ /* 0x000fea0003800000 */
[----:B------:R-:W-:Y:S01]  /*9c70*/  BPT.TRAP 0x1 ;  /* 0x000000040000795c */ /* 0x000fe20000300000 */
.L_x_1309:
[----:B-1----:R-:W-:Y:S05]  /*9c80*/  @P1 BRA `(.L_x_1310) ;  /* 0x0000000000081947 */ /* 0x002fea0003800000 */
[----:B------:R-:W1:Y:S02]  /*9c90*/  SYNCS.PHASECHK.TRANS64.TRYWAIT P1, [UR6+0x30830], R3 ;  /* 0x03083003ff0075a7 */ /* 0x000e640008020146 */
[----:B-1----:R-:W-:Y:S05]  /*9ca0*/  @!P1 BRA `(.L_x_1311) ;  /* 0x000000c800d49947 */ /* 0x002fea0003800000 */
.L_x_1310:
        /* <DEDUP_REMOVED lines=230> */
.L_x_1312:
[----:B------:R-:W-:Y:S01]  /*ab10*/  ULEA UR10, UR4, UR40, 0x3 ;  /* 0x00000028040a7291 */ /* 0x000fe2000f8e183f */
[----:B------:R-:W-:-:S05]  /*ab20*/  IMAD.U32 R0, RZ, RZ, UR7 ;  /* 0x00000007ff007e24 */ /* 0x000fca000f8e00ff */
[----:B------:R-:W-:-:S04]  /*ab30*/  SHF.L.U32 R0, R0, 0x1f, RZ ;  /* 0x0000001f00007819 */ /* 0x000fc800000006ff */
[----:B------:R2:W3:Y:S01]  /*ab40*/  SYNCS.PHASECHK.TRANS64.TRYWAIT P1, [UR10+0x30850], R0 ;  /* 0x03085000ff0075a7 */ /* 0x0004e2000802014a */
[----:B------:R-:W-:Y:S05]  /*ab50*/  @!P0 BRA `(.L_x_1313) ;  /* 0x0000000000048947 */ /* 0x000fea0003800000 */
[----:B------:R-:W-:Y:S01]  /*ab60*/  BPT.TRAP 0x1 ;  /* 0x000000040000795c */ /* 0x000fe20000300000 */
.L_x_1313:
[----:B---3--:R-:W-:Y:S05]  /*ab70*/  @P1 BRA `(.L_x_1314) ;  /* 0x0000000000081947 */ /* 0x008fea0003800000 */
[----:B------:R-:W3:Y:S02]  /*ab80*/  SYNCS.PHASECHK.TRANS64.TRYWAIT P1, [UR10+0x30850], R0 ;  /* 0x03085000ff0075a7 */ /* 0x000ee4000802014a */
[----:B---3--:R-:W-:Y:S05]  /*ab90*/  @!P1 BRA `(.L_x_1315) ;  /* 0x000000bc00309947 */ /* 0x008fea0003800000 */
.L_x_1314:
        /* <DEDUP_REMOVED lines=30> */
.L_x_1316:
[----:B------:R-:W-:Y:S01]  /*ad80*/  R2UR UR4, R22 ;  /* 0x00000000160472ca */ /* 0x000fe200000e0000 */
[----:B------:R-:W3:Y:S01]  /*ad90*/  S2UR UR7, SR_CgaCtaId ;  /* 0x00000000000779c3 */ /* 0x000ee20000008800 */
[----:B------:R-:W-:Y:S01]  /*ada0*/  FMUL.FTZ R191, R169, UR5 ;  /* 0x00000005a9bf7c20 */ /* 0x000fe20008410000 */
[----:B------:R-:W-:Y:S02]  /*adb0*/  VIADD R169, R200, UR61 ;  /* 0x0000003dc8a97c36 */ /* 0x000fe40008000000 */
[----:B------:R-:W-:Y:S01]  /*adc0*/  FMUL.FTZ R184, R152, UR5 ;  /* 0x0000000598b87c20 */ /* 0x000fe20008410000 */
[----:B------:R-:W-:Y:S01]  /*add0*/  FMUL.FTZ R152, R155, UR5 ;  /* 0x000000059b987c20 */ /* 0x000fe20008410000 */
[----:B------:R-:W-:Y:S01]  /*ade0*/  FMUL.FTZ R155, R162, UR5 ;  /* 0x00000005a29b7c20 */ /* 0x000fe20008410000 */
[----:B-1----:R-:W-:Y:S01]  /*adf0*/  FMUL.FTZ R4, R153, UR5 ;  /* 0x0000000599047c20 */ /* 0x002fe20008410000 */
[----:B------:R-:W-:Y:S01]  /*ae00*/  FMUL.FTZ R162, R175, UR5 ;  /* 0x00000005afa27c20 */ /* 0x000fe20008410000 */
[----:B------:R-:W-:Y:S01]  /*ae10*/  FMUL.FTZ R153, R158, UR5 ;  /* 0x000000059e997c20 */ /* 0x000fe20008410000 */
[----:B------:R-:W-:Y:S01]  /*ae20*/  FMUL.FTZ R175, R177, UR5 ;  /* 0x00000005b1af7c20 */ /* 0x000fe20008410000 */
[----:B------:R-:W-:Y:S01]  /*ae30*/  FMUL.FTZ R158, R167, UR5 ;  /* 0x00000005a79e7c20 */ /* 0x000fe20008410000 */
[----:B------:R-:W-:Y:S01]  /*ae40*/  IMAD.SHL.U32 R177, R221, 0x40, RZ ;  /* 0x00000040ddb17824 */ /* 0x000fe200078e00ff */
[----:B------:R-:W-:Y:S01]  /*ae50*/  UISETP.NE.AND UP1, UPT, UR4, URZ, UPT ;  /* 0x0000003f0400728c */ /* 0x000fe2000bf25270 */
[----:B------:R-:W-:Y:S01]  /*ae60*/  FMUL.FTZ R188, R160, UR5 ;  /* 0x00000005a0bc7c20 */ /* 0x000fe20008410000 */
[----:B------:R-:W-:Y:S01]  /*ae70*/  ULEA UR4, UR38, UR40, 0x3 ;  /* 0x0000002826047291 */ /* 0x000fe2000f8e183f */
[----:B0-2---:R-:W-:Y:S01]  /*ae80*/  FMUL.FTZ R0, R154, UR5 ;  /* 0x000000059a007c20 */ /* 0x005fe20008410000 */
[----:B------:R-:W-:Y:S01]  /*ae90*/  UISETP.NE.AND UP0, UPT, UR60, URZ, UPT ;  /* 0x0000003f3c00728c */ /* 0x000fe2000bf05270 */
[----:B------:R-:W-:Y:S01]  /*aea0*/  FMUL.FTZ R186, R156, UR5 ;  /* 0x000000059cba7c20 */ /* 0x000fe20008410000 */
[----:B------:R-:W-:Y:S01]  /*aeb0*/  PLOP3.LUT P1, PT, PT, PT, UP1, 0x80, 0x0 ;  /* 0x000000000000781c */ /* 0x000fe20003f2f018 */
[----:B------:R-:W-:Y:S01]  /*aec0*/  UIADD3 UR4, UR4, 0x30840, URZ ;  /* 0x0003084004047890 */ /* 0x000fe2000fffe03f */
[----:B------:R-:W-:Y:S01]  /*aed0*/  PLOP3.LUT P2, PT, PT, PT, UP1, 0x80, 0x0 ;  /* 0x000000000000781c */ /* 0x000fe20003f4f018 */
[----:B------:R-:W-:Y:S01]  /*aee0*/  FMUL.FTZ R185, R157, UR5 ;  /* 0x000000059db97c20 */ /* 0x000fe20008410000 */
[----:B------:R-:W-:Y:S01]  /*aef0*/  FMUL.FTZ R187, R161, UR5 ;  /* 0x00000005a1bb7c20 */ /* 0x000fe20008410000 */
[----:B------:R-:W-:Y:S01]  /*af00*/  @UP1 ULDC UR6, c[0x0][0x44c] ;  /* 0x0001130000061ab9 */ /* 0x000fe20000000800 */
[----:B------:R-:W-:Y:S01]  /*af10*/  FMUL.FTZ R190, R164, UR5 ;  /* 0x00000005a4be7c20 */ /* 0x000fe20008410000 */
[----:B------:R-:W-:Y:S01]  /*af20*/  FMUL.FTZ R160, R171, UR5 ;  /* 0x00000005aba07c20 */ /* 0x000fe20008410000 */
[----:B---3--:R-:W-:Y:S01]  /*af30*/  UPRMT UR4, UR7, 0x654, UR4 ;  /* 0x0000065407047896 */ /* 0x008fe20008000004 */
        /* <DEDUP_REMOVED lines=24> */
[----:B------:R-:W1:Y:S01]  /*b0c0*/  MUFU.TANH R184, R184 ;  /* 0x000000b800b87308 */ /* 0x000e620000002400 */
[----:B------:R-:W-:Y:S01]  /*b0d0*/  SYNCS.ARRIVE.TRANS64.RED.A1T0 RZ, [UR4], RZ ;  /* 0x000000ffffff79a7 */ /* 0x000fe20008100404 */
[----:B------:R-:W-:-:S02]  /*b0e0*/  ULOP3.LUT UR4, URZ, UR50, URZ, 0x33, !UPT ;  /* 0x000000323f047292 */ /* 0x000fc4000f8e333f */
[----:B------:R-:W-:Y:S01]  /*b0f0*/  IADD3 R2, -R3, UR43, R2 ;  /* 0x0000002b03027c10 */ /* 0x000fe2000fffe102 */
[----:B------:R-:W-:-:S03]  /*b100*/  ULDC UR6, c[0x0][0x9e0] ;  /* 0x0002780000067ab9 */ /* 0x000fc60000000800 */
[----:B------:R-:W2:Y:S01]  /*b110*/  MUFU.TANH R4, R4 ;  /* 0x0000000400047308 */ /* 0x000ea20000002400 */
[C---:B------:R-:W-:Y:S02]  /*b120*/  VIADD R178, R2.reuse, UR6 ;  /* 0x0000000602b27c36 */ /* 0x040fe40008000000 */
[----:B------:R-:W-:-:S03]  /*b130*/  VIADD R180, R2, UR4 ;  /* 0x0000000402b47c36 */ /* 0x000fc60008000000 */
[----:B0-----:R-:W-:Y:S01]  /*b140*/  IADD3 R181, R178, R167, RZ ;  /* 0x000000a7b2b57210 */ /* 0x001fe20007ffe0ff */
[----:B------:R-:W-:Y:S01]  /*b150*/  IMAD.IADD R182, R180, 0x1, R167 ;  /* 0x00000001b4b67824 */ /* 0x000fe200078e02a7 */
        /* <DEDUP_REMOVED lines=44> */
.L_x_1319:
[----:B------:R-:W-:-:S05]  /*b420*/  IMAD.U32 R168, RZ, RZ, UR41 ;  /* 0x00000029ffa87e24 */ /* 0x000fca000f8e00ff */
[----:B------:R-:W-:-:S13]  /*b430*/  ISETP.NE.AND P1, PT, R168, 0x1, PT ;  /* 0x00000001a800780c */ /* 0x000fda0003f25270 */
[----:B------:R-:W1:Y:S02]  /*b440*/  @P1 LDC.64 R2, c[0x0][0x9e8] ;  /* 0x00027a00ff021b82 */ /* 0x000e640000000a00 */
[----:B-1----:R-:W-:-:S05]  /*b450*/  @P1 IMAD.HI.U32 R2, R167, R2, RZ ;  /* 0x00000002a7021227 */ /* 0x002fca00078e00ff */
[----:B------:R-:W-:-:S07]  /*b460*/  @P1 SHF.R.U32.HI R167, RZ, R3, R2 ;  /* 0x00000003ffa71219 */ /* 0x000fce0000011602 */
.L_x_1320:
[----:B------:R-:W-:Y:S05]  /*b470*/  BSYNC B0 ;  /* 0x0000000000007941 */ /* 0x000fea0003800000 */
.L_x_1318:
[----:B------:R-:W-:-:S04]  /*b480*/  IMAD R2, R167, R168, -R177 ;  /* 0x000000a8a7027224 */ /* 0x000fc800078e0ab1 */
[----:B------:R-:W-:-:S05]  /*b490*/  IMAD R2, R19, -0x2, R2 ;  /* 0xfffffffe13027824 */ /* 0x000fca00078e0202 */
[----:B------:R-:W-:Y:S02]  /*b4a0*/  VIADDMNMX R181, R2, R168, R181, PT ;  /* 0x000000a802b57246 */ /* 0x000fe400038001b5 */
[----:B------:R-:W-:-:S07]  /*b4b0*/  VIMNMX R182, R182, R2, !PT ;  /* 0x00000002b6b67248 */ /* 0x000fce0007fe0100 */
.L_x_1317:
        /* <DEDUP_REMOVED lines=13> */
[----:B------:R-:W-:Y:S01]  /*b590*/  ISETP.GT.AND P3, PT, R182, 0x10, P1 ;  /* 0x00000010b600780c */ /* 0x000fe20000f64270 */
        /* <DEDUP_REMOVED lines=41> */
[----:B------:R-:W-:Y:S01]  /*b830*/  MOV R4, UR42 ;  /* 0x0000002a00047c02 */ /* 0x000fe20008000f00 */
[----:B------:R-:W-:Y:S03]  /*b840*/  BSSY B0, `(.L_x_1322) ;  /* 0x0000011000007945 */ /* 0x000fe60003800000 */
[----:B------:R-:W-:-:S04]  /*b850*/  IADD3 R4, -R4, UR43, R3 ;  /* 0x0000002b04047c10 */ /* 0x000fc8000fffe103 */
        /* <DEDUP_REMOVED lines=10> */
.L_x_1323:
[----:B------:R-:W-:-:S05]  /*b900*/  IMAD.U32 R181, RZ, RZ, UR41 ;  /* 0x00000029ffb57e24 */ /* 0x000fca000f8e00ff */
[----:B------:R-:W-:-:S13]  /*b910*/  ISETP.NE.AND P2, PT, R181, 0x1, PT ;  /* 0x00000001b500780c */ /* 0x000fda0003f45270 */
[----:B------:R-:W0:Y:S02]  /*b920*/  @P2 LDC.64 R2, c[0x0][0x9e8] ;  /* 0x00027a00ff022b82 */ /* 0x000e240000000a00 */
[----:B0-----:R-:W-:-:S05]  /*b930*/  @P2 IMAD.HI.U32 R2, R4, R2, RZ ;  /* 0x0000000204022227 */ /* 0x001fca00078e00ff */
[----:B------:R-:W-:-:S07]  /*b940*/  @P2 SHF.R.U32.HI R4, RZ, R3, R2 ;  /* 0x00000003ff042219 */ /* 0x000fce0000011602 */
.L_x_1324:
[----:B------:R-:W-:Y:S05]  /*b950*/  BSYNC B0 ;  /* 0x0000000000007941 */ /* 0x000fea0003800000 */
.L_x_1322:
[----:B------:R-:W-:-:S04]  /*b960*/  IMAD R4, R4, R181, -R177 ;  /* 0x000000b504047224 */ /* 0x000fc800078e0ab1 */
[----:B------:R-:W-:-:S05]  /*b970*/  IMAD R3, R19, -0x2, R4 ;  /* 0xfffffffe13037824 */ /* 0x000fca00078e0204 */
[----:B------:R-:W-:Y:S02]  /*b980*/  VIADDMNMX R178, R3, R181, R178, PT ;  /* 0x000000b503b27246 */ /* 0x000fe400038001b2 */
[----:B------:R-:W-:-:S07]  /*b990*/  VIMNMX R180, R180, R3, !PT ;  /* 0x00000003b4b47248 */ /* 0x000fce0007fe0100 */
.L_x_1321:
[----:B------:R-:W-:Y:S01]  /*b9a0*/  FMNMX.FTZ R3, R167, R220, !PT ;  /* 0x000000dca7037209 */ /* 0x000fe20007810000 */
[----:B------:R-:W-:Y:S01]  /*b9b0*/  UMOV UR6, UR51 ;  /* 0x0000003300067c82 */ /* 0x000fe20008000000 */
        /* <DEDUP_REMOVED lines=78> */
[----:B------:R0:W-:Y:S01]  /*bea0*/  MUFU.EX2 R161, R177 ;  /* 0x000000b100a17308 */ /* 0x0001e20000000800 */
        /* <DEDUP_REMOVED lines=9> */
[--C-:B0-----:R-:W-:Y:S01]  /*bf40*/  FFMA.FTZ R177, R170, UR6, -R0.reuse ;  /* 0x00000006aab17c23 */ /* 0x101fe20008010800 */
        /* <DEDUP_REMOVED lines=110> */
.L_x_1325:
[----:B------:R-:W0:Y:S01]  /*c630*/  S2UR UR7, SR_CgaCtaId ;  /* 0x00000000000779c3 */ /* 0x000e220000008800 */
[----:B------:R-:W-:Y:S01]  /*c640*/  R2UR UR4, R201 ;  /* 0x00000000c90472ca */ /* 0x000fe200000e0000 */
[----:B------:R-:W-:Y:S01]  /*c650*/  UIADD3 UR10, UR10, 0x30860, URZ ;  /* 0x000308600a0a7890 */ /* 0x000fe2000fffe03f */
[----:B------:R-:W-:Y:S01]  /*c660*/  F2FP.F16.F32.PACK_AB R196, R196, R161 ;  /* 0x000000a1c4c4723e */ /* 0x000fe200000000ff */
[----:B------:R-:W-:Y:S01]  /*c670*/  IMAD.MOV.U32 R21, RZ, RZ, R3 ;  /* 0x000000ffff157224 */ /* 0x000fe200078e0003 */
[----:B------:R-:W-:Y:S01]  /*c680*/  F2FP.F16.F32.PACK_AB R197, R152, R197 ;  /* 0x000000c598c5723e */ /* 0x000fe200000000ff */
[----:B------:R-:W-:Y:S01]  /*c690*/  IMAD.MOV.U32 R220, RZ, RZ, R4 ;  /* 0x000000ffffdc7224 */ /* 0x000fe200078e0004 */
[----:B------:R-:W-:Y:S02]  /*c6a0*/  F2FP.F16.F32.PACK_AB R198, R183, R198 ;  /* 0x000000c6b7c6723e */ /* 0x000fe400000000ff */
[----:B------:R-:W-:Y:S02]  /*c6b0*/  F2FP.F16.F32.PACK_AB R199, R154, R199 ;  /* 0x000000c79ac7723e */ /* 0x000fe400000000ff */
[----:B------:R-:W-:-:S02]  /*c6c0*/  F2FP.F16.F32.PACK_AB R192, R181, R192 ;  /* 0x000000c0b5c0723e */ /* 0x000fc400000000ff */
[----:B------:R-:W-:Y:S02]  /*c6d0*/  F2FP.F16.F32.PACK_AB R193, R156, R193 ;  /* 0x000000c19cc1723e */ /* 0x000fe400000000ff */
[----:B------:R-:W-:Y:S01]  /*c6e0*/  ISETP.GT.AND P1, PT, R221, UR4, PT ;  /* 0x00000004dd007c0c */ /* 0x000fe2000bf24270 */
        /* <DEDUP_REMOVED lines=16> */
.L_x_1307:
        /* <DEDUP_REMOVED lines=131> */
.L_x_1327:
[----:B------:R-:W-:Y:S01]  /*d020*/  ULEA UR5, UR38, UR40, 0x3 ;  /* 0x0000002826057291 */ /* 0x000fe2000f8e183f */
[----:B------:R-:W-:-:S05]  /*d030*/  IMAD.U32 R0, RZ, RZ, UR39 ;  /* 0x00000027ff007e24 */ /* 0x000fca000f8e00ff */
[----:B------:R-:W-:-:S04]  /*d040*/  SHF.L.U32 R0, R0, 0x1f, RZ ;  /* 0x0000001f00007819 */ /* 0x000fc800000006ff */
[----:B------:R0:W1:Y:S01]  /*d050*/  SYNCS.PHASECHK.TRANS64.TRYWAIT P1, [UR5+0x30850], R0 ;  /* 0x03085000ff0075a7 */ /* 0x0000620008020145 */
[----:B------:R-:W-:Y:S05]  /*d060*/  @!P0 BRA `(.L_x_1328) ;  /* 0x0000000000048947 */ /* 0x000fea0003800000 */
[----:B------:R-:W-:Y:S01]  /*d070*/  BPT.TRAP 0x1 ;  /* 0x000000040000795c */ /* 0x000fe20000300000 */
.L_x_1328:
[----:B-1----:R-:W-:Y:S05]  /*d080*/  @P1 BRA `(.L_x_1329) ;  /* 0x0000000000081947 */ /* 0x002fea0003800000 */
[----:B------:R-:W1:Y:S02]  /*d090*/  SYNCS.PHASECHK.TRANS64.TRYWAIT P1, [UR5+0x30850], R0 ;  /* 0x03085000ff0075a7 */ /* 0x000e640008020145 */
[----:B-1----:R-:W-:Y:S05]  /*d0a0*/  @!P1 BRA `(.L_x_1330) ;  /* 0x0000009800049947 */ /* 0x002fea0003800000 */
.L_x_1329:
[----:B------:R-:W-:Y:S01]  /*d0b0*/  UIADD3 UR40, UR40, 0x400, URZ ;  /* 0x0000040028287890 */ /* 0x000fe2000fffe03f */
[----:B------:R-:W-:Y:S01]  /*d0c0*/  WARPGROUP.ARRIVE ;  /* 0x00000000000079c5 */ /* 0x000fe20000000000 */
[----:B------:R-:W-:Y:S01]  /*d0d0*/  UMOV UR11, 0x40000040 ;  /* 0x40000040000b7882 */ /* 0x000fe20000000000 */
[----:B-1----:R-:W1:Y:S01]  /*d0e0*/  SHFL.BFLY PT, R7, R18, 0x2, 0x1f ;  /* 0x0c401f0012077f89 */ /* 0x002e6200000e0000 */
[----:B------:R-:W-:Y:S01]  /*d0f0*/  USHF.R.U32.HI UR40, URZ, 0x4, UR40 ;  /* 0x000000043f287899 */ /* 0x000fe20008011628 */
[----:B------:R-:W-:Y:S01]  /*d100*/  MOV R6, RZ ;  /* 0x000000ff00067202 */ /* 0x000fe20000000f00 */
[----:B------:R-:W-:Y:S01]  /*d110*/  IMAD.U32 R13, RZ, RZ, UR6 ;  /* 0x00000006ff0d7e24 */ /* 0x000fe2000f8e00ff */
[----:B0-----:R-:W0:Y:S01]  /*d120*/  SHFL.BFLY PT, R0, R5, 0x2, 0x1f ;  /* 0x0c401f0005007f89 */ /* 0x001e2200000e0000 */
[----:B------:R-:W-:-:S04]  /*d130*/  ULOP3.LUT UR40, UR40, 0x3fff, URZ, 0xc0, !UPT ;  /* 0x00003fff28287892 */ /* 0x000fc8000f8ec03f */
[----:B------:R-:W-:-:S04]  /*d140*/  ULOP3.LUT UR4, UR40, 0x2000000, URZ, 0xfc, !UPT ;  /* 0x0200000028047892 */ /* 0x000fc8000f8efc3f */
[----:B------:R-:W-:-:S04]  /*d150*/  ULEA UR4, UR38, UR4, 0xb ;  /* 0x0000000426047291 */ /* 0x000fc8000f8e583f */
[----:B------:R-:W-:-:S03]  /*d160*/  UIADD3 UR8, UR4, 0x80, URZ ;  /* 0x0000008004087890 */ /* 0x000fc6000fffe03f */
[----:B------:R-:W-:-:S06]  /*d170*/  UMOV UR10, UR4 ;  /* 0x00000004000a7c82 */ /* 0x000fcc0008000000 */
[----:B------:R-:W-:Y:S01]  /*d180*/  HGMMA.64x256x16.F32 R24, R196, gdesc[UR8].tnspB, R24, gsb0 ;  /* 0x43e00008c4187df0 */ /* 0x000fe20008000818 */
[----:B------:R-:W-:Y:S01]  /*d190*/  UMOV UR11, 0x40000040 ;  /* 0x40000040000b7882 */ /* 0x000fe20000000000 */
[----:B------:R-:W-:Y:S01]  /*d1a0*/  UMOV UR10, UR8 ;  /* 0x00000008000a7c82 */ /* 0x000fe20008000000 */
[----:B------:R-:W-:Y:S01]  /*d1b0*/  UIADD3 UR8, UR4, 0x100, URZ ;  /* 0x0000010004087890 */ /* 0x000fe2000fffe03f */
[----:B-1----:R-:W-:Y:S01]  /*d1c0*/  FADD.FTZ R7, R7, R18 ;  /* 0x0000001207077221 */ /* 0x002fe20000010000 */
[----:B------:R-:W-:Y:S01]  /*d1d0*/  UIADD3 UR4, UR4, 0x180, URZ ;  /* 0x0000018004047890 */ /* 0x000fe2000fffe03f */
        /* <DEDUP_REMOVED lines=39> */
.L_x_1331:
        /* <DEDUP_REMOVED lines=136> */
[-C--:B------:R-:W-:Y:S01]  /*dcd0*/  FMUL.FTZ R147, R147, R5.reuse ;  /* 0x0000000593937220 */ /* 0x080fe20000410000 */
[-C--:B------:R-:W-:Y:S01]  /*dce0*/  FMUL.FTZ R150, R150, R5.reuse ;  /* 0x0000000596967220 */ /* 0x080fe20000410000 */
[----:B------:R-:W-:Y:S01]  /*dcf0*/  FMUL.FTZ R151, R151, R5 ;  /* 0x0000000597977220 */ /* 0x000fe20000410000 */
[----:B------:R-:W-:-:S02]  /*dd00*/  USEL UR38, UR38, URZ, UP0 ;  /* 0x0000003f26267287 */ /* 0x000fc40008000000 */
[----:B------:R-:W-:-:S12]  /*dd10*/  ULOP3.LUT UR39, UR39, UR4, URZ, 0x3c, !UPT ;  /* 0x0000000427277292 */ /* 0x000fd8000f8e3c3f */
.L_x_1253:
[----:B------:R-:W0:Y:S01]  /*dd20*/  S2R R5, SR_CgaCtaId ;  /* 0x0000000000057919 */ /* 0x000e220000008800 */
[----:B------:R-:W-:Y:S01]  /*dd30*/  MOV R22, 0x400 ;  /* 0x0000040000167802 */ /* 0x000fe20000000f00 */
[----:B------:R-:W-:Y:S01]  /*dd40*/  BSSY B0, `(.L_x_1332) ;  /* 0x00002dd000007945 */ /* 0x000fe20003800000 */
[----:B------:R-:W-:Y:S02]  /*dd50*/  BAR.SYNC.DEFER_BLOCKING 0x5, 0x180 ;  /* 0x0146000000007b1d */ /* 0x000fe40000010000 */
[----:B0-----:R-:W-:-:S05]  /*dd60*/  LEA R22, R5, R22, 0x18 ;  /* 0x0000001605167211 */ /* 0x001fca00078ec0ff */
[----:B------:R-:W0:Y:S02]  /*dd70*/  LDS.128 R4, [R22+0x308d0] ;  /* 0x0308d00016047984 */ /* 0x000e240000000c00 */
[----:B0-----:R-:W-:Y:S02]  /*dd80*/  R2UR UR5, R5 ;  /* 0x00000000050572ca */ /* 0x001fe400000e0000 */
[----:B------:R-:W-:Y:S02]  /*dd90*/  R2UR UR7, R6 ;  /* 0x00000000060772ca */ /* 0x000fe400000e0000 */
[----:B------:R-:W-:Y:S01]  /*dda0*/  R2UR UR6, R7 ;  /* 0x00000000070672ca */ /* 0x000fe200000e0000 */
[----:B------:R-:W-:Y:S06]  /*ddb0*/  BAR.ARV 0x4, 0x180 ;  /* 0x0106000000007b1d */ /* 0x000fec0000002000 */
[----:B------:R-:W-:Y:S08]  /*ddc0*/  @P0 BRA `(.L_x_1333) ;  /* 0x0000001c00dc0947 */ /* 0x000ff00003800000 */
[----:B------:R-:W0:Y:S01]  /*ddd0*/  S2R R7, SR_SWINHI ;  /* 0x0000000000077919 */ /* 0x000e220000002f00 */
[----:B------:R-:W-:Y:S01]  /*dde0*/  F2FP.F16.F32.PACK_AB R24, R25, R24 ;  /* 0x000000181918723e */ /* 0x000fe200000000ff */
[----:B------:R-:W-:Y:S01]  /*ddf0*/  ULDC.64 UR8, c[0x0][0xc00] ;  /* 0x0003000000087ab9 */ /* 0x000fe20000000a00 */
[----:B------:R-:W-:Y:S01]  /*de00*/  F2FP.F16.F32.PACK_AB R25, R161, R26 ;  /* 0x0000001aa119723e */ /* 0x000fe200000000ff */
[----:B------:R-:W-:Y:S01]  /*de10*/  UISETP.NE.U32.AND UP0, UPT, UR8, URZ, UPT ;  /* 0x0000003f0800728c */ /* 0x000fe2000bf05070 */
[----:B------:R-:W-:Y:S02]  /*de20*/  F2FP.F16.F32.PACK_AB R26, R29, R28 ;  /* 0x0000001c1d1a723e */ /* 0x000fe400000000ff */
[----:B------:R-:W-:Y:S01]  /*de30*/  F2FP.F16.F32.PACK_AB R27, R8, R27 ;  /* 0x0000001b081b723e */ /* 0x000fe200000000ff */
[----:B------:R-:W-:Y:S01]  /*de40*/  UISETP.NE.AND.EX UP0, UPT, UR9, URZ, UPT, UP0 ;  /* 0x0000003f0900728c */ /* 0x000fe2000bf05300 */
[----:B------:R-:W-:Y:S02]  /*de50*/  F2FP.F16.F32.PACK_AB R32, R33, R32 ;  /* 0x000000202120723e */ /* 0x000fe400000000ff */
[----:B------:R-:W-:Y:S01]  /*de60*/  F2FP.F16.F32.PACK_AB R33, R160, R34 ;  /* 0x00000022a021723e */ /* 0x000fe200000000ff */
[----:B------:R-:W-:Y:S01]  /*de70*/  ULDC.64 UR8, c[0x0][0xc00] ;  /* 0x0003000000087ab9 */ /* 0x000fe20000000a00 */
        /* <DEDUP_REMOVED lines=10> */
[----:B------:R-:W-:Y:S02]  /*df20*/  MOV R4, R22 ;  /* 0x0000001600047202 */ /* 0x000fe40000000f00 */
[----:B0-----:R-:W-:Y:S02]  /*df30*/  MOV R5, R7 ;  /* 0x0000000700057202 */ /* 0x001fe40000000f00 */
[----:B------:R-:W-:-:S02]  /*df40*/  F2FP.F16.F32.PACK_AB R51, R155, R51 ;  /* 0x000000339b33723e */ /* 0x000fc400000000ff */
[----:B------:R-:W-:Y:S01]  /*df50*/  F2FP.F16.F32.PACK_AB R57, R154, R58 ;  /* 0x0000003a9a39723e */ /* 0x000fe200000000ff */
[----:B------:R-:W-:Y:S01]  /*df60*/  IMAD.WIDE R102, R213, 0x2, R4 ;  /* 0x00000002d5667825 */ /* 0x000fe200078e0204 */
[----:B------:R-:W-:Y:S02]  /*df70*/  F2FP.F16.F32.PACK_AB R64, R65, R64 ;  /* 0x000000404140723e */ /* 0x000fe400000000ff */
[----:B------:R-:W-:Y:S02]  /*df80*/  F2FP.F16.F32.PACK_AB R58, R61, R60 ;  /* 0x0000003c3d3a723e */ /* 0x000fe400000000ff */
[C---:B------:R-:W-:Y:S02]  /*df90*/  IADD3 R169, P1, R102.reuse, 0x20, RZ ;  /* 0x0000002066a97810 */ /* 0x040fe40007f3e0ff */
[----:B------:R-:W-:Y:S02]  /*dfa0*/  IADD3 R171, P0, R102, 0x40, RZ ;  /* 0x0000004066ab7810 */ /* 0x000fe40007f1e0ff */
[----:B------:R-:W-:-:S02]  /*dfb0*/  IADD3.X R11, RZ, R103, RZ, P1, !PT ;  /* 0x00000067ff0b7210 */ /* 0x000fc40000ffe4ff */
[C---:B------:R-:W-:Y:S01]  /*dfc0*/  IADD3 R183, P1, R102.reuse, 0x8000, RZ ;  /* 0x0000800066b77810 */ /* 0x040fe20007f3e0ff */
[--C-:B------:R-:W-:Y:S01]  /*dfd0*/  IMAD.X R13, RZ, RZ, R103.reuse, P0 ;  /* 0x000000ffff0d7224 */ /* 0x100fe200000e0667 */
[C---:B------:R-:W-:Y:S02]  /*dfe0*/  IADD3 R173, P4, R102.reuse, 0x60, RZ ;  /* 0x0000006066ad7810 */ /* 0x040fe40007f9e0ff */
[C---:B------:R-:W-:Y:S02]  /*dff0*/  IADD3 R179, P5, R102.reuse, 0x4040, RZ ;  /* 0x0000404066b37810 */ /* 0x040fe40007fbe0ff */
[C---:B------:R-:W-:Y:S01]  /*e000*/  IADD3 R175, P3, R102.reuse, 0x4000, RZ ;  /* 0x0000400066af7810 */ /* 0x040fe20007f7e0ff */
[--C-:B------:R-:W-:Y:S01]  /*e010*/  IMAD.X R15, RZ, RZ, R103.reuse, P4 ;  /* 0x000000ffff0f7224 */ /* 0x100fe200020e0667 */
[----:B------:R-:W-:Y:S01]  /*e020*/  IADD3.X R47, RZ, R103, RZ, P1, !PT ;  /* 0x00000067ff2f7210 */ /* 0x000fe20000ffe4ff */
[--C-:B------:R-:W-:Y:S01]  /*e030*/  IMAD.X R31, RZ, RZ, R103.reuse, P5 ;  /* 0x000000ffff1f7224 */ /* 0x100fe200028e0667 */
[C---:B------:R-:W-:Y:S01]  /*e040*/  LOP3.LUT R7, R102.reuse, 0x380, RZ, 0xc0, !PT ;  /* 0x0000038066077812 */ /* 0x040fe200078ec0ff */
[----:B------:R-:W-:Y:S01]  /*e050*/  IMAD.X R17, RZ, RZ, R103, P3 ;  /* 0x000000ffff117224 */ /* 0x000fe200018e0667 */
[----:B------:R-:W-:-:S02]  /*e060*/  IADD3 R167, P1, R102, 0xc060, RZ ;  /* 0x0000c06066a77810 */ /* 0x000fc40007f3e0ff */
[----:B------:R-:W-:Y:S02]  /*e070*/  LOP3.LUT R10, R169, 0x380, RZ, 0xc0, !PT ;  /* 0x00000380a90a7812 */ /* 0x000fe400078ec0ff */
[C---:B------:R-:W-:Y:S02]  /*e080*/  IADD3 R177, P6, R102.reuse, 0x4020, RZ ;  /* 0x0000402066b17810 */ /* 0x040fe40007fde0ff */
[----:B------:R-:W-:Y:S02]  /*e090*/  IADD3 R181, P2, R102, 0x4060, RZ ;  /* 0x0000406066b57810 */ /* 0x000fe40007f5e0ff */
[----:B------:R-:W-:Y:S01]  /*e0a0*/  LOP3.LUT R12, R171, 0x380, RZ, 0xc0, !PT ;  /* 0x00000380ab0c7812 */ /* 0x000fe200078ec0ff */
[--C-:B------:R-:W-:Y:S01]  /*e0b0*/  IMAD.X R21, RZ, RZ, R103.reuse, P6 ;  /* 0x000000ffff157224 */ /* 0x100fe200030e0667 */
[----:B------:R-:W-:Y:S01]  /*e0c0*/  LOP3.LUT R14, R173, 0x380, RZ, 0xc0, !PT ;  /* 0x00000380ad0e7812 */ /* 0x000fe200078ec0ff */
[----:B------:R-:W-:Y:S01]  /*e0d0*/  IMAD.X R39, RZ, RZ, R103, P2 ;  /* 0x000000ffff277224 */ /* 0x000fe200010e0667 */
[----:B------:R-:W-:-:S02]  /*e0e0*/  LOP3.LUT R16, R175, 0x380, RZ, 0xc0, !PT ;  /* 0x00000380af107812 */ /* 0x000fc400078ec0ff */
[----:B------:R-:W-:Y:S02]  /*e0f0*/  IADD3 R6, P5, R102, 0xc020, RZ ;  /* 0x0000c02066067810 */ /* 0x000fe40007fbe0ff */
[----:B------:R-:W-:Y:S02]  /*e100*/  SHF.R.U64 R7, R7, 0x3, RZ ;  /* 0x0000000307077819 */ /* 0x000fe400000012ff */
[----:B------:R-:W-:Y:S01]  /*e110*/  SHF.R.U64 R10, R10, 0x3, RZ ;  /* 0x000000030a0a7819 */ /* 0x000fe200000012ff */
[----:B------:R-:W-:Y:S01]  /*e120*/  IMAD.X R99, RZ, RZ, R103, P5 ;  /* 0x000000ffff637224 */ /* 0x000fe200028e0667 */
[----:B------:R-:W-:Y:S02]  /*e130*/  LOP3.LUT R161, R167, 0x380, RZ, 0xc0, !PT ;  /* 0x00000380a7a17812 */ /* 0x000fe400078ec0ff */
[----:B------:R-:W-:Y:S02]  /*e140*/  IADD3 R54, P0, R102, 0x8020, RZ ;  /* 0x0000802066367810 */ /* 0x000fe40007f1e0ff */
[----:B------:R-:W-:-:S02]  /*e150*/  SHF.R.U64 R12, R12, 0x3, RZ ;  /* 0x000000030c0c7819 */ /* 0x000fc400000012ff */
[----:B------:R-:W-:Y:S01]  /*e160*/  LOP3.LUT R20, R177, 0x380, RZ, 0xc0, !PT ;  /* 0x00000380b1147812 */ /* 0x000fe200078ec0ff */
[--C-:B------:R-:W-:Y:S01]  /*e170*/  IMAD.X R55, RZ, RZ, R103.reuse, P0 ;  /* 0x000000ffff377224 */ /* 0x100fe200000e0667 */
[----:B------:R-:W-:Y:S02]  /*e180*/  IADD3 R62, P4, R102, 0x8040, RZ ;  /* 0x00008040663e7810 */ /* 0x000fe40007f9e0ff */
[----:B------:R-:W-:Y:S02]  /*e190*/  SHF.R.U64 R14, R14, 0x3, RZ ;  /* 0x000000030e0e7819 */ /* 0x000fe400000012ff */
[----:B------:R-:W-:Y:S01]  /*e1a0*/  LOP3.LUT R30, R179, 0x380, RZ, 0xc0, !PT ;  /* 0x00000380b31e7812 */ /* 0x000fe200078ec0ff */
[----:B------:R-:W-:Y:S01]  /*e1b0*/  IMAD.X R63, RZ, RZ, R103, P4 ;  /* 0x000000ffff3f7224 */ /* 0x000fe200020e0667 */
[C---:B------:R-:W-:Y:S02]  /*e1c0*/  IADD3 R70, P3, R102.reuse, 0x8060, RZ ;  /* 0x0000806066467810 */ /* 0x040fe40007f7e0ff */
[----:B------:R-:W-:-:S02]  /*e1d0*/  IADD3 R94, P6, R102, 0xc000, RZ ;  /* 0x0000c000665e7810 */ /* 0x000fc40007fde0ff */
[----:B------:R-:W-:Y:S01]  /*e1e0*/  IADD3 R168, P2, R102, 0xc040, RZ ;  /* 0x0000c04066a87810 */ /* 0x000fe20007f5e0ff */
[--C-:B------:R-:W-:Y:S01]  /*e1f0*/  IMAD.X R71, RZ, RZ, R103.reuse, P3 ;  /* 0x000000ffff477224 */ /* 0x100fe200018e0667 */
[----:B------:R-:W-:Y:S01]  /*e200*/  SHF.R.U64 R16, R16, 0x3, RZ ;  /* 0x0000000310107819 */ /* 0x000fe200000012ff */
[--C-:B------:R-:W-:Y:S01]  /*e210*/  IMAD.X R95, RZ, RZ, R103.reuse, P6 ;  /* 0x000000ffff5f7224 */ /* 0x100fe200030e0667 */
[----:B------:R-:W-:Y:S02]  /*e220*/  LOP3.LUT R38, R181, 0x380, RZ, 0xc0, !PT ;  /* 0x00000380b5267812 */ /* 0x000fe400078ec0ff */
[----:B------:R-:W-:Y:S01]  /*e230*/  LOP3.LUT R102, R7, R102, RZ, 0x3c, !PT ;  /* 0x0000006607667212 */ /* 0x000fe200078e3cff */
[----:B------:R-:W-:Y:S01]  /*e240*/  IMAD.X R7, RZ, RZ, R103, P2 ;  /* 0x000000ffff077224 */ /* 0x000fe200010e0667 */
[----:B------:R-:W-:Y:S02]  /*e250*/  LOP3.LUT R10, R10, R169, RZ, 0x3c, !PT ;  /* 0x000000a90a0a7212 */ /* 0x000fe400078e3cff */
[----:B------:R-:W-:-:S02]  /*e260*/  LOP3.LUT R46, R183, 0x380, RZ, 0xc0, !PT ;  /* 0x00000380b72e7812 */ /* 0x000fc400078ec0ff */
[----:B------:R-:W-:Y:S02]  /*e270*/  LOP3.LUT R98, R6, 0x380, RZ, 0xc0, !PT ;  /* 0x0000038006627812 */ /* 0x000fe400078ec0ff */
[----:B------:R-:W-:Y:S02]  /*e280*/  SHF.R.U64 R28, R161, 0x3, RZ ;  /* 0x00000003a11c7819 */ /* 0x000fe400000012ff */
[----:B------:R-:W-:Y:S02]  /*e290*/  LOP3.LUT R12, R12, R171, RZ, 0x3c, !PT ;  /* 0x000000ab0c0c7212 */ /* 0x000fe400078e3cff */
[----:B------:R-:W-:Y:S02]  /*e2a0*/  SHF.R.U64 R20, R20, 0x3, RZ ;  /* 0x0000000314147819 */ /* 0x000fe400000012ff */
[----:B------:R-:W-:Y:S02]  /*e2b0*/  LOP3.LUT R169, R54, 0x380, RZ, 0xc0, !PT ;  /* 0x0000038036a97812 */ /* 0x000fe400078ec0ff */
[----:B------:R-:W-:-:S02]  /*e2c0*/  LOP3.LUT R14, R14, R173, RZ, 0x3c, !PT ;  /* 0x000000ad0e0e7212 */ /* 0x000fc400078e3cff */
[----:B------:R-:W-:Y:S02]  /*e2d0*/  SHF.R.U64 R30, R30, 0x3, RZ ;  /* 0x000000031e1e7819 */ /* 0x000fe400000012ff */
[----:B------:R-:W-:Y:S02]  /*e2e0*/  LOP3.LUT R171, R62, 0x380, RZ, 0xc0, !PT ;  /* 0x000003803eab7812 */ /* 0x000fe400078ec0ff */
[----:B------:R-:W-:Y:S02]  /*e2f0*/  LOP3.LUT R16, R16, R175, RZ, 0x3c, !PT ;  /* 0x000000af10107212 */ /* 0x000fe400078e3cff */
[----:B------:R-:W-:Y:S02]  /*e300*/  SHF.R.U64 R38, R38, 0x3, RZ ;  /* 0x0000000326267819 */ /* 0x000fe400000012ff */
[----:B------:R-:W-:Y:S02]  /*e310*/  LOP3.LUT R173, R70, 0x380, RZ, 0xc0, !PT ;  /* 0x0000038046ad7812 */ /* 0x000fe400078ec0ff */
[----:B------:R-:W-:-:S02]  /*e320*/  SHF.R.U64 R46, R46, 0x3, RZ ;  /* 0x000000032e2e7819 */ /* 0x000fc400000012ff */
[----:B------:R-:W-:Y:S02]  /*e330*/  LOP3.LUT R175, R94, 0x380, RZ, 0xc0, !PT ;  /* 0x000003805eaf7812 */ /* 0x000fe400078ec0ff */
[----:B------:R-:W-:Y:S01]  /*e340*/  MOV R102, R102 ;  /* 0x0000006600667202 */ /* 0x000fe20000000f00 */
[----:B------:R-:W-:Y:S01]  /*e350*/  BAR.SYNC.DEFER_BLOCKING 0x1, 0x100 ;  /* 0x0044000000007b1d */ /* 0x000fe20000010000 */
[----:B------:R-:W-:Y:S02]  /*e360*/  SHF.R.U64 R29, R98, 0x3, RZ ;  /* 0x00000003621d7819 */ /* 0x000fe400000012ff */
[----:B------:R-:W-:Y:S02]  /*e370*/  LOP3.LUT R8, R28, R167, RZ, 0x3c, !PT ;  /* 0x000000a71c087212 */ /* 0x000fe400078e3cff */
[----:B------:R-:W-:Y:S02]  /*e380*/  IADD3.X R9, RZ, R103, RZ, P1, !PT ;  /* 0x00000067ff097210 */ /* 0x000fe40000ffe4ff */
[----:B------:R-:W-:-:S02]  /*e390*/  LOP3.LUT R20, R20, R177, RZ, 0x3c, !PT ;  /* 0x000000b114147212 */ /* 0x000fc400078e3cff */
[----:B------:R-:W-:Y:S02]  /*e3a0*/  SHF.R.U64 R169, R169, 0x3, RZ ;  /* 0x00000003a9a97819 */ /* 0x000fe400000012ff */
[----:B------:R-:W-:Y:S02]  /*e3b0*/  MOV R28, R10 ;  /* 0x0000000a001c7202 */ /* 0x000fe40000000f00 */
[----:B------:R-:W-:Y:S02]  /*e3c0*/  LOP3.LUT R30, R30, R179, RZ, 0x3c, !PT ;  /* 0x000000b31e1e7212 */ /* 0x000fe400078e3cff */
[----:B------:R-:W-:Y:S02]  /*e3d0*/  SHF.R.U64 R171, R171, 0x3, RZ ;  /* 0x00000003abab7819 */ /* 0x000fe400000012ff */
[----:B------:R-:W-:Y:S02]  /*e3e0*/  LOP3.LUT R103, R168, 0x380, RZ, 0xc0, !PT ;  /* 0x00000380a8677812 */ /* 0x000fe400078ec0ff */
[----:B------:R-:W-:-:S02]  /*e3f0*/  MOV R12, R12 ;  /* 0x0000000c000c7202 */ /* 0x000fc40000000f00 */
[----:B------:R-:W-:Y:S02]  /*e400*/  LOP3.LUT R38, R38, R181, RZ, 0x3c, !PT ;  /* 0x000000b526267212 */ /* 0x000fe400078e3cff */
[----:B------:R-:W-:Y:S01]  /*e410*/  SHF.R.U64 R173, R173, 0x3, RZ ;  /* 0x00000003adad7819 */ /* 0x000fe200000012ff */
[----:B------:R-:W-:Y:S01]  /*e420*/  STSM.16.M88.4 [R102], R24 ;  /* 0x0000001866007844 */ /* 0x000fe20000000200 */
[----:B------:R-:W-:Y:S02]  /*e430*/  MOV R14, R14 ;  /* 0x0000000e000e7202 */ /* 0x000fe40000000f00 */
[----:B------:R-:W-:Y:S01]  /*e440*/  LOP3.LUT R46, R46, R183, RZ, 0x3c, !PT ;  /* 0x000000b72e2e7212 */ /* 0x000fe200078e3cff */
[----:B------:R-:W-:Y:S01]  /*e450*/  STSM.16.M88.4 [R28], R32 ;  /* 0x000000201c007844 */ /* 0x000fe20000000200 */
[----:B------:R-:W-:Y:S02]  /*e460*/  SHF.R.U64 R175, R175, 0x3, RZ ;  /* 0x00000003afaf7819 */ /* 0x000fe400000012ff */
[----:B------:R-:W-:Y:S01]  /*e470*/  LOP3.LUT R98, R29, R6, RZ, 0x3c, !PT ;  /* 0x000000061d627212 */ /* 0x000fe200078e3cff */
[----:B------:R0:W-:Y:S01]  /*e480*/  STSM.16.M88.4 [R12], R40 ;  /* 0x000000280c007844 */ /* 0x0001e20000000200 */
[----:B------:R-:W-:-:S02]  /*e490*/  MOV R16, R16 ;  /* 0x0000001000107202 */ /* 0x000fc40000000f00 */
[----:B------:R-:W-:Y:S01]  /*e4a0*/  F2FP.F16.F32.PACK_AB R59, R153, R59 ;  /* 0x0000003b993b723e */ /* 0x000fe200000000ff */
[----:B------:R-:W-:Y:S01]  /*e4b0*/  STSM.16.M88.4 [R14], R48 ;  /* 0x000000300e007844 */ /* 0x000fe20000000200 */
[----:B------:R-:W-:Y:S02]  /*e4c0*/  F2FP.F16.F32.PACK_AB R65, R152, R66 ;  /* 0x000000429841723e */ /* 0x000fe400000000ff */
[----:B------:R-:W-:Y:S01]  /*e4d0*/  F2FP.F16.F32.PACK_AB R72, R73, R72 ;  /* 0x000000484948723e */ /* 0x000fe200000000ff */
[----:B------:R-:W-:Y:S01]  /*e4e0*/  STSM.16.M88.4 [R16], R56 ;  /* 0x0000003810007844 */ /* 0x000fe20000000200 */
[----:B------:R-:W-:Y:S02]  /*e4f0*/  LOP3.LUT R54, R169, R54, RZ, 0x3c, !PT ;  /* 0x00000036a9367212 */ /* 0x000fe400078e3cff */
[----:B------:R-:W-:Y:S02]  /*e500*/  MOV R20, R20 ;  /* 0x0000001400147202 */ /* 0x000fe40000000f00 */
[----:B------:R-:W-:-:S02]  /*e510*/  F2FP.F16.F32.PACK_AB R66, R69, R68 ;  /* 0x000000444542723e */ /* 0x000fc400000000ff */
[----:B------:R-:W-:Y:S02]  /*e520*/  F2FP.F16.F32.PACK_AB R67, R18, R67 ;  /* 0x000000431243723e */ /* 0x000fe400000000ff */
[----:B------:R-:W-:Y:S02]  /*e530*/  F2FP.F16.F32.PACK_AB R73, R3, R74 ;  /* 0x0000004a0349723e */ /* 0x000fe400000000ff */
[----:B------:R-:W-:Y:S01]  /*e540*/  F2FP.F16.F32.PACK_AB R80, R81, R80 ;  /* 0x000000505150723e */ /* 0x000fe200000000ff */
[----:B------:R-:W-:Y:S01]  /*e550*/  STSM.16.M88.4 [R20], R64 ;  /* 0x0000004014007844 */ /* 0x000fe20000000200 */
[----:B------:R-:W-:Y:S02]  /*e560*/  LOP3.LUT R62, R171, R62, RZ, 0x3c, !PT ;  /* 0x0000003eab3e7212 */ /* 0x000fe400078e3cff */
        /* <DEDUP_REMOVED lines=9> */
[----:B------:R-:W-:Y:S01]  /*e600*/  R2UR UR4, R208 ;  /* 0x00000000d00472ca */ /* 0x000fe200000e0000 */
[----:B------:R-:W-:Y:S01]  /*e610*/  ULDC UR10, c[0x0][0xa88] ;  /* 0x0002a200000a7ab9 */ /* 0x000fe20000000800 */
[----:B------:R-:W-:Y:S01]  /*e620*/  SHF.R.U64 R103, R103, 0x3, RZ ;  /* 0x0000000367677819 */ /* 0x000fe200000012ff */
[----:B------:R-:W1:Y:S01]  /*e630*/  LDC R18, c[0x0][0xbe8] ;  /* 0x0002fa00ff127b82 */ /* 0x000e620000000800 */
[----:B------:R-:W-:Y:S02]  /*e640*/  MOV R30, R30 ;  /* 0x0000001e001e7202 */ /* 0x000fe40000000f00 */
[----:B------:R-:W-:Y:S02]  /*e650*/  F2FP.F16.F32.PACK_AB R74, R77, R76 ;  /* 0x0000004c4d4a723e */ /* 0x000fe400000000ff */
[----:B------:R-:W-:-:S02]  /*e660*/  F2FP.F16.F32.PACK_AB R81, R83, R82 ;  /* 0x000000525351723e */ /* 0x000fc400000000ff */
[----:B------:R-:W-:Y:S01]  /*e670*/  LOP3.LUT R70, R173, R70, RZ, 0x3c, !PT ;  /* 0x00000046ad467212 */ /* 0x000fe200078e3cff */
[----:B------:R-:W-:Y:S01]  /*e680*/  STSM.16.M88.4 [R30], R72 ;  /* 0x000000481e007844 */ /* 0x000fe20000000200 */
[----:B------:R-:W-:Y:S01]  /*e690*/  MOV R38, R38 ;  /* 0x0000002600267202 */ /* 0x000fe20000000f00 */
[----:B------:R-:W-:Y:S01]  /*e6a0*/  UIMAD.WIDE UR8, UR4, 0x4, UR8 ;  /* 0x00000004040878a5 */ /* 0x000fe2000f8e0208 */
[----:B------:R-:W-:Y:S02]  /*e6b0*/  F2FP.F16.F32.PACK_AB R82, R85, R84 ;  /* 0x000000545552723e */ /* 0x000fe400000000ff */
[----:B------:R-:W-:Y:S02]  /*e6c0*/  F2FP.F16.F32.PACK_AB R83, R87, R86 ;  /* 0x000000565753723e */ /* 0x000fe400000000ff */
[----:B------:R-:W-:Y:S02]  /*e6d0*/  LOP3.LUT R94, R175, R94, RZ, 0x3c, !PT ;  /* 0x0000005eaf5e7212 */ /* 0x000fe400078e3cff */
[----:B------:R-:W-:Y:S01]  /*e6e0*/  MOV R46, R46 ;  /* 0x0000002e002e7202 */ /* 0x000fe20000000f00 */
[----:B------:R-:W-:Y:S01]  /*e6f0*/  STSM.16.M88.4 [R38], R80 ;  /* 0x0000005026007844 */ /* 0x000fe20000000200 */
[----:B------:R-:W-:-:S02]  /*e700*/  MOV R11, R98 ;  /* 0x00000062000b7202 */ /* 0x000fc40000000f00 */
[----:B------:R-:W-:Y:S02]  /*e710*/  F2FP.F16.F32.PACK_AB R76, R89, R88 ;  /* 0x00000058594c723e */ /* 0x000fe400000000ff */
[----:B------:R-:W-:Y:S02]  /*e720*/  F2FP.F16.F32.PACK_AB R77, R91, R90 ;  /* 0x0000005a5b4d723e */ /* 0x000fe400000000ff */
[----:B------:R-:W-:Y:S02]  /*e730*/  F2FP.F16.F32.PACK_AB R78, R93, R92 ;  /* 0x0000005c5d4e723e */ /* 0x000fe400000000ff */
[----:B------:R-:W-:Y:S02]  /*e740*/  MOV R54, R54 ;  /* 0x0000003600367202 */ /* 0x000fe40000000f00 */
[----:B------:R-:W-:Y:S01]  /*e750*/  F2FP.F16.F32.PACK_AB R97, R164, R163 ;  /* 0x000000a3a461723e */ /* 0x000fe200000000ff */
[----:B------:R-:W-:Y:S01]  /*e760*/  STSM.16.M88.4 [R46], R76 ;  /* 0x0000004c2e007844 */ /* 0x000fe20000000200 */
[----:B------:R-:W-:-:S02]  /*e770*/  F2FP.F16.F32.PACK_AB R98, R101, R100 ;  /* 0x000000646562723e */ /* 0x000fc400000000ff */
[----:B------:R-:W-:Y:S02]  /*e780*/  F2FP.F16.F32.PACK_AB R99, R166, R165 ;  /* 0x000000a5a663723e */ /* 0x000fe400000000ff */
[----:B------:R-:W-:Y:S02]  /*e790*/  F2FP.F16.F32.PACK_AB R105, R107, R106 ;  /* 0x0000006a6b69723e */ /* 0x000fe400000000ff */
[----:B------:R-:W-:Y:S01]  /*e7a0*/  LOP3.LUT R6, R103, R168, RZ, 0x3c, !PT ;  /* 0x000000a867067212 */ /* 0x000fe200078e3cff */
[----:B------:R-:W-:Y:S01]  /*e7b0*/  STSM.16.M88.4 [R54], R96 ;  /* 0x0000006036007844 */ /* 0x000fe20000000200 */
[----:B------:R-:W-:Y:S02]  /*e7c0*/  MOV R62, R62 ;  /* 0x0000003e003e7202 */ /* 0x000fe40000000f00 */
[----:B------:R-:W-:Y:S02]  /*e7d0*/  F2FP.F16.F32.PACK_AB R106, R109, R108 ;  /* 0x0000006c6d6a723e */ /* 0x000fe400000000ff */
[----:B------:R-:W-:-:S02]  /*e7e0*/  F2FP.F16.F32.PACK_AB R107, R111, R110 ;  /* 0x0000006e6f6b723e */ /* 0x000fc400000000ff */
[----:B------:R-:W-:Y:S02]  /*e7f0*/  F2FP.F16.F32.PACK_AB R113, R115, R114 ;  /* 0x000000727371723e */ /* 0x000fe400000000ff */
[----:B------:R-:W-:Y:S01]  /*e800*/  MOV R70, R70 ;  /* 0x0000004600467202 */ /* 0x000fe20000000f00 */
[----:B------:R-:W-:Y:S01]  /*e810*/  STSM.16.M88.4 [R62], R104 ;  /* 0x000000683e007844 */ /* 0x000fe20000000200 */
[----:B------:R-:W-:Y:S02]  /*e820*/  F2FP.F16.F32.PACK_AB R114, R117, R116 ;  /* 0x000000747572723e */ /* 0x000fe400000000ff */
[----:B------:R-:W-:Y:S02]  /*e830*/  F2FP.F16.F32.PACK_AB R115, R119, R118 ;  /* 0x000000767773723e */ /* 0x000fe400000000ff */
[----:B------:R-:W-:Y:S02]  /*e840*/  F2FP.F16.F32.PACK_AB R121, R123, R122 ;  /* 0x0000007a7b79723e */ /* 0x000fe400000000ff */
[----:B------:R-:W-:Y:S01]  /*e850*/  MOV R94, R94 ;  /* 0x0000005e005e7202 */ /* 0x000fe20000000f00 */
[----:B------:R-:W-:Y:S01]  /*e860*/  STSM.16.M88.4 [R70], R112 ;  /* 0x0000007046007844 */ /* 0x000fe20000000200 */
[----:B------:R-:W-:-:S02]  /*e870*/  F2FP.F16.F32.PACK_AB R122, R125, R124 ;  /* 0x0000007c7d7a723e */ /* 0x000fc400000000ff */
[----:B------:R-:W-:Y:S02]  /*e880*/  F2FP.F16.F32.PACK_AB R123, R127, R126 ;  /* 0x0000007e7f7b723e */ /* 0x000fe400000000ff */
[----:B------:R-:W-:Y:S02]  /*e890*/  F2FP.F16.F32.PACK_AB R129, R131, R130 ;  /* 0x000000828381723e */ /* 0x000fe400000000ff */
[----:B------:R-:W-:Y:S01]  /*e8a0*/  F2FP.F16.F32.PACK_AB R130, R133, R132 ;  /* 0x000000848582723e */ /* 0x000fe200000000ff */
[----:B------:R-:W-:Y:S01]  /*e8b0*/  STSM.16.M88.4 [R94], R120 ;  /* 0x000000785e007844 */ /* 0x000fe20000000200 */
[----:B------:R-:W-:Y:S02]  /*e8c0*/  F2FP.F16.F32.PACK_AB R131, R135, R134 ;  /* 0x000000868783723e */ /* 0x000fe400000000ff */
[----:B------:R-:W-:Y:S02]  /*e8d0*/  F2FP.F16.F32.PACK_AB R137, R139, R138 ;  /* 0x0000008a8b89723e */ /* 0x000fe400000000ff */
[----:B------:R-:W-:Y:S01]  /*e8e0*/  MOV R10, R6 ;  /* 0x00000006000a7202 */ /* 0x000fe20000000f00 */
[----:B------:R-:W-:Y:S01]  /*e8f0*/  STSM.16.M88.4 [R11], R128 ;  /* 0x000000800b007844 */ /* 0x000fe20000000200 */
[----:B------:R-:W-:Y:S01]  /*e900*/  F2FP.F16.F32.PACK_AB R138, R141, R140 ;  /* 0x0000008c8d8a723e */ /* 0x000fe200000000ff */
[----:B------:R-:W-:Y:S01]  /*e910*/  IMAD.U32 R6, RZ, RZ, UR8 ;  /* 0x00000008ff067e24 */ /* 0x000fe2000f8e00ff */
[----:B------:R-:W-:Y:S01]  /*e920*/  F2FP.F16.F32.PACK_AB R139, R143, R142 ;  /* 0x0000008e8f8b723e */ /* 0x000fe200000000ff */
[----:B------:R-:W-:Y:S01]  /*e930*/  IMAD.U32 R7, RZ, RZ, UR9 ;  /* 0x00000009ff077e24 */ /* 0x000fe2000f8e00ff */
[----:B------:R-:W-:Y:S01]  /*e940*/  F2FP.F16.F32.PACK_AB R145, R147, R146 ;  /* 0x000000929391723e */ /* 0x000fe200000000ff */
[----:B------:R-:W-:Y:S01]  /*e950*/  ULDC.64 UR8, c[0x0][0xc08] ;  /* 0x0003020000087ab9 */ /* 0x000fe20000000a00 */
[----:B------:R-:W-:Y:S01]  /*e960*/  MOV R8, R8 ;  /* 0x0000000800087202 */ /* 0x000fe20000000f00 */
[----:B------:R2:W-:Y:S01]  /*e970*/  STSM.16.M88.4 [R10], R136 ;  /* 0x000000880a007844 */ /* 0x0005e20000000200 */
[----:B------:R-:W-:-:S02]  /*e980*/  F2FP.F16.F32.PACK_AB R146, R149, R148 ;  /* 0x000000949592723e */ /* 0x000fc400000000ff */
[----:B------:R-:W-:Y:S02]  /*e990*/  F2FP.F16.F32.PACK_AB R147, R151, R150 ;  /* 0x000000969793723e */ /* 0x000fe400000000ff */
[----:B------:R-:W-:-:S03]  /*e9a0*/  PLOP3.LUT P0, PT, PT, PT, UP0, 0x80, 0x0 ;  /* 0x000000000000781c */ /* 0x000fc60003f0f008 */
[----:B------:R3:W-:Y:S01]  /*e9b0*/  STSM.16.M88.4 [R8], R144 ;  /* 0x0000009008007844 */ /* 0x0007e20000000200 */
[----:B------:R-:W-:Y:S09]  /*e9c0*/  BAR.SYNC.DEFER_BLOCKING 0x1, 0x100 ;  /* 0x0044000000007b1d */ /* 0x000ff20000010000 */
[----:B------:R-:W4:Y:S01]  /*e9d0*/  @P0 LDG.E R3, desc[UR36][R6.64] ;  /* 0x0000002406030981 */ /* 0x000f22000c1e1900 */
[----:B------:R-:W-:Y:S01]  /*e9e0*/  UISETP.NE.U32.AND UP1, UPT, UR8, URZ, UPT ;  /* 0x0000003f0800728c */ /* 0x000fe2000bf25070 */
[----:B-1----:R-:W-:-:S03]  /*e9f0*/  ISETP.NE.AND P1, PT, R18, 0x1, PT ;  /* 0x000000011200780c */ /* 0x002fc60003f25270 */
[----:B------:R-:W-:-:S06]  /*ea00*/  UISETP.NE.AND.EX UP1, UPT, UR9, URZ, UPT, UP1 ;  /* 0x0000003f0900728c */ /* 0x000fcc000bf25310 */
[----:B------:R-:W-:-:S04]  /*ea10*/  PLOP3.LUT P2, PT, PT, PT, UP1, 0x80, 0x0 ;  /* 0x000000000000781c */ /* 0x000fc80003f4f018 */
[----:B------:R-:W1:Y:S01]  /*ea20*/  @P1 LDC R9, c[0x0][0xbec] ;  /* 0x0002fb00ff091b82 */ /* 0x000e620000000800 */
[----:B------:R-:W-:Y:S02]  /*ea30*/  @UP1 ULDC.64 UR8, c[0x0][0xc08] ;  /* 0x0003020000081ab9 */ /* 0x000fe40000000a00 */
[----:B------:R-:W-:-:S03]  /*ea40*/  @UP1 UIMAD.WIDE UR8, UR4, 0x4, UR8 ;  /* 0x00000004040818a5 */ /* 0x000fc6000f8e0208 */
[----:B------:R-:W-:Y:S02]  /*ea50*/  UMOV UR4, URZ ;  /* 0x0000003f00047c82 */ /* 0x000fe40008000000 */
[----:B0-----:R-:W0:Y:S01]  /*ea60*/  @P1 LDC R12, c[0x0][0xbf0] ;  /* 0x0002fc00ff0c1b82 */ /* 0x001e220000000800 */
[----:B--2---:R-:W-:Y:S02]  /*ea70*/  IMAD.U32 R10, RZ, RZ, UR8 ;  /* 0x00000008ff0a7e24 */ /* 0x004fe4000f8e00ff */
[----:B------:R-:W-:Y:S01]  /*ea80*/  IMAD.U32 R11, RZ, RZ, UR9 ;  /* 0x00000009ff0b7e24 */ /* 0x000fe2000f8e00ff */
[----:B----4-:R-:W-:Y:S01]  /*ea90*/  @P0 R2UR UR4, R3 ;  /* 0x00000000030402ca */ /* 0x010fe200000e0000 */
[----:B------:R-:W-:-:S06]  /*eaa0*/  IMAD.U32 R3, RZ, RZ, UR10 ;  /* 0x0000000aff037e24 */ /* 0x000fcc000f8e00ff */
[----:B------:R3:W5:Y:S01]  /*eab0*/  @P2 LDG.E R3, desc[UR36][R10.64] ;  /* 0x000000240a032981 */ /* 0x000762000c1e1900 */
[----:B01----:R-:W-:Y:S07]  /*eac0*/  @P2 BRA `(.L_x_1334) ;  /* 0x0000000000102947 */ /* 0x003fee0003800000 */
[----:B------:R-:W-:Y:S05]  /*ead0*/  @!P0 BRA `(.L_x_1334) ;  /* 0x00000000000c8947 */ /* 0x000fea0003800000 */
[----:B---3--:R-:W2:Y:S04]  /*eae0*/  LDG.E R8, desc[UR36][R6.64] ;  /* 0x0000002406087981 */ /* 0x008ea8000c1e1900 */
[----:B-----5:R-:W2:Y:S02]  /*eaf0*/  LDG.E R3, desc[UR36][R6.64+0x4] ;  /* 0x0000042406037981 */ /* 0x020ea4000c1e1900 */
[----:B--2---:R-:W-:-:S07]  /*eb00*/  IMAD.IADD R3, R3, 0x1, -R8 ;  /* 0x0000000103037824 */ /* 0x004fce00078e0a08 */
.L_x_1334:
[----:B------:R-:W-:Y:S01]  /*eb10*/  R2UR UR19, R206 ;  /* 0x00000000ce1372ca */ /* 0x000fe200000e0000 */
[----:B------:R-:W-:Y:S01]  /*eb20*/  USHF.R.S32.HI UR9, URZ, 0x1f, UR4 ;  /* 0x0000001f3f097899 */ /* 0x000fe20008011404 */
[----:B------:R-:W-:Y:S01]  /*eb30*/  R2UR UR13, R208 ;  /* 0x00000000d00d72ca */ /* 0x000fe200000e0000 */
[----:B------:R-:W-:Y:S01]  /*eb40*/  ULDC.64 UR14, c[0x0][0xb90] ;  /* 0x0002e400000e7ab9 */ /* 0x000fe20000000a00 */
[----:B---3--:R-:W-:Y:S01]  /*eb50*/  IADD3 R8, R200, UR61, RZ ;  /* 0x0000003dc8087c10 */ /* 0x008fe2000fffe0ff */
[----:B------:R-:W-:Y:S01]  /*eb60*/  UMOV UR8, UR4 ;  /* 0x0000000400087c82 */ /* 0x000fe20008000000 */
[----:B------:R-:W-:Y:S01]  /*eb70*/  IADD3 R26, R212, UR61, RZ ;  /* 0x0000003dd41a7c10 */ /* 0x000fe2000fffe0ff */
[----:B-----5:R-:W-:Y:S02]  /*eb80*/  IMAD R79, R3, R18, RZ ;  /* 0x00000012034f7224 */ /* 0x020fe400078e02ff */
[----:B------:R-:W-:-:S04]  /*eb90*/  @P1 IMAD.HI.U32 R7, R8, R9, RZ ;  /* 0x0000000908071227 */ /* 0x000fc800078e00ff */
[----:B------:R-:W-:Y:S01]  /*eba0*/  USHF.R.S32.HI UR16, URZ, 0x1f, UR19 ;  /* 0x0000001f3f107899 */ /* 0x000fe20008011413 */
[----:B------:R-:W-:Y:S01]  /*ebb0*/  IMAD.MOV.U32 R6, RZ, RZ, R8 ;  /* 0x000000ffff067224 */ /* 0x000fe200078e0008 */
[----:B------:R-:W-:Y:S01]  /*ebc0*/  UIMAD.WIDE.U32 UR10, UR19, UR14, UR8 ;  /* 0x0000000e130a72a5 */ /* 0x000fe2000f8e0008 */
[----:B------:R-:W-:Y:S01]  /*ebd0*/  @P1 SHF.R.U32.HI R6, RZ, R12, R7 ;  /* 0x0000000cff061219 */ /* 0x000fe20000011607 */
[----:B------:R-:W-:Y:S01]  /*ebe0*/  USHF.R.S32.HI UR8, URZ, 0x1f, UR13 ;  /* 0x0000001f3f087899 */ /* 0x000fe2000801140d */
[----:B------:R-:W-:Y:S01]  /*ebf0*/  IMAD R7, R207, 0x40, R23 ;  /* 0x00000040cf077824 */ /* 0x000fe200078e0217 */
[----:B------:R-:W-:Y:S02]  /*ec00*/  UIMAD UR12, UR16, UR14, URZ ;  /* 0x0000000e100c72a4 */ /* 0x000fe4000f8e023f */
[----:B------:R-:W-:Y:S01]  /*ec10*/  USEL UR18, UR8, URZ, !UP0 ;  /* 0x0000003f08127287 */ /* 0x000fe2000c000000 */
[----:B------:R-:W-:Y:S01]  /*ec20*/  IMAD.MOV R9, RZ, RZ, -R6 ;  /* 0x000000ffff097224 */ /* 0x000fe200078e0a06 */
[----:B------:R-:W-:Y:S01]  /*ec30*/  UIMAD UR12, UR19, UR15, UR12 ;  /* 0x0000000f130c72a4 */ /* 0x000fe2000f8e020c */
[----:B------:R-:W-:Y:S01]  /*ec40*/  IMAD.WIDE R4, R7, 0x2, R4 ;  /* 0x0000000207047825 */ /* 0x000fe200078e0204 */
[----:B------:R-:W-:Y:S01]  /*ec50*/  USEL UR17, UR13, URZ, !UP0 ;  /* 0x0000003f0d117287 */ /* 0x000fe2000c000000 */
[----:B------:R-:W-:Y:S01]  /*ec60*/  SHF.R.S32.HI R7, RZ, 0x1f, R6 ;  /* 0x0000001fff077819 */ /* 0x000fe20000011406 */
[----:B------:R-:W-:Y:S01]  /*ec70*/  ULDC.64 UR14, c[0x0][0xb98] ;  /* 0x0002e600000e7ab9 */ /* 0x000fe20000000a00 */
[----:B------:R-:W-:Y:S01]  /*ec80*/  UIADD3 UR11, UR11, UR12, URZ ;  /* 0x0000000c0b0b7290 */ /* 0x000fe2000fffe03f */
[----:B------:R-:W-:Y:S01]  /*ec90*/  IMAD R9, R18, R9, R8 ;  /* 0x0000000912097224 */ /* 0x000fe200078e0208 */
[----:B------:R-:W-:Y:S01]  /*eca0*/  UIMAD UR8, UR18, UR14, URZ ;  /* 0x0000000e120872a4 */ /* 0x000fe2000f8e023f */
[C---:B------:R-:W-:Y:S01]  /*ecb0*/  IADD3 R11, P5, R4.reuse, 0x1000, RZ ;  /* 0x00001000040b7810 */ /* 0x040fe20007fbe0ff */
[----:B------:R-:W-:Y:S01]  /*ecc0*/  UIMAD.WIDE.U32 UR10, UR17, UR14, UR10 ;  /* 0x0000000e110a72a5 */ /* 0x000fe2000f8e000a */
[C---:B------:R-:W-:Y:S01]  /*ecd0*/  IADD3 R53, P3, R4.reuse, 0x4000, RZ ;  /* 0x0000400004357810 */ /* 0x040fe20007f7e0ff */
[----:B------:R-:W-:Y:S01]  /*ece0*/  UIMAD UR8, UR17, UR15, UR8 ;  /* 0x0000000f110872a4 */ /* 0x000fe2000f8e0208 */
[----:B------:R-:W-:Y:S01]  /*ecf0*/  SHF.R.S32.HI R8, RZ, 0x1f, R9 ;  /* 0x0000001fff087819 */ /* 0x000fe20000011409 */
[----:B------:R-:W-:Y:S01]  /*ed00*/  ULDC.64 UR12, c[0x0][0xaa0] ;  /* 0x0002a800000c7ab9 */ /* 0x000fe20000000a00 */
[----:B------:R-:W-:-:S02]  /*ed10*/  IADD3 R29, P2, R4, 0x5000, RZ ;  /* 0x00005000041d7810 */ /* 0x000fc40007f5e0ff */
[----:B------:R-:W-:Y:S01]  /*ed20*/  IADD3 R6, P0, R6, UR10, RZ ;  /* 0x0000000a06067c10 */ /* 0x000fe2000ff1e0ff */
[----:B------:R-:W-:Y:S01]  /*ed30*/  IMAD.U32 R10, RZ, RZ, UR8 ;  /* 0x00000008ff0a7e24 */ /* 0x000fe2000f8e00ff */
[----:B------:R-:W-:Y:S02]  /*ed40*/  LOP3.LUT R52, R53, 0x380, RZ, 0xc0, !PT ;  /* 0x0000038035347812 */ /* 0x000fe400078ec0ff */
[----:B------:R-:W-:Y:S02]  /*ed50*/  LOP3.LUT R28, R29, 0x380, RZ, 0xc0, !PT ;  /* 0x000003801d1c7812 */ /* 0x000fe400078ec0ff */
[----:B------:R-:W-:Y:S01]  /*ed60*/  IADD3.X R7, R7, UR11, R10, P0, !PT ;  /* 0x0000000b07077c10 */ /* 0x000fe200087fe40a */
[----:B------:R-:W-:Y:S01]  /*ed70*/  ULDC.64 UR10, c[0x0][0xb88] ;  /* 0x0002e200000a7ab9 */ /* 0x000fe20000000a00 */
[----:B------:R-:W-:Y:S01]  /*ed80*/  SHF.R.U64 R52, R52, 0x3, RZ ;  /* 0x0000000334347819 */ /* 0x000fe200000012ff */
[----:B------:R-:W-:Y:S01]  /*ed90*/  IMAD R10, R8, UR10, RZ ;  /* 0x0000000a080a7c24 */ /* 0x000fe2000f8e02ff */
[----:B------:R-:W-:Y:S01]  /*eda0*/  LOP3.LUT R8, R11, 0x380, RZ, 0xc0, !PT ;  /* 0x000003800b087812 */ /* 0x000fe200078ec0ff */
[----:B------:R-:W-:Y:S01]  /*edb0*/  IMAD.WIDE.U32 R6, R9, UR10, R6 ;  /* 0x0000000a09067c25 */ /* 0x000fe2000f8e0006 */
[----:B------:R-:W-:-:S02]  /*edc0*/  SHF.R.U64 R28, R28, 0x3, RZ ;  /* 0x000000031c1c7819 */ /* 0x000fc400000012ff */
[----:B------:R-:W-:Y:S01]  /*edd0*/  SHF.R.U64 R8, R8, 0x3, RZ ;  /* 0x0000000308087819 */ /* 0x000fe200000012ff */
[----:B------:R-:W-:Y:S01]  /*ede0*/  IMAD R15, R9, UR11, R10 ;  /* 0x0000000b090f7c24 */ /* 0x000fe2000f8e020a */
[----:B------:R-:W-:Y:S01]  /*edf0*/  ULDC.64 UR10, c[0x0][0xb50] ;  /* 0x0002d400000a7ab9 */ /* 0x000fe20000000a00 */
[----:B------:R-:W-:Y:S01]  /*ee00*/  LOP3.LUT R52, R52, R53, RZ, 0x3c, !PT ;  /* 0x0000003534347212 */ /* 0x000fe200078e3cff */
[----:B------:R-:W-:Y:S01]  /*ee10*/  IMAD.X R53, RZ, RZ, R5, P3 ;  /* 0x000000ffff357224 */ /* 0x000fe200018e0605 */
[----:B------:R-:W-:Y:S01]  /*ee20*/  LEA R14, P0, R6, UR10, 0x2 ;  /* 0x0000000a060e7c11 */ /* 0x000fe2000f8010ff */
[----:B------:R-:W-:Y:S01]  /*ee30*/  IMAD.IADD R7, R7, 0x1, R15 ;  /* 0x0000000107077824 */ /* 0x000fe200078e020f */
[----:B------:R-:W-:Y:S01]  /*ee40*/  LOP3.LUT R8, R8, R11, RZ, 0x3c, !PT ;  /* 0x0000000b08087212 */ /* 0x000fe200078e3cff */
[----:B------:R-:W-:Y:S01]  /*ee50*/  IMAD.X R9, RZ, RZ, R5, P5 ;  /* 0x000000ffff097224 */ /* 0x000fe200028e0605 */
[----:B------:R-:W-:Y:S01]  /*ee60*/  IADD3 R41, P3, R4, 0xa000, RZ ;  /* 0x0000a00004297810 */ /* 0x000fe20007f7e0ff */
[----:B------:R-:W-:Y:S01]  /*ee70*/  SHFL.IDX PT, R16, R14, RZ, 0x1c1f ;  /* 0x001c1fff0e107589 */ /* 0x000fe200000e0000 */
[----:B------:R-:W-:Y:S01]  /*ee80*/  LEA.HI.X R11, R6, UR11, R7, 0x2, P0 ;  /* 0x0000000b060b7c11 */ /* 0x000fe200080f1407 */
[----:B------:R-:W-:Y:S01]  /*ee90*/  VIADD R6, R26, 0x8 ;  /* 0x000000081a067836 */ /* 0x000fe20000000000 */
[----:B------:R-:W-:Y:S01]  /*eea0*/  IADD3 R25, P0, R4, 0x3000, RZ ;  /* 0x0000300004197810 */ /* 0x000fe20007f1e0ff */
[----:B------:R-:W-:Y:S01]  /*eeb0*/  SHFL.IDX PT, R20, R14, 0x1, 0x1c1f ;  /* 0x003c1f000e147f89 */ /* 0x000fe200000e0000 */
[----:B------:R-:W-:Y:S01]  /*eec0*/  LOP3.LUT R28, R28, R29, RZ, 0x3c, !PT ;  /* 0x0000001d1c1c7212 */ /* 0x000fe200078e3cff */
[----:B------:R-:W-:Y:S01]  /*eed0*/  IMAD.X R29, RZ, RZ, R5, P2 ;  /* 0x000000ffff1d7224 */ /* 0x000fe200010e0605 */
[----:B------:R-:W-:Y:S01]  /*eee0*/  LOP3.LUT R24, R25, 0x380, RZ, 0xc0, !PT ;  /* 0x0000038019187812 */ /* 0x000fe200078ec0ff */
[----:B------:R-:W0:Y:S01]  /*eef0*/  SHFL.IDX PT, R17, R11, RZ, 0x1c1f ;  /* 0x001c1fff0b117589 */ /* 0x000e2200000e0000 */
[----:B------:R-:W-:-:S02]  /*ef00*/  LOP3.LUT R40, R41, 0x380, RZ, 0xc0, !PT ;  /* 0x0000038029287812 */ /* 0x000fc400078ec0ff */
[----:B------:R-:W-:Y:S01]  /*ef10*/  SHF.R.U64 R24, R24, 0x3, RZ ;  /* 0x0000000318187819 */ /* 0x000fe200000012ff */
[----:B------:R-:W1:Y:S01]  /*ef20*/  SHFL.IDX PT, R21, R11, 0x1, 0x1c1f ;  /* 0x003c1f000b157f89 */ /* 0x000e6200000e0000 */
[----:B------:R-:W-:Y:S02]  /*ef30*/  IADD3 R45, P2, R4, 0xb000, RZ ;  /* 0x0000b000042d7810 */ /* 0x000fe40007f5e0ff */
[----:B------:R-:W-:Y:S01]  /*ef40*/  LOP3.LUT R24, R24, R25, RZ, 0x3c, !PT ;  /* 0x0000001918187212 */ /* 0x000fe200078e3cff */
[----:B------:R-:W-:Y:S01]  /*ef50*/  IMAD.X R25, RZ, RZ, R5, P0 ;  /* 0x000000ffff197224 */ /* 0x000fe200000e0605 */
[----:B------:R-:W-:Y:S02]  /*ef60*/  IADD3 R57, P0, R4, 0x9000, RZ ;  /* 0x0000900004397810 */ /* 0x000fe40007f1e0ff */
[----:B------:R-:W-:Y:S02]  /*ef70*/  SHF.R.U64 R40, R40, 0x3, RZ ;  /* 0x0000000328287819 */ /* 0x000fe400000012ff */
[----:B------:R-:W-:-:S02]  /*ef80*/  LOP3.LUT R56, R57, 0x380, RZ, 0xc0, !PT ;  /* 0x0000038039387812 */ /* 0x000fc400078ec0ff */
[----:B------:R-:W-:Y:S02]  /*ef90*/  LOP3.LUT R44, R45, 0x380, RZ, 0xc0, !PT ;  /* 0x000003802d2c7812 */ /* 0x000fe400078ec0ff */
[----:B------:R-:W-:Y:S02]  /*efa0*/  SHF.R.U64 R56, R56, 0x3, RZ ;  /* 0x0000000338387819 */ /* 0x000fe400000012ff */
[----:B------:R-:W-:Y:S01]  /*efb0*/  LOP3.LUT R40, R40, R41, RZ, 0x3c, !PT ;  /* 0x0000002928287212 */ /* 0x000fe200078e3cff */
[--C-:B------:R-:W-:Y:S01]  /*efc0*/  IMAD.X R41, RZ, RZ, R5.reuse, P3 ;  /* 0x000000ffff297224 */ /* 0x100fe200018e0605 */
[----:B------:R-:W-:Y:S01]  /*efd0*/  LOP3.LUT R56, R56, R57, RZ, 0x3c, !PT ;  /* 0x0000003938387212 */ /* 0x000fe200078e3cff */
[----:B------:R-:W-:Y:S01]  /*efe0*/  IMAD.X R57, RZ, RZ, R5, P0 ;  /* 0x000000ffff397224 */ /* 0x000fe200000e0605 */
[----:B------:R-:W-:Y:S02]  /*eff0*/  SHF.R.U64 R44, R44, 0x3, RZ ;  /* 0x000000032c2c7819 */ /* 0x000fe400000012ff */
[----:B------:R-:W-:-:S02]  /*f000*/  LOP3.LUT P0, RZ, R210, 0x3, RZ, 0xc0, !PT ;  /* 0x00000003d2ff7812 */ /* 0x000fc4000780c0ff */
[----:B------:R-:W-:Y:S02]  /*f010*/  IADD3 R10, P3, R4, 0xf000, RZ ;  /* 0x0000f000040a7810 */ /* 0x000fe40007f7e0ff */
[----:B------:R-:W-:Y:S01]  /*f020*/  LOP3.LUT R44, R44, R45, RZ, 0x3c, !PT ;  /* 0x0000002d2c2c7212 */ /* 0x000fe200078e3cff */
[--C-:B------:R-:W-:Y:S01]  /*f030*/  IMAD.X R45, RZ, RZ, R5.reuse, P2 ;  /* 0x000000ffff2d7224 */ /* 0x100fe200010e0605 */
[-C--:B------:R-:W-:Y:S02]  /*f040*/  ISETP.GE.OR P2, PT, R26, R79.reuse, P0 ;  /* 0x0000004f1a00720c */ /* 0x080fe40000746670 */
[----:B------:R-:W-:Y:S01]  /*f050*/  IADD3 R13, P4, R4, 0x2000, RZ ;  /* 0x00002000040d7810 */ /* 0x000fe20007f9e0ff */
[----:B------:R-:W-:Y:S01]  /*f060*/  UIMAD UR10, UR9, UR12, URZ ;  /* 0x0000000c090a72a4 */ /* 0x000fe2000f8e023f */
[----:B------:R-:W-:Y:S01]  /*f070*/  LOP3.LUT R3, R10, 0x380, RZ, 0xc0, !PT ;  /* 0x000003800a037812 */ /* 0x000fe200078ec0ff */
[----:B------:R-:W-:Y:S01]  /*f080*/  IMAD.X R49, RZ, RZ, R5, P3 ;  /* 0x000000ffff317224 */ /* 0x000fe200018e0605 */
[----:B------:R-:W-:-:S02]  /*f090*/  ISETP.GE.OR P0, PT, R6, R79, P0 ;  /* 0x0000004f0600720c */ /* 0x000fc40000706670 */
[----:B------:R-:W-:Y:S02]  /*f0a0*/  SHF.R.U64 R3, R3, 0x3, RZ ;  /* 0x0000000303037819 */ /* 0x000fe400000012ff */
        /* <DEDUP_REMOVED lines=8> */
[----:B------:R-:W-:Y:S02]  /*f130*/  IADD3.X R13, RZ, R5, RZ, P4, !PT ;  /* 0x00000005ff0d7210 */ /* 0x000fe400027fe4ff */
[C---:B------:R-:W-:Y:S01]  /*f140*/  IADD3 R37, P5, R4.reuse, 0x7000, RZ ;  /* 0x0000700004257810 */ /* 0x040fe20007fbe0ff */
[----:B------:R-:W-:Y:S01]  /*f150*/  UIMAD.WIDE.U32 UR8, UR4, UR12, URZ ;  /* 0x0000000c040872a5 */ /* 0x000fe2000f8e003f */
[----:B------:R-:W-:Y:S01]  /*f160*/  IADD3 R65, P4, R4, 0x8000, RZ ;  /* 0x0000800004417810 */ /* 0x000fe20007f9e0ff */
[----:B------:R-:W-:Y:S01]  /*f170*/  UIMAD UR10, UR4, UR13, UR10 ;  /* 0x0000000d040a72a4 */ /* 0x000fe2000f8e020a */
[----:B------:R-:W-:Y:S01]  /*f180*/  LOP3.LUT R32, R33, 0x380, RZ, 0xc0, !PT ;  /* 0x0000038021207812 */ /* 0x000fe200078ec0ff */
[----:B0-----:R-:W-:Y:S01]  /*f190*/  IMAD R0, R205, 0x20, R207 ;  /* 0x00000020cd007824 */ /* 0x001fe200078e02cf */
[----:B------:R-:W-:Y:S01]  /*f1a0*/  LOP3.LUT R36, R37, 0x380, RZ, 0xc0, !PT ;  /* 0x0000038025247812 */ /* 0x000fe200078ec0ff */
[----:B-1----:R-:W0:Y:S01]  /*f1b0*/  @P1 LDC R21, c[0x0][0xbf0] ;  /* 0x0002fc00ff151b82 */ /* 0x002e220000000800 */
[----:B------:R-:W-:Y:S01]  /*f1c0*/  LOP3.LUT R64, R65, 0x380, RZ, 0xc0, !PT ;  /* 0x0000038041407812 */ /* 0x000fe200078ec0ff */
[----:B------:R-:W-:Y:S01]  /*f1d0*/  ULDC.64 UR12, c[0x0][0xae8] ;  /* 0x0002ba00000c7ab9 */ /* 0x000fe20000000a00 */
[----:B------:R-:W-:Y:S01]  /*f1e0*/  SHF.R.U64 R32, R32, 0x3, RZ ;  /* 0x0000000320207819 */ /* 0x000fe200000012ff */
[----:B------:R-:W-:Y:S01]  /*f1f0*/  UIADD3 UR9, UR9, UR10, URZ ;  /* 0x0000000a09097290 */ /* 0x000fe2000fffe03f */
[----:B------:R-:W-:Y:S01]  /*f200*/  SHF.R.U64 R36, R36, 0x3, RZ ;  /* 0x0000000324247819 */ /* 0x000fe200000012ff */
[----:B------:R-:W-:Y:S01]  /*f210*/  UIMAD UR4, UR16, UR12, URZ ;  /* 0x0000000c100472a4 */ /* 0x000fe2000f8e023f */
[----:B------:R-:W-:Y:S01]  /*f220*/  SHF.R.U64 R64, R64, 0x3, RZ ;  /* 0x0000000340407819 */ /* 0x000fe200000012ff */
[----:B------:R-:W-:Y:S01]  /*f230*/  VIADD R16, R0, UR61 ;  /* 0x0000003d00107c36 */ /* 0x000fe20008000000 */
[----:B------:R-:W-:Y:S01]  /*f240*/  LOP3.LUT R32, R32, R33, RZ, 0x3c, !PT ;  /* 0x0000002120207212 */ /* 0x000fe200078e3cff */
[--C-:B------:R-:W-:Y:S01]  /*f250*/  IMAD.X R33, RZ, RZ, R5.reuse, P6 ;  /* 0x000000ffff217224 */ /* 0x100fe200030e0605 */
[----:B------:R-:W-:Y:S01]  /*f260*/  LOP3.LUT R36, R36, R37, RZ, 0x3c, !PT ;  /* 0x0000002524247212 */ /* 0x000fe200078e3cff */
[--C-:B------:R-:W-:Y:S01]  /*f270*/  IMAD.X R37, RZ, RZ, R5.reuse, P5 ;  /* 0x000000ffff257224 */ /* 0x100fe200028e0605 */
[----:B------:R-:W-:Y:S01]  /*f280*/  LOP3.LUT R64, R64, R65, RZ, 0x3c, !PT ;  /* 0x0000004140407212 */ /* 0x000fe200078e3cff */
[----:B------:R-:W-:Y:S01]  /*f290*/  IMAD.X R65, RZ, RZ, R5, P4 ;  /* 0x000000ffff417224 */ /* 0x000fe200020e0605 */
[----:B------:R-:W-:Y:S01]  /*f2a0*/  UIMAD UR4, UR19, UR13, UR4 ;  /* 0x0000000d130472a4 */ /* 0x000fe2000f8e0204 */
[C---:B------:R-:W-:Y:S01]  /*f2b0*/  IADD3 R73, P6, R4.reuse, 0xc000, RZ ;  /* 0x0000c00004497810 */ /* 0x040fe20007fde0ff */
[----:B------:R-:W-:Y:S01]  /*f2c0*/  UIMAD.WIDE.U32 UR8, UR19, UR12, UR8 ;  /* 0x0000000c130872a5 */ /* 0x000fe2000f8e0008 */
[C---:B------:R-:W-:Y:S01]  /*f2d0*/  IADD3 R69, P5, R4.reuse, 0xd000, RZ ;  /* 0x0000d00004457810 */ /* 0x040fe20007fbe0ff */
[----:B------:R-:W-:Y:S01]  /*f2e0*/  ULDC.64 UR10, c[0x0][0xaf0] ;  /* 0x0002bc00000a7ab9 */ /* 0x000fe20000000a00 */
[----:B------:R-:W-:Y:S01]  /*f2f0*/  IADD3 R61, P4, R4, 0xe000, RZ ;  /* 0x0000e000043d7810 */ /* 0x000fe20007f9e0ff */
[----:B--2---:R-:W-:Y:S01]  /*f300*/  @P1 IMAD.HI.U32 R0, R16, R3, RZ ;  /* 0x0000000310001227 */ /* 0x004fe200078e00ff */
[----:B------:R-:W-:Y:S01]  /*f310*/  UIADD3 UR9, UR9, UR4, URZ ;  /* 0x0000000409097290 */ /* 0x000fe2000fffe03f */
[----:B------:R-:W-:Y:S01]  /*f320*/  LOP3.LUT R72, R73, 0x380, RZ, 0xc0, !PT ;  /* 0x0000038049487812 */ /* 0x000fe200078ec0ff */
[----:B------:R-:W-:Y:S01]  /*f330*/  UIMAD UR4, UR18, UR10, URZ ;  /* 0x0000000a120472a4 */ /* 0x000fe2000f8e023f */
[----:B------:R-:W-:Y:S01]  /*f340*/  LOP3.LUT R68, R69, 0x380, RZ, 0xc0, !PT ;  /* 0x0000038045447812 */ /* 0x000fe200078ec0ff */
[----:B------:R-:W-:Y:S01]  /*f350*/  IMAD.MOV.U32 R17, RZ, RZ, R16 ;  /* 0x000000ffff117224 */ /* 0x000fe200078e0010 */
[----:B------:R-:W-:-:S02]  /*f360*/  LOP3.LUT R60, R61, 0x380, RZ, 0xc0, !PT ;  /* 0x000003803d3c7812 */ /* 0x000fc400078ec0ff */
[----:B------:R-:W-:Y:S01]  /*f370*/  LOP3.LUT R7, R4, 0x380, RZ, 0xc0, !PT ;  /* 0x0000038004077812 */ /* 0x000fe200078ec0ff */
[----:B------:R-:W-:Y:S01]  /*f380*/  UIMAD UR4, UR17, UR11, UR4 ;  /* 0x0000000b110472a4 */ /* 0x000fe2000f8e0204 */
[----:B0-----:R-:W-:Y:S01]  /*f390*/  @P1 SHF.R.U32.HI R17, RZ, R21, R0 ;  /* 0x00000015ff111219 */ /* 0x001fe20000011600 */
[----:B------:R-:W-:Y:S01]  /*f3a0*/  UIMAD.WIDE.U32 UR8, UR17, UR10, UR8 ;  /* 0x0000000a110872a5 */ /* 0x000fe2000f8e0008 */
[----:B------:R-:W-:Y:S01]  /*f3b0*/  SHF.R.U64 R72, R72, 0x3, RZ ;  /* 0x0000000348487819 */ /* 0x000fe200000012ff */
[----:B------:R-:W5:Y:S01]  /*f3c0*/  LD.E.128 R8, desc[UR36][R8.64] ;  /* 0x0000002408087980 */ /* 0x000f62000c101d00 */
[----:B------:R-:W-:Y:S02]  /*f3d0*/  SHF.R.U64 R68, R68, 0x3, RZ ;  /* 0x0000000344447819 */ /* 0x000fe400000012ff */
[----:B------:R-:W-:Y:S01]  /*f3e0*/  SHF.R.U64 R60, R60, 0x3, RZ ;  /* 0x000000033c3c7819 */ /* 0x000fe200000012ff */
[----:B------:R-:W5:Y:S01]  /*f3f0*/  LD.E.128 R12, desc[UR36][R12.64] ;  /* 0x000000240c0c7980 */ /* 0x000f62000c101d00 */
[----:B------:R-:W-:Y:S01]  /*f400*/  SHF.R.U64 R7, R7, 0x3, RZ ;  /* 0x0000000307077819 */ /* 0x000fe200000012ff */
[----:B------:R-:W-:Y:S01]  /*f410*/  UIADD3 UR4, UR9, UR4, URZ ;  /* 0x0000000409047290 */ /* 0x000fe2000fffe03f */
[--C-:B------:R-:W-:Y:S01]  /*f420*/  SHF.R.S32.HI R0, RZ, 0x1f, R17.reuse ;  /* 0x0000001fff007819 */ /* 0x100fe20000011411 */
[----:B------:R-:W-:Y:S01]  /*f430*/  IMAD.MOV R21, RZ, RZ, -R17 ;  /* 0x000000ffff157224 */ /* 0x000fe200078e0a11 */
[----:B------:R-:W-:Y:S01]  /*f440*/  LOP3.LUT R72, R72, R73, RZ, 0x3c, !PT ;  /* 0x0000004948487212 */ /* 0x000fe200078e3cff */
[--C-:B------:R-:W-:Y:S01]  /*f450*/  IMAD.X R73, RZ, RZ, R5.reuse, P6 ;  /* 0x000000ffff497224 */ /* 0x100fe200030e0605 */
[----:B------:R-:W-:Y:S01]  /*f460*/  LOP3.LUT R68, R68, R69, RZ, 0x3c, !PT ;  /* 0x0000004544447212 */ /* 0x000fe200078e3cff */
[----:B------:R-:W-:Y:S01]  /*f470*/  IMAD.X R69, RZ, RZ, R5, P5 ;  /* 0x000000ffff457224 */ /* 0x000fe200028e0605 */
[----:B------:R-:W-:Y:S01]  /*f480*/  LOP3.LUT R60, R60, R61, RZ, 0x3c, !PT ;  /* 0x0000003d3c3c7212 */ /* 0x000fe200078e3cff */
[----:B------:R-:W-:Y:S01]  /*f490*/  ULDC.64 UR10, c[0x0][0xae0] ;  /* 0x0002b800000a7ab9 */ /* 0x000fe20000000a00 */
[----:B------:R-:W-:Y:S01]  /*f4a0*/  LOP3.LUT R4, R7, R4, RZ, 0x3c, !PT ;  /* 0x0000000407047212 */ /* 0x000fe200078e3cff */
[----:B------:R-:W-:Y:S01]  /*f4b0*/  IMAD R21, R18, R21, R16 ;  /* 0x0000001512157224 */ /* 0x000fe200078e0210 */
[----:B------:R-:W-:Y:S01]  /*f4c0*/  IADD3.X R61, RZ, R5, RZ, P4, !PT ;  /* 0x00000005ff3d7210 */ /* 0x000fe200027fe4ff */
[----:B------:R-:W-:Y:S01]  /*f4d0*/  IMAD R0, R0, UR10, RZ ;  /* 0x0000000a00007c24 */ /* 0x000fe2000f8e02ff */
[----:B------:R-:W-:Y:S01]  /*f4e0*/  MOV R3, UR9 ;  /* 0x0000000900037c02 */ /* 0x000fe20008000f00 */
[----:B------:R-:W-:Y:S01]  /*f4f0*/  IMAD.U32 R2, RZ, RZ, UR8 ;  /* 0x00000008ff027e24 */ /* 0x000fe2000f8e00ff */
[----:B------:R-:W5:Y:S01]  /*f500*/  LD.E.128 R4, desc[UR36][R4.64] ;  /* 0x0000002404047980 */ /* 0x000f62000c101d00 */
[----:B------:R-:W-:Y:S01]  /*f510*/  IMAD.U32 R3, RZ, RZ, UR4 ;  /* 0x00000004ff037e24 */ /* 0x000fe2000f8e00ff */
[----:B------:R-:W-:Y:S01]  /*f520*/  ULDC.64 UR8, c[0x0][0xad8] ;  /* 0x0002b60000087ab9 */ /* 0x000fe20000000a00 */
[----:B------:R-:W-:Y:S01]  /*f530*/  IMAD R77, R17, UR11, R0 ;  /* 0x0000000b114d7c24 */ /* 0x000fe2000f8e0200 */
[----:B------:R-:W5:Y:S01]  /*f540*/  LD.E.128 R24, desc[UR36][R24.64] ;  /* 0x0000002418187980 */ /* 0x000f62000c101d00 */
[----:B------:R-:W-:-:S03]  /*f550*/  SHF.R.S32.HI R0, RZ, 0x1f, R21 ;  /* 0x0000001fff007819 */ /* 0x000fc60000011415 */
[----:B------:R-:W5:Y:S01]  /*f560*/  LD.E.128 R52, desc[UR36][R52.64] ;  /* 0x0000002434347980 */ /* 0x000f62000c101d00 */
[----:B------:R-:W-:-:S03]  /*f570*/  IMAD.WIDE.U32 R2, R17, UR10, R2 ;  /* 0x0000000a11027c25 */ /* 0x000fc6000f8e0002 */
[----:B------:R-:W5:Y:S04]  /*f580*/  LD.E.128 R28, desc[UR36][R28.64] ;  /* 0x000000241c1c7980 */ /* 0x000f68000c101d00 */
        /* <DEDUP_REMOVED lines=18> */
[----:B------:R-:W-:Y:S02]  /*f6b0*/  VIADD R80, R207, UR61 ;  /* 0x0000003dcf507c36 */ /* 0x000fe40008000000 */
[C---:B------:R-:W-:Y:S02]  /*f6c0*/  IMAD R17, R21.reuse, UR9, R16 ;  /* 0x0000000915117c24 */ /* 0x040fe4000f8e0210 */
[----:B------:R-:W-:Y:S01]  /*f6d0*/  IMAD.WIDE.U32 R2, R21, UR8, R2 ;  /* 0x0000000815027c25 */ /* 0x000fe2000f8e0002 */
[C---:B------:R-:W-:Y:S01]  /*f6e0*/  ISETP.GE.AND P2, PT, R80.reuse, R79, PT ;  /* 0x0000004f5000720c */ /* 0x040fe20003f46270 */
[----:B------:R-:W-:Y:S02]  /*f6f0*/  ULDC.64 UR8, c[0x0][0xa80] ;  /* 0x0002a00000087ab9 */ /* 0x000fe40000000a00 */
[----:B------:R-:W-:Y:S01]  /*f700*/  VIADD R0, R80, 0x20 ;  /* 0x0000002050007836 */ /* 0x000fe20000000000 */
[----:B------:R-:W-:Y:S01]  /*f710*/  IADD3 R3, R3, R17, RZ ;  /* 0x0000001103037210 */ /* 0x000fe20007ffe0ff */
[----:B------:R-:W-:Y:S01]  /*f720*/  VIADD R22, R22, 0x30820 ;  /* 0x0003082016167836 */ /* 0x000fe20000000000 */
[----:B------:R-:W-:-:S02]  /*f730*/  LEA R18, P3, R2, UR8, 0x1 ;  /* 0x0000000802127c11 */ /* 0x000fc4000f8608ff */
[-C--:B------:R-:W-:Y:S01]  /*f740*/  ISETP.GE.AND P1, PT, R0, R79.reuse, PT ;  /* 0x0000004f0000720c */ /* 0x080fe20003f26270 */
[----:B------:R-:W-:Y:S01]  /*f750*/  VIADD R0, R80, 0x40 ;  /* 0x0000004050007836 */ /* 0x000fe20000000000 */
[----:B------:R-:W-:Y:S02]  /*f760*/  LEA.HI.X R78, R2, UR9, R3, 0x1, P3 ;  /* 0x00000009024e7c11 */ /* 0x000fe400098f0c03 */
[----:B------:R-:W-:Y:S01]  /*f770*/  PRMT R22, RZ, 0x654, R22 ;  /* 0x00000654ff167816 */ /* 0x000fe20000000016 */
[----:B0-----:R0:W1:Y:S01]  /*f780*/  SHFL.IDX PT, R76, R18, RZ, 0x181f ;  /* 0x00181fff124c7589 */ /* 0x00106200000e0000 */
[----:B------:R-:W-:Y:S01]  /*f790*/  ISETP.GE.AND P0, PT, R0, R79, PT ;  /* 0x0000004f0000720c */ /* 0x000fe20003f06270 */
[----:B------:R-:W-:Y:S01]  /*f7a0*/  BSSY B1, `(.L_x_1335) ;  /* 0x0000015000017945 */ /* 0x000fe20003800000 */
[----:B------:R0:W-:Y:S01]  /*f7b0*/  SYNCS.ARRIVE.TRANS64.RED.A1T0 RZ, [R22+URZ], RZ ;  /* 0x000000ff16ff79a7 */ /* 0x0001e2000810043f */
[----:B------:R0:W2:Y:S02]  /*f7c0*/  SHFL.IDX PT, R0, R78, RZ, 0x181f ;  /* 0x00181fff4e007589 */ /* 0x0000a400000e0000 */
[----:B------:R-:W-:Y:S08]  /*f7d0*/  @P2 BRA `(.L_x_1336) ;  /* 0x0000000000442947 */ /* 0x000ff00003800000 */
        /* <DEDUP_REMOVED lines=17> */
.L_x_1336:
[----:B------:R-:W-:Y:S05]  /*f8f0*/  BSYNC B1 ;  /* 0x0000000000017941 */ /* 0x000fea0003800000 */
.L_x_1335:
        /* <DEDUP_REMOVED lines=21> */
.L_x_1338:
[----:B------:R-:W-:Y:S05]  /*fa50*/  BSYNC B1 ;  /* 0x0000000000017941 */ /* 0x000fea0003800000 */
.L_x_1337:
        /* <DEDUP_REMOVED lines=21> */
.L_x_1340:
[----:B------:R-:W-:Y:S05]  /*fbb0*/  BSYNC B1 ;  /* 0x0000000000017941 */ /* 0x000fea0003800000 */
.L_x_1339:
        /* <DEDUP_REMOVED lines=20> */
[----:B----4-:R-:W-:-:S04]  /*fd00*/  LEA R2, P0, R204, R18, 0x1 ;  /* 0x00000012cc027211 */ /* 0x010fc800078008ff */
[----:B------:R-:W-:-:S05]  /*fd10*/  LEA.HI.X R3, R204, R78, R215, 0x1, P0 ;  /* 0x0000004ecc037211 */ /* 0x000fca00000f0cd7 */
[----:B------:R0:W-:Y:S01]  /*fd20*/  ST.E.128 desc[UR36][R2.64], R48 ;  /* 0x0000003002007985 */ /* 0x0001e2000c101d24 */
[----:B------:R-:W-:Y:S05]  /*fd30*/  BRA `(.L_x_1341) ;  /* 0x0000000c00747947 */ /* 0x000fea0003800000 */
.L_x_1333:
        /* <DEDUP_REMOVED lines=19> */
[----:B------:R-:W-:Y:S02]  /*fe70*/  IMAD.U32 R0, RZ, RZ, UR4 ;  /* 0x00000004ff007e24 */ /* 0x000fe4000f8e00ff */
[----:B------:R-:W-:Y:S02]  /*fe80*/  IMAD.U32 R4, RZ, RZ, UR8 ;  /* 0x00000008ff047e24 */ /* 0x000fe4000f8e00ff */
[----:B------:R-:W-:-:S05]  /*fe90*/  IMAD.U32 R5, RZ, RZ, UR9 ;  /* 0x00000009ff057e24 */ /* 0x000fca000f8e00ff */
[----:B------:R1:W5:Y:S01]  /*fea0*/  @P3 LDG.E R0, desc[UR36][R4.64] ;  /* 0x0000002404003981 */ /* 0x000362000c1e1900 */
[----:B0-----:R-:W-:Y:S01]  /*feb0*/  ISETP.NE.AND P0, PT, R11, 0x1, PT ;  /* 0x000000010b00780c */ /* 0x001fe20003f05270 */
[----:B------:R-:W-:Y:S01]  /*fec0*/  UMOV UR4, URZ ;  /* 0x0000003f00047c82 */ /* 0x000fe20008000000 */
[----:B------:R-:W-:Y:S01]  /*fed0*/  USHF.R.S32.HI UR12, URZ, 0x1f, UR10 ;  /* 0x0000001f3f0c7899 */ /* 0x000fe2000801140a */
[----:B------:R-:W-:-:S10]  /*fee0*/  ISETP.GE.AND P1, PT, R219, 0x80, PT ;  /* 0x00000080db00780c */ /* 0x000fd40003f26270 */
[----:B------:R-:W0:Y:S01]  /*fef0*/  @P0 LDC R9, c[0x0][0xbec] ;  /* 0x0002fb00ff090b82 */ /* 0x000e220000000800 */
[----:B--2---:R-:W-:Y:S01]  /*ff00*/  @P2 R2UR UR4, R6 ;  /* 0x00000000060422ca */ /* 0x004fe200000e0000 */
[----:B01----:R-:W-:-:S14]  /*ff10*/  @P3 BRA `(.L_x_1342) ;  /* 0x0000000000103947 */ /* 0x003fdc0003800000 */
[----:B------:R-:W-:Y:S05]  /*ff20*/  @!P2 BRA `(.L_x_1342) ;  /* 0x00000000000ca947 */ /* 0x000fea0003800000 */
[----:B------:R-:W2:Y:S04]  /*ff30*/  LDG.E R5, desc[UR36][R2.64] ;  /* 0x0000002402057981 */ /* 0x000ea8000c1e1900 */
[----:B-----5:R-:W2:Y:S02]  /*ff40*/  LDG.E R0, desc[UR36][R2.64+0x4] ;  /* 0x0000042402007981 */ /* 0x020ea4000c1e1900 */
[----:B--2---:R-:W-:-:S07]  /*ff50*/  IADD3 R0, -R5, R0, RZ ;  /* 0x0000000005007210 */ /* 0x004fce0007ffe1ff */
.L_x_1342:
[----:B------:R-:W-:Y:S01]  /*ff60*/  R2UR UR9, R208 ;  /* 0x00000000d00972ca */ /* 0x000fe200000e0000 */
[----:B------:R-:W-:Y:S01]  /*ff70*/  USHF.R.S32.HI UR11, URZ, 0x1f, UR4 ;  /* 0x0000001f3f0b7899 */ /* 0x000fe20008011404 */
[----:B------:R-:W-:Y:S11]  /*ff80*/  BSSY B1, `(.L_x_1343) ;  /* 0x000002f000017945 */ /* 0x000ff60003800000 */
[----:B------:R-:W-:-:S02]  /*ff90*/  USHF.R.S32.HI UR8, URZ, 0x1f, UR9 ;  /* 0x0000001f3f087899 */ /* 0x000fc40008011409 */
[----:B------:R-:W-:Y:S02]  /*ffa0*/  USEL UR13, UR9, URZ, !UP0 ;  /* 0x0000003f090d7287 */ /* 0x000fe4000c000000 */
[----:B------:R-:W-:Y:S01]  /*ffb0*/  USEL UR14, UR8, URZ, !UP0 ;  /* 0x0000003f080e7287 */ /* 0x000fe2000c000000 */
[----:B------:R-:W-:Y:S11]  /*ffc0*/  @P1 BRA `(.L_x_1344) ;  /* 0x0000000000a81947 */ /* 0x000ff60003800000 */
[----:B------:R-:W0:Y:S01]  /*ffd0*/  S2R R4, SR_TID.X ;  /* 0x0000000000047919 */ /* 0x000e220000002100 */
[----:B------:R-:W1:Y:S01]  /*ffe0*/  LDC R7, c[0x0][0xbe8] ;  /* 0x0002fa00ff077b82 */ /* 0x000e620000000800 */
[----:B------:R-:W-:Y:S02]  /*fff0*/  IMAD.U32 R3, RZ, RZ, UR61 ;  /* 0x0000003dff037e24 */ /* 0x000fe4000f8e00ff */
[----:B-1---5:R-:W-:-:S03]  /*10000*/  IMAD R2, R0, R7, RZ ;  /* 0x0000000700027224 */ /* 0x022fc600078e02ff */
[----:B0-----:R-:W-:-:S04]  /*10010*/  IADD3 R4, R3, -0x80, R4 ;  /* 0xffffff8003047810 */ /* 0x001fc80007ffe004 */
[----:B------:R-:W-:-:S13]  /*10020*/  ISETP.GE.AND P1, PT, R4, R2, PT ;  /* 0x000000020400720c */ /* 0x000fda0003f26270 */
[----:B------:R-:W-:Y:S05]  /*10030*/  @P1 BRA `(.L_x_1344) ;  /* 0x00000000008c1947 */ /* 0x000fea0003800000 */
[----:B------:R-:W-:Y:S01]  /*10040*/  ISETP.NE.AND P1, PT, R7, 0x1, PT ;  /* 0x000000010700780c */ /* 0x000fe20003f25270 */
[----:B------:R-:W-:Y:S01]  /*10050*/  ULDC.64 UR16, c[0x0][0xb90] ;  /* 0x0002e40000107ab9 */ /* 0x000fe20000000a00 */
[----:B------:R-:W-:Y:S01]  /*10060*/  R2UR UR15, R206 ;  /* 0x00000000ce0f72ca */ /* 0x000fe200000e0000 */
[----:B------:R-:W-:Y:S01]  /*10070*/  UIMAD UR10, UR12, UR16, URZ ;  /* 0x000000100c0a72a4 */ /* 0x000fe2000f8e023f */
[----:B------:R-:W-:Y:S01]  /*10080*/  IMAD.MOV.U32 R2, RZ, RZ, R4 ;  /* 0x000000ffff027224 */ /* 0x000fe200078e0004 */
        /* <DEDUP_REMOVED lines=30> */
.L_x_1344:
[----:B------:R-:W-:Y:S05]  /*10270*/  BSYNC B1 ;  /* 0x0000000000017941 */ /* 0x000fea0003800000 */
.L_x_1343:
[----:B0-----:R-:W0:Y:S01]  /*10280*/  @P0 LDC R3, c[0x0][0xbf0] ;  /* 0x0002fc00ff030b82 */ /* 0x001e220000000800 */
[----:B------:R-:W-:Y:S01]  /*10290*/  ULDC.64 UR16, c[0x0][0xaa0] ;  /* 0x0002a80000107ab9 */ /* 0x000fe20000000a00 */
[----:B------:R-:W-:Y:S01]  /*102a0*/  R2UR UR15, R206 ;  /* 0x00000000ce0f72ca */ /* 0x000fe200000e0000 */
[----:B------:R-:W-:Y:S01]  /*102b0*/  UIMAD UR10, UR11, UR16, URZ ;  /* 0x000000100b0a72a4 */ /* 0x000fe2000f8e023f */
[----:B------:R-:W-:Y:S01]  /*102c0*/  LEA R2, R205, R207, 0x5 ;  /* 0x000000cfcd027211 */ /* 0x000fe200078e28ff */
[----:B------:R-:W-:Y:S01]  /*102d0*/  UIMAD.WIDE.U32 UR8, UR4, UR16, URZ ;  /* 0x00000010040872a5 */ /* 0x000fe2000f8e003f */
[----:B------:R-:W-:Y:S01]  /*102e0*/  BSSY B1, `(.L_x_1345) ;  /* 0x0000040000017945 */ /* 0x000fe20003800000 */
[----:B------:R-:W-:Y:S02]  /*102f0*/  UIMAD UR10, UR4, UR17, UR10 ;  /* 0x00000011040a72a4 */ /* 0x000fe4000f8e020a */
[----:B------:R-:W-:Y:S01]  /*10300*/  VIADD R6, R2, UR61 ;  /* 0x0000003d02067c36 */ /* 0x000fe20008000000 */
[----:B------:R-:W-:Y:S01]  /*10310*/  ULDC.64 UR16, c[0x0][0xae8] ;  /* 0x0002ba0000107ab9 */ /* 0x000fe20000000a00 */
[----:B------:R-:W-:-:S02]  /*10320*/  UIADD3 UR9, UR9, UR10, URZ ;  /* 0x0000000a09097290 */ /* 0x000fc4000fffe03f */
[----:B------:R-:W-:Y:S01]  /*10330*/  UIMAD UR4, UR12, UR16, URZ ;  /* 0x000000100c0472a4 */ /* 0x000fe2000f8e023f */
[----:B------:R-:W-:Y:S01]  /*10340*/  @P0 IMAD.HI.U32 R2, R6, R9, RZ ;  /* 0x0000000906020227 */ /* 0x000fe200078e00ff */
[----:B------:R-:W-:Y:S02]  /*10350*/  UIMAD.WIDE.U32 UR8, UR15, UR16, UR8 ;  /* 0x000000100f0872a5 */ /* 0x000fe4000f8e0008 */
[----:B------:R-:W-:Y:S01]  /*10360*/  UIMAD UR4, UR15, UR17, UR4 ;  /* 0x000000110f0472a4 */ /* 0x000fe2000f8e0204 */
[----:B------:R-:W-:Y:S01]  /*10370*/  IMAD.MOV.U32 R5, RZ, RZ, R6 ;  /* 0x000000ffff057224 */ /* 0x000fe200078e0006 */
[----:B------:R-:W-:Y:S02]  /*10380*/  ULDC.64 UR10, c[0x0][0xaf0] ;  /* 0x0002bc00000a7ab9 */ /* 0x000fe40000000a00 */
[----:B------:R-:W-:Y:S02]  /*10390*/  UIADD3 UR9, UR9, UR4, URZ ;  /* 0x0000000409097290 */ /* 0x000fe4000fffe03f */
[----:B------:R-:W-:Y:S01]  /*103a0*/  UIMAD UR4, UR14, UR10, URZ ;  /* 0x0000000a0e0472a4 */ /* 0x000fe2000f8e023f */
        /* <DEDUP_REMOVED lines=9> */
[----:B------:R-:W-:Y:S01]  /*10440*/  IMAD.U32 R2, RZ, RZ, UR8 ;  /* 0x00000008ff027e24 */ /* 0x000fe2000f8e00ff */
[----:B------:R-:W-:Y:S01]  /*10450*/  ULDC.64 UR8, c[0x0][0xad8] ;  /* 0x0002b60000087ab9 */ /* 0x000fe20000000a00 */
[----:B------:R-:W-:-:S02]  /*10460*/  IMAD.U32 R3, RZ, RZ, UR4 ;  /* 0x00000004ff037e24 */ /* 0x000fc4000f8e00ff */
[----:B------:R-:W-:Y:S02]  /*10470*/  IMAD R7, R11, R7, R6 ;  /* 0x000000070b077224 */ /* 0x000fe400078e0206 */
[C---:B------:R-:W-:Y:S02]  /*10480*/  IMAD R9, R5.reuse, UR11, R4 ;  /* 0x0000000b05097c24 */ /* 0x040fe4000f8e0204 */
[----:B------:R-:W-:Y:S01]  /*10490*/  IMAD.WIDE.U32 R2, R5, UR10, R2 ;  /* 0x0000000a05027c25 */ /* 0x000fe2000f8e0002 */
[----:B------:R-:W-:-:S03]  /*104a0*/  SHF.R.S32.HI R4, RZ, 0x1f, R7 ;  /* 0x0000001fff047819 */ /* 0x000fc60000011407 */
[----:B------:R-:W-:Y:S01]  /*104b0*/  VIADD R6, R207, UR61 ;  /* 0x0000003dcf067c36 */ /* 0x000fe20008000000 */
[----:B------:R-:W-:Y:S01]  /*104c0*/  IADD3 R3, R3, R9, RZ ;  /* 0x0000000903037210 */ /* 0x000fe20007ffe0ff */
[----:B------:R-:W-:Y:S02]  /*104d0*/  IMAD R4, R4, UR8, RZ ;  /* 0x0000000804047c24 */ /* 0x000fe4000f8e02ff */
[----:B-----5:R-:W-:Y:S02]  /*104e0*/  IMAD R11, R0, R11, RZ ;  /* 0x0000000b000b7224 */ /* 0x020fe400078e02ff */
[C---:B------:R-:W-:Y:S02]  /*104f0*/  IMAD R5, R7.reuse, UR9, R4 ;  /* 0x0000000907057c24 */ /* 0x040fe4000f8e0204 */
[----:B------:R-:W-:Y:S01]  /*10500*/  IMAD.WIDE.U32 R2, R7, UR8, R2 ;  /* 0x0000000807027c25 */ /* 0x000fe2000f8e0002 */
[----:B------:R-:W-:Y:S01]  /*10510*/  ISETP.GE.AND P2, PT, R6, R11, PT ;  /* 0x0000000b0600720c */ /* 0x000fe20003f46270 */
[----:B------:R-:W-:-:S02]  /*10520*/  ULDC.64 UR8, c[0x0][0xa80] ;  /* 0x0002a00000087ab9 */ /* 0x000fc40000000a00 */
[----:B------:R-:W-:Y:S01]  /*10530*/  VIADD R0, R6, 0x20 ;  /* 0x0000002006007836 */ /* 0x000fe20000000000 */
[----:B------:R-:W-:Y:S01]  /*10540*/  LEA R4, P3, R2, UR8, 0x1 ;  /* 0x0000000802047c11 */ /* 0x000fe2000f8608ff */
[----:B------:R-:W-:-:S03]  /*10550*/  IMAD.IADD R3, R3, 0x1, R5 ;  /* 0x0000000103037824 */ /* 0x000fc600078e0205 */
[-C--:B------:R-:W-:Y:S01]  /*10560*/  ISETP.GE.AND P1, PT, R0, R11.reuse, PT ;  /* 0x0000000b0000720c */ /* 0x080fe20003f26270 */
[----:B------:R-:W-:Y:S01]  /*10570*/  VIADD R0, R6, 0x40 ;  /* 0x0000004006007836 */ /* 0x000fe20000000000 */
[----:B------:R-:W-:Y:S02]  /*10580*/  LEA.HI.X R5, R2, UR9, R3, 0x1, P3 ;  /* 0x0000000902057c11 */ /* 0x000fe400098f0c03 */
[----:B------:R0:W1:Y:S02]  /*10590*/  SHFL.IDX PT, R2, R4, RZ, 0x181f ;  /* 0x00181fff04027589 */ /* 0x00006400000e0000 */
[----:B------:R-:W-:Y:S02]  /*105a0*/  ISETP.GE.AND P0, PT, R0, R11, PT ;  /* 0x0000000b0000720c */ /* 0x000fe40003f06270 */
        /* <DEDUP_REMOVED lines=19> */
.L_x_1346:
[----:B------:R-:W-:Y:S05]  /*106e0*/  BSYNC B1 ;  /* 0x0000000000017941 */ /* 0x000fea0003800000 */
.L_x_1345:
        /* <DEDUP_REMOVED lines=21> */
.L_x_1348:
[----:B------:R-:W-:Y:S05]  /*10840*/  BSYNC B1 ;  /* 0x0000000000017941 */ /* 0x000fea0003800000 */
.L_x_1347:
        /* <DEDUP_REMOVED lines=21> */
.L_x_1350:
[----:B------:R-:W-:Y:S05]  /*109a0*/  BSYNC B1 ;  /* 0x0000000000017941 */ /* 0x000fea0003800000 */
.L_x_1349:
        /* <DEDUP_REMOVED lines=22> */
.L_x_1341:
[----:B------:R-:W-:Y:S05]  /*10b10*/  BSYNC B0 ;  /* 0x0000000000007941 */ /* 0x000fea0003800000 */
.L_x_1332:
[----:B------:R-:W-:Y:S02]  /*10b20*/  ULDC UR4, c[0x0][0xc3c] ;  /* 0x00030f0000047ab9 */ /* 0x000fe40000000800 */
[----:B------:R-:W-:-:S06]  /*10b30*/  UISETP.GE.AND UP0, UPT, UR6, UR4, UPT ;  /* 0x000000040600728c */ /* 0x000fcc000bf06270 */
[----:B------:R-:W-:-:S13]  /*10b40*/  PLOP3.LUT P0, PT, PT, PT, UP0, 0x80, 0x0 ;  /* 0x000000000000781c */ /* 0x000fda0003f0f008 */
[----:B------:R-:W-:Y:S05]  /*10b50*/  @!P0 BRA `(.L_x_1351) ;  /* 0xffffff0000908947 */ /* 0x000fea000383ffff */
[----:B------:R-:W-:Y:S05]  /*10b60*/  EXIT ;  /* 0x000000000000794d */ /* 0x000fea0003800000 */
.L_x_1242:
[----:B------:R-:W-:-:S08]  /*10b70*/  NOP ;  /* 0x0000000000007918 */ /* 0x000fd00000000000 */
[----:B0-----:R-:W0:-:S00]  /*10b80*/  USETMAXREG.DEALLOC.CTAPOOL 0x28 ;  /* 0x00000028000079c8 */ /* 0x001e0000080e0500 */
        /* <DEDUP_REMOVED lines=14> */
.L_x_1352:
[----:B------:R-:W-:Y:S01]  /*10c70*/  LOP3.LUT R5, R0, 0x1f, RZ, 0xc0, !PT ;  /* 0x0000001f00057812 */ /* 0x000fe200078ec0ff */
[----:B------:R-:W-:Y:S01]  /*10c80*/  ULDC UR4, c[0x0][0xc3c] ;  /* 0x00030f0000047ab9 */ /* 0x000fe20000000800 */
[----:B------:R-:W0:Y:S01]  /*10c90*/  S2UR UR6, SR_CTAID.X ;  /* 0x00000000000679c3 */ /* 0x000e220000002500 */
[----:B------:R-:W-:Y:S01]  /*10ca0*/  ULDC UR5, c[0x0][0xc38] ;  /* 0x00030e0000057ab9 */ /* 0x000fe20000000800 */
[----:B------:R-:W-:-:S04]  /*10cb0*/  ISETP.NE.AND P0, PT, R5, 0x1f, PT ;  /* 0x0000001f0500780c */ /* 0x000fc80003f05270 */
[----:B------:R-:W-:-:S13]  /*10cc0*/  ISETP.GE.OR P1, PT, R5, UR4, !P0 ;  /* 0x0000000405007c0c */ /* 0x000fda000c726670 */
[----:B------:R-:W1:Y:S02]  /*10cd0*/  @!P1 LDC.64 R2, c[0x0][0xc80] ;  /* 0x00032000ff029b82 */ /* 0x000e640000000a00 */
[----:B-1----:R-:W-:-:S05]  /*10ce0*/  @!P1 IMAD.WIDE.U32 R2, R5, 0x4, R2 ;  /* 0x0000000405029825 */ /* 0x002fca00078e0002 */
        /* <DEDUP_REMOVED lines=8> */
[----:B--2---:R-:W1:Y:S02]  /*10d70*/  SHFL.UP PT, R6, R4, 0x1, RZ ;  /* 0x0420000004067989 */ /* 0x004e6400000e00ff */
        /* <DEDUP_REMOVED lines=14> */
[----:B------:R-:W1:Y:S02]  /*10e60*/  SHFL.IDX PT, R6, R8, 0x1f, 0x1f ;  /* 0x03e01f0008067f89 */ /* 0x000e6400000e0000 */
[----:B-1----:R-:W-:-:S04]  /*10e70*/  IMAD R6, R6, UR5, RZ ;  /* 0x0000000506067c24 */ /* 0x002fc8000f8e02ff */
[----:B------:R-:W-:Y:S01]  /*10e80*/  IMAD.MOV.U32 R3, RZ, RZ, R6 ;  /* 0x000000ffff037224 */ /* 0x000fe200078e0006 */
[----:B0-----:R-:W-:-:S13]  /*10e90*/  ISETP.GT.AND P6, PT, R6, UR6, PT ;  /* 0x0000000606007c0c */ /* 0x001fda000bfc4270 */
[----:B------:R-:W-:Y:S05]  /*10ea0*/  @P6 BRA `(.L_x_1354) ;  /* 0x0000000000906947 */ /* 0x000fea0003800000 */
[----:B------:R-:W-:Y:S01]  /*10eb0*/  MOV R6, R3 ;  /* 0x0000000300067202 */ /* 0x000fe20000000f00 */
[----:B------:R-:W-:Y:S01]  /*10ec0*/  UMOV UR4, URZ ;  /* 0x0000003f00047c82 */ /* 0x000fe20008000000 */
[----:B------:R-:W-:-:S05]  /*10ed0*/  ULDC UR5, c[0x0][0xc38] ;  /* 0x00030e0000057ab9 */ /* 0x000fca0000000800 */
.L_x_1358:
[----:B------:R-:W0:Y:S01]  /*10ee0*/  LDC R2, c[0x0][0xc3c] ;  /* 0x00030f00ff027b82 */ /* 0x000e220000000800 */
[----:B------:R-:W-:-:S06]  /*10ef0*/  UIADD3 UR4, UR4, 0x1f, URZ ;  /* 0x0000001f04047890 */ /* 0x000fcc000fffe03f */
[----:B0-----:R-:W-:-:S13]  /*10f00*/  ISETP.LE.AND P6, PT, R2, UR4, PT ;  /* 0x0000000402007c0c */ /* 0x001fda000bfc3270 */
[----:B------:R-:W-:Y:S05]  /*10f10*/  @P6 BRA `(.L_x_1355) ;  /* 0x0000000400b06947 */ /* 0x000fea0003800000 */
[----:B------:R-:W-:Y:S01]  /*10f20*/  VIADD R7, R5, UR4 ;  /* 0x0000000405077c36 */ /* 0x000fe20008000000 */
[----:B------:R-:W-:Y:S01]  /*10f30*/  BSSY B0, `(.L_x_1356) ;  /* 0x0000007000007945 */ /* 0x000fe20003800000 */
[----:B------:R-:W-:-:S03]  /*10f40*/  IMAD.MOV.U32 R4, RZ, RZ, RZ ;  /* 0x000000ffff047224 */ /* 0x000fc600078e00ff */
[----:B------:R-:W-:-:S13]  /*10f50*/  ISETP.GE.OR P6, PT, R7, R2, !P0 ;  /* 0x000000020700720c */ /* 0x000fda00047c6670 */
[----:B------:R-:W-:Y:S05]  /*10f60*/  @P6 BRA `(.L_x_1357) ;  /* 0x00000000000c6947 */ /* 0x000fea0003800000 */
[----:B------:R-:W0:Y:S02]  /*10f70*/  LDC.64 R2, c[0x0][0xc80] ;  /* 0x00032000ff027b82 */ /* 0x000e240000000a00 */
[----:B0-----:R-:W-:-:S05]  /*10f80*/  IMAD.WIDE R2, R7, 0x4, R2 ;  /* 0x0000000407027825 */ /* 0x001fca00078e0202 */
[----:B------:R0:W5:Y:S02]  /*10f90*/  LDG.E R4, desc[UR36][R2.64] ;  /* 0x0000002402047981 */ /* 0x000164000c1e1900 */
.L_x_1357:
[----:B------:R-:W-:Y:S05]  /*10fa0*/  BSYNC B0 ;  /* 0x0000000000007941 */ /* 0x000fea0003800000 */
.L_x_1356:
        /* <DEDUP_REMOVED lines=15> */
[----:B------:R-:W0:Y:S02]  /*110a0*/  SHFL.IDX PT, R3, R8, 0x1f, 0x1f ;  /* 0x03e01f0008037f89 */ /* 0x000e2400000e0000 */
[----:B0-----:R-:W-:-:S04]  /*110b0*/  IMAD R3, R3, UR5, RZ ;  /* 0x0000000503037c24 */ /* 0x001fc8000f8e02ff */
[----:B------:R-:W-:-:S05]  /*110c0*/  IMAD.IADD R6, R3, 0x1, R6 ;  /* 0x0000000103067824 */ /* 0x000fca00078e0206 */
[----:B------:R-:W-:-:S13]  /*110d0*/  ISETP.GT.AND P6, PT, R6, UR6, PT ;  /* 0x0000000606007c0c */ /* 0x000fda000bfc4270 */
[----:B------:R-:W-:Y:S05]  /*110e0*/  @!P6 BRA `(.L_x_1358) ;  /* 0xfffffffc007ce947 */ /* 0x000fea000383ffff */
.L_x_1354:
[----:B------:R-:W-:-:S04]  /*110f0*/  IMAD.IADD R13, R6, 0x1, -R3 ;  /* 0x00000001060d7824 */ /* 0x000fc800078e0a03 */
[----:B------:R-:W-:-:S05]  /*11100*/  IMAD R2, R8, UR5, R13 ;  /* 0x0000000508027c24 */ /* 0x000fca000f8e020d */
[----:B------:R-:W-:Y:S02]  /*11110*/  ISETP.GT.AND P0, PT, R2, UR6, PT ;  /* 0x0000000602007c0c */ /* 0x000fe4000bf04270 */
[----:B------:R-:W0:Y:S11]  /*11120*/  LDC.64 R2, c[0x0][0xc90] ;  /* 0x00032400ff027b82 */ /* 0x000e360000000a00 */
[----:B------:R-:W-:-:S04]  /*11130*/  VOTE.ANY R9, PT, !P0 ;  /* 0x0000000000097806 */ /* 0x000fc800040e0100 */
[----:B------:R-:W1:Y:S02]  /*11140*/  POPC R15, R9 ;  /* 0x00000009000f7309 */ /* 0x000e640000000000 */
[----:B-1----:R-:W-:-:S04]  /*11150*/  VIADD R19, R15, UR4 ;  /* 0x000000040f137c36 */ /* 0x002fc80008000000 */
[----:B0-----:R-:W-:-:S05]  /*11160*/  IMAD.WIDE R2, R19, 0x4, R2 ;  /* 0x0000000413027825 */ /* 0x001fca00078e0202 */
[----:B------:R-:W2:Y:S01]  /*11170*/  LDG.E R7, desc[UR36][R2.64] ;  /* 0x0000002402077981 */ /* 0x000ea2000c1e1900 */
[----:B------:R-:W-:-:S03]  /*11180*/  ISETP.NE.AND P0, PT, R9, RZ, PT ;  /* 0x000000ff0900720c */ /* 0x000fc60003f05270 */
[----:B------:R-:W2:Y:S02]  /*11190*/  SHFL.IDX PT, R4, R4, R15, 0x1f ;  /* 0x00001f0f04047589 */ /* 0x000ea400000e0000 */
[----:B--2---:R-:W-:-:S05]  /*111a0*/  IMAD R6, R4, R7, RZ ;  /* 0x0000000704067224 */ /* 0x004fca00078e02ff */
[----:B------:R-:W-:-:S04]  /*111b0*/  IABS R12, R6 ;  /* 0x00000006000c7213 */ /* 0x000fc80000000000 */
[----:B------:R-:W0:Y:S08]  /*111c0*/  I2F.RP R10, R12 ;  /* 0x0000000c000a7306 */ /* 0x000e300000209400 */
[----:B0-----:R-:W0:Y:S02]  /*111d0*/  MUFU.RCP R10, R10 ;  /* 0x0000000a000a7308 */ /* 0x001e240000001000 */
[----:B0-----:R-:W-:-:S06]  /*111e0*/  VIADD R11, R10, 0xffffffe ;  /* 0x0ffffffe0a0b7836 */ /* 0x001fcc0000000000 */
[----:B------:R0:W1:Y:S01]  /*111f0*/  F2I.FTZ.U32.TRUNC.NTZ R3, R11 ;  /* 0x0000000b00037305 */ /* 0x000062000021f000 */
[----:B------:R-:W-:Y:S05]  /*11200*/  @!P0 BRA `(.L_x_1359) ;  /* 0x0000000000088947 */ /* 0x000fea0003800000 */
[----:B------:R-:W-:-:S05]  /*11210*/  VIADD R9, R15, 0xffffffff ;  /* 0xffffffff0f097836 */ /* 0x000fca0000000000 */
[----:B------:R2:W3:Y:S02]  /*11220*/  SHFL.IDX PT, R16, R8, R9, 0x1f ;  /* 0x00001f0908107589 */ /* 0x0004e400000e0000 */
.L_x_1359:
[----:B---3--:R-:W-:Y:S01]  /*11230*/  IMAD R16, R16, UR5, R13 ;  /* 0x0000000510107c24 */ /* 0x008fe2000f8e020d */
[----:B------:R-:W-:Y:S01]  /*11240*/  IABS R2, R6 ;  /* 0x0000000600027213 */ /* 0x000fe20000000000 */
[----:B01----:R-:W-:-:S03]  /*11250*/  IMAD.MOV R11, RZ, RZ, -R3 ;  /* 0x000000ffff0b7224 */ /* 0x003fc600078e0a03 */
[----:B--2---:R-:W-:Y:S01]  /*11260*/  IADD3 R9, -R16, UR6, RZ ;  /* 0x0000000610097c10 */ /* 0x004fe2000fffe1ff */
[----:B------:R-:W-:Y:S01]  /*11270*/  IMAD R11, R11, R12, RZ ;  /* 0x0000000c0b0b7224 */ /* 0x000fe200078e02ff */
        /* <DEDUP_REMOVED lines=15> */
[----:B------:R-:W-:-:S06]  /*11370*/  @P0 VIADD R2, R2, 0x1 ;  /* 0x0000000102020836 */ /* 0x000fcc0000000000 */
[----:B------:R-:W-:Y:S02]  /*11380*/  @!P2 IADD3 R2, -R2, RZ, RZ ;  /* 0x000000ff0202a210 */ /* 0x000fe40007ffe1ff */
[----:B------:R-:W-:-:S05]  /*11390*/  @!P1 LOP3.LUT R2, RZ, R6, RZ, 0x33, !PT ;  /* 0x00000006ff029212 */ /* 0x000fca00078e33ff */
[----:B------:R-:W-:Y:S02]  /*113a0*/  IMAD R13, R7, R2, RZ ;  /* 0x00000002070d7224 */ /* 0x000fe400078e02ff */
[----:B------:R-:W-:Y:S02]  /*113b0*/  IMAD.MOV R2, RZ, RZ, -R2 ;  /* 0x000000ffff027224 */ /* 0x000fe400078e0a02 */
[----:B------:R-:W-:Y:S02]  /*113c0*/  IMAD.MOV R8, RZ, RZ, -R13 ;  /* 0x000000ffff087224 */ /* 0x000fe400078e0a0d */
[----:B------:R-:W-:Y:S02]  /*113d0*/  IMAD R6, R6, R2, R9 ;  /* 0x0000000206067224 */ /* 0x000fe400078e0209 */
[----:B------:R-:W-:Y:S01]  /*113e0*/  IMAD.MOV.U32 R2, RZ, RZ, RZ ;  /* 0x000000ffff027224 */ /* 0x000fe200078e00ff */
[----:B------:R-:W-:Y:S02]  /*113f0*/  VIADDMNMX R15, R8, UR5, R7, PT ;  /* 0x00000005080f7c46 */ /* 0x000fe4000b800107 */
[----:B------:R-:W-:-:S02]  /*11400*/  IABS R11, R6 ;  /* 0x00000006000b7213 */ /* 0x000fc40000000000 */
[----:B------:R-:W-:Y:S01]  /*11410*/  IABS R8, R15 ;  /* 0x0000000f00087213 */ /* 0x000fe20000000000 */
[----:B------:R-:W-:-:S03]  /*11420*/  IMAD.MOV R18, RZ, RZ, -R15 ;  /* 0x000000ffff127224 */ /* 0x000fc600078e0a0f */
[----:B------:R-:W0:Y:S08]  /*11430*/  I2F.RP R7, R8 ;  /* 0x0000000800077306 */ /* 0x000e300000209400 */
[----:B0-----:R-:W0:Y:S02]  /*11440*/  MUFU.RCP R7, R7 ;  /* 0x0000000700077308 */ /* 0x001e240000001000 */
[----:B0-----:R-:W-:-:S06]  /*11450*/  VIADD R3, R7, 0xffffffe ;  /* 0x0ffffffe07037836 */ /* 0x001fcc0000000000 */
[----:B------:R-:W0:Y:S02]  /*11460*/  F2I.FTZ.U32.TRUNC.NTZ R3, R3 ;  /* 0x0000000300037305 */ /* 0x000e24000021f000 */
[----:B0-----:R-:W-:-:S04]  /*11470*/  IMAD.MOV R10, RZ, RZ, -R3 ;  /* 0x000000ffff0a7224 */ /* 0x001fc800078e0a03 */
[----:B------:R-:W-:Y:S01]  /*11480*/  IMAD.MOV.U32 R9, RZ, RZ, R10 ;  /* 0x000000ffff097224 */ /* 0x000fe200078e000a */
[----:B------:R-:W-:-:S03]  /*11490*/  IABS R10, R15 ;  /* 0x0000000f000a7213 */ /* 0x000fc60000000000 */
[----:B------:R-:W-:-:S04]  /*114a0*/  IMAD R9, R9, R8, RZ ;  /* 0x0000000809097224 */ /* 0x000fc800078e02ff */
[----:B------:R-:W-:Y:S01]  /*114b0*/  IMAD.HI.U32 R2, R3, R9, R2 ;  /* 0x0000000903027227 */ /* 0x000fe200078e0002 */
[----:B------:R-:W-:-:S05]  /*114c0*/  IADD3 R3, RZ, -R10, RZ ;  /* 0x8000000aff037210 */ /* 0x000fca0007ffe0ff */
        /* <DEDUP_REMOVED lines=8> */
[----:B------:R-:W-:Y:S01]  /*11550*/  ISETP.GE.AND P2, PT, R3, RZ, PT ;  /* 0x000000ff0300720c */ /* 0x000fe20003f46270 */
[----:B------:R-:W-:-:S06]  /*11560*/  IMAD.IADD R3, R6, 0x1, R13 ;  /* 0x0000000106037824 */ /* 0x000fcc00078e020d */
[----:B------:R-:W-:-:S06]  /*11570*/  @P0 VIADD R2, R2, 0x1 ;  /* 0x0000000102020836 */ /* 0x000fcc0000000000 */
[----:B------:R-:W-:Y:S01]  /*11580*/  @!P2 IMAD.MOV R2, RZ, RZ, -R2 ;  /* 0x000000ffff02a224 */ /* 0x000fe200078e0a02 */
[----:B------:R-:W-:-:S04]  /*11590*/  @!P1 LOP3.LUT R2, RZ, R15, RZ, 0x33, !PT ;  /* 0x0000000fff029212 */ /* 0x000fc800078e33ff */
[----:B------:R-:W-:Y:S01]  /*115a0*/  LOP3.LUT R17, RZ, R2, RZ, 0x33, !PT ;  /* 0x00000002ff117212 */ /* 0x000fe200078e33ff */
[----:B------:R-:W-:-:S03]  /*115b0*/  IMAD R18, R2, R18, R3 ;  /* 0x0000001202127224 */ /* 0x000fc600078e0203 */
[----:B------:R-:W-:Y:S01]  /*115c0*/  IADD3 R17, R4, R17, RZ ;  /* 0x0000001104117210 */ /* 0x000fe20007ffe0ff */
[----:B------:R-:W-:Y:S06]  /*115d0*/  BRA `(.L_x_1360) ;  /* 0x0000000000147947 */ /* 0x000fec0003800000 */
.L_x_1355:
[----:B------:R-:W-:Y:S01]  /*115e0*/  ULDC UR4, c[0x0][0xc3c] ;  /* 0x00030f0000047ab9 */ /* 0x000fe20000000800 */
[----:B------:R-:W-:Y:S02]  /*115f0*/  IMAD.MOV.U32 R17, RZ, RZ, RZ ;  /* 0x000000ffff117224 */ /* 0x000fe400078e00ff */
[----:B------:R-:W-:Y:S02]  /*11600*/  IMAD.U32 R16, RZ, RZ, UR6 ;  /* 0x00000006ff107e24 */ /* 0x000fe4000f8e00ff */
[----:B------:R-:W-:Y:S02]  /*11610*/  IMAD.MOV.U32 R18, RZ, RZ, RZ ;  /* 0x000000ffff127224 */ /* 0x000fe400078e00ff */
[----:B------:R-:W-:-:S07]  /*11620*/  IMAD.U32 R19, RZ, RZ, UR4 ;  /* 0x00000004ff137e24 */ /* 0x000fce000f8e00ff */
.L_x_1360:
[----:B------:R-:W-:-:S13]  /*11630*/  ISETP.NE.AND P0, PT, R5, RZ, PT ;  /* 0x000000ff0500720c */ /* 0x000fda0003f05270 */
[----:B------:R-:W0:Y:S01]  /*11640*/  @!P0 S2R R3, SR_CgaCtaId ;  /* 0x0000000000038919 */ /* 0x000e220000008800 */
[----:B------:R-:W-:-:S04]  /*11650*/  @!P0 MOV R2, 0x400 ;  /* 0x0000040000028802 */ /* 0x000fc80000000f00 */
[----:B0-----:R-:W-:-:S05]  /*11660*/  @!P0 LEA R2, R3, R2, 0x18 ;  /* 0x0000000203028211 */ /* 0x001fca00078ec0ff */
[----:B------:R1:W-:Y:S01]  /*11670*/  @!P0 STS.128 [R2+0x308d0], R16 ;  /* 0x0308d01002008388 */ /* 0x0003e20000000c00 */
[----:B------:R-:W-:Y:S06]  /*11680*/  BAR.ARV 0x5, 0x180 ;  /* 0x0146000000007b1d */ /* 0x000fec0000002000 */
.L_x_1353:
[----:B------:R2:W-:Y:S01]  /*11690*/  STL [R1+0x1c], RZ ;  /* 0x00001cff01007387 */ /* 0x0005e20000100800 */
[----:B------:R-:W-:Y:S01]  /*116a0*/  ULDC UR4, c[0x0][0xc3c] ;  /* 0x00030f0000047ab9 */ /* 0x000fe20000000800 */
[----:B------:R-:W-:Y:S01]  /*116b0*/  IMAD.MOV.U32 R28, RZ, RZ, 0x1 ;  /* 0x00000001ff1c7424 */ /* 0x000fe200078e00ff */
[----:B0-----:R-:W-:Y:S01]  /*116c0*/  ISETP.GE.AND P0, PT, R19, UR4, PT ;  /* 0x0000000413007c0c */ /* 0x001fe2000bf06270 */
[----:B------:R-:W-:-:S12]  /*116d0*/  IMAD.MOV.U32 R25, RZ, RZ, RZ ;  /* 0x000000ffff197224 */ /* 0x000fd800078e00ff */
[----:B--2---:R-:W-:Y:S05]  /*116e0*/  @P0 BRA `(.L_x_1361) ;  /* 0x0000004800c80947 */ /* 0x004fea0003800000 */
[----:B-1----:R-:W2:Y:S01]  /*116f0*/  LDL R2, [R1+0x20] ;  /* 0x0000200001027983 */ /* 0x002ea20000100800 */
[----:B------:R-:W0:Y:S01]  /*11700*/  S2UR UR5, SR_CgaCtaId ;  /* 0x00000000000579c3 */ /* 0x000e220000008800 */
[----:B------:R-:W-:Y:S01]  /*11710*/  SHF.L.U32 R34, R0, 0x3, RZ ;  /* 0x0000000300227819 */ /* 0x000fe200000006ff */
[----:B------:R-:W-:Y:S01]  /*11720*/  BSSY B8, `(.L_x_1361) ;  /* 0x00004ae000087945 */ /* 0x000fe20003800000 */
[----:B------:R1:W-:Y:S01]  /*11730*/  STL [R1+0x1c], RZ ;  /* 0x00001cff01007387 */ /* 0x0003e20000100800 */
[----:B------:R-:W-:Y:S01]  /*11740*/  IMAD.MOV.U32 R28, RZ, RZ, 0x1 ;  /* 0x00000001ff1c7424 */ /* 0x000fe200078e00ff */
[----:B------:R-:W-:Y:S01]  /*11750*/  LOP3.LUT R3, R34, 0x1f8, RZ, 0xc0, !PT ;  /* 0x000001f822037812 */ /* 0x000fe200078ec0ff */
[----:B------:R-:W-:Y:S01]  /*11760*/  IMAD.MOV.U32 R25, RZ, RZ, RZ ;  /* 0x000000ffff197224 */ /* 0x000fe200078e00ff */
[----:B------:R-:W-:Y:S02]  /*11770*/  ULDC UR39, c[0x0][0xc] ;  /* 0x0000030000277ab9 */ /* 0x000fe40000000800 */
[----:B------:R-:W-:-:S04]  /*11780*/  LOP3.LUT R3, R3, 0x38, R0, 0x78, !PT ;  /* 0x0000003803037812 */ /* 0x000fc800078e7800 */
[----:B------:R-:W-:Y:S02]  /*11790*/  LOP3.LUT R32, R3, 0x200, R34, 0xf8, !PT ;  /* 0x0000020003207812 */ /* 0x000fe400078ef822 */
[----:B------:R-:W-:-:S04]  /*117a0*/  LOP3.LUT R34, R34, 0x38, RZ, 0xc0, !PT ;  /* 0x0000003822227812 */ /* 0x000fc800078ec0ff */
[C---:B------:R-:W-:Y:S02]  /*117b0*/  LOP3.LUT R37, R34.reuse, 0x80, RZ, 0xfc, !PT ;  /* 0x0000008022257812 */ /* 0x040fe400078efcff */
[----:B------:R-:W-:Y:S02]  /*117c0*/  LOP3.LUT R36, R34, 0xc0, RZ, 0xfc, !PT ;  /* 0x000000c022247812 */ /* 0x000fe400078efcff */
[----:B--2---:R-:W-:Y:S02]  /*117d0*/  R2UR UR4, R2 ;  /* 0x00000000020472ca */ /* 0x004fe400000e0000 */
[C---:B------:R-:W-:Y:S01]  /*117e0*/  LOP3.LUT R2, R0.reuse, 0x7f, RZ, 0xc0, !PT ;  /* 0x0000007f00027812 */ /* 0x040fe200078ec0ff */
[----:B------:R-:W-:-:S03]  /*117f0*/  IMAD.SHL.U32 R0, R0, 0x10, RZ ;  /* 0x0000001000007824 */ /* 0x000fc600078e00ff */
[----:B------:R-:W-:-:S04]  /*11800*/  SHF.R.U32.HI R2, RZ, 0x3, R2 ;  /* 0x00000003ff027819 */ /* 0x000fc80000011602 */
[----:B------:R-:W-:Y:S02]  /*11810*/  LOP3.LUT R2, R2, 0x70, R0, 0xf8, !PT ;  /* 0x0000007002027812 */ /* 0x000fe400078ef800 */
[----:B------:R-:W-:Y:S01]  /*11820*/  LOP3.LUT R0, R34, 0x40, RZ, 0xfc, !PT ;  /* 0x0000004022007812 */ /* 0x000fe200078efcff */
[----:B------:R-:W-:-:S03]  /*11830*/  ULOP3.LUT UR38, UR4, 0x2, URZ, 0xfc, !UPT ;  /* 0x0000000204267892 */ /* 0x000fc6000f8efc3f */
[----:B------:R-:W-:Y:S02]  /*11840*/  UMOV UR4, 0x400 ;  /* 0x0000040000047882 */ /* 0x000fe40000000000 */
[----:B0-----:R-:W-:-:S06]  /*11850*/  ULEA UR4, UR5, UR4, 0x18 ;  /* 0x0000000405047291 */ /* 0x001fcc000f8ec03f */
[----:B------:R-:W-:-:S04]  /*11860*/  IMAD.U32 R22, RZ, RZ, UR4 ;  /* 0x00000004ff167e24 */ /* 0x000fc8000f8e00ff */
[----:B-1----:R-:W-:-:S07]  /*11870*/  IMAD R33, R32, 0x2, R22 ;  /* 0x0000000220217824 */ /* 0x002fce00078e0216 */
.L_x_1432:
[----:B------:R-:W-:Y:S05]  /*11880*/  YIELD ;  /* 0x0000000000007946 */ /* 0x000fea0003800000 */
[----:B------:R-:W-:Y:S01]  /*11890*/  ULDC.64 UR4, c[0x0][0xa28] ;  /* 0x00028a0000047ab9 */ /* 0x000fe20000000a00 */
[----:B------:R-:W-:Y:S01]  /*118a0*/  IMAD.MOV.U32 R24, RZ, RZ, RZ ;  /* 0x000000ffff187224 */ /* 0x000fe200078e00ff */
[----:B------:R-:W-:-:S04]  /*118b0*/  ISETP.NE.U32.AND P0, PT, RZ, UR4, PT ;  /* 0x00000004ff007c0c */ /* 0x000fc8000bf05070 */
[----:B------:R-:W-:Y:S01]  /*118c0*/  ISETP.NE.AND.EX P0, PT, RZ, UR5, PT, P0 ;  /* 0x00000005ff007c0c */ /* 0x000fe2000bf05300 */
[----:B------:R-:W-:-:S12]  /*118d0*/  ULDC.64 UR4, c[0x0][0xa18] ;  /* 0x0002860000047ab9 */ /* 0x000fd80000000a00 */
[----:B0-----:R-:W0:Y:S02]  /*118e0*/  @P0 LDC.64 R2, c[0x0][0xa28] ;  /* 0x00028a00ff020b82 */ /* 0x001e240000000a00 */
[----:B0-----:R-:W-:-:S05]  /*118f0*/  @P0 IMAD.WIDE R2, R19, 0x4, R2 ;  /* 0x0000000413020825 */ /* 0x001fca00078e0202 */
[----:B------:R0:W2:Y:S01]  /*11900*/  @P0 LDG.E R24, desc[UR36][R2.64] ;  /* 0x0000002402180981 */ /* 0x0000a2000c1e1900 */
[----:B------:R-:W-:Y:S02]  /*11910*/  ISETP.NE.U32.AND P0, PT, RZ, UR4, PT ;  /* 0x00000004ff007c0c */ /* 0x000fe4000bf05070 */
[----:B------:R-:W-:Y:S02]  /*11920*/  MOV R35, RZ ;  /* 0x000000ff00237202 */ /* 0x000fe40000000f00 */
[----:B------:R-:W-:Y:S01]  /*11930*/  ISETP.NE.AND.EX P1, PT, RZ, UR5, PT, P0 ;  /* 0x00000005ff007c0c */ /* 0x000fe2000bf25300 */
[----:B------:R-:W-:Y:S01]  /*11940*/  ULDC.64 UR4, c[0x0][0xa00] ;  /* 0x0002800000047ab9 */ /* 0x000fe20000000a00 */
[----:B------:R-:W-:Y:S02]  /*11950*/  LOP3.LUT R23, R23, 0xfffffeff, RZ, 0xc0, !PT ;  /* 0xfffffeff17177812 */ /* 0x000fe400078ec0ff */
[----:B------:R-:W-:Y:S01]  /*11960*/  ISETP.NE.U32.AND P0, PT, RZ, UR4, PT ;  /* 0x00000004ff007c0c */ /* 0x000fe2000bf05070 */
[----:B0-----:R-:W0:Y:S03]  /*11970*/  LDC.64 R2, c[0x0][0xa00] ;  /* 0x00028000ff027b82 */ /* 0x001e260000000a00 */
[----:B------:R-:W-:Y:S01]  /*11980*/  ISETP.NE.AND.EX P2, PT, RZ, UR5, PT, P0 ;  /* 0x00000005ff007c0c */ /* 0x000fe2000bf45300 */
[----:B------:R-:W-:-:S04]  /*11990*/  ULDC.64 UR4, c[0x0][0x418] ;  /* 0x0001060000047ab9 */ /* 0x000fc80000000a00 */
[----:B-1----:R-:W1:Y:S08]  /*119a0*/  @P1 LDC.64 R4, c[0x0][0xa18] ;  /* 0x00028600ff041b82 */ /* 0x002e700000000a00 */
[----:B------:R-:W-:Y:S01]  /*119b0*/  @P2 LOP3.LUT R23, R23, 0x100, RZ, 0xfc, !PT ;  /* 0x0000010017172812 */ /* 0x000fe200078efcff */
[----:B0-----:R-:W-:-:S05]  /*119c0*/  IMAD.WIDE R2, R19, 0x4, R2 ;  /* 0x0000000413027825 */ /* 0x001fca00078e0202 */
[----:B------:R0:W5:Y:S01]  /*119d0*/  @P2 LDG.E R35, desc[UR36][R2.64] ;  /* 0x0000002402232981 */ /* 0x000162000c1e1900 */
[----:B-1----:R-:W-:-:S05]  /*119e0*/  @P1 IMAD.WIDE R4, R19, 0x4, R4 ;  /* 0x0000000413041825 */ /* 0x002fca00078e0204 */
[----:B------:R0:W5:Y:S01]  /*119f0*/  @P1 LDG.E R29, desc[UR36][R4.64] ;  /* 0x00000024041d1981 */ /* 0x000162000c1e1900 */
[----:B------:R-:W-:-:S03]  /*11a00*/  UISETP.NE.U32.AND UP0, UPT, UR4, URZ, UPT ;  /* 0x0000003f0400728c */ /* 0x000fc6000bf05070 */
[----:B------:R-:W-:Y:S01]  /*11a10*/  ULDC UR4, c[0x0][0x424] ;  /* 0x0001090000047ab9 */ /* 0x000fe20000000800 */
[----:B------:R-:W-:-:S03]  /*11a20*/  UISETP.NE.AND.EX UP0, UPT, UR5, URZ, UPT, UP0 ;  /* 0x0000003f0500728c */ /* 0x000fc6000bf05300 */
[----:B------:R-:W-:Y:S01]  /*11a30*/  ULDC UR5, c[0x0][0x2f0] ;  /* 0x0000bc0000057ab9 */ /* 0x000fe20000000800 */
[----:B------:R-:W-:-:S04]  /*11a40*/  USEL UR4, UR4, 0x1, UP0 ;  /* 0x0000000104047887 */ /* 0x000fc80008000000 */
[----:B------:R-:W-:-:S06]  /*11a50*/  UIMAD UR4, UR4, UR5, URZ ;  /* 0x00000005040472a4 */ /* 0x000fcc000f8e023f */
[----:B------:R-:W-:Y:S01]  /*11a60*/  IMAD.U32 R0, RZ, RZ, UR4 ;  /* 0x00000004ff007e24 */ /* 0x000fe2000f8e00ff */
[----:B--2---:R0:W-:Y:S01]  /*11a70*/  STL [R1+0x4], R24 ;  /* 0x0000041801007387 */ /* 0x0041e20000100800 */
[----:B---3--:R-:W-:Y:S05]  /*11a80*/  @P1 BRA `(.L_x_1362) ;  /* 0x0000000000181947 */ /* 0x008fea0003800000 */
[----:B------:R-:W-:Y:S02]  /*11a90*/  ULDC UR4, c[0x0][0x288] ;  /* 0x0000a20000047ab9 */ /* 0x000fe40000000800 */
[----:B-----5:R-:W-:Y:S01]  /*11aa0*/  IMAD.U32 R29, RZ, RZ, UR4 ;  /* 0x00000004ff1d7e24 */ /* 0x020fe2000f8e00ff */
[----:B------:R-:W-:Y:S06]  /*11ab0*/  @!P2 BRA `(.L_x_1362) ;  /* 0x00000000000ca947 */ /* 0x000fec0003800000 */
[----:B0-----:R-:W2:Y:S04]  /*11ac0*/  LDG.E R4, desc[UR36][R2.64] ;  /* 0x0000002402047981 */ /* 0x001ea8000c1e1900 */
[----:B------:R-:W2:Y:S02]  /*11ad0*/  LDG.E R29, desc[UR36][R2.64+0x4] ;  /* 0x00000424021d7981 */ /* 0x000ea4000c1e1900 */
[----:B--2---:R-:W-:-:S07]  /*11ae0*/  IMAD.IADD R29, R29, 0x1, -R4 ;  /* 0x000000011d1d7824 */ /* 0x004fce00078e0a04 */
.L_x_1362:
[----:B------:R-:W-:Y:S02]  /*11af0*/  ULDC.64 UR4, c[0x0][0xa20] ;  /* 0x0002880000047ab9 */ /* 0x000fe40000000a00 */
[----:B------:R-:W-:-:S04]  /*11b00*/  ISETP.NE.U32.AND P0, PT, RZ, UR4, PT ;  /* 0x00000004ff007c0c */ /* 0x000fc8000bf05070 */
[----:B------:R-:W-:-:S13]  /*11b10*/  ISETP.NE.AND.EX P0, PT, RZ, UR5, PT, P0 ;  /* 0x00000005ff007c0c */ /* 0x000fda000bf05300 */
[----:B------:R-:W-:Y:S05]  /*11b20*/  @!P0 BRA `(.L_x_1363) ;  /* 0x0000000000108947 */ /* 0x000fea0003800000 */
[----:B0-----:R-:W0:Y:S02]  /*11b30*/  LDC.64 R2, c[0x0][0xa20] ;  /* 0x00028800ff027b82 */ /* 0x001e240000000a00 */
[----:B0-----:R-:W-:-:S05]  /*11b40*/  IMAD.WIDE R2, R19, 0x4, R2 ;  /* 0x0000000413027825 */ /* 0x001fca00078e0202 */
[----:B------:R0:W5:Y:S01]  /*11b50*/  LDG.E R0, desc[UR36][R2.64] ;  /* 0x0000002402007981 */ /* 0x000162000c1e1900 */
[----:B------:R-:W-:Y:S05]  /*11b60*/  BRA `(.L_x_1364) ;  /* 0x0000000000247947 */ /* 0x000fea0003800000 */
.L_x_1363:
[----:B------:R-:W-:Y:S02]  /*11b70*/  ULDC.64 UR4, c[0x0][0xa08] ;  /* 0x0002820000047ab9 */ /* 0x000fe40000000a00 */
[----:B------:R-:W-:-:S04]  /*11b80*/  ISETP.NE.U32.AND P0, PT, RZ, UR4, PT ;  /* 0x00000004ff007c0c */ /* 0x000fc8000bf05070 */
[----:B------:R-:W-:-:S13]  /*11b90*/  ISETP.NE.AND.EX P0, PT, RZ, UR5, PT, P0 ;  /* 0x00000005ff007c0c */ /* 0x000fda000bf05300 */
[----:B------:R-:W-:Y:S05]  /*11ba0*/  @!P0 BRA `(.L_x_1364) ;  /* 0x0000000000148947 */ /* 0x000fea0003800000 */
[----:B0-----:R-:W0:Y:S02]  /*11bb0*/  LDC.64 R2, c[0x0][0xa08] ;  /* 0x00028200ff027b82 */ /* 0x001e240000000a00 */
[----:B0-----:R-:W-:-:S05]  /*11bc0*/  IMAD.WIDE R2, R19, 0x4, R2 ;  /* 0x0000000413027825 */ /* 0x001fca00078e0202 */
[----:B------:R-:W2:Y:S04]  /*11bd0*/  LDG.E R0, desc[UR36][R2.64] ;  /* 0x0000002402007981 */ /* 0x000ea8000c1e1900 */
[----:B------:R-:W2:Y:S02]  /*11be0*/  LDG.E R5, desc[UR36][R2.64+0x4] ;  /* 0x0000042402057981 */ /* 0x000ea4000c1e1900 */
[----:B--2---:R-:W-:-:S07]  /*11bf0*/  IMAD.IADD R0, R5, 0x1, -R0 ;  /* 0x0000000105007824 */ /* 0x004fce00078e0a00 */
.L_x_1364:
[----:B0-----:R-:W0:Y:S01]  /*11c00*/  LDC R2, c[0x0][0x448] ;  /* 0x00011200ff027b82 */ /* 0x001e220000000800 */
[----:B-----5:R-:W-:Y:S01]  /*11c10*/  IADD3 R26, -R24, R0, RZ ;  /* 0x00000000181a7210 */ /* 0x020fe20007ffe1ff */
[----:B------:R-:W-:Y:S01]  /*11c20*/  IMAD.SHL.U32 R27, R17, 0x80, RZ ;  /* 0x00000080111b7824 */ /* 0x000fe200078e00ff */
[----:B------:R-:W-:-:S03]  /*11c30*/  LOP3.LUT R23, R23, 0xffffff7f, RZ, 0xc0, !PT ;  /* 0xffffff7f17177812 */ /* 0x000fc600078ec0ff */
[----:B------:R1:W-:Y:S01]  /*11c40*/  STL [R1], R26 ;  /* 0x0000001a01007387 */ /* 0x0003e20000100800 */
[----:B------:R-:W-:Y:S01]  /*11c50*/  VIADD R4, R27, 0x7f ;  /* 0x0000007f1b047836 */ /* 0x000fe20000000000 */
[----:B0-----:R-:W-:Y:S02]  /*11c60*/  ISETP.NE.AND P2, PT, R2, 0x1, PT ;  /* 0x000000010200780c */ /* 0x001fe40003f45270 */
[----:B------:R-:W0:Y:S11]  /*11c70*/  LDC.64 R2, c[0x0][0x9e0] ;  /* 0x00027800ff027b82 */ /* 0x000e360000000a00 */
[----:B------:R-:W2:Y:S01]  /*11c80*/  @P2 LDC R5, c[0x0][0x44c] ;  /* 0x00011300ff052b82 */ /* 0x000ea20000000800 */
[----:B------:R-:W-:-:S07]  /*11c90*/  @P2 LOP3.LUT R23, R23, 0x80, RZ, 0xfc, !PT ;  /* 0x0000008017172812 */ /* 0x000fce00078efcff */
[----:B------:R-:W3:Y:S01]  /*11ca0*/  @P2 LDC R6, c[0x0][0x450] ;  /* 0x00011400ff062b82 */ /* 0x000ee20000000800 */
[----:B0-----:R-:W-:Y:S01]  /*11cb0*/  ISETP.GE.AND P1, PT, R3, 0x1, PT ;  /* 0x000000010300780c */ /* 0x001fe20003f26270 */
[----:B--2---:R-:W-:-:S05]  /*11cc0*/  @P2 IMAD.HI.U32 R5, R4, R5, RZ ;  /* 0x0000000504052227 */ /* 0x004fca00078e00ff */
[----:B---3--:R-:W-:Y:S02]  /*11cd0*/  @P2 SHF.R.U32.HI R4, RZ, R6, R5 ;  /* 0x00000006ff042219 */ /* 0x008fe40000011605 */
[----:B------:R-:W-:-:S05]  /*11ce0*/  IADD3 R5, R26, 0x1, -R29 ;  /* 0x000000011a057810 */ /* 0x000fca0007ffe81d */
[----:B------:R-:W-:-:S04]  /*11cf0*/  IMAD.IADD R7, R5, 0x1, R4 ;  /* 0x0000000105077824 */ /* 0x000fc800078e0204 */
[----:B------:R-:W-:Y:S01]  /*11d00*/  IMAD.IADD R2, R7, 0x1, R2 ;  /* 0x0000000107027824 */ /* 0x000fe200078e0202 */
[----:B-1----:R-:W-:Y:S06]  /*11d10*/  @!P1 BRA `(.L_x_1365) ;  /* 0x0000000000489947 */ /* 0x002fec0003800000 */
[C---:B------:R-:W-:Y:S01]  /*11d20*/  ISETP.GT.AND P0, PT, R7.reuse, RZ, PT ;  /* 0x000000ff0700720c */ /* 0x040fe20003f04270 */
[----:B------:R-:W-:Y:S01]  /*11d30*/  BSSY B0, `(.L_x_1366) ;  /* 0x000000e000007945 */ /* 0x000fe20003800000 */
[----:B------:R-:W-:-:S11]  /*11d40*/  VIADD R0, R7, 0xffffffff ;  /* 0xffffffff07007836 */ /* 0x000fd60000000000 */
[----:B------:R-:W-:Y:S05]  /*11d50*/  @P0 BRA `(.L_x_1367) ;  /* 0x00000000001c0947 */ /* 0x000fea0003800000 */
[----:B------:R-:W-:Y:S01]  /*11d60*/  ISETP.NE.AND P0, PT, R3, 0x1, PT ;  /* 0x000000010300780c */ /* 0x000fe20003f05270 */
[----:B------:R-:W-:-:S12]  /*11d70*/  IMAD.MOV R7, RZ, RZ, -R7 ;  /* 0x000000ffff077224 */ /* 0x000fd800078e0a07 */
[----:B------:R-:W0:Y:S02]  /*11d80*/  @P0 LDC.64 R4, c[0x0][0x9e8] ;  /* 0x00027a00ff040b82 */ /* 0x000e240000000a00 */
[----:B0-----:R-:W-:-:S05]  /*11d90*/  @P0 IMAD.HI.U32 R4, R7, R4, RZ ;  /* 0x0000000407040227 */ /* 0x001fca00078e00ff */
[----:B------:R-:W-:-:S04]  /*11da0*/  @P0 SHF.R.U32.HI R7, RZ, R5, R4 ;  /* 0x00000005ff070219 */ /* 0x000fc80000011604 */
[----:B------:R-:W-:Y:S01]  /*11db0*/  LOP3.LUT R0, RZ, R7, RZ, 0x33, !PT ;  /* 0x00000007ff007212 */ /* 0x000fe200078e33ff */
[----:B------:R-:W-:Y:S06]  /*11dc0*/  BRA `(.L_x_1368) ;  /* 0x0000000000107947 */ /* 0x000fec0003800000 */
.L_x_1367:
[----:B------:R-:W-:-:S13]  /*11dd0*/  ISETP.NE.AND P0, PT, R3, 0x1, PT ;  /* 0x000000010300780c */ /* 0x000fda0003f05270 */
[----:B------:R-:W0:Y:S02]  /*11de0*/  @P0 LDC.64 R4, c[0x0][0x9e8] ;  /* 0x00027a00ff040b82 */ /* 0x000e240000000a00 */
[----:B0-----:R-:W-:-:S05]  /*11df0*/  @P0 IMAD.HI.U32 R4, R0, R4, RZ ;  /* 0x0000000400040227 */ /* 0x001fca00078e00ff */
[----:B------:R-:W-:-:S07]  /*11e00*/  @P0 SHF.R.U32.HI R0, RZ, R5, R4 ;  /* 0x00000005ff000219 */ /* 0x000fce0000011604 */
.L_x_1368:
[----:B------:R-:W-:Y:S05]  /*11e10*/  BSYNC B0 ;  /* 0x0000000000007941 */ /* 0x000fea0003800000 */
.L_x_1366:
[----:B------:R-:W-:-:S05]  /*11e20*/  IMAD R5, R0, R3, R3 ;  /* 0x0000000300057224 */ /* 0x000fca00078e0203 */
[----:B------:R-:W-:-:S07]  /*11e30*/  VIMNMX R2, R2, R5, PT ;  /* 0x0000000502027248 */ /* 0x000fce0003fe0100 */
.L_x_1365:
[----:B------:R-:W0:Y:S01]  /*11e40*/  @P2 LDC R4, c[0x0][0x44c] ;  /* 0x00011300ff042b82 */ /* 0x000e220000000800 */
[----:B------:R-:W-:Y:S01]  /*11e50*/  VIADD R2, R2, 0x3f ;  /* 0x0000003f02027836 */ /* 0x000fe20000000000 */
[----:B------:R-:W-:Y:S01]  /*11e60*/  ULDC UR4, c[0x0][0x9dc] ;  /* 0x0002770000047ab9 */ /* 0x000fe20000000800 */
[----:B------:R-:W-:-:S05]  /*11e70*/  IMAD.MOV.U32 R0, RZ, RZ, R27 ;  /* 0x000000ffff007224 */ /* 0x000fca00078e001b */
[----:B------:R-:W1:Y:S01]  /*11e80*/  @P2 LDC R5, c[0x0][0x450] ;  /* 0x00011400ff052b82 */ /* 0x000e620000000800 */
[----:B0-----:R-:W-:-:S05]  /*11e90*/  @P2 IMAD.HI.U32 R4, R27, R4, RZ ;  /* 0x000000041b042227 */ /* 0x001fca00078e00ff */
[----:B-1----:R-:W-:Y:S02]  /*11ea0*/  @P2 SHF.R.U32.HI R0, RZ, R5, R4 ;  /* 0x00000005ff002219 */ /* 0x002fe40000011604 */
[----:B------:R-:W-:-:S04]  /*11eb0*/  SHF.R.S32.HI R5, RZ, 0x1f, R2 ;  /* 0x0000001fff057819 */ /* 0x000fc80000011402 */
[----:B------:R-:W-:Y:S02]  /*11ec0*/  LEA.HI R4, R5, R2, RZ, 0x6 ;  /* 0x0000000205047211 */ /* 0x000fe400078f30ff */
[----:B------:R-:W-:Y:S02]  /*11ed0*/  IADD3 R2, R26, 0x3f, RZ ;  /* 0x0000003f1a027810 */ /* 0x000fe40007ffe0ff */
[----:B------:R-:W-:Y:S02]  /*11ee0*/  SHF.R.S32.HI R4, RZ, 0x6, R4 ;  /* 0x00000006ff047819 */ /* 0x000fe40000011404 */
[----:B------:R-:W-:-:S04]  /*11ef0*/  SHF.R.S32.HI R5, RZ, 0x1f, R2 ;  /* 0x0000001fff057819 */ /* 0x000fc80000011402 */
[----:B------:R-:W-:Y:S02]  /*11f00*/  LEA.HI R5, R5, R2, RZ, 0x6 ;  /* 0x0000000205057211 */ /* 0x000fe400078f30ff */
[----:B------:R-:W-:Y:S02]  /*11f10*/  IADD3 R2, R0, R26, -R29 ;  /* 0x0000001a00027210 */ /* 0x000fe40007ffe81d */
[----:B------:R-:W-:-:S03]  /*11f20*/  SHF.R.S32.HI R5, RZ, 0x6, R5 ;  /* 0x00000006ff057819 */ /* 0x000fc60000011405 */
[----:B------:R-:W-:Y:S01]  /*11f30*/  VIADD R0, R2, -UR4 ;  /* 0x8000000402007c36 */ /* 0x000fe20008000000 */
[----:B------:R-:W-:-:S05]  /*11f40*/  VIMNMX R30, R5, R4, PT ;  /* 0x00000004051e7248 */ /* 0x000fca0003fe0100 */
[----:B------:R0:W-:Y:S01]  /*11f50*/  STL [R1+0x18], R30 ;  /* 0x0000181e01007387 */ /* 0x0001e20000100800 */
[----:B------:R-:W-:Y:S05]  /*11f60*/  @!P1 BRA `(.L_x_1369) ;  /* 0x0000000000449947 */ /* 0x000fea0003800000 */
[----:B------:R-:W-:Y:S01]  /*11f70*/  ISETP.GT.AND P0, PT, R2, -0x1, PT ;  /* 0xffffffff0200780c */ /* 0x000fe20003f04270 */
[----:B------:R-:W-:-:S12]  /*11f80*/  BSSY B0, `(.L_x_1370) ;  /* 0x000000d000007945 */ /* 0x000fd80003800000 */
[----:B------:R-:W-:Y:S05]  /*11f90*/  @P0 BRA `(.L_x_1371) ;  /* 0x00000000001c0947 */ /* 0x000fea0003800000 */
[----:B------:R-:W-:Y:S02]  /*11fa0*/  ISETP.NE.AND P0, PT, R3, 0x1, PT ;  /* 0x000000010300780c */ /* 0x000fe40003f05270 */
[----:B------:R-:W-:-:S11]  /*11fb0*/  LOP3.LUT R7, RZ, R2, RZ, 0x33, !PT ;  /* 0x00000002ff077212 */ /* 0x000fd600078e33ff */
[----:B------:R-:W1:Y:S02]  /*11fc0*/  @P0 LDC.64 R4, c[0x0][0x9e8] ;  /* 0x00027a00ff040b82 */ /* 0x000e640000000a00 */
[----:B-1----:R-:W-:-:S05]  /*11fd0*/  @P0 IMAD.HI.U32 R4, R7, R4, RZ ;  /* 0x0000000407040227 */ /* 0x002fca00078e00ff */
[----:B------:R-:W-:-:S04]  /*11fe0*/  @P0 SHF.R.U32.HI R7, RZ, R5, R4 ;  /* 0x00000005ff070219 */ /* 0x000fc80000011604 */
[----:B------:R-:W-:Y:S01]  /*11ff0*/  LOP3.LUT R2, RZ, R7, RZ, 0x33, !PT ;  /* 0x00000007ff027212 */ /* 0x000fe200078e33ff */
[----:B------:R-:W-:Y:S06]  /*12000*/  BRA `(.L_x_1372) ;  /* 0x0000000000107947 */ /* 0x000fec0003800000 */
.L_x_1371:
[----:B------:R-:W-:-:S13]  /*12010*/  ISETP.NE.AND P0, PT, R3, 0x1, PT ;  /* 0x000000010300780c */ /* 0x000fda0003f05270 */
[----:B------:R-:W1:Y:S02]  /*12020*/  @P0 LDC.64 R4, c[0x0][0x9e8] ;  /* 0x00027a00ff040b82 */ /* 0x000e640000000a00 */
[----:B-1----:R-:W-:-:S05]  /*12030*/  @P0 IMAD.HI.U32 R4, R2, R4, RZ ;  /* 0x0000000402040227 */ /* 0x002fca00078e00ff */
[----:B------:R-:W-:-:S07]  /*12040*/  @P0 SHF.R.U32.HI R2, RZ, R5, R4 ;  /* 0x00000005ff020219 */ /* 0x000fce0000011604 */
.L_x_1372:
[----:B------:R-:W-:Y:S05]  /*12050*/  BSYNC B0 ;  /* 0x0000000000007941 */ /* 0x000fea0003800000 */
.L_x_1370:
[----:B------:R-:W-:-:S05]  /*12060*/  IMAD R3, R2, R3, RZ ;  /* 0x0000000302037224 */ /* 0x000fca00078e02ff */
[----:B------:R-:W-:-:S07]  /*12070*/  VIMNMX R0, R0, R3, !PT ;  /* 0x0000000300007248 */ /* 0x000fce0007fe0100 */
.L_x_1369:
[----:B------:R-:W-:Y:S01]  /*12080*/  SHF.R.S32.HI R3, RZ, 0x1f, R0 ;  /* 0x0000001fff037819 */ /* 0x000fe20000011400 */
[----:B------:R-:W-:Y:S03]  /*12090*/  BSSY B7, `(.L_x_1373) ;  /* 0x0000355000077945 */ /* 0x000fe60003800000 */
[----:B------:R-:W-:-:S04]  /*120a0*/  LEA.HI R3, R3, R0, RZ, 0x6 ;  /* 0x0000000003037211 */ /* 0x000fc800078f30ff */
[----:B------:R-:W-:-:S04]  /*120b0*/  SHF.R.S32.HI R3, RZ, 0x6, R3 ;  /* 0x00000006ff037819 */ /* 0x000fc80000011403 */
[----:B------:R-:W-:-:S04]  /*120c0*/  VIMNMX R2, RZ, R3, !PT ;  /* 0x00000003ff027248 */ /* 0x000fc80007fe0100 */
[----:B------:R-:W-:Y:S01]  /*120d0*/  ISETP.GT.AND P0, PT, R30, R2, PT ;  /* 0x000000021e00720c */ /* 0x000fe20003f04270 */
[----:B------:R1:W-:-:S12]  /*120e0*/  STL [R1+0x8], R2 ;  /* 0x0000080201007387 */ /* 0x0003d80000100800 */
[----:B-1----:R-:W-:Y:S05]  /*120f0*/  @P0 BRA `(.L_x_1374) ;  /* 0x0000000000440947 */ /* 0x002fea0003800000 */
[----:B------:R-:W1:Y:S02]  /*12100*/  S2R R2, SR_TID.X ;  /* 0x0000000000027919 */ /* 0x000e640000002100 */
        /* <DEDUP_REMOVED lines=10> */
[----:B------:R-:W1:Y:S02]  /*121b0*/  S2R R4, SR_LTMASK ;  /* 0x0000000000047919 */ /* 0x000e640000003900 */
[----:B-1----:R-:W-:-:S04]  /*121c0*/  LOP3.LUT R4, R4, UR4, RZ, 0xc0, !PT ;  /* 0x0000000404047c12 */ /* 0x002fc8000f8ec0ff */
[----:B------:R-:W1:Y:S01]  /*121d0*/  POPC R7, R4 ;  /* 0x0000000400077309 */ /* 0x000e620000000000 */
[----:B--2---:R-:W1:Y:S02]  /*121e0*/  SHFL.IDX PT, R0, R3, R0, 0x1f ;  /* 0x00001f0003007589 */ /* 0x004e6400000e0000 */
[----:B-1----:R-:W-:Y:S01]  /*121f0*/  IADD3 R16, R0, UR39, R7 ;  /* 0x0000002700107c10 */ /* 0x002fe2000fffe007 */
[----:B------:R-:W-:Y:S06]  /*12200*/  BRA `(.L_x_1375) ;  /* 0x0000003000f47947 */ /* 0x000fec0003800000 */
.L_x_1374:
        /* <DEDUP_REMOVED lines=19> */
[----:B01----:R-:W-:Y:S05]  /*12340*/  CALL.ABS.NOINC R2 ;  /* 0x0000000002007343 */ /* 0x003fea0003c00000 */
.L_x_1377:
[----:B------:R-:W-:Y:S05]  /*12350*/  BSYNC B6 ;  /* 0x0000000000067941 */ /* 0x000fea0003800000 */
.L_x_1376:
        /* <DEDUP_REMOVED lines=10> */
[----:B------:R-:W-:Y:S01]  /*12400*/  MOV R5, UR7 ;  /* 0x0000000700057c02 */ /* 0x000fe20008000f00 */
[----:B------:R-:W-:Y:S01]  /*12410*/  IMAD.U32 R6, RZ, RZ, UR8 ;  /* 0x00000008ff067e24 */ /* 0x000fe2000f8e00ff */
[----:B------:R-:W-:Y:S01]  /*12420*/  MOV R13, RZ ;  /* 0x000000ff000d7202 */ /* 0x000fe20000000f00 */
[----:B------:R-:W-:Y:S02]  /*12430*/  IMAD.U32 R7, RZ, RZ, UR9 ;  /* 0x00000009ff077e24 */ /* 0x000fe4000f8e00ff */
[----:B------:R-:W-:-:S02]  /*12440*/  IMAD.U32 R10, RZ, RZ, UR4 ;  /* 0x00000004ff0a7e24 */ /* 0x000fc4000f8e00ff */
[----:B------:R-:W-:Y:S02]  /*12450*/  IMAD.U32 R11, RZ, RZ, UR5 ;  /* 0x00000005ff0b7e24 */ /* 0x000fe4000f8e00ff */
[----:B------:R-:W-:Y:S02]  /*12460*/  IMAD.MOV.U32 R8, RZ, RZ, 0x70 ;  /* 0x00000070ff087424 */ /* 0x000fe400078e00ff */
[----:B-1----:R-:W-:-:S07]  /*12470*/  IMAD.MOV.U32 R12, RZ, RZ, 0x1 ;  /* 0x00000001ff0c7424 */ /* 0x002fce00078e00ff */
[----:B------:R-:W-:-:S07]  /*12480*/  LEPC R20, `(.L_x_1380) ;  /* 0x000000001014794e */ /* 0x000fce0000000000 */
[----:B0-2---:R-:W-:Y:S05]  /*12490*/  CALL.ABS.NOINC R2 ;  /* 0x0000000002007343 */ /* 0x005fea0003c00000 */
.L_x_1380:
[----:B------:R0:W1:Y:S01]  /*124a0*/  LDC.64 R2, c[0x4][R17] ;  /* 0x0100000011027b82 */ /* 0x0000620000000a00 */
[----:B------:R-:W-:Y:S01]  /*124b0*/  ULDC.64 UR6, c[0x4][0xa8] ;  /* 0x01002a0000067ab9 */ /* 0x000fe20000000a00 */
[----:B------:R-:W-:Y:S01]  /*124c0*/  ULDC.64 UR8, c[0x4][0xb0] ;  /* 0x01002c0000087ab9 */ /* 0x000fe20000000a00 */
[----:B------:R-:W-:Y:S01]  /*124d0*/  ULDC.64 UR4, c[0x4][0x40] ;  /* 0x0100100000047ab9 */ /* 0x000fe20000000a00 */
[----:B------:R-:W-:Y:S01]  /*124e0*/  IMAD.U32 R4, RZ, RZ, UR6 ;  /* 0x00000006ff047e24 */ /* 0x000fe2000f8e00ff */
[----:B------:R-:W-:Y:S01]  /*124f0*/  MOV R8, 0x70 ;  /* 0x0000007000087802 */ /* 0x000fe20000000f00 */
[----:B------:R-:W-:Y:S02]  /*12500*/  IMAD.U32 R5, RZ, RZ, UR7 ;  /* 0x00000007ff057e24 */ /* 0x000fe4000f8e00ff */
[----:B------:R-:W-:Y:S02]  /*12510*/  IMAD.U32 R6, RZ, RZ, UR8 ;  /* 0x00000008ff067e24 */ /* 0x000fe4000f8e00ff */
[----:B------:R-:W-:-:S02]  /*12520*/  IMAD.U32 R7, RZ, RZ, UR9 ;  /* 0x00000009ff077e24 */ /* 0x000fc4000f8e00ff */
[----:B------:R-:W-:Y:S02]  /*12530*/  IMAD.U32 R10, RZ, RZ, UR4 ;  /* 0x00000004ff0a7e24 */ /* 0x000fe4000f8e00ff */
[----:B------:R-:W-:Y:S02]  /*12540*/  IMAD.U32 R11, RZ, RZ, UR5 ;  /* 0x00000005ff0b7e24 */ /* 0x000fe4000f8e00ff */
[----:B------:R-:W-:Y:S02]  /*12550*/  IMAD.MOV.U32 R12, RZ, RZ, 0x1 ;  /* 0x00000001ff0c7424 */ /* 0x000fe400078e00ff */
[----:B0-----:R-:W-:-:S07]  /*12560*/  IMAD.MOV.U32 R13, RZ, RZ, RZ ;  /* 0x000000ffff0d7224 */ /* 0x001fce00078e00ff */
[----:B------:R-:W-:-:S07]  /*12570*/  LEPC R20, `(.L_x_1379) ;  /* 0x000000001014794e */ /* 0x000fce0000000000 */
[----:B-1----:R-:W-:Y:S05]  /*12580*/  CALL.ABS.NOINC R2 ;  /* 0x0000000002007343 */ /* 0x002fea0003c00000 */
.L_x_1379:
[----:B------:R-:W-:Y:S05]  /*12590*/  BSYNC B6 ;  /* 0x0000000000067941 */ /* 0x000fea0003800000 */
.L_x_1378:
[----:B------:R-:W-:Y:S01]  /*125a0*/  ULDC.64 UR4, c[0x0][0x9f8] ;  /* 0x00027e0000047ab9 */ /* 0x000fe20000000a00 */
[----:B------:R-:W-:Y:S01]  /*125b0*/  IMAD.MOV.U32 R31, RZ, RZ, R19 ;  /* 0x000000ffff1f7224 */ /* 0x000fe200078e0013 */
[----:B------:R-:W-:Y:S01]  /*125c0*/  ISETP.NE.U32.AND P0, PT, RZ, UR4, PT ;  /* 0x00000004ff007c0c */ /* 0x000fe2000bf05070 */
[----:B------:R-:W-:Y:S01]  /*125d0*/  ULDC UR4, c[0x0][0x2f4] ;  /* 0x0000bd0000047ab9 */ /* 0x000fe20000000800 */
[----:B------:R-:W1:Y:S02]  /*125e0*/  LDC R10, c[0x0][0x430] ;  /* 0x00010c00ff0a7b82 */ /* 0x000e640000000800 */
[----:B------:R-:W-:-:S13]  /*125f0*/  ISETP.NE.AND.EX P0, PT, RZ, UR5, PT, P0 ;  /* 0x00000005ff007c0c */ /* 0x000fda000bf05300 */
[----:B------:R-:W2:Y:S01]  /*12600*/  @P0 LDC.64 R2, c[0x0][0x9f8] ;  /* 0x00027e00ff020b82 */ /* 0x000ea20000000a00 */
[----:B------:R-:W-:Y:S02]  /*12610*/  LOP3.LUT R17, R34, 0x40, RZ, 0xfc, !PT ;  /* 0x0000004022117812 */ /* 0x000fe400078efcff */
[----:B------:R-:W-:Y:S02]  /*12620*/  LOP3.LUT R23, R23, 0xffffffef, RZ, 0xc0, !PT ;  /* 0xffffffef17177812 */ /* 0x000fe400078ec0ff */
[----:B------:R-:W-:Y:S01]  /*12630*/  ISETP.GE.AND P2, PT, R17, UR4, PT ;  /* 0x0000000411007c0c */ /* 0x000fe2000bf46270 */
[----:B--2---:R-:W-:-:S05]  /*12640*/  @P0 IMAD.WIDE R2, R19, 0x4, R2 ;  /* 0x0000000413020825 */ /* 0x004fca00078e0202 */
[----:B------:R2:W5:Y:S01]  /*12650*/  @P0 LDG.E R31, desc[UR36][R2.64] ;  /* 0x00000024021f0981 */ /* 0x000562000c1e1900 */
[----:B------:R-:W-:Y:S01]  /*12660*/  ISETP.GE.AND P0, PT, R34, UR4, PT ;  /* 0x0000000422007c0c */ /* 0x000fe2000bf06270 */
[----:B------:R-:W-:Y:S01]  /*12670*/  UMOV UR5, 0xffffffff ;  /* 0xffffffff00057882 */ /* 0x000fe20000000000 */
[----:B------:R-:W-:Y:S01]  /*12680*/  ISETP.GE.AND P1, PT, R37, UR4, PT ;  /* 0x0000000425007c0c */ /* 0x000fe2000bf26270 */
[----:B------:R-:W-:-:S10]  /*12690*/  VIADD R7, R30, 0xffffffff ;  /* 0xffffffff1e077836 */ /* 0x000fd40000000000 */
[----:B------:R-:W-:Y:S02]  /*126a0*/  @P0 LOP3.LUT R23, R23, 0x10, RZ, 0xfc, !PT ;  /* 0x0000001017170812 */ /* 0x000fe400078efcff */
[----:B------:R-:W-:Y:S02]  /*126b0*/  ISETP.GE.AND P0, PT, R36, UR4, PT ;  /* 0x0000000424007c0c */ /* 0x000fe4000bf06270 */
[----:B------:R-:W-:-:S04]  /*126c0*/  LOP3.LUT R23, R23, 0xfffffff7, RZ, 0xc0, !PT ;  /* 0xfffffff717177812 */ /* 0x000fc800078ec0ff */
[----:B------:R-:W-:-:S04]  /*126d0*/  @P2 LOP3.LUT R23, R23, 0x8, RZ, 0xfc, !PT ;  /* 0x0000000817172812 */ /* 0x000fc800078efcff */
[----:B------:R-:W-:-:S04]  /*126e0*/  LOP3.LUT R23, R23, 0xfffffffb, RZ, 0xc0, !PT ;  /* 0xfffffffb17177812 */ /* 0x000fc800078ec0ff */
[----:B------:R-:W-:-:S04]  /*126f0*/  @P1 LOP3.LUT R23, R23, 0x4, RZ, 0xfc, !PT ;  /* 0x0000000417171812 */ /* 0x000fc800078efcff */
[----:B------:R-:W-:-:S04]  /*12700*/  LOP3.LUT R23, R23, 0xfffffffd, RZ, 0xc0, !PT ;  /* 0xfffffffd17177812 */ /* 0x000fc800078ec0ff */
[----:B------:R-:W-:Y:S01]  /*12710*/  @P0 LOP3.LUT R23, R23, 0x2, RZ, 0xfc, !PT ;  /* 0x0000000217170812 */ /* 0x000fe200078efcff */
[----:B-12---:R-:W-:Y:S06]  /*12720*/  BRA.DIV UR5, `(.L_x_1381) ;  /* 0x00000042057c7947 */ /* 0x006fec000b800000 */
.L_x_1449:
[----:B------:R-:W1:Y:S01]  /*12730*/  S2R R0, SR_TID.X ;  /* 0x0000000000007919 */ /* 0x000e620000002100 */
[----:B------:R-:W-:Y:S02]  /*12740*/  ISETP.NE.AND P1, PT, R10, 0x1, PT ;  /* 0x000000010a00780c */ /* 0x000fe40003f25270 */
[----:B-----5:R-:W-:Y:S01]  /*12750*/  SHF.R.S32.HI R11, RZ, 0x1f, R31 ;  /* 0x0000001fff0b7819 */ /* 0x020fe2000001141f */
[----:B------:R-:W2:Y:S01]  /*12760*/  S2R R9, SR_TID.X ;  /* 0x0000000000097919 */ /* 0x000ea20000002100 */
[----:B------:R-:W-:-:S03]  /*12770*/  LOP3.LUT R23, R23, 0xffffffbf, RZ, 0xc0, !PT ;  /* 0xffffffbf17177812 */ /* 0x000fc600078ec0ff */
[----:B------:R3:W-:Y:S06]  /*12780*/  STL [R1+0xc], R11 ;  /* 0x00000c0b01007387 */ /* 0x0007ec0000100800 */
[----:B------:R-:W4:Y:S01]  /*12790*/  @P1 LDC R5, c[0x0][0x434] ;  /* 0x00010d00ff051b82 */ /* 0x000f220000000800 */
[----:B------:R-:W-:Y:S02]  /*127a0*/  @P1 LOP3.LUT R23, R23, 0x40, RZ, 0xfc, !PT ;  /* 0x0000004017171812 */ /* 0x000fe400078efcff */
[----:B-1----:R-:W-:Y:S01]  /*127b0*/  LOP3.LUT R0, R0, 0x7f, RZ, 0xc0, !PT ;  /* 0x0000007f00007812 */ /* 0x002fe200078ec0ff */
[----:B--2---:R-:W-:-:S03]  /*127c0*/  IMAD.SHL.U32 R9, R9, 0x10, RZ ;  /* 0x0000001009097824 */ /* 0x004fc600078e00ff */
[----:B------:R-:W-:-:S04]  /*127d0*/  SHF.R.U32.HI R0, RZ, 0x3, R0 ;  /* 0x00000003ff007819 */ /* 0x000fc80000011600 */
[----:B------:R-:W-:Y:S02]  /*127e0*/  LOP3.LUT R9, R0, 0x70, R9, 0xf8, !PT ;  /* 0x0000007000097812 */ /* 0x000fe400078ef809 */
[----:B------:R-:W1:Y:S03]  /*127f0*/  @P1 LDC R0, c[0x0][0x438] ;  /* 0x00010e00ff001b82 */ /* 0x000e660000000800 */
[----:B------:R-:W-:-:S05]  /*12800*/  IMAD R6, R7, 0x40, R9 ;  /* 0x0000004007067824 */ /* 0x000fca00078e0209 */
[C---:B------:R-:W-:Y:S02]  /*12810*/  ISETP.GE.AND P0, PT, R6.reuse, R26, PT ;  /* 0x0000001a0600720c */ /* 0x040fe40003f06270 */
[----:B------:R-:W-:Y:S02]  /*12820*/  IADD3 R6, R6, R24, RZ ;  /* 0x0000001806067210 */ /* 0x000fe40007ffe0ff */
[----:B------:R-:W-:-:S03]  /*12830*/  ISETP.GT.U32.OR P0, PT, R9, 0x3f, P0 ;  /* 0x0000003f0900780c */ /* 0x000fc60000704470 */
[----:B----4-:R-:W-:-:S04]  /*12840*/  @P1 IMAD.HI.U32 R5, R6, R5, RZ ;  /* 0x0000000506051227 */ /* 0x010fc800078e00ff */
[----:B------:R-:W-:Y:S01]  /*12850*/  IMAD.MOV.U32 R8, RZ, RZ, R6 ;  /* 0x000000ffff087224 */ /* 0x000fe200078e0006 */
[----:B-1----:R-:W-:-:S05]  /*12860*/  @P1 SHF.R.U32.HI R8, RZ, R0, R5 ;  /* 0x00000000ff081219 */ /* 0x002fca0000011605 */
[----:B------:R-:W1:Y:S01]  /*12870*/  @!P0 LDC.64 R2, c[0x0][0x428] ;  /* 0x00010a00ff028b82 */ /* 0x000e620000000a00 */
[--C-:B------:R-:W-:Y:S01]  /*12880*/  @!P0 SHF.R.S32.HI R5, RZ, 0x1f, R8.reuse ;  /* 0x0000001fff058819 */ /* 0x100fe20000011408 */
[----:B------:R-:W-:Y:S02]  /*12890*/  @!P0 IMAD.MOV.U32 R4, RZ, RZ, R8 ;  /* 0x000000ffff048224 */ /* 0x000fe400078e0008 */
[-C--:B-1----:R-:W-:Y:S02]  /*128a0*/  @!P0 IMAD R0, R11, R2.reuse, RZ ;  /* 0x000000020b008224 */ /* 0x082fe400078e02ff */
[----:B------:R-:W-:-:S04]  /*128b0*/  @!P0 IMAD.WIDE.U32 R4, R31, R2, R4 ;  /* 0x000000021f048225 */ /* 0x000fc800078e0004 */
[----:B------:R-:W-:Y:S02]  /*128c0*/  @!P0 IMAD R0, R31, R3, R0 ;  /* 0x000000031f008224 */ /* 0x000fe400078e0200 */
[----:B------:R-:W1:Y:S02]  /*128d0*/  @!P0 LDC.64 R2, c[0x0][0x418] ;  /* 0x00010600ff028b82 */ /* 0x000e640000000a00 */
[----:B------:R-:W-:Y:S02]  /*128e0*/  @!P0 IMAD.IADD R0, R5, 0x1, R0 ;  /* 0x0000000105008824 */ /* 0x000fe400078e0200 */
[----:B------:R-:W-:Y:S01]  /*128f0*/  IMAD.MOV R5, RZ, RZ, -R8 ;  /* 0x000000ffff057224 */ /* 0x000fe200078e0a08 */
[----:B-1----:R-:W-:-:S04]  /*12900*/  @!P0 LEA R2, P1, R4, R2, 0x2 ;  /* 0x0000000204028211 */ /* 0x002fc800078210ff */
[----:B------:R-:W-:Y:S01]  /*12910*/  @!P0 LEA.HI.X R3, R4, R3, R0, 0x2, P1 ;  /* 0x0000000304038211 */ /* 0x000fe200008f1400 */
[----:B------:R-:W-:Y:S02]  /*12920*/  IMAD R4, R10, R5, R6 ;  /* 0x000000050a047224 */ /* 0x000fe400078e0206 */
[----:B------:R-:W-:Y:S02]  /*12930*/  IMAD.U32 R5, RZ, RZ, UR38 ;  /* 0x00000026ff057e24 */ /* 0x000fe4000f8e00ff */
[----:B------:R-:W-:-:S03]  /*12940*/  IMAD.MOV.U32 R0, RZ, RZ, RZ ;  /* 0x000000ffff007224 */ /* 0x000fc600078e00ff */
[----:B------:R-:W-:-:S03]  /*12950*/  ISETP.NE.AND P2, PT, R5, 0x3, PT ;  /* 0x000000030500780c */ /* 0x000fc60003f45270 */
[----:B------:R3:W5:Y:S01]  /*12960*/  @!P0 LDG.E R0, desc[UR36][R2.64] ;  /* 0x0000002402008981 */ /* 0x000762000c1e1900 */
[----:B------:R-:W-:Y:S02]  /*12970*/  ISETP.GT.U32.AND P0, PT, R9, 0x3f, PT ;  /* 0x0000003f0900780c */ /* 0x000fe40003f04070 */
[----:B------:R-:W-:Y:S02]  /*12980*/  LOP3.LUT R23, R23, 0xffffffdf, RZ, 0xc0, !PT ;  /* 0xffffffdf17177812 */ /* 0x000fe400078ec0ff */
[----:B0-----:R-:W-:Y:S02]  /*12990*/  SHF.R.S32.HI R30, RZ, 0x1f, R18 ;  /* 0x0000001fff1e7819 */ /* 0x001fe40000011412 */
[----:B------:R-:W-:-:S03]  /*129a0*/  MOV R26, R7 ;  /* 0x00000007001a7202 */ /* 0x000fc60000000f00 */
[----:B------:R-:W-:-:S04]  /*129b0*/  @P2 LOP3.LUT R23, R23, 0x20, RZ, 0xfc, !PT ;  /* 0x0000002017172812 */ /* 0x000fc800078efcff */
[----:B------:R-:W-:-:S04]  /*129c0*/  LOP3.LUT R23, R23, 0xfffffffe, RZ, 0xc0, !PT ;  /* 0xfffffffe17177812 */ /* 0x000fc800078ec0ff */
[----:B------:R-:W-:Y:S01]  /*129d0*/  @P0 LOP3.LUT R23, R23, 0x1, RZ, 0xfc, !PT ;  /* 0x0000000117170812 */ /* 0x000fe200078efcff */
[----:B---3--:R-:W-:Y:S06]  /*129e0*/  @!P2 BRA `(.L_x_1382) ;  /* 0x000000000004a947 */ /* 0x008fec0003800000 */
[----:B------:R-:W-:Y:S01]  /*129f0*/  BPT.TRAP 0x1 ;  /* 0x000000040000795c */ /* 0x000fe20000300000 */
.L_x_1382:
        /* <DEDUP_REMOVED lines=19> */
[----:B------:R-:W-:-:S05]  /*12b30*/  IMAD.IADD R6, R3, 0x1, R6 ;  /* 0x0000000103067824 */ /* 0x000fca00078e0206 */
[----:B------:R-:W-:Y:S01]  /*12b40*/  LEA.HI.X R24, R2, UR5, R6, 0x1, P0 ;  /* 0x0000000502187c11 */ /* 0x000fe200080f0c06 */
[----:B------:R-:W-:Y:S01]  /*12b50*/  IMAD R6, R25, 0x8, R22 ;  /* 0x0000000819067824 */ /* 0x000fe200078e0216 */
[----:B------:R-:W-:-:S04]  /*12b60*/  SHF.L.U32 R2, R28, 0x1f, RZ ;  /* 0x0000001f1c027819 */ /* 0x000fc800000006ff */
[----:B------:R-:W0:Y:S02]  /*12b70*/  SYNCS.PHASECHK.TRANS64.TRYWAIT P0, [R6+URZ+0x30840], R2 ;  /* 0x03084002060075a7 */ /* 0x000e24000800017f */
[----:B0-----:R-:W-:Y:S05]  /*12b80*/  @!P0 BRA `(.L_x_1384) ;  /* 0x0000003c00988947 */ /* 0x001fea0003800000 */
.L_x_1450:
[----:B------:R-:W-:Y:S05]  /*12b90*/  BSYNC B0 ;  /* 0x0000000000007941 */ /* 0x000fea0003800000 */
.L_x_1383:
[----:B------:R-:W2:Y:S01]  /*12ba0*/  LDL R10, [R1] ;  /* 0x00000000010a7983 */ /* 0x000ea20000100800 */
[----:B------:R-:W-:Y:S01]  /*12bb0*/  ULDC.64 UR4, c[0x0][0x300] ;  /* 0x0000c00000047ab9 */ /* 0x000fe20000000a00 */
[----:B------:R-:W-:Y:S01]  /*12bc0*/  LOP3.LUT P5, RZ, R23, 0x10, RZ, 0xc0, !PT ;  /* 0x0000001017ff7812 */ /* 0x000fe200078ac0ff */
[----:B------:R-:W-:Y:S01]  /*12bd0*/  IMAD R5, R5, UR4, RZ ;  /* 0x0000000405057c24 */ /* 0x000fe2000f8e02ff */
[----:B------:R-:W1:Y:S01]  /*12be0*/  S2R R9, SR_TID.X ;  /* 0x0000000000097919 */ /* 0x000e620000002100 */
[C---:B0-----:R-:W-:Y:S01]  /*12bf0*/  IMAD.WIDE.U32 R2, R4.reuse, UR4, RZ ;  /* 0x0000000404027c25 */ /* 0x041fe2000f8e00ff */
[C---:B------:R-:W-:Y:S02]  /*12c00*/  LOP3.LUT P4, RZ, R23.reuse, 0x8, RZ, 0xc0, !PT ;  /* 0x0000000817ff7812 */ /* 0x040fe4000788c0ff */
[C---:B------:R-:W-:Y:S01]  /*12c10*/  LOP3.LUT P3, RZ, R23.reuse, 0x4, RZ, 0xc0, !PT ;  /* 0x0000000417ff7812 */ /* 0x040fe2000786c0ff */
[----:B------:R-:W-:Y:S01]  /*12c20*/  IMAD R5, R4, UR5, R5 ;  /* 0x0000000504057c24 */ /* 0x000fe2000f8e0205 */
[----:B------:R-:W-:Y:S01]  /*12c30*/  ULDC.64 UR4, c[0x0][0x310] ;  /* 0x0000c40000047ab9 */ /* 0x000fe20000000a00 */
[----:B------:R-:W-:Y:S01]  /*12c40*/  LOP3.LUT P2, RZ, R23, 0x2, RZ, 0xc0, !PT ;  /* 0x0000000217ff7812 */ /* 0x000fe2000784c0ff */
[----:B------:R-:W-:-:S02]  /*12c50*/  IMAD R8, R8, UR4, RZ ;  /* 0x0000000408087c24 */ /* 0x000fc4000f8e02ff */
        /* <DEDUP_REMOVED lines=9> */
[C---:B------:R-:W-:Y:S01]  /*12cf0*/  LEA R4, P0, R2.reuse, UR4, 0x1 ;  /* 0x0000000402047c11 */ /* 0x040fe2000f8008ff */
[----:B------:R-:W-:Y:S01]  /*12d00*/  UMOV UR4, 0xffffffff ;  /* 0xffffffff00047882 */ /* 0x000fe20000000000 */
[----:B------:R-:W-:Y:S02]  /*12d10*/  IADD3 R0, R3, R0, RZ ;  /* 0x0000000003007210 */ /* 0x000fe40007ffe0ff */
[----:B-1----:R-:W-:Y:S02]  /*12d20*/  LOP3.LUT R9, R9, 0x7f, RZ, 0xc0, !PT ;  /* 0x0000007f09097812 */ /* 0x002fe400078ec0ff */
[----:B------:R-:W-:Y:S02]  /*12d30*/  LEA.HI.X R0, R2, UR5, R0, 0x1, P0 ;  /* 0x0000000502007c11 */ /* 0x000fe400080f0c00 */
[----:B------:R-:W-:Y:S01]  /*12d40*/  SHF.R.U32.HI R9, RZ, 0x3, R9 ;  /* 0x00000003ff097819 */ /* 0x000fe20000011609 */
[----:B--2---:R-:W-:-:S02]  /*12d50*/  IMAD R5, R7, -0x40, R10 ;  /* 0xffffffc007057824 */ /* 0x004fc400078e020a */
[----:B------:R-:W-:Y:S02]  /*12d60*/  IMAD R7, R25, 0x4000, R32 ;  /* 0x0000400019077824 */ /* 0x000fe400078e0220 */
[----:B------:R-:W-:-:S05]  /*12d70*/  IMAD.IADD R5, R5, 0x1, -R9 ;  /* 0x0000000105057824 */ /* 0x000fca00078e0a09 */
[----:B------:R-:W-:Y:S01]  /*12d80*/  ISETP.GE.AND P0, PT, R5, 0x1, PT ;  /* 0x000000010500780c */ /* 0x000fe20003f06270 */
[----:B------:R-:W-:-:S12]  /*12d90*/  BRA.DIV UR4, `(.L_x_1385) ;  /* 0x0000003e04287947 */ /* 0x000fd8000b800000 */
[----:B------:R-:W0:Y:S01]  /*12da0*/  SHFL.IDX PT, R3, R4, RZ, 0x181f ;  /* 0x00181fff04037589 */ /* 0x000e2200000e0000 */
[----:B------:R-:W-:-:S03]  /*12db0*/  @P0 IMAD R9, R7, 0x2, R22 ;  /* 0x0000000207090824 */ /* 0x000fc600078e0216 */
[----:B------:R-:W1:Y:S04]  /*12dc0*/  SHFL.IDX PT, R2, R0, RZ, 0x181f ;  /* 0x00181fff00027589 */ /* 0x000e6800000e0000 */
[----:B------:R-:W-:Y:S01]  /*12dd0*/  SHFL.IDX PT, R8, R0, 0x1, 0x181f ;  /* 0x00381f0000087f89 */ /* 0x000fe200000e0000 */
[----:B0-----:R-:W-:-:S05]  /*12de0*/  @P0 LEA R3, P1, R34, R3, 0x1 ;  /* 0x0000000322030211 */ /* 0x001fca00078208ff */
[----:B-1----:R-:W-:-:S05]  /*12df0*/  @P0 IMAD.X R2, RZ, RZ, R2, P1 ;  /* 0x000000ffff020224 */ /* 0x002fca00008e0602 */
        /* <DEDUP_REMOVED lines=20> */
[----:B0-----:R-:W-:-:S04]  /*12f40*/  @P0 LEA R2, P1, R34, R2, 0x1 ;  /* 0x0000000222020211 */ /* 0x001fc800078208ff */
[----:B------:R-:W-:Y:S02]  /*12f50*/  @P0 IADD3.X R3, RZ, R8, RZ, P1, !PT ;  /* 0x00000008ff030210 */ /* 0x000fe40000ffe4ff */
[----:B------:R0:W1:Y:S04]  /*12f60*/  SHFL.IDX PT, R8, R0, 0x3, 0x181f ;  /* 0x00781f0000087f89 */ /* 0x00006800000e0000 */
[----:B------:R-:W-:Y:S04]  /*12f70*/  @P0 LDGSTS.E.BYPASS.LTC128B.128 [R9+0x21400], desc[UR36][R2.64], !P5 ;  /* 0x2140000002090fae */ /* 0x000fe8000e901d64 */
[----:B------:R-:W-:Y:S04]  /*12f80*/  @P0 LDGSTS.E.BYPASS.LTC128B.128 [R9+0x23400], desc[UR36][R2.64+0x80], !P4 ;  /* 0x2340008002090fae */ /* 0x000fe8000e101d64 */
[----:B------:R-:W-:Y:S04]  /*12f90*/  @P0 LDGSTS.E.BYPASS.LTC128B.128 [R9+0x25400], desc[UR36][R2.64+0x100], !P3 ;  /* 0x2540010002090fae */ /* 0x000fe8000d901d64 */
[----:B------:R2:W-:Y:S04]  /*12fa0*/  @P0 LDGSTS.E.BYPASS.LTC128B.128 [R9+0x27400], desc[UR36][R2.64+0x180], !P2 ;  /* 0x2740018002090fae */ /* 0x0005e8000d101d64 */
[----:B-12---:R0:W2:Y:S02]  /*12fb0*/  SHFL.IDX PT, R2, R4, 0x3, 0x181f ;  /* 0x00781f0004027f89 */ /* 0x0060a400000e0000 */
.L_x_1460:
[----:B------:R-:W-:-:S13]  /*12fc0*/  ISETP.GE.AND P0, PT, R5, 0x31, PT ;  /* 0x000000310500780c */ /* 0x000fda0003f06270 */
[----:B--2---:R-:W-:Y:S01]  /*12fd0*/  @P0 LEA R2, P1, R34, R2, 0x1 ;  /* 0x0000000222020211 */ /* 0x004fe200078208ff */
[----:B------:R-:W-:-:S04]  /*12fe0*/  @P0 IMAD R7, R7, 0x2, R22 ;  /* 0x0000000207070824 */ /* 0x000fc800078e0216 */
        /* <DEDUP_REMOVED lines=10> */
.L_x_1386:
        /* <DEDUP_REMOVED lines=10> */
.L_x_1387:
[----:B------:R2:W-:Y:S02]  /*13130*/  SYNCS.ARRIVE.TRANS64.A1T0 RZ, [R6+URZ+0x30830], RZ ;  /* 0x030830ff06ff79a7 */ /* 0x0005e4000810003f */
[----:B------:R-:W-:Y:S05]  /*13140*/  WARPSYNC.ALL ;  /* 0x0000000000007948 */ /* 0x000fea0003800000 */
[----:B------:R-:W-:Y:S01]  /*13150*/  ULDC.64 UR4, c[0x0][0x298] ;  /* 0x0000a60000047ab9 */ /* 0x000fe20000000a00 */
[----:B-1----:R-:W-:Y:S01]  /*13160*/  VIADD R2, R22, 0x10400 ;  /* 0x0001040016027836 */ /* 0x002fe20000000000 */
[----:B0-----:R-:W-:Y:S01]  /*13170*/  SHF.R.S32.HI R0, RZ, 0x1f, R35 ;  /* 0x0000001fff007819 */ /* 0x001fe20000011423 */
[----:B------:R-:W-:Y:S01]  /*13180*/  IMAD.WIDE.U32 R4, R35, UR4, RZ ;  /* 0x0000000423047c25 */ /* 0x000fe2000f8e00ff */
[----:B------:R-:W-:Y:S01]  /*13190*/  BSSY B6, `(.L_x_1388) ;  /* 0x0000018000067945 */ /* 0x000fe20003800000 */
[----:B------:R-:W-:Y:S01]  /*131a0*/  BAR.SYNC.DEFER_BLOCKING 0x8, 0x180 ;  /* 0x0206000000007b1d */ /* 0x000fe20000010000 */
[----:B------:R-:W-:Y:S01]  /*131b0*/  LOP3.LUT P0, RZ, R2, 0x3ff, RZ, 0xc0, !PT ;  /* 0x000003ff02ff7812 */ /* 0x000fe2000780c0ff */
[----:B------:R-:W-:-:S04]  /*131c0*/  IMAD R0, R0, UR4, RZ ;  /* 0x0000000400007c24 */ /* 0x000fc8000f8e02ff */
[----:B------:R-:W-:Y:S01]  /*131d0*/  IMAD R0, R35, UR5, R0 ;  /* 0x0000000523007c24 */ /* 0x000fe2000f8e0200 */
[----:B------:R0:W-:Y:S03]  /*131e0*/  STL.64 [R1+0x10], R4 ;  /* 0x0000100401007387 */ /* 0x0001e60000100a00 */
[----:B------:R-:W-:-:S04]  /*131f0*/  IMAD.IADD R35, R5, 0x1, R0 ;  /* 0x0000000105237824 */ /* 0x000fc800078e0200 */
        /* <DEDUP_REMOVED lines=8> */
[----:B--2---:R-:W-:Y:S01]  /*13280*/  IMAD.U32 R6, RZ, RZ, UR8 ;  /* 0x00000008ff067e24 */ /* 0x004fe2000f8e00ff */
        /* <DEDUP_REMOVED lines=8> */
.L_x_1389:
[----:B------:R-:W-:Y:S05]  /*13310*/  BSYNC B6 ;  /* 0x0000000000067941 */ /* 0x000fea0003800000 */
.L_x_1388:
[----:B------:R-:W3:Y:S01]  /*13320*/  LDL.LU.64 R20, [R1+0x10] ;  /* 0x0000100001147983 */ /* 0x000ee20000300a00 */
[----:B------:R-:W-:Y:S01]  /*13330*/  ULDC.64 UR4, c[0x0][0x2d8] ;  /* 0x0000b60000047ab9 */ /* 0x000fe20000000a00 */
[----:B------:R-:W-:Y:S01]  /*13340*/  LOP3.LUT P6, RZ, R23, 0x100, RZ, 0xc0, !PT ;  /* 0x0000010017ff7812 */ /* 0x000fe200078cc0ff */
[----:B------:R-:W-:Y:S01]  /*13350*/  IMAD R0, R30, UR4, RZ ;  /* 0x000000041e007c24 */ /* 0x000fe2000f8e02ff */
[----:B------:R-:W-:Y:S01]  /*13360*/  LOP3.LUT R7, R34, 0x40, RZ, 0xfc, !PT ;  /* 0x0000004022077812 */ /* 0x000fe200078efcff */
[----:B------:R-:W-:Y:S01]  /*13370*/  IMAD.MOV.U32 R3, RZ, RZ, R35 ;  /* 0x000000ffff037224 */ /* 0x000fe200078e0023 */
[----:B0-----:R-:W-:Y:S01]  /*13380*/  SEL R4, R19, RZ, !P6 ;  /* 0x000000ff13047207 */ /* 0x001fe20007000000 */
[----:B------:R-:W-:Y:S01]  /*13390*/  IMAD R5, R18, UR5, R0 ;  /* 0x0000000512057c24 */ /* 0x000fe2000f8e0200 */
[----:B------:R-:W-:-:S04]  /*133a0*/  SHF.R.S32.HI R0, RZ, 0x1f, R19 ;  /* 0x0000001fff007819 */ /* 0x000fc80000011413 */
[----:B------:R-:W-:Y:S01]  /*133b0*/  SEL R0, R0, RZ, !P6 ;  /* 0x000000ff00007207 */ /* 0x000fe20007000000 */
[----:B---3--:R-:W-:Y:S01]  /*133c0*/  IMAD.MOV.U32 R2, RZ, RZ, R20 ;  /* 0x000000ffff027224 */ /* 0x008fe200078e0014 */
[----:B------:R-:W0:Y:S01]  /*133d0*/  LDC R21, c[0x0][0x448] ;  /* 0x00011200ff157b82 */ /* 0x000e220000000800 */
[----:B------:R-:W1:Y:S02]  /*133e0*/  S2R R20, SR_TID.X ;  /* 0x0000000000147919 */ /* 0x000e640000002100 */
[----:B------:R-:W-:Y:S01]  /*133f0*/  IMAD.WIDE.U32 R2, R18, UR4, R2 ;  /* 0x0000000412027c25 */ /* 0x000fe2000f8e0002 */
[----:B------:R-:W-:-:S03]  /*13400*/  ULDC.64 UR4, c[0x0][0x2e0] ;  /* 0x0000b80000047ab9 */ /* 0x000fc60000000a00 */
[----:B------:R-:W-:Y:S02]  /*13410*/  IMAD.IADD R3, R3, 0x1, R5 ;  /* 0x0000000103037824 */ /* 0x000fe400078e0205 */
[----:B------:R-:W-:Y:S02]  /*13420*/  IMAD R0, R0, UR4, RZ ;  /* 0x0000000400007c24 */ /* 0x000fe4000f8e02ff */
[----:B------:R-:W-:-:S04]  /*13430*/  IMAD.WIDE.U32 R2, R4, UR4, R2 ;  /* 0x0000000404027c25 */ /* 0x000fc8000f8e0002 */
[----:B------:R-:W-:Y:S01]  /*13440*/  IMAD R0, R4, UR5, R0 ;  /* 0x0000000504007c24 */ /* 0x000fe2000f8e0200 */
[----:B------:R-:W-:-:S03]  /*13450*/  ULDC.64 UR4, c[0x0][0x2d0] ;  /* 0x0000b40000047ab9 */ /* 0x000fc60000000a00 */
[----:B------:R-:W-:Y:S01]  /*13460*/  IMAD.IADD R3, R3, 0x1, R0 ;  /* 0x0000000103037824 */ /* 0x000fe200078e0200 */
[----:B0-----:R-:W-:Y:S02]  /*13470*/  ISETP.NE.AND P6, PT, R21, 0x1, PT ;  /* 0x000000011500780c */ /* 0x001fe40003fc5270 */
[----:B-1----:R-:W-:-:S04]  /*13480*/  LOP3.LUT R20, R20, 0x7f, RZ, 0xc0, !PT ;  /* 0x0000007f14147812 */ /* 0x002fc800078ec0ff */
[----:B------:R-:W-:-:S07]  /*13490*/  SHF.R.U32.HI R21, RZ, 0x3, R20 ;  /* 0x00000003ff157819 */ /* 0x000fce0000011614 */
[----:B--2---:R-:W0:Y:S01]  /*134a0*/  @P6 LDC R6, c[0x0][0x44c] ;  /* 0x00011300ff066b82 */ /* 0x004e220000000800 */
[----:B------:R-:W1:Y:S07]  /*134b0*/  S2R R20, SR_TID.X ;  /* 0x0000000000147919 */ /* 0x000e6e0000002100 */
[----:B------:R-:W2:Y:S01]  /*134c0*/  @P6 LDC R5, c[0x0][0x450] ;  /* 0x00011400ff056b82 */ /* 0x000ea20000000800 */
[----:B-1----:R-:W-:-:S05]  /*134d0*/  IMAD.SHL.U32 R20, R20, 0x10, RZ ;  /* 0x0000001014147824 */ /* 0x002fca00078e00ff */
[----:B------:R-:W-:-:S05]  /*134e0*/  LOP3.LUT R20, R21, 0x70, R20, 0xf8, !PT ;  /* 0x0000007015147812 */ /* 0x000fca00078ef814 */
[----:B------:R-:W-:Y:S02]  /*134f0*/  IMAD.IADD R0, R20, 0x1, R27 ;  /* 0x0000000114007824 */ /* 0x000fe400078e021b */
[----:B------:R-:W1:Y:S02]  /*13500*/  S2R R20, SR_TID.X ;  /* 0x0000000000147919 */ /* 0x000e640000002100 */
[----:B0-----:R-:W-:Y:S01]  /*13510*/  @P6 IMAD.HI.U32 R6, R0, R6, RZ ;  /* 0x0000000600066227 */ /* 0x001fe200078e00ff */
[----:B------:R-:W-:-:S04]  /*13520*/  MOV R4, R0 ;  /* 0x0000000000047202 */ /* 0x000fc80000000f00 */
[----:B--2---:R-:W-:Y:S02]  /*13530*/  @P6 SHF.R.U32.HI R4, RZ, R5, R6 ;  /* 0x00000005ff046219 */ /* 0x004fe40000011606 */
[----:B------:R-:W0:Y:S03]  /*13540*/  LDC R6, c[0x0][0x448] ;  /* 0x00011200ff067b82 */ /* 0x000e260000000800 */
[----:B------:R-:W-:Y:S02]  /*13550*/  IMAD.MOV R5, RZ, RZ, -R4 ;  /* 0x000000ffff057224 */ /* 0x000fe400078e0a04 */
[----:B------:R-:W-:Y:S01]  /*13560*/  IMAD.WIDE.U32 R2, R4, UR4, R2 ;  /* 0x0000000404027c25 */ /* 0x000fe2000f8e0002 */
[----:B-1----:R-:W-:-:S03]  /*13570*/  LOP3.LUT R20, R20, 0x7f, RZ, 0xc0, !PT ;  /* 0x0000007f14147812 */ /* 0x002fc600078ec0ff */
[----:B0-----:R-:W-:Y:S01]  /*13580*/  IMAD R0, R6, R5, R0 ;  /* 0x0000000506007224 */ /* 0x001fe200078e0200 */
[----:B------:R-:W-:Y:S02]  /*13590*/  SHF.R.S32.HI R5, RZ, 0x1f, R4 ;  /* 0x0000001fff057819 */ /* 0x000fe40000011404 */
[----:B------:R-:W-:-:S03]  /*135a0*/  SHF.R.U32.HI R8, RZ, 0x3, R20 ;  /* 0x00000003ff087819 */ /* 0x000fc60000011614 */
        /* <DEDUP_REMOVED lines=10> */
[----:B------:R-:W-:Y:S01]  /*13650*/  IMAD.IADD R0, R3, 0x1, R5 ;  /* 0x0000000103007824 */ /* 0x000fe200078e0205 */
[----:B------:R-:W-:Y:S02]  /*13660*/  ULDC UR4, c[0x0][0x2b8] ;  /* 0x0000ae0000047ab9 */ /* 0x000fe40000000800 */
[----:B------:R-:W-:Y:S02]  /*13670*/  ISETP.GE.AND P4, PT, R34, UR4, PT ;  /* 0x0000000422007c0c */ /* 0x000fe4000bf86270 */
[----:B------:R-:W-:Y:S01]  /*13680*/  LEA.HI.X R0, R2, UR5, R0, 0x1, P0 ;  /* 0x0000000502007c11 */ /* 0x000fe200080f0c00 */
[----:B------:R-:W-:Y:S01]  /*13690*/  UMOV UR5, 0xffffffff ;  /* 0xffffffff00057882 */ /* 0x000fe20000000000 */
[----:B------:R-:W-:-:S02]  /*136a0*/  ISETP.GE.AND P3, PT, R7, UR4, PT ;  /* 0x0000000407007c0c */ /* 0x000fc4000bf66270 */
[----:B------:R-:W-:Y:S02]  /*136b0*/  ISETP.GE.AND P2, PT, R37, UR4, PT ;  /* 0x0000000425007c0c */ /* 0x000fe4000bf46270 */
[----:B------:R-:W-:Y:S01]  /*136c0*/  ISETP.GE.AND P1, PT, R36, UR4, PT ;  /* 0x0000000424007c0c */ /* 0x000fe2000bf26270 */
[----:B------:R-:W-:-:S12]  /*136d0*/  BRA.DIV UR5, `(.L_x_1390) ;  /* 0x0000003a05347947 */ /* 0x000fd8000b800000 */
[----:B------:R-:W0:Y:S01]  /*136e0*/  SHFL.IDX PT, R3, R4, RZ, 0x181f ;  /* 0x00181fff04037589 */ /* 0x000e2200000e0000 */
[----:B------:R-:W-:Y:S02]  /*136f0*/  IMAD R5, R29, R6, RZ ;  /* 0x000000061d057224 */ /* 0x000fe400078e02ff */
[----:B------:R-:W-:Y:S01]  /*13700*/  IMAD.IADD R27, R8, 0x1, R27 ;  /* 0x00000001081b7824 */ /* 0x000fe200078e021b */
[----:B------:R-:W1:Y:S04]  /*13710*/  SHFL.IDX PT, R2, R0, RZ, 0x181f ;  /* 0x00181fff00027589 */ /* 0x000e6800000e0000 */
[----:B------:R-:W-:Y:S01]  /*13720*/  ISETP.GE.AND P0, PT, R27, R5, PT ;  /* 0x000000051b00720c */ /* 0x000fe20003f06270 */
[----:B------:R-:W-:-:S12]  /*13730*/  SHFL.IDX PT, R14, R4, 0x7, 0x181f ;  /* 0x00f81f00040e7f89 */ /* 0x000fd800000e0000 */
[----:B0-----:R-:W-:-:S05]  /*13740*/  @!P0 LEA R6, P5, R34, R3, 0x1 ;  /* 0x0000000322068211 */ /* 0x001fca00078a08ff */
[----:B-1----:R-:W-:Y:S02]  /*13750*/  @!P0 IMAD.X R3, RZ, RZ, R2, P5 ;  /* 0x000000ffff038224 */ /* 0x002fe400028e0602 */
[----:B------:R-:W-:Y:S01]  /*13760*/  @!P0 IMAD.MOV.U32 R2, RZ, RZ, R6 ;  /* 0x000000ffff028224 */ /* 0x000fe200078e0006 */
[----:B------:R-:W-:-:S04]  /*13770*/  IADD3 R6, R27, 0x10, RZ ;  /* 0x000000101b067810 */ /* 0x000fc80007ffe0ff */
        /* <DEDUP_REMOVED lines=10> */
[----:B------:R-:W-:Y:S02]  /*13820*/  @!P0 IMAD.MOV.U32 R3, RZ, RZ, R7 ;  /* 0x000000ffff038224 */ /* 0x000fe400078e0007 */
[----:B------:R-:W-:-:S03]  /*13830*/  VIADD R6, R27, 0x20 ;  /* 0x000000201b067836 */ /* 0x000fc60000000000 */
        /* <DEDUP_REMOVED lines=57> */
[----:B------:R-:W-:Y:S02]  /*13bd0*/  @!P0 IMAD.MOV.U32 R2, RZ, RZ, R6 ;  /* 0x000000ffff028224 */ /* 0x000fe400078e0006 */
[----:B------:R0:W1:Y:S02]  /*13be0*/  SHFL.IDX PT, R6, R0, 0x7, 0x181f ;  /* 0x00f81f0000067f89 */ /* 0x00006400000e0000 */
[----:B------:R-:W-:-:S05]  /*13bf0*/  @!P0 IMAD.MOV.U32 R3, RZ, RZ, R7 ;  /* 0x000000ffff038224 */ /* 0x000fca00078e0007 */
[----:B------:R0:W-:Y:S04]  /*13c00*/  @!P0 LDGSTS.E.BYPASS.LTC128B.128 [R33+0x13400], desc[UR36][R2.64], !P4 ;  /* 0x1340000002218fae */ /* 0x0001e8000e101d64 */
[----:B------:R0:W-:Y:S04]  /*13c10*/  @!P0 LDGSTS.E.BYPASS.LTC128B.128 [R33+0x17400], desc[UR36][R2.64+0x80], !P3 ;  /* 0x1740008002218fae */ /* 0x0001e8000d901d64 */
[----:B------:R0:W-:Y:S04]  /*13c20*/  @!P0 LDGSTS.E.BYPASS.LTC128B.128 [R33+0x1b400], desc[UR36][R2.64+0x100], !P2 ;  /* 0x1b40010002218fae */ /* 0x0001e8000d101d64 */
[----:B------:R0:W-:Y:S02]  /*13c30*/  @!P0 LDGSTS.E.BYPASS.LTC128B.128 [R33+0x1f400], desc[UR36][R2.64+0x180], !P1 ;  /* 0x1f40018002218fae */ /* 0x0001e4000c901d64 */
.L_x_1477:
[----:B0-----:R-:W-:Y:S01]  /*13c40*/  VIADD R0, R27, 0x70 ;  /* 0x000000701b007836 */ /* 0x001fe20000000000 */
[----:B------:R-:W-:Y:S04]  /*13c50*/  BSSY B0, `(.L_x_1391) ;  /* 0x000000c000007945 */ /* 0x000fe80003800000 */
[----:B------:R-:W-:-:S13]  /*13c60*/  ISETP.GE.AND P0, PT, R0, R5, PT ;  /* 0x000000050000720c */ /* 0x000fda0003f06270 */
[----:B------:R-:W-:Y:S05]  /*13c70*/  @P0 BRA `(.L_x_1392) ;  /* 0x0000000000240947 */ /* 0x000fea0003800000 */
[----:B------:R-:W-:-:S05]  /*13c80*/  LEA R2, P0, R34, R14, 0x1 ;  /* 0x0000000e22027211 */ /* 0x000fca00078008ff */
        /* <DEDUP_REMOVED lines=8> */
.L_x_1392:
[----:B------:R-:W-:Y:S05]  /*13d10*/  BSYNC B0 ;  /* 0x0000000000007941 */ /* 0x000fea0003800000 */
.L_x_1391:
[----:B------:R-:W-:Y:S01]  /*13d20*/  NOP ;  /* 0x0000000000007918 */ /* 0x000fe20000000000 */
[----:B------:R-:W-:-:S13]  /*13d30*/  PLOP3.LUT P0, PT, PT, PT, PT, 0x80, 0x0 ;  /* 0x000000000000781c */ /* 0x000fda0003f0f070 */
.L_x_1393:
[----:B------:R-:W-:Y:S02]  /*13d40*/  PLOP3.LUT P1, PT, P1, P0, PT, 0xa2, 0x0 ;  /* 0x000000000000781c */ /* 0x000fe40000f21472 */
[----:B------:R-:W-:-:S08]  /*13d50*/  @P0 R2UR P1, UR4, R22 ;  /* 0x00000000160402ca */ /* 0x000fd00000020000 */
[----:B------:R-:W-:-:S05]  /*13d60*/  @P0 PLOP3.LUT P0, PT, P1, PT, PT, 0x80, 0x0 ;  /* 0x000000000000081c */ /* 0x000fca0000f0f070 */
[----:B------:R-:W-:Y:S01]  /*13d70*/  @!P1 SYNCS.ARRIVE.TRANS64.RED.A0T1 RZ, [UR4+0x30800], RZ ;  /* 0x030800ffffff99a7 */ /* 0x000fe20008200404 */
[----:B------:R-:W-:Y:S07]  /*13d80*/  @!P1 ARRIVES.LDGSTSBAR.64.TRANSCNT [UR4+0x30800] ;  /* 0x03080000ff0099b0 */ /* 0x000fee0008000a84 */
[----:B------:R-:W-:Y:S05]  /*13d90*/  @P0 BRA.U.ANY `(.L_x_1393) ;  /* 0xfffffffd00e80947 */ /* 0x000fea000393ffff */
[----:B0-----:R-:W2:Y:S04]  /*13da0*/  LDL.LU R3, [R1+0x1c] ;  /* 0x00001c0001037983 */ /* 0x001ea80000300800 */
[----:B------:R-:W3:Y:S01]  /*13db0*/  LDL.LU R2, [R1+0x18] ;  /* 0x0000180001027983 */ /* 0x000ee20000300800 */
[----:B--2---:R-:W-:Y:S01]  /*13dc0*/  VIADD R3, R3, 0x1 ;  /* 0x0000000103037836 */ /* 0x004fe20000000000 */
[----:B---3--:R-:W-:-:S04]  /*13dd0*/  IADD3 R7, R2, -0x2, RZ ;  /* 0xfffffffe02077810 */ /* 0x008fc80007ffe0ff */
[----:B------:R0:W-:Y:S01]  /*13de0*/  STL [R1+0x1c], R3 ;  /* 0x00001c0301007387 */ /* 0x0001e20000100800 */
[----:B------:R-:W-:-:S04]  /*13df0*/  LEA.HI R0, R3, R3, RZ, 0x1 ;  /* 0x0000000303007211 */ /* 0x000fc800078f08ff */
[----:B------:R-:W-:-:S05]  /*13e00*/  LOP3.LUT R0, R0, 0xfffffffe, RZ, 0xc0, !PT ;  /* 0xfffffffe00007812 */ /* 0x000fca00078ec0ff */
[----:B------:R-:W-:-:S05]  /*13e10*/  IMAD.IADD R0, R3, 0x1, -R0 ;  /* 0x0000000103007824 */ /* 0x000fca00078e0a00 */
[----:B0-----:R-:W-:Y:S01]  /*13e20*/  SHF.L.U32 R3, R0, 0x1f, RZ ;  /* 0x0000001f00037819 */ /* 0x001fe200000006ff */
[----:B------:R-:W-:Y:S01]  /*13e30*/  NOP ;  /* 0x0000000000007918 */ /* 0x000fe20000000000 */
[----:B------:R0:W-:Y:S01]  /*13e40*/  SYNCS.ARRIVE.TRANS64.A1T0 RZ, [R22+URZ+0x30800], RZ ;  /* 0x030800ff16ff79a7 */ /* 0x0001e2000810003f */
[----:B------:R-:W-:Y:S01]  /*13e50*/  BSSY B0, `(.L_x_1394) ;  /* 0x0000003000007945 */ /* 0x000fe20003800000 */
[----:B------:R-:W2:Y:S03]  /*13e60*/  SYNCS.PHASECHK.TRANS64.TRYWAIT P0, [R22+URZ+0x30820], R3 ;  /* 0x03082003160075a7 */ /* 0x000ea6000800017f */
[----:B0-2---:R-:W-:Y:S05]  /*13e70*/  @!P0 BRA `(.L_x_1395) ;  /* 0x0000003c00208947 */ /* 0x005fea0003800000 */
.L_x_1478:
[----:B------:R-:W-:Y:S05]  /*13e80*/  BSYNC B0 ;  /* 0x0000000000007941 */ /* 0x000fea0003800000 */
.L_x_1394:
[----:B------:R-:W2:Y:S01]  /*13e90*/  LDL R0, [R1+0x8] ;  /* 0x0000080001007983 */ /* 0x000ea20000100800 */
[----:B------:R-:W-:Y:S01]  /*13ea0*/  BSSY B0, `(.L_x_1396) ;  /* 0x0000102000007945 */ /* 0x000fe20003800000 */
[----:B--2---:R-:W-:-:S13]  /*13eb0*/  ISETP.GE.AND P0, PT, R7, R0, PT ;  /* 0x000000000700720c */ /* 0x004fda0003f06270 */
[----:B------:R-:W-:Y:S05]  /*13ec0*/  @!P0 BRA `(.L_x_1397) ;  /* 0x0000000c00fc8947 */ /* 0x000fea0003800000 */
[C---:B------:R-:W-:Y:S01]  /*13ed0*/  LOP3.LUT R0, R34.reuse, 0x40, RZ, 0xfc, !PT ;  /* 0x0000004022007812 */ /* 0x040fe200078efcff */
[----:B------:R-:W-:Y:S01]  /*13ee0*/  ULDC UR4, c[0x0][0x2f4] ;  /* 0x0000bd0000047ab9 */ /* 0x000fe20000000800 */
[----:B-1----:R-:W-:Y:S01]  /*13ef0*/  IMAD.MOV.U32 R6, RZ, RZ, R25 ;  /* 0x000000ffff067224 */ /* 0x002fe200078e0019 */
[----:B------:R-:W-:Y:S01]  /*13f00*/  ISETP.GE.AND P4, PT, R34, UR4, PT ;  /* 0x0000000422007c0c */ /* 0x000fe2000bf86270 */
[----:B------:R-:W-:Y:S01]  /*13f10*/  IMAD.MOV.U32 R10, RZ, RZ, R28 ;  /* 0x000000ffff0a7224 */ /* 0x000fe200078e001c */
[----:B------:R-:W-:Y:S01]  /*13f20*/  ISETP.GE.AND P3, PT, R0, UR4, PT ;  /* 0x0000000400007c0c */ /* 0x000fe2000bf66270 */
[----:B------:R-:W-:Y:S01]  /*13f30*/  IMAD.MOV.U32 R29, RZ, RZ, R26 ;  /* 0x000000ffff1d7224 */ /* 0x000fe200078e001a */
[----:B------:R-:W-:Y:S02]  /*13f40*/  ISETP.GE.AND P2, PT, R37, UR4, PT ;  /* 0x0000000425007c0c */ /* 0x000fe4000bf46270 */
[----:B------:R-:W-:-:S13]  /*13f50*/  ISETP.GE.AND P1, PT, R36, UR4, PT ;  /* 0x0000000424007c0c */ /* 0x000fda000bf26270 */
.L_x_1410:
[----:B------:R-:W2:Y:S04]  /*13f60*/  LDL R0, [R1+0x4] ;  /* 0x0000040001007983 */ /* 0x000ea80000100800 */
[----:B------:R-:W3:Y:S01]  /*13f70*/  LDL R8, [R1+0xc] ;  /* 0x00000c0001087983 */ /* 0x000ee20000100800 */
[----:B------:R-:W1:Y:S01]  /*13f80*/  S2R R2, SR_TID.X ;  /* 0x0000000000027919 */ /* 0x000e620000002100 */
[----:B------:R-:W4:Y:S01]  /*13f90*/  S2R R9, SR_TID.X ;  /* 0x0000000000097919 */ /* 0x000f220000002100 */
[----:B-1----:R-:W-:-:S04]  /*13fa0*/  LOP3.LUT R2, R2, 0x7f, RZ, 0xc0, !PT ;  /* 0x0000007f02027812 */ /* 0x002fc800078ec0ff */
[----:B0-----:R-:W-:Y:S02]  /*13fb0*/  SHF.R.U32.HI R3, RZ, 0x3, R2 ;  /* 0x00000003ff037819 */ /* 0x001fe40000011602 */
[----:B------:R-:W0:Y:S01]  /*13fc0*/  LDC R2, c[0x0][0x430] ;  /* 0x00010c00ff027b82 */ /* 0x000e220000000800 */
[----:B----4-:R-:W-:-:S05]  /*13fd0*/  IMAD.SHL.U32 R9, R9, 0x10, RZ ;  /* 0x0000001009097824 */ /* 0x010fca00078e00ff */
[----:B------:R-:W-:-:S04]  /*13fe0*/  LOP3.LUT R9, R3, 0x70, R9, 0xf8, !PT ;  /* 0x0000007003097812 */ /* 0x000fc800078ef809 */
[----:B------:R-:W-:-:S13]  /*13ff0*/  ISETP.GT.U32.AND P6, PT, R9, 0x3f, PT ;  /* 0x0000003f0900780c */ /* 0x000fda0003fc4070 */
[----:B------:R-:W1:Y:S01]  /*14000*/  @!P6 LDC.64 R4, c[0x0][0x428] ;  /* 0x00010a00ff04eb82 */ /* 0x000e620000000a00 */
[----:B0-----:R-:W-:-:S13]  /*14010*/  ISETP.NE.AND P0, PT, R2, 0x1, PT ;  /* 0x000000010200780c */ /* 0x001fda0003f05270 */
[----:B------:R-:W0:Y:S08]  /*14020*/  @P0 LDC R3, c[0x0][0x434] ;  /* 0x00010d00ff030b82 */ /* 0x000e300000000800 */
[----:B------:R-:W4:Y:S01]  /*14030*/  @P0 LDC R2, c[0x0][0x438] ;  /* 0x00010e00ff020b82 */ /* 0x000f220000000800 */
[----:B------:R-:W-:Y:S05]  /*14040*/  YIELD ;  /* 0x0000000000007946 */ /* 0x000fea0003800000 */
[----:B------:R-:W-:Y:S01]  /*14050*/  ULDC UR4, c[0x0][0x430] ;  /* 0x00010c0000047ab9 */ /* 0x000fe20000000800 */
[----:B--2---:R-:W-:-:S04]  /*14060*/  IMAD R0, R7, 0x40, R0 ;  /* 0x0000004007007824 */ /* 0x004fc800078e0200 */
[----:B------:R-:W-:-:S04]  /*14070*/  IMAD.IADD R0, R9, 0x1, R0 ;  /* 0x0000000109007824 */ /* 0x000fc800078e0200 */
[----:B0-----:R-:W-:Y:S01]  /*14080*/  @P0 IMAD.HI.U32 R3, R0, R3, RZ ;  /* 0x0000000300030227 */ /* 0x001fe200078e00ff */
[----:B------:R-:W-:-:S04]  /*14090*/  MOV R11, R0 ;  /* 0x00000000000b7202 */ /* 0x000fc80000000f00 */
[----:B----4-:R-:W-:-:S04]  /*140a0*/  @P0 SHF.R.U32.HI R11, RZ, R2, R3 ;  /* 0x00000002ff0b0219 */ /* 0x010fc80000011603 */
[--C-:B------:R-:W-:Y:S01]  /*140b0*/  @!P6 SHF.R.S32.HI R3, RZ, 0x1f, R11.reuse ;  /* 0x0000001fff03e819 */ /* 0x100fe2000001140b */
[----:B------:R-:W-:-:S04]  /*140c0*/  @!P6 IMAD.MOV.U32 R2, RZ, RZ, R11 ;  /* 0x000000ffff02e224 */ /* 0x000fc800078e000b */
[----:B-1----:R-:W-:-:S04]  /*140d0*/  @!P6 IMAD.WIDE.U32 R2, R31, R4, R2 ;  /* 0x000000041f02e225 */ /* 0x002fc800078e0002 */
[----:B---3--:R-:W-:Y:S02]  /*140e0*/  @!P6 IMAD R4, R8, R4, RZ ;  /* 0x000000040804e224 */ /* 0x008fe400078e02ff */
[----:B------:R-:W0:Y:S02]  /*140f0*/  @!P6 LDC.64 R8, c[0x0][0x418] ;  /* 0x00010600ff08eb82 */ /* 0x000e240000000a00 */
[----:B------:R-:W-:-:S04]  /*14100*/  @!P6 IMAD R5, R31, R5, R4 ;  /* 0x000000051f05e224 */ /* 0x000fc800078e0204 */
[----:B------:R-:W-:Y:S02]  /*14110*/  @!P6 IMAD.IADD R3, R5, 0x1, R3 ;  /* 0x000000010503e824 */ /* 0x000fe400078e0203 */
[----:B------:R-:W-:-:S04]  /*14120*/  IMAD.MOV R5, RZ, RZ, -R11 ;  /* 0x000000ffff057224 */ /* 0x000fc800078e0a0b */
[----:B------:R-:W-:Y:S02]  /*14130*/  IMAD R5, R5, UR4, R0 ;  /* 0x0000000405057c24 */ /* 0x000fe4000f8e0200 */
[----:B------:R-:W-:Y:S01]  /*14140*/  IMAD.MOV.U32 R0, RZ, RZ, RZ ;  /* 0x000000ffff007224 */ /* 0x000fe200078e00ff */
[----:B0-----:R-:W-:-:S04]  /*14150*/  @!P6 LEA R8, P0, R2, R8, 0x2 ;  /* 0x000000080208e211 */ /* 0x001fc800078010ff */
[----:B------:R-:W-:-:S05]  /*14160*/  @!P6 LEA.HI.X R9, R2, R9, R3, 0x2, P0 ;  /* 0x000000090209e211 */ /* 0x000fca00000f1403 */
[----:B------:R0:W5:Y:S01]  /*14170*/  @!P6 LDG.E R0, desc[UR36][R8.64] ;  /* 0x000000240800e981 */ /* 0x000162000c1e1900 */
[----:B------:R-:W-:Y:S01]  /*14180*/  LOP3.LUT P5, RZ, R23, 0x20, RZ, 0xc0, !PT ;  /* 0x0000002017ff7812 */ /* 0x000fe200078ac0ff */
[----:B------:R-:W-:-:S05]  /*14190*/  VIADD R25, R6, 0x1 ;  /* 0x0000000106197836 */ /* 0x000fca0000000000 */
[----:B------:R-:W-:-:S04]  /*141a0*/  ISETP.NE.AND P0, PT, R25, 0x2, PT ;  /* 0x000000021900780c */ /* 0x000fc80003f05270 */
[----:B------:R-:W-:Y:S01]  /*141b0*/  SEL R28, RZ, 0x1, P0 ;  /* 0x00000001ff1c7807 */ /* 0x000fe20000000000 */
[----:B------:R-:W-:Y:S01]  /*141c0*/  IMAD.MOV.U32 R26, RZ, RZ, R7 ;  /* 0x000000ffff1a7224 */ /* 0x000fe200078e0007 */
[----:B------:R-:W-:Y:S02]  /*141d0*/  SEL R25, R25, RZ, P0 ;  /* 0x000000ff19197207 */ /* 0x000fe40000000000 */
[----:B------:R-:W-:Y:S01]  /*141e0*/  LOP3.LUT R28, R10, R28, RZ, 0x3c, !PT ;  /* 0x0000001c0a1c7212 */ /* 0x000fe200078e3cff */
[----:B0-----:R-:W-:Y:S06]  /*141f0*/  @!P5 BRA `(.L_x_1398) ;  /* 0x000000000004d947 */ /* 0x001fec0003800000 */
[----:B------:R-:W-:Y:S01]  /*14200*/  BPT.TRAP 0x1 ;  /* 0x000000040000795c */ /* 0x000fe20000300000 */
.L_x_1398:
[----:B------:R-:W-:Y:S01]  /*14210*/  LEA R7, R25, R22, 0x3 ;  /* 0x0000001619077211 */ /* 0x000fe200078e18ff */
[----:B------:R-:W-:Y:S01]  /*14220*/  BSSY B1, `(.L_x_1399) ;  /* 0x0000004000017945 */ /* 0x000fe20003800000 */
[----:B------:R-:W-:-:S04]  /*14230*/  SHF.L.U32 R2, R28, 0x1f, RZ ;  /* 0x0000001f1c027819 */ /* 0x000fc800000006ff */
[----:B------:R-:W0:Y:S02]  /*14240*/  SYNCS.PHASECHK.TRANS64.TRYWAIT P0, [R7+URZ+0x30840], R2 ;  /* 0x03084002070075a7 */ /* 0x000e24000800017f */
[----:B0-----:R-:W-:Y:S05]  /*14250*/  @!P0 BRA `(.L_x_1400) ;  /* 0x00000038003c8947 */ /* 0x001fea0003800000 */
.L_x_1479:
[----:B------:R-:W-:Y:S05]  /*14260*/  BSYNC B1 ;  /* 0x0000000000017941 */ /* 0x000fea0003800000 */
.L_x_1399:
        /* <DEDUP_REMOVED lines=25> */
[----:B------:R-:W-:Y:S01]  /*14400*/  LOP3.LUT R23, R23, 0xffffefff, RZ, 0xc0, !PT ;  /* 0xffffefff17177812 */ /* 0x000fe200078ec0ff */
[----:B------:R-:W-:Y:S01]  /*14410*/  IMAD.SHL.U32 R4, R34, 0x2, RZ ;  /* 0x0000000222047824 */ /* 0x000fe200078e00ff */
[----:B------:R-:W-:Y:S01]  /*14420*/  LEA R20, R20, R22, 0x1 ;  /* 0x0000001614147211 */ /* 0x000fe200078e08ff */
[----:B------:R-:W1:Y:S01]  /*14430*/  SHFL.IDX PT, R3, R27, RZ, 0x181f ;  /* 0x00181fff1b037589 */ /* 0x000e6200000e0000 */
[----:B------:R-:W-:-:S03]  /*14440*/  @P2 LOP3.LUT R23, R23, 0x1000, RZ, 0xfc, !PT ;  /* 0x0000100017172812 */ /* 0x000fc600078efcff */
        /* <DEDUP_REMOVED lines=31> */
.L_x_1489:
        /* <DEDUP_REMOVED lines=17> */
.L_x_1402:
        /* <DEDUP_REMOVED lines=10> */
.L_x_1403:
[----:B------:R2:W-:Y:S01]  /*147f0*/  SYNCS.ARRIVE.TRANS64.A1T0 RZ, [R7+URZ+0x30830], RZ ;  /* 0x030830ff07ff79a7 */ /* 0x0005e2000810003f */
[----:B------:R-:W-:Y:S05]  /*14800*/  @!P6 BRA `(.L_x_1404) ;  /* 0x000000000004e947 */ /* 0x000fea0003800000 */
[----:B------:R-:W-:Y:S01]  /*14810*/  BPT.TRAP 0x1 ;  /* 0x000000040000795c */ /* 0x000fe20000300000 */
.L_x_1404:
[----:B-1----:R-:W-:Y:S01]  /*14820*/  SHF.L.U32 R2, R10, 0x1f, RZ ;  /* 0x0000001f0a027819 */ /* 0x002fe200000006ff */
[----:B--2---:R-:W-:Y:S01]  /*14830*/  IMAD R7, R6, 0x8, R22 ;  /* 0x0000000806077824 */ /* 0x004fe200078e0216 */
[----:B------:R-:W-:Y:S03]  /*14840*/  BSSY B1, `(.L_x_1405) ;  /* 0x0000003000017945 */ /* 0x000fe60003800000 */
[----:B------:R-:W1:Y:S02]  /*14850*/  SYNCS.PHASECHK.TRANS64.TRYWAIT P0, [R7+URZ+0x30860], R2 ;  /* 0x03086002070075a7 */ /* 0x000e64000800017f */
[----:B-1----:R-:W-:Y:S05]  /*14860*/  @!P0 BRA `(.L_x_1406) ;  /* 0x0000003800408947 */ /* 0x002fea0003800000 */
.L_x_1490:
[----:B------:R-:W-:Y:S05]  /*14870*/  BSYNC B1 ;  /* 0x0000000000017941 */ /* 0x000fea0003800000 */
.L_x_1405:
        /* <DEDUP_REMOVED lines=49> */
.L_x_1500:
[----:B-1----:R-:W-:Y:S01]  /*14b90*/  IADD3 R2, P0, R2, R4, RZ ;  /* 0x0000000402027210 */ /* 0x002fe20007f1e0ff */
        /* <DEDUP_REMOVED lines=15> */
[----:B-1----:R-:W-:Y:S01]  /*14c90*/  IMAD.WIDE.U32 R2, R5, UR4, RZ ;  /* 0x0000000405027c25 */ /* 0x002fe2000f8e00ff */
[----:B------:R-:W-:-:S03]  /*14ca0*/  ULDC.64 UR4, c[0x0][0x338] ;  /* 0x0000ce0000047ab9 */ /* 0x000fc60000000a00 */
[----:B------:R-:W-:Y:S02]  /*14cb0*/  IMAD.IADD R3, R3, 0x1, R9 ;  /* 0x0000000103037824 */ /* 0x000fe400078e0209 */
[----:B------:R-:W-:Y:S02]  /*14cc0*/  IMAD R21, R21, UR4, RZ ;  /* 0x0000000415157c24 */ /* 0x000fe4000f8e02ff */
[----:B------:R-:W-:-:S04]  /*14cd0*/  IMAD.WIDE.U32 R2, R0, UR4, R2 ;  /* 0x0000000400027c25 */ /* 0x000fc8000f8e0002 */
[----:B------:R-:W-:Y:S01]  /*14ce0*/  IMAD R21, R0, UR5, R21 ;  /* 0x0000000500157c24 */ /* 0x000fe2000f8e0215 */
[----:B------:R-:W-:Y:S01]  /*14cf0*/  ULDC.64 UR4, c[0x0][0x330] ;  /* 0x0000cc0000047ab9 */ /* 0x000fe20000000a00 */
[----:B------:R-:W-:Y:S01]  /*14d00*/  NOP ;  /* 0x0000000000007918 */ /* 0x000fe20000000000 */
[----:B------:R-:W-:Y:S02]  /*14d10*/  IMAD R5, R30, UR4, RZ ;  /* 0x000000041e057c24 */ /* 0x000fe4000f8e02ff */
[----:B------:R-:W-:Y:S02]  /*14d20*/  IMAD.IADD R3, R3, 0x1, R21 ;  /* 0x0000000103037824 */ /* 0x000fe400078e0215 */
[C---:B------:R-:W-:Y:S02]  /*14d30*/  IMAD R5, R18.reuse, UR5, R5 ;  /* 0x0000000512057c24 */ /* 0x040fe4000f8e0205 */
[----:B------:R-:W-:Y:S01]  /*14d40*/  IMAD.WIDE.U32 R2, R18, UR4, R2 ;  /* 0x0000000412027c25 */ /* 0x000fe2000f8e0002 */
[----:B------:R-:W-:-:S04]  /*14d50*/  ULDC.64 UR4, c[0x0][0x318] ;  /* 0x0000c60000047ab9 */ /* 0x000fc80000000a00 */
[----:B------:R-:W-:Y:S02]  /*14d60*/  IADD3 R3, R5, R3, RZ ;  /* 0x0000000305037210 */ /* 0x000fe40007ffe0ff */
[----:B0-----:R-:W-:-:S04]  /*14d70*/  LEA R17, P0, R2, UR4, 0x1 ;  /* 0x0000000402117c11 */ /* 0x001fc8000f8008ff */
[----:B------:R-:W-:Y:S02]  /*14d80*/  LEA.HI.X R24, R2, UR5, R3, 0x1, P0 ;  /* 0x0000000502187c11 */ /* 0x000fe400080f0c03 */
[----:B------:R-:W-:-:S13]  /*14d90*/  PLOP3.LUT P0, PT, PT, PT, PT, 0x80, 0x0 ;  /* 0x000000000000781c */ /* 0x000fda0003f0f070 */
.L_x_1408:
        /* <DEDUP_REMOVED lines=10> */
.L_x_1409:
[----:B------:R-:W2:Y:S01]  /*14e40*/  LDL R0, [R1+0x8] ;  /* 0x0000080001007983 */ /* 0x000ea20000100800 */
[----:B------:R0:W-:Y:S01]  /*14e50*/  SYNCS.ARRIVE.TRANS64.A1T0 RZ, [R7+URZ+0x30850], RZ ;  /* 0x030850ff07ff79a7 */ /* 0x0001e2000810003f */
[----:B------:R-:W-:Y:S02]  /*14e60*/  IMAD.MOV.U32 R6, RZ, RZ, R25 ;  /* 0x000000ffff067224 */ /* 0x000fe400078e0019 */
[----:B------:R-:W-:Y:S02]  /*14e70*/  IMAD.MOV.U32 R10, RZ, RZ, R28 ;  /* 0x000000ffff0a7224 */ /* 0x000fe400078e001c */
[----:B------:R-:W-:Y:S02]  /*14e80*/  IMAD.MOV.U32 R29, RZ, RZ, R26 ;  /* 0x000000ffff1d7224 */ /* 0x000fe400078e001a */
[C---:B0-----:R-:W-:Y:S01]  /*14e90*/  VIADD R7, R26.reuse, 0xffffffff ;  /* 0xffffffff1a077836 */ /* 0x041fe20000000000 */
[----:B--2---:R-:W-:-:S13]  /*14ea0*/  ISETP.GT.AND P0, PT, R26, R0, PT ;  /* 0x000000001a00720c */ /* 0x004fda0003f04270 */
[----:B------:R-:W-:Y:S05]  /*14eb0*/  @P0 BRA `(.L_x_1410) ;  /* 0xfffffff000280947 */ /* 0x000fea000383ffff */
.L_x_1397:
[----:B------:R-:W-:Y:S05]  /*14ec0*/  BSYNC B0 ;  /* 0x0000000000007941 */ /* 0x000fea0003800000 */
.L_x_1396:
        /* <DEDUP_REMOVED lines=8> */
[----:B------:R-:W2:Y:S02]  /*14f50*/  FLO.U32 R0, UR4 ;  /* 0x0000000400007d00 */ /* 0x000ea400080e0000 */
[----:B--2---:R-:W-:-:S06]  /*14f60*/  ISETP.EQ.U32.AND P0, PT, R0, R5, PT ;  /* 0x000000050000720c */ /* 0x004fcc0003f02070 */
[----:B------:R-:W0:Y:S07]  /*14f70*/  POPC R5, UR4 ;  /* 0x0000000400057d09 */ /* 0x000e2e0008000000 */
[----:B0-----:R-:W2:Y:S01]  /*14f80*/  @P0 ATOMG.E.ADD.STRONG.GPU PT, R3, desc[UR36][R2.64], R5 ;  /* 0x00000005020309a8 */ /* 0x001ea200081ee1e4 */
[----:B------:R-:W0:Y:S02]  /*14f90*/  S2R R4, SR_LTMASK ;  /* 0x0000000000047919 */ /* 0x000e240000003900 */
[----:B0-----:R-:W-:-:S04]  /*14fa0*/  LOP3.LUT R4, R4, UR4, RZ, 0xc0, !PT ;  /* 0x0000000404047c12 */ /* 0x001fc8000f8ec0ff */
[----:B------:R-:W0:Y:S01]  /*14fb0*/  POPC R7, R4 ;  /* 0x0000000400077309 */ /* 0x000e220000000000 */
[----:B--2---:R-:W0:Y:S02]  /*14fc0*/  SHFL.IDX PT, R0, R3, R0, 0x1f ;  /* 0x00001f0003007589 */ /* 0x004e2400000e0000 */
[----:B0-----:R-:W-:-:S07]  /*14fd0*/  IADD3 R16, R0, UR39, R7 ;  /* 0x0000002700107c10 */ /* 0x001fce000fffe007 */
.L_x_1412:
[----:B------:R-:W-:Y:S05]  /*14fe0*/  BSYNC B0 ;  /* 0x0000000000007941 */ /* 0x000fea0003800000 */
.L_x_1411:
[----:B------:R-:W-:-:S13]  /*14ff0*/  LOP3.LUT P0, RZ, R23, 0x20, RZ, 0xc0, !PT ;  /* 0x0000002017ff7812 */ /* 0x000fda000780c0ff */
[----:B------:R-:W-:Y:S05]  /*15000*/  @!P0 BRA `(.L_x_1413) ;  /* 0x0000000000048947 */ /* 0x000fea0003800000 */
[----:B------:R-:W-:Y:S01]  /*15010*/  BPT.TRAP 0x1 ;  /* 0x000000040000795c */ /* 0x000fe20000300000 */
.L_x_1413:
[----:B------:R-:W2:Y:S01]  /*15020*/  LDL.LU R2, [R1] ;  /* 0x0000000001027983 */ /* 0x000ea20000300800 */
[----:B------:R-:W-:Y:S01]  /*15030*/  IMAD R0, R25, 0x8, R22 ;  /* 0x0000000819007824 */ /* 0x000fe200078e0216 */
[----:B0-----:R-:W-:Y:S01]  /*15040*/  SHF.L.U32 R3, R28, 0x1f, RZ ;  /* 0x0000001f1c037819 */ /* 0x001fe200000006ff */
[----:B------:R-:W-:Y:S03]  /*15050*/  BSSY B0, `(.L_x_1414) ;  /* 0x0000004000007945 */ /* 0x000fe60003800000 */
[----:B------:R-:W0:Y:S01]  /*15060*/  SYNCS.PHASECHK.TRANS64.TRYWAIT P0, [R0+URZ+0x30860], R3 ;  /* 0x03086003000075a7 */ /* 0x000e22000800017f */
[----:B--2---:R-:W-:Y:S01]  /*15070*/  IMAD R5, R26, -0x40, R2 ;  /* 0xffffffc01a057824 */ /* 0x004fe200078e0202 */
[----:B0-----:R-:W-:Y:S06]  /*15080*/  @!P0 BRA `(.L_x_1415) ;  /* 0x0000003400c88947 */ /* 0x001fec0003800000 */
.L_x_1501:
[----:B------:R-:W-:Y:S05]  /*15090*/  BSYNC B0 ;  /* 0x0000000000007941 */ /* 0x000fea0003800000 */
.L_x_1414:
[----:B------:R-:W2:Y:S01]  /*150a0*/  S2R R2, SR_TID.X ;  /* 0x0000000000027919 */ /* 0x000ea20000002100 */
[----:B------:R-:W-:Y:S01]  /*150b0*/  UMOV UR4, 0xffffffff ;  /* 0xffffffff00047882 */ /* 0x000fe20000000000 */
[----:B------:R-:W-:Y:S02]  /*150c0*/  LEA R7, R25, R32, 0xe ;  /* 0x0000002019077211 */ /* 0x000fe400078e70ff */
[----:B--2---:R-:W-:-:S04]  /*150d0*/  LOP3.LUT R2, R2, 0x7f, RZ, 0xc0, !PT ;  /* 0x0000007f02027812 */ /* 0x004fc800078ec0ff */
[----:B------:R-:W-:-:S05]  /*150e0*/  SHF.R.U32.HI R2, RZ, 0x3, R2 ;  /* 0x00000003ff027819 */ /* 0x000fca0000011602 */
[----:B------:R-:W-:Y:S01]  /*150f0*/  IMAD.IADD R5, R5, 0x1, -R2 ;  /* 0x0000000105057824 */ /* 0x000fe200078e0a02 */
[----:B------:R-:W-:Y:S06]  /*15100*/  BRA.DIV UR4, `(.L_x_1416) ;  /* 0x0000003604bc7947 */ /* 0x000fec000b800000 */
[----:B------:R-:W2:Y:S01]  /*15110*/  SHFL.IDX PT, R14, R17, RZ, 0x181f ;  /* 0x00181fff110e7589 */ /* 0x000ea200000e0000 */
[----:B------:R-:W-:Y:S01]  /*15120*/  ULDC UR4, c[0x0][0x2f4] ;  /* 0x0000bd0000047ab9 */ /* 0x000fe20000000800 */
[C---:B-1----:R-:W-:Y:S01]  /*15130*/  IMAD.SHL.U32 R6, R34.reuse, 0x2, RZ ;  /* 0x0000000222067824 */ /* 0x042fe200078e00ff */
[C---:B------:R-:W-:Y:S01]  /*15140*/  ISETP.GE.AND P3, PT, R34.reuse, UR4, PT ;  /* 0x0000000422007c0c */ /* 0x040fe2000bf66270 */
[----:B0-----:R-:W0:Y:S01]  /*15150*/  SHFL.IDX PT, R3, R24, RZ, 0x181f ;  /* 0x00181fff18037589 */ /* 0x001e2200000e0000 */
[----:B------:R-:W-:Y:S01]  /*15160*/  LOP3.LUT R8, R34, 0x40, RZ, 0xfc, !PT ;  /* 0x0000004022087812 */ /* 0x000fe200078efcff */
[----:B------:R-:W-:Y:S01]  /*15170*/  IMAD R4, R7, 0x2, R22 ;  /* 0x0000000207047824 */ /* 0x000fe200078e0216 */
[----:B------:R-:W-:Y:S01]  /*15180*/  ISETP.LT.OR P4, PT, R5, 0x1, P3 ;  /* 0x000000010500780c */ /* 0x000fe20001f81670 */
[----:B------:R-:W-:Y:S01]  /*15190*/  SHFL.IDX PT, R7, R24, 0x1, 0x181f ;  /* 0x00381f0018077f89 */ /* 0x000fe200000e0000 */
[----:B------:R-:W-:Y:S02]  /*151a0*/  ISETP.GE.AND P2, PT, R8, UR4, PT ;  /* 0x0000000408007c0c */ /* 0x000fe4000bf46270 */
[----:B------:R-:W-:-:S02]  /*151b0*/  ISETP.GE.AND P1, PT, R37, UR4, PT ;  /* 0x0000000425007c0c */ /* 0x000fc4000bf26270 */
[----:B--2---:R-:W-:Y:S02]  /*151c0*/  IADD3 R2, P0, R14, R6, RZ ;  /* 0x000000060e027210 */ /* 0x004fe40007f1e0ff */
[----:B------:R-:W1:Y:S03]  /*151d0*/  SHFL.IDX PT, R14, R17, 0x1, 0x181f ;  /* 0x00381f00110e7f89 */ /* 0x000e6600000e0000 */
        /* <DEDUP_REMOVED lines=8> */
[----:B------:R1:W-:Y:S02]  /*15260*/  LDGSTS.E.BYPASS.LTC128B.128 [R4+0x6400], desc[UR36][R2.64+0x180], !P4 ;  /* 0x0640018002047fae */ /* 0x0003e4000e101d64 */
[----:B-1----:R-:W-:Y:S02]  /*15270*/  IADD3 R2, P4, R14, R6, RZ ;  /* 0x000000060e027210 */ /* 0x002fe40007f9e0ff */
[----:B------:R-:W0:Y:S03]  /*15280*/  SHFL.IDX PT, R14, R17, 0x2, 0x181f ;  /* 0x00581f00110e7f89 */ /* 0x000e2600000e0000 */
        /* <DEDUP_REMOVED lines=12> */
[----:B------:R0:W3:Y:S03]  /*15350*/  SHFL.IDX PT, R14, R17, 0x3, 0x181f ;  /* 0x00781f00110e7f89 */ /* 0x0000e600000e0000 */
        /* <DEDUP_REMOVED lines=9> */
.L_x_1511:
[C---:B------:R-:W-:Y:S02]  /*153f0*/  ISETP.LT.OR P3, PT, R5.reuse, 0x31, P3 ;  /* 0x000000310500780c */ /* 0x040fe40001f61670 */
[C---:B------:R-:W-:Y:S02]  /*15400*/  ISETP.LT.OR P2, PT, R5.reuse, 0x31, P2 ;  /* 0x000000310500780c */ /* 0x040fe40001741670 */
[C---:B------:R-:W-:Y:S02]  /*15410*/  ISETP.LT.OR P1, PT, R5.reuse, 0x31, P1 ;  /* 0x000000310500780c */ /* 0x040fe40000f21670 */
[----:B01----:R-:W-:Y:S02]  /*15420*/  IADD3 R2, P4, R14, R6, RZ ;  /* 0x000000060e027210 */ /* 0x003fe40007f9e0ff */
        /* <DEDUP_REMOVED lines=11> */
.L_x_1417:
        /* <DEDUP_REMOVED lines=10> */
.L_x_1418:
[----:B------:R1:W-:Y:S01]  /*15580*/  SYNCS.ARRIVE.TRANS64.A1T0 RZ, [R0+URZ+0x30850], RZ ;  /* 0x030850ff00ff79a7 */ /* 0x0003e2000810003f */
[----:B------:R-:W-:-:S04]  /*15590*/  IADD3 R25, R25, 0x1, RZ ;  /* 0x0000000119197810 */ /* 0x000fc80007ffe0ff */
[----:B------:R-:W-:-:S04]  /*155a0*/  ISETP.NE.AND P0, PT, R25, 0x2, PT ;  /* 0x000000021900780c */ /* 0x000fc80003f05270 */
[----:B0-----:R-:W-:Y:S02]  /*155b0*/  SEL R3, RZ, 0x1, P0 ;  /* 0x00000001ff037807 */ /* 0x001fe40000000000 */
[----:B------:R-:W-:Y:S02]  /*155c0*/  SEL R25, R25, RZ, P0 ;  /* 0x000000ff19197207 */ /* 0x000fe40000000000 */
[----:B-1----:R-:W-:-:S07]  /*155d0*/  LOP3.LUT R28, R28, R3, RZ, 0x3c, !PT ;  /* 0x000000031c1c7212 */ /* 0x002fce00078e3cff */
.L_x_1375:
[----:B------:R-:W-:Y:S05]  /*155e0*/  BSYNC B7 ;  /* 0x0000000000077941 */ /* 0x000fea0003800000 */
.L_x_1373:
        /* <DEDUP_REMOVED lines=8> */
[----:B------:R1:W2:Y:S01]  /*15670*/  LDS.128 R16, [R22+0x308d0] ;  /* 0x0308d00016107984 */ /* 0x0002a20000000c00 */
[----:B------:R-:W-:Y:S06]  /*15680*/  BAR.ARV 0x4, 0x180 ;  /* 0x0106000000007b1d */ /* 0x000fec0000002000 */
[----:B------:R-:W-:Y:S05]  /*15690*/  BRA `(.L_x_1420) ;  /* 0x0000000800cc7947 */ /* 0x000fea0003800000 */
.L_x_1419:
        /* <DEDUP_REMOVED lines=11> */
[----:B------:R-:W-:Y:S01]  /*15750*/  IMAD.MOV.U32 R5, RZ, RZ, RZ ;  /* 0x000000ffff057224 */ /* 0x000fe200078e00ff */
[C---:B------:R-:W-:Y:S02]  /*15760*/  ISETP.GE.U32.AND P2, PT, R8.reuse, 0x2, PT ;  /* 0x000000020800780c */ /* 0x040fe40003f46070 */
[C---:B------:R-:W-:Y:S01]  /*15770*/  ISETP.GE.U32.AND P3, PT, R8.reuse, 0x4, PT ;  /* 0x000000040800780c */ /* 0x040fe20003f66070 */
[----:B------:R-:W-:Y:S01]  /*15780*/  SHFL.IDX PT, R0, R16, RZ, 0x1f ;  /* 0x00001fff10007589 */ /* 0x000fe200000e0000 */
[C---:B------:R-:W-:Y:S02]  /*15790*/  ISETP.GE.U32.AND P4, PT, R8.reuse, 0x8, PT ;  /* 0x000000080800780c */ /* 0x040fe40003f86070 */
[C---:B------:R-:W-:Y:S01]  /*157a0*/  ISETP.GE.U32.AND P5, PT, R8.reuse, 0x10, PT ;  /* 0x000000100800780c */ /* 0x040fe20003fa6070 */
[----:B------:R-:W-:Y:S01]  /*157b0*/  SHFL.IDX PT, R4, R16, 0x1, 0x1f ;  /* 0x00201f0010047f89 */ /* 0x000fe200000e0000 */
[----:B--2---:R-:W-:Y:S01]  /*157c0*/  @!P1 IMAD.MOV.U32 R5, RZ, RZ, R2 ;  /* 0x000000ffff059224 */ /* 0x004fe200078e0002 */
[----:B------:R-:W-:-:S04]  /*157d0*/  ISETP.NE.AND P1, PT, R8, RZ, PT ;  /* 0x000000ff0800720c */ /* 0x000fc80003f25270 */
        /* <DEDUP_REMOVED lines=15> */
[----:B------:R1:W2:Y:S02]  /*158d0*/  SHFL.IDX PT, R14, R6, 0x1f, 0x1f ;  /* 0x03e01f00060e7f89 */ /* 0x0002a400000e0000 */
.L_x_1521:
[----:B------:R-:W-:Y:S02]  /*158e0*/  ULDC UR4, c[0x0][0xc38] ;  /* 0x00030e0000047ab9 */ /* 0x000fe40000000800 */
[----:B------:R-:W-:-:S04]  /*158f0*/  IMAD.U32 R7, RZ, RZ, UR4 ;  /* 0x00000004ff077e24 */ /* 0x000fc8000f8e00ff */
[----:B--2---:R-:W-:-:S04]  /*15900*/  IMAD R14, R14, R7, RZ ;  /* 0x000000070e0e7224 */ /* 0x004fc800078e02ff */
[----:B------:R-:W-:-:S05]  /*15910*/  IMAD.IADD R9, R4, 0x1, R14 ;  /* 0x0000000104097824 */ /* 0x000fca00078e020e */
[----:B------:R-:W-:-:S13]  /*15920*/  ISETP.GT.AND P6, PT, R9, R0, PT ;  /* 0x000000000900720c */ /* 0x000fda0003fc4270 */
[----:B------:R-:W-:Y:S05]  /*15930*/  @P6 BRA `(.L_x_1422) ;  /* 0x00000000009c6947 */ /* 0x000fea0003800000 */
.L_x_1427:
[----:B------:R-:W2:Y:S01]  /*15940*/  LDC R2, c[0x0][0xc3c] ;  /* 0x00030f00ff027b82 */ /* 0x000ea20000000800 */
[----:B------:R-:W-:-:S05]  /*15950*/  VIADD R19, R19, 0x1f ;  /* 0x0000001f13137836 */ /* 0x000fca0000000000 */
[----:B--2---:R-:W-:-:S13]  /*15960*/  ISETP.GE.AND P6, PT, R19, R2, PT ;  /* 0x000000021300720c */ /* 0x004fda0003fc6270 */
[----:B------:R-:W-:Y:S05]  /*15970*/  @P6 BRA `(.L_x_1423) ;  /* 0x0000000400d06947 */ /* 0x000fea0003800000 */
[----:B------:R-:W2:Y:S01]  /*15980*/  S2R R3, SR_TID.X ;  /* 0x0000000000037919 */ /* 0x000ea20000002100 */
[----:B------:R-:W-:Y:S01]  /*15990*/  BSSY B0, `(.L_x_1424) ;  /* 0x0000009000007945 */ /* 0x000fe20003800000 */
[----:B------:R-:W-:Y:S02]  /*159a0*/  MOV R5, RZ ;  /* 0x000000ff00057202 */ /* 0x000fe40000000f00 */
[----:B--2---:R-:W-:-:S05]  /*159b0*/  LOP3.LUT R3, R3, 0x1f, RZ, 0xc0, !PT ;  /* 0x0000001f03037812 */ /* 0x004fca00078ec0ff */
[----:B------:R-:W-:-:S05]  /*159c0*/  IMAD.IADD R7, R19, 0x1, R3 ;  /* 0x0000000113077824 */ /* 0x000fca00078e0203 */
[----:B------:R-:W-:-:S13]  /*159d0*/  ISETP.GE.OR P6, PT, R7, R2, !P0 ;  /* 0x000000020700720c */ /* 0x000fda00047c6670 */
[----:B------:R-:W-:Y:S05]  /*159e0*/  @P6 BRA `(.L_x_1425) ;  /* 0x00000000000c6947 */ /* 0x000fea0003800000 */
[----:B------:R-:W2:Y:S02]  /*159f0*/  LDC.64 R2, c[0x0][0xc80] ;  /* 0x00032000ff027b82 */ /* 0x000ea40000000a00 */
[----:B--2---:R-:W-:-:S05]  /*15a00*/  IMAD.WIDE R2, R7, 0x4, R2 ;  /* 0x0000000407027825 */ /* 0x004fca00078e0202 */
[----:B------:R2:W5:Y:S02]  /*15a10*/  LDG.E R5, desc[UR36][R2.64] ;  /* 0x0000002402057981 */ /* 0x000564000c1e1900 */
.L_x_1425:
[----:B------:R-:W-:Y:S05]  /*15a20*/  BSYNC B0 ;  /* 0x0000000000007941 */ /* 0x000fea0003800000 */
.L_x_1424:
[----:B------:R-:W-:-:S03]  /*15a30*/  UMOV UR4, 0xffffffff ;  /* 0xffffffff00047882 */ /* 0x000fc60000000000 */
[----:B------:R-:W-:Y:S05]  /*15a40*/  BRA.DIV UR4, `(.L_x_1426) ;  /* 0x0000003a04307947 */ /* 0x000fea000b800000 */
[----:B-----5:R-:W3:Y:S02]  /*15a50*/  SHFL.UP PT, R14, R5, 0x1, RZ ;  /* 0x04200000050e7989 */ /* 0x020ee400000e00ff */
[----:B---3--:R-:W-:-:S05]  /*15a60*/  SEL R14, R14, RZ, P1 ;  /* 0x000000ff0e0e7207 */ /* 0x008fca0000800000 */
[----:B------:R-:W-:-:S05]  /*15a70*/  IMAD.IADD R13, R5, 0x1, R14 ;  /* 0x00000001050d7824 */ /* 0x000fca00078e020e */
[----:B------:R-:W2:Y:S02]  /*15a80*/  SHFL.UP PT, R14, R13, 0x2, RZ ;  /* 0x044000000d0e7989 */ /* 0x000ea400000e00ff */
[----:B--2---:R-:W-:-:S05]  /*15a90*/  SEL R2, R14, RZ, P2 ;  /* 0x000000ff0e027207 */ /* 0x004fca0001000000 */
        /* <DEDUP_REMOVED lines=9> */
[----:B-1----:R-:W-:-:S05]  /*15b30*/  IMAD.IADD R6, R4, 0x1, R7 ;  /* 0x0000000104067824 */ /* 0x002fca00078e0207 */
[----:B------:R1:W2:Y:S02]  /*15b40*/  SHFL.IDX PT, R14, R6, 0x1f, 0x1f ;  /* 0x03e01f00060e7f89 */ /* 0x0002a400000e0000 */
.L_x_1529:
[----:B------:R-:W-:Y:S02]  /*15b50*/  ULDC UR4, c[0x0][0xc38] ;  /* 0x00030e0000047ab9 */ /* 0x000fe40000000800 */
[----:B------:R-:W-:-:S04]  /*15b60*/  IMAD.U32 R7, RZ, RZ, UR4 ;  /* 0x00000004ff077e24 */ /* 0x000fc8000f8e00ff */
[----:B--2---:R-:W-:-:S05]  /*15b70*/  IMAD R14, R14, R7, RZ ;  /* 0x000000070e0e7224 */ /* 0x004fca00078e02ff */
[----:B------:R-:W-:-:S04]  /*15b80*/  IADD3 R9, R14, R9, RZ ;  /* 0x000000090e097210 */ /* 0x000fc80007ffe0ff */
[----:B------:R-:W-:-:S13]  /*15b90*/  ISETP.GT.AND P6, PT, R9, R0, PT ;  /* 0x000000000900720c */ /* 0x000fda0003fc4270 */
[----:B------:R-:W-:Y:S05]  /*15ba0*/  @!P6 BRA `(.L_x_1427) ;  /* 0xfffffffc0064e947 */ /* 0x000fea000383ffff */
.L_x_1422:
[----:B------:R-:W-:Y:S01]  /*15bb0*/  IMAD.IADD R16, R9, 0x1, -R14 ;  /* 0x0000000109107824 */ /* 0x000fe200078e0a0e */
[----:B------:R-:W-:-:S03]  /*15bc0*/  UMOV UR4, 0xffffffff ;  /* 0xffffffff00047882 */ /* 0x000fc60000000000 */
[----:B------:R-:W-:-:S05]  /*15bd0*/  IMAD R3, R6, R7, R16 ;  /* 0x0000000706037224 */ /* 0x000fca00078e0210 */
[----:B------:R-:W-:Y:S01]  /*15be0*/  ISETP.GT.AND P6, PT, R3, R0, PT ;  /* 0x000000000300720c */ /* 0x000fe20003fc4270 */
[----:B------:R-:W-:-:S12]  /*15bf0*/  BRA.DIV UR4, `(.L_x_1428) ;  /* 0x0000003a04807947 */ /* 0x000fd8000b800000 */
[----:B------:R-:W-:-:S04]  /*15c00*/  VOTE.ANY R2, PT, !P6 ;  /* 0x0000000000027806 */ /* 0x000fc800070e0100 */
[----:B------:R-:W2:Y:S02]  /*15c10*/  POPC R4, R2 ;  /* 0x0000000200047309 */ /* 0x000ea40000000000 */
[----:B--2---:R2:W3:Y:S02]  /*15c20*/  SHFL.IDX PT, R5, R5, R4, 0x1f ;  /* 0x00001f0405057589 */ /* 0x0044e400000e0000 */
.L_x_1533:
[----:B------:R-:W-:Y:S01]  /*15c30*/  ISETP.NE.AND P0, PT, R2, RZ, PT ;  /* 0x000000ff0200720c */ /* 0x000fe20003f05270 */
[----:B------:R-:W-:-:S12]  /*15c40*/  IMAD.MOV.U32 R14, RZ, RZ, RZ ;  /* 0x000000ffff0e7224 */ /* 0x000fd800078e00ff */
[----:B------:R-:W-:Y:S05]  /*15c50*/  @!P0 BRA `(.L_x_1429) ;  /* 0x0000000000108947 */ /* 0x000fea0003800000 */
[----:B------:R-:W-:Y:S01]  /*15c60*/  UMOV UR4, 0xffffffff ;  /* 0xffffffff00047882 */ /* 0x000fe20000000000 */
[----:B------:R-:W-:Y:S02]  /*15c70*/  VIADD R12, R4, 0xffffffff ;  /* 0xffffffff040c7836 */ /* 0x000fe40000000000 */
[----:B------:R-:W-:Y:S05]  /*15c80*/  BRA.DIV UR4, `(.L_x_1430) ;  /* 0x0000003a04a47947 */ /* 0x000fea000b800000 */
[----:B------:R4:W0:Y:S02]  /*15c90*/  SHFL.IDX PT, R14, R6, R12, 0x1f ;  /* 0x00001f0c060e7589 */ /* 0x00082400000e0000 */
.L_x_1429:
[----:B------:R-:W5:Y:S01]  /*15ca0*/  LDC.64 R2, c[0x0][0xc90] ;  /* 0x00032400ff027b82 */ /* 0x000f620000000a00 */
[----:B------:R-:W-:-:S04]  /*15cb0*/  IMAD.IADD R19, R4, 0x1, R19 ;  /* 0x0000000104137824 */ /* 0x000fc800078e0213 */
[----:B-----5:R-:W-:-:S05]  /*15cc0*/  IMAD.WIDE R2, R19, 0x4, R2 ;  /* 0x0000000413027825 */ /* 0x020fca00078e0202 */
[----:B-1--4-:R1:W2:Y:S01]  /*15cd0*/  LDG.E R6, desc[UR36][R2.64] ;  /* 0x0000002402067981 */ /* 0x0122a2000c1e1900 */
[----:B0-----:R-:W-:Y:S01]  /*15ce0*/  IMAD R16, R14, R7, R16 ;  /* 0x000000070e107224 */ /* 0x001fe200078e0210 */
[----:B-1----:R-:W-:Y:S01]  /*15cf0*/  MOV R2, RZ ;  /* 0x000000ff00027202 */ /* 0x002fe20000000f00 */
[----:B--23--:R-:W-:-:S05]  /*15d00*/  IMAD R4, R5, R6, RZ ;  /* 0x0000000605047224 */ /* 0x00cfca00078e02ff */
[----:B------:R-:W-:-:S04]  /*15d10*/  IABS R8, R4 ;  /* 0x0000000400087213 */ /* 0x000fc80000000000 */
[----:B------:R-:W0:Y:S08]  /*15d20*/  I2F.RP R10, R8 ;  /* 0x00000008000a7306 */ /* 0x000e300000209400 */
[----:B0-----:R-:W0:Y:S02]  /*15d30*/  MUFU.RCP R10, R10 ;  /* 0x0000000a000a7308 */ /* 0x001e240000001000 */
[----:B0-----:R-:W-:-:S06]  /*15d40*/  VIADD R11, R10, 0xffffffe ;  /* 0x0ffffffe0a0b7836 */ /* 0x001fcc0000000000 */
[----:B------:R-:W0:Y:S02]  /*15d50*/  F2I.FTZ.U32.TRUNC.NTZ R3, R11 ;  /* 0x0000000b00037305 */ /* 0x000e24000021f000 */
[----:B0-----:R-:W-:-:S04]  /*15d60*/  IMAD.MOV R9, RZ, RZ, -R3 ;  /* 0x000000ffff097224 */ /* 0x001fc800078e0a03 */
[----:B------:R-:W-:-:S04]  /*15d70*/  IMAD R9, R9, R8, RZ ;  /* 0x0000000809097224 */ /* 0x000fc800078e02ff */
[----:B------:R-:W-:-:S04]  /*15d80*/  IMAD.HI.U32 R2, R3, R9, R2 ;  /* 0x0000000903027227 */ /* 0x000fc800078e0002 */
[----:B------:R-:W-:Y:S01]  /*15d90*/  IMAD.IADD R9, R0, 0x1, -R16 ;  /* 0x0000000100097824 */ /* 0x000fe200078e0a10 */
[----:B------:R-:W-:-:S04]  /*15da0*/  IABS R0, R4 ;  /* 0x0000000400007213 */ /* 0x000fc80000000000 */
[----:B------:R-:W-:Y:S01]  /*15db0*/  IABS R3, R9 ;  /* 0x0000000900037213 */ /* 0x000fe20000000000 */
[----:B------:R-:W-:-:S04]  /*15dc0*/  IMAD.MOV R0, RZ, RZ, -R0 ;  /* 0x000000ffff007224 */ /* 0x000fc800078e0a00 */
        /* <DEDUP_REMOVED lines=11> */
[----:B------:R-:W-:-:S05]  /*15e80*/  @!P1 LOP3.LUT R2, RZ, R4, RZ, 0x33, !PT ;  /* 0x00000004ff029212 */ /* 0x000fca00078e33ff */
[----:B------:R-:W-:Y:S02]  /*15e90*/  IMAD R0, R6, R2, RZ ;  /* 0x0000000206007224 */ /* 0x000fe400078e02ff */
[----:B------:R-:W-:-:S03]  /*15ea0*/  IMAD.MOV R2, RZ, RZ, -R2 ;  /* 0x000000ffff027224 */ /* 0x000fc600078e0a02 */
[----:B------:R-:W-:Y:S01]  /*15eb0*/  IADD3 R3, -R0, RZ, RZ ;  /* 0x000000ff00037210 */ /* 0x000fe20007ffe1ff */
[----:B------:R-:W-:-:S03]  /*15ec0*/  IMAD R9, R4, R2, R9 ;  /* 0x0000000204097224 */ /* 0x000fc600078e0209 */
[----:B------:R-:W-:-:S04]  /*15ed0*/  VIADDMNMX R6, R3, R7, R6, PT ;  /* 0x0000000703067246 */ /* 0x000fc80003800106 */
[-C--:B------:R-:W-:Y:S02]  /*15ee0*/  IABS R7, R6.reuse ;  /* 0x0000000600077213 */ /* 0x080fe40000000000 */
[----:B------:R-:W-:Y:S02]  /*15ef0*/  IABS R4, R6 ;  /* 0x0000000600047213 */ /* 0x000fe40000000000 */
[----:B------:R-:W0:Y:S03]  /*15f00*/  I2F.RP R8, R7 ;  /* 0x0000000700087306 */ /* 0x000e260000209400 */
[----:B------:R-:W-:-:S05]  /*15f10*/  IMAD.MOV R4, RZ, RZ, -R4 ;  /* 0x000000ffff047224 */ /* 0x000fca00078e0a04 */
[----:B0-----:R-:W0:Y:S02]  /*15f20*/  MUFU.RCP R8, R8 ;  /* 0x0000000800087308 */ /* 0x001e240000001000 */
[----:B0-----:R-:W-:-:S06]  /*15f30*/  VIADD R3, R8, 0xffffffe ;  /* 0x0ffffffe08037836 */ /* 0x001fcc0000000000 */
[----:B------:R-:W0:Y:S02]  /*15f40*/  F2I.FTZ.U32.TRUNC.NTZ R3, R3 ;  /* 0x0000000300037305 */ /* 0x000e24000021f000 */
[----:B0-----:R-:W-:-:S04]  /*15f50*/  IMAD.MOV R2, RZ, RZ, -R3 ;  /* 0x000000ffff027224 */ /* 0x001fc800078e0a03 */
[----:B------:R-:W-:Y:S02]  /*15f60*/  IMAD R11, R2, R7, RZ ;  /* 0x00000007020b7224 */ /* 0x000fe400078e02ff */
[----:B------:R-:W-:-:S04]  /*15f70*/  IMAD.MOV.U32 R2, RZ, RZ, RZ ;  /* 0x000000ffff027224 */ /* 0x000fc800078e00ff */
[----:B------:R-:W-:Y:S01]  /*15f80*/  IMAD.HI.U32 R2, R3, R11, R2 ;  /* 0x0000000b03027227 */ /* 0x000fe200078e0002 */
[----:B------:R-:W-:Y:S02]  /*15f90*/  IABS R11, R9 ;  /* 0x00000009000b7213 */ /* 0x000fe40000000000 */
[C---:B------:R-:W-:Y:S01]  /*15fa0*/  LOP3.LUT R3, R9.reuse, R6, RZ, 0x3c, !PT ;  /* 0x0000000609037212 */ /* 0x040fe200078e3cff */
[----:B------:R-:W-:Y:S02]  /*15fb0*/  IMAD.IADD R9, R9, 0x1, R0 ;  /* 0x0000000109097824 */ /* 0x000fe400078e0200 */
[----:B------:R-:W-:Y:S01]  /*15fc0*/  IMAD.HI.U32 R2, R2, R11, RZ ;  /* 0x0000000b02027227 */ /* 0x000fe200078e00ff */
[----:B------:R-:W-:-:S03]  /*15fd0*/  ISETP.GE.AND P2, PT, R3, RZ, PT ;  /* 0x000000ff0300720c */ /* 0x000fc60003f46270 */
[----:B------:R-:W-:-:S05]  /*15fe0*/  IMAD R4, R2, R4, R11 ;  /* 0x0000000402047224 */ /* 0x000fca00078e020b */
[----:B------:R-:W-:-:S13]  /*15ff0*/  ISETP.GT.U32.AND P1, PT, R7, R4, PT ;  /* 0x000000040700720c */ /* 0x000fda0003f24070 */
[----:B------:R-:W-:Y:S01]  /*16000*/  @!P1 IMAD.IADD R4, R4, 0x1, -R7 ;  /* 0x0000000104049824 */ /* 0x000fe200078e0a07 */
[----:B------:R-:W-:Y:S02]  /*16010*/  @!P1 IADD3 R2, R2, 0x1, RZ ;  /* 0x0000000102029810 */ /* 0x000fe40007ffe0ff */
[----:B------:R-:W-:Y:S02]  /*16020*/  ISETP.NE.AND P1, PT, R6, RZ, PT ;  /* 0x000000ff0600720c */ /* 0x000fe40003f25270 */
[----:B------:R-:W-:-:S13]  /*16030*/  ISETP.GE.U32.AND P0, PT, R4, R7, PT ;  /* 0x000000070400720c */ /* 0x000fda0003f06070 */
[----:B------:R-:W-:-:S04]  /*16040*/  @P0 VIADD R2, R2, 0x1 ;  /* 0x0000000102020836 */ /* 0x000fc80000000000 */
[----:B------:R-:W-:Y:S01]  /*16050*/  @!P2 IMAD.MOV R2, RZ, RZ, -R2 ;  /* 0x000000ffff02a224 */ /* 0x000fe200078e0a02 */
[----:B------:R-:W-:Y:S01]  /*16060*/  @!P1 LOP3.LUT R2, RZ, R6, RZ, 0x33, !PT ;  /* 0x00000006ff029212 */ /* 0x000fe200078e33ff */
[----:B------:R-:W-:-:S04]  /*16070*/  IMAD.MOV R6, RZ, RZ, -R6 ;  /* 0x000000ffff067224 */ /* 0x000fc800078e0a06 */
[----:B------:R-:W-:Y:S01]  /*16080*/  IMAD R18, R2, R6, R9 ;  /* 0x0000000602127224 */ /* 0x000fe200078e0209 */
[----:B------:R-:W-:-:S05]  /*16090*/  LOP3.LUT R2, RZ, R2, RZ, 0x33, !PT ;  /* 0x00000002ff027212 */ /* 0x000fca00078e33ff */
[----:B------:R-:W-:Y:S01]  /*160a0*/  IMAD.IADD R17, R5, 0x1, R2 ;  /* 0x0000000105117824 */ /* 0x000fe200078e0202 */
[----:B------:R-:W-:Y:S06]  /*160b0*/  BRA `(.L_x_1431) ;  /* 0x00000000001c7947 */ /* 0x000fec0003800000 */
.L_x_1423:
[----:B------:R-:W-:Y:S01]  /*160c0*/  UMOV UR4, URZ ;  /* 0x0000003f00047c82 */ /* 0x000fe20008000000 */
[----:B------:R-:W-:Y:S01]  /*160d0*/  UMOV UR5, URZ ;  /* 0x0000003f00057c82 */ /* 0x000fe20008000000 */
[----:B------:R-:W-:Y:S01]  /*160e0*/  ULDC UR6, c[0x0][0xc3c] ;  /* 0x00030f0000067ab9 */ /* 0x000fe20000000800 */
[----:B------:R-:W-:Y:S01]  /*160f0*/  IMAD.MOV.U32 R16, RZ, RZ, R0 ;  /* 0x000000ffff107224 */ /* 0x000fe200078e0000 */
[----:B------:R-:W-:Y:S01]  /*16100*/  MOV R17, UR4 ;  /* 0x0000000400117c02 */ /* 0x000fe20008000f00 */
[----:B------:R-:W-:Y:S02]  /*16110*/  IMAD.U32 R18, RZ, RZ, UR5 ;  /* 0x00000005ff127e24 */ /* 0x000fe4000f8e00ff */
[----:B------:R-:W-:-:S07]  /*16120*/  IMAD.U32 R19, RZ, RZ, UR6 ;  /* 0x00000006ff137e24 */ /* 0x000fce000f8e00ff */
.L_x_1431:
[----:B------:R-:W2:Y:S01]  /*16130*/  S2R R0, SR_TID.X ;  /* 0x0000000000007919 */ /* 0x000ea20000002100 */
[----:B------:R-:W-:Y:S05]  /*16140*/  WARPSYNC.ALL ;  /* 0x0000000000007948 */ /* 0x000fea0003800000 */
[----:B------:R-:W-:Y:S01]  /*16150*/  BAR.SYNC.DEFER_BLOCKING 0x4, 0x180 ;  /* 0x0106000000007b1d */ /* 0x000fe20000010000 */
[----:B--2---:R-:W-:-:S04]  /*16160*/  LOP3.LUT R0, R0, 0x1f, RZ, 0xc0, !PT ;  /* 0x0000001f00007812 */ /* 0x004fc800078ec0ff */
[----:B------:R-:W-:-:S13]  /*16170*/  ISETP.NE.AND P0, PT, R0, RZ, PT ;  /* 0x000000ff0000720c */ /* 0x000fda0003f05270 */
[----:B------:R-:W2:Y:S01]  /*16180*/  @!P0 S2R R3, SR_CgaCtaId ;  /* 0x0000000000038919 */ /* 0x000ea20000008800 */
[----:B------:R-:W-:-:S04]  /*16190*/  @!P0 MOV R0, 0x400 ;  /* 0x0000040000008802 */ /* 0x000fc80000000f00 */
[----:B--2---:R-:W-:-:S05]  /*161a0*/  @!P0 LEA R22, R3, R0, 0x18 ;  /* 0x0000000003168211 */ /* 0x004fca00078ec0ff */
[----:B------:R3:W-:Y:S01]  /*161b0*/  @!P0 STS.128 [R22+0x308d0], R16 ;  /* 0x0308d01016008388 */ /* 0x0007e20000000c00 */
[----:B------:R-:W-:Y:S06]  /*161c0*/  BAR.ARV 0x5, 0x180 ;  /* 0x0146000000007b1d */ /* 0x000fec0000002000 */
.L_x_1420:
[----:B------:R-:W-:Y:S02]  /*161d0*/  ULDC UR4, c[0x0][0xc3c] ;  /* 0x00030f0000047ab9 */ /* 0x000fe40000000800 */
[----:B--2---:R-:W-:-:S13]  /*161e0*/  ISETP.GE.AND P0, PT, R19, UR4, PT ;  /* 0x0000000413007c0c */ /* 0x004fda000bf06270 */
[----:B------:R-:W-:Y:S05]  /*161f0*/  @!P0 BRA `(.L_x_1432) ;  /* 0xffffffb400a08947 */ /* 0x000fea000383ffff */
[----:B------:R-:W-:Y:S05]  /*16200*/  BSYNC B8 ;  /* 0x0000000000087941 */ /* 0x000fea0003800000 */
.L_x_1361:
[----:B------:R-:W2:Y:S01]  /*16210*/  LDL.LU R0, [R1+0x1c] ;  /* 0x00001c0001007983 */ /* 0x000ea20000300800 */
[----:B------:R-:W-:Y:S01]  /*16220*/  BSSY B0, `(.L_x_1433) ;  /* 0x000000b000007945 */ /* 0x000fe20003800000 */
[----:B------:R-:W4:Y:S01]  /*16230*/  S2R R5, SR_CgaCtaId ;  /* 0x0000000000057919 */ /* 0x000f220000008800 */
[----:B--2---:R-:W-:-:S05]  /*16240*/  VIADD R0, R0, 0x1 ;  /* 0x0000000100007836 */ /* 0x004fca0000000000 */
[----:B-1----:R-:W-:-:S04]  /*16250*/  LEA.HI R2, R0, R0, RZ, 0x1 ;  /* 0x0000000000027211 */ /* 0x002fc800078f08ff */
[----:B------:R-:W-:Y:S02]  /*16260*/  LOP3.LUT R3, R2, 0xfffffffe, RZ, 0xc0, !PT ;  /* 0xfffffffe02037812 */ /* 0x000fe400078ec0ff */
[----:B------:R-:W-:-:S03]  /*16270*/  MOV R2, 0x400 ;  /* 0x0000040000027802 */ /* 0x000fc60000000f00 */
[----:B------:R-:W-:Y:S01]  /*16280*/  IMAD.IADD R0, R0, 0x1, -R3 ;  /* 0x0000000100007824 */ /* 0x000fe200078e0a03 */
[----:B----4-:R-:W-:-:S04]  /*16290*/  LEA R4, R5, R2, 0x18 ;  /* 0x0000000205047211 */ /* 0x010fc800078ec0ff */
[----:B------:R-:W-:-:S04]  /*162a0*/  SHF.L.U32 R0, R0, 0x1f, RZ ;  /* 0x0000001f00007819 */ /* 0x000fc800000006ff */
[----:B------:R-:W1:Y:S02]  /*162b0*/  SYNCS.PHASECHK.TRANS64.TRYWAIT P0, [R4+URZ+0x30820], R0 ;  /* 0x03082000040075a7 */ /* 0x000e64000800017f */
[----:B-1----:R-:W-:Y:S05]  /*162c0*/  @!P0 BRA `(.L_x_1434) ;  /* 0x0000003400388947 */ /* 0x002fea0003800000 */
.L_x_1536:
[----:B------:R-:W-:Y:S05]  /*162d0*/  BSYNC B0 ;  /* 0x0000000000007941 */ /* 0x000fea0003800000 */
.L_x_1433:
[----:B------:R-:W-:-:S03]  /*162e0*/  UMOV UR4, 0xffffffff ;  /* 0xffffffff00047882 */ /* 0x000fc60000000000 */
[----:B------:R-:W-:Y:S05]  /*162f0*/  BRA.DIV UR4, `(.L_x_1435) ;  /* 0x0000003604407947 */ /* 0x000fea000b800000 */
[----:B-1----:R-:W1:Y:S02]  /*16300*/  S2R R0, SR_TID.X ;  /* 0x0000000000007919 */ /* 0x002e640000002100 */
[----:B-1----:R-:W-:-:S04]  /*16310*/  SHF.R.U32.HI R0, RZ, 0x5, R0 ;  /* 0x00000005ff007819 */ /* 0x002fc80000011600 */
[----:B------:R-:W-:-:S05]  /*16320*/  LOP3.LUT R0, R0, 0x3, RZ, 0xc0, !PT ;  /* 0x0000000300007812 */ /* 0x000fca00078ec0ff */
[----:B------:R1:W2:Y:S02]  /*16330*/  SHFL.IDX PT, R14, R0, RZ, 0x1f ;  /* 0x00001fff000e7589 */ /* 0x0002a400000e0000 */
.L_x_1539:
[----:B--2---:R-:W-:Y:S01]  /*16340*/  ISETP.NE.AND P0, PT, R14, RZ, PT ;  /* 0x000000ff0e00720c */ /* 0x004fe20003f05270 */
[----:B------:R-:W-:-:S12]  /*16350*/  BSSY B0, `(.L_x_1436) ;  /* 0x0000026000007945 */ /* 0x000fd80003800000 */
[----:B------:R-:W-:Y:S05]  /*16360*/  @P0 BRA `(.L_x_1437) ;  /* 0x0000000000900947 */ /* 0x000fea0003800000 */
[----:B------:R-:W-:-:S03]  /*16370*/  UMOV UR4, 0xffffffff ;  /* 0xffffffff00047882 */ /* 0x000fc60000000000 */
[----:B------:R-:W-:Y:S05]  /*16380*/  BRA.DIV UR4, `(.L_x_1438) ;  /* 0x0000003604507947 */ /* 0x000fea000b800000 */
[----:B------:R-:W-:-:S13]  /*16390*/  ELECT P6, URZ, PT ;  /* 0x00000000003f782f */ /* 0x000fda00038c0000 */
.L_x_1542:
        /* <DEDUP_REMOVED lines=8> */
.L_x_1439:
[C---:B------:R-:W-:Y:S01]  /*16420*/  IMAD R5, R25.reuse, 0x8, R4 ;  /* 0x0000000819057824 */ /* 0x040fe200078e0204 */
[----:B------:R-:W-:Y:S02]  /*16430*/  SHF.L.U32 R0, R28, 0x1f, RZ ;  /* 0x0000001f1c007819 */ /* 0x000fe400000006ff */
[----:B------:R-:W-:Y:S02]  /*16440*/  IADD3 R25, R25, 0x1, RZ ;  /* 0x0000000119197810 */ /* 0x000fe40007ffe0ff */
[----:B------:R-:W1:Y:S02]  /*16450*/  SYNCS.PHASECHK.TRANS64.TRYWAIT P1, [R5+URZ+0x30840], R0 ;  /* 0x03084000050075a7 */ /* 0x000e64000802017f */
[----:B------:R-:W-:-:S04]  /*16460*/  ISETP.NE.AND P2, PT, R25, 0x2, PT ;  /* 0x000000021900780c */ /* 0x000fc80003f45270 */
[----:B------:R-:W-:Y:S01]  /*16470*/  SEL R3, RZ, 0x1, P2 ;  /* 0x00000001ff037807 */ /* 0x000fe20001000000 */
[----:B-1----:R-:W-:Y:S08]  /*16480*/  @!P1 BRA `(.L_x_1440) ;  /* 0x0000003400309947 */ /* 0x002ff00003800000 */
.L_x_1543:
[----:B------:R-:W-:Y:S02]  /*16490*/  SEL R25, R25, RZ, P2 ;  /* 0x000000ff19197207 */ /* 0x000fe40001000000 */
[----:B------:R-:W-:Y:S01]  /*164a0*/  LOP3.LUT R2, R28, R3, RZ, 0x3c, !PT ;  /* 0x000000031c027212 */ /* 0x000fe200078e3cff */
[----:B------:R-:W-:Y:S06]  /*164b0*/  @!P0 BRA `(.L_x_1441) ;  /* 0x0000000000048947 */ /* 0x000fec0003800000 */
[----:B------:R-:W-:Y:S01]  /*164c0*/  BPT.TRAP 0x1 ;  /* 0x000000040000795c */ /* 0x000fe20000300000 */
.L_x_1441:
[----:B------:R-:W-:Y:S01]  /*164d0*/  IMAD R25, R25, 0x8, R4 ;  /* 0x0000000819197824 */ /* 0x000fe200078e0204 */
[----:B------:R-:W-:-:S04]  /*164e0*/  SHF.L.U32 R2, R2, 0x1f, RZ ;  /* 0x0000001f02027819 */ /* 0x000fc800000006ff */
[----:B------:R-:W2:Y:S02]  /*164f0*/  SYNCS.PHASECHK.TRANS64.TRYWAIT P1, [R25+URZ+0x30840], R2 ;  /* 0x03084002190075a7 */ /* 0x000ea4000802017f */
[----:B--2---:R-:W-:Y:S05]  /*16500*/  @!P1 BRA `(.L_x_1442) ;  /* 0x0000003400249947 */ /* 0x004fea0003800000 */
.L_x_1544:
[----:B------:R-:W-:Y:S05]  /*16510*/  @!P0 BRA `(.L_x_1443) ;  /* 0x0000000000048947 */ /* 0x000fea0003800000 */
[----:B------:R-:W-:Y:S01]  /*16520*/  BPT.TRAP 0x1 ;  /* 0x000000040000795c */ /* 0x000fe20000300000 */
.L_x_1443:
[----:B------:R-:W4:Y:S02]  /*16530*/  SYNCS.PHASECHK.TRANS64.TRYWAIT P1, [R5+URZ+0x30860], R0 ;  /* 0x03086000050075a7 */ /* 0x000f24000802017f */
[----:B----4-:R-:W-:Y:S05]  /*16540*/  @!P1 BRA `(.L_x_1444) ;  /* 0x0000003400289947 */ /* 0x010fea0003800000 */
.L_x_1545:
[----:B------:R-:W-:Y:S05]  /*16550*/  @!P0 BRA `(.L_x_1445) ;  /* 0x0000000000048947 */ /* 0x000fea0003800000 */
[----:B------:R-:W-:Y:S01]  /*16560*/  BPT.TRAP 0x1 ;  /* 0x000000040000795c */ /* 0x000fe20000300000 */
.L_x_1445:
[----:B------:R0:W0:Y:S02]  /*16570*/  SYNCS.PHASECHK.TRANS64.TRYWAIT P0, [R25+URZ+0x30860], R2 ;  /* 0x03086002190075a7 */ /* 0x000024000800017f */
[----:B0-----:R-:W-:Y:S05]  /*16580*/  @!P0 NANOSLEEP.SYNCS 0x989680 ;  /* 0x009896800000895d */ /* 0x001fea0003900000 */
[----:B------:R-:W0:Y:S02]  /*16590*/  @!P0 SYNCS.PHASECHK.TRANS64 P0, [R25+URZ+0x30860], R2 ;  /* 0x03086002190085a7 */ /* 0x000e24000800007f */
[----:B0-----:R-:W-:Y:S05]  /*165a0*/  @!P0 BRA `(.L_x_1445) ;  /* 0xfffffffc00f08947 */ /* 0x001fea000383ffff */
.L_x_1437:
[----:B------:R-:W-:Y:S05]  /*165b0*/  BSYNC B0 ;  /* 0x0000000000007941 */ /* 0x000fea0003800000 */
.L_x_1436:
[----:B------:R-:W-:Y:S05]  /*165c0*/  EXIT ;  /* 0x000000000000794d */ /* 0x000fea0003800000 */
.L_x_1255:
[----:B0-----:R-:W-:-:S04]  /*165d0*/  IMAD.U32 R3, RZ, RZ, UR40 ;  /* 0x00000028ff037e24 */ /* 0x001fc8000f8e00ff */
[----:B------:R0:W1:Y:S03]  /*165e0*/  SYNCS.PHASECHK.TRANS64.TRYWAIT P1, [R3+URZ+0x30800], R0 ;  /* 0x03080000030075a7 */ /* 0x000066000802017f */
[----:B-1----:R-:W-:Y:S05]  /*165f0*/  @!P1 NANOSLEEP.SYNCS 0x989680 ;  /* 0x009896800000995d */ /* 0x002fea0003900000 */
[----:B------:R-:W1:Y:S02]  /*16600*/  @!P1 SYNCS.PHASECHK.TRANS64 P1, [R3+URZ+0x30800], R0 ;  /* 0x03080000030095a7 */ /* 0x000e64000802007f */
[----:B-1----:R-:W-:Y:S05]  /*16610*/  @!P1 BRA `(.L_x_1255) ;  /* 0xfffffffc00ec9947 */ /* 0x002fea000383ffff */
[----:B------:R-:W-:Y:S05]  /*16620*/  BRA `(.L_x_1446) ;  /* 0xfffffeb400f87947 */ /* 0x000fea000383ffff */
.L_x_1259:
[----:B-1----:R1:W2:Y:S02]  /*16630*/  SYNCS.PHASECHK.TRANS64.TRYWAIT P1, [R3+URZ+0x30830], R0 ;  /* 0x03083000030075a7 */ /* 0x0022a4000802017f */
[----:B--2---:R-:W-:Y:S05]  /*16640*/  @!P1 NANOSLEEP.SYNCS 0x989680 ;  /* 0x009896800000995d */ /* 0x004fea0003900000 */
[----:B------:R-:W2:Y:S02]  /*16650*/  @!P1 SYNCS.PHASECHK.TRANS64 P1, [R3+URZ+0x30830], R0 ;  /* 0x03083000030095a7 */ /* 0x000ea4000802007f */
[----:B--2---:R-:W-:Y:S05]  /*16660*/  @!P1 BRA `(.L_x_1259) ;  /* 0xfffffffc00f09947 */ /* 0x004fea000383ffff */
[----:B------:R-:W-:Y:S05]  /*16670*/  BRA `(.L_x_1258) ;  /* 0xfffffeb800147947 */ /* 0x000fea000383ffff */
.L_x_1276:
[----:B-1----:R-:W-:-:S04]  /*16680*/  IMAD.U32 R4, RZ, RZ, UR7 ;  /* 0x00000007ff047e24 */ /* 0x002fc8000f8e00ff */
[----:B------:R1:W2:Y:S03]  /*16690*/  SYNCS.PHASECHK.TRANS64.TRYWAIT P1, [R4+URZ+0x30830], R3 ;  /* 0x03083003040075a7 */ /* 0x0002a6000802017f */
[----:B--2---:R-:W-:Y:S05]  /*166a0*/  @!P1 NANOSLEEP.SYNCS 0x989680 ;  /* 0x009896800000995d */ /* 0x004fea0003900000 */
[----:B------:R-:W2:Y:S02]  /*166b0*/  @!P1 SYNCS.PHASECHK.TRANS64 P1, [R4+URZ+0x30830], R3 ;  /* 0x03083003040095a7 */ /* 0x000ea4000802007f */
[----:B--2---:R-:W-:Y:S05]  /*166c0*/  @!P1 BRA `(.L_x_1276) ;  /* 0xfffffffc00ec9947 */ /* 0x004fea000383ffff */
[----:B------:R-:W-:Y:S05]  /*166d0*/  BRA `(.L_x_1275) ;  /* 0xfffffee400407947 */ /* 0x000fea000383ffff */
.L_x_1280:
[----:B01----:R-:W-:-:S04]  /*166e0*/  IMAD.U32 R3, RZ, RZ, UR14 ;  /* 0x0000000eff037e24 */ /* 0x003fc8000f8e00ff */
[----:B------:R0:W1:Y:S03]  /*166f0*/  SYNCS.PHASECHK.TRANS64.TRYWAIT P1, [R3+URZ+0x30850], R0 ;  /* 0x03085000030075a7 */ /* 0x000066000802017f */
[----:B-1----:R-:W-:Y:S05]  /*16700*/  @!P1 NANOSLEEP.SYNCS 0x989680 ;  /* 0x009896800000995d */ /* 0x002fea0003900000 */
[----:B------:R-:W1:Y:S02]  /*16710*/  @!P1 SYNCS.PHASECHK.TRANS64 P1, [R3+URZ+0x30850], R0 ;  /* 0x03085000030095a7 */ /* 0x000e64000802007f */
[----:B-1----:R-:W-:Y:S05]  /*16720*/  @!P1 BRA `(.L_x_1280) ;  /* 0xfffffffc00ec9947 */ /* 0x002fea000383ffff */
[----:B------:R-:W-:Y:S05]  /*16730*/  BRA `(.L_x_1279) ;  /* 0xfffffef000e47947 */ /* 0x000fea000383ffff */
.L_x_1299:
[----:B-1----:R-:W-:-:S04]  /*16740*/  IMAD.U32 R4, RZ, RZ, UR7 ;  /* 0x00000007ff047e24 */ /* 0x002fc8000f8e00ff */
[----:B------:R1:W2:Y:S03]  /*16750*/  SYNCS.PHASECHK.TRANS64.TRYWAIT P1, [R4+URZ+0x30830], R3 ;  /* 0x03083003040075a7 */ /* 0x0002a6000802017f */
[----:B--2---:R-:W-:Y:S05]  /*16760*/  @!P1 NANOSLEEP.SYNCS 0x989680 ;  /* 0x009896800000995d */ /* 0x004fea0003900000 */
[----:B------:R-:W2:Y:S02]  /*16770*/  @!P1 SYNCS.PHASECHK.TRANS64 P1, [R4+URZ+0x30830], R3 ;  /* 0x03083003040095a7 */ /* 0x000ea4000802007f */
[----:B--2---:R-:W-:Y:S05]  /*16780*/  @!P1 BRA `(.L_x_1299) ;  /* 0xfffffffc00ec9947 */ /* 0x004fea000383ffff */
[----:B------:R-:W-:Y:S05]  /*16790*/  BRA `(.L_x_1298) ;  /* 0xffffff1000dc7947 */ /* 0x000fea000383ffff */
.L_x_1303:
[----:B01----:R-:W-:-:S04]  /*167a0*/  IMAD.U32 R3, RZ, RZ, UR14 ;  /* 0x0000000eff037e24 */ /* 0x003fc8000f8e00ff */
[----:B------:R0:W1:Y:S03]  /*167b0*/  SYNCS.PHASECHK.TRANS64.TRYWAIT P1, [R3+URZ+0x30850], R0 ;  /* 0x03085000030075a7 */ /* 0x000066000802017f */
[----:B-1----:R-:W-:Y:S05]  /*167c0*/  @!P1 NANOSLEEP.SYNCS 0x989680 ;  /* 0x009896800000995d */ /* 0x002fea0003900000 */
[----:B------:R-:W1:Y:S02]  /*167d0*/  @!P1 SYNCS.PHASECHK.TRANS64 P1, [R3+URZ+0x30850], R0 ;  /* 0x03085000030095a7 */ /* 0x000e64000802007f */
[----:B-1----:R-:W-:Y:S05]  /*167e0*/  @!P1 BRA `(.L_x_1303) ;  /* 0xfffffffc00ec9947 */ /* 0x002fea000383ffff */
[----:B------:R-:W-:Y:S05]  /*167f0*/  BRA `(.L_x_1302) ;  /* 0xffffff2000807947 */ /* 0x000fea000383ffff */
.L_x_1311:
[----:B-1----:R-:W-:-:S04]  /*16800*/  MOV R4, UR6 ;  /* 0x0000000600047c02 */ /* 0x002fc80008000f00 */
[----:B------:R1:W2:Y:S03]  /*16810*/  SYNCS.PHASECHK.TRANS64.TRYWAIT P1, [R4+URZ+0x30830], R3 ;  /* 0x03083003040075a7 */ /* 0x0002a6000802017f */
[----:B--2---:R-:W-:Y:S05]  /*16820*/  @!P1 NANOSLEEP.SYNCS 0x989680 ;  /* 0x009896800000995d */ /* 0x004fea0003900000 */
[----:B------:R-:W2:Y:S02]  /*16830*/  @!P1 SYNCS.PHASECHK.TRANS64 P1, [R4+URZ+0x30830], R3 ;  /* 0x03083003040095a7 */ /* 0x000ea4000802007f */
[----:B--2---:R-:W-:Y:S05]  /*16840*/  @!P1 BRA `(.L_x_1311) ;  /* 0xfffffffc00ec9947 */ /* 0x004fea000383ffff */
[----:B------:R-:W-:Y:S05]  /*16850*/  BRA `(.L_x_1310) ;  /* 0xffffff3400147947 */ /* 0x000fea000383ffff */
.L_x_1315:
[----:B01----:R-:W-:-:S04]  /*16860*/  IMAD.U32 R3, RZ, RZ, UR10 ;  /* 0x0000000aff037e24 */ /* 0x003fc8000f8e00ff */
[----:B------:R0:W1:Y:S03]  /*16870*/  SYNCS.PHASECHK.TRANS64.TRYWAIT P1, [R3+URZ+0x30850], R0 ;  /* 0x03085000030075a7 */ /* 0x000066000802017f */
[----:B-1----:R-:W-:Y:S05]  /*16880*/  @!P1 NANOSLEEP.SYNCS 0x989680 ;  /* 0x009896800000995d */ /* 0x002fea0003900000 */
[----:B------:R-:W1:Y:S02]  /*16890*/  @!P1 SYNCS.PHASECHK.TRANS64 P1, [R3+URZ+0x30850], R0 ;  /* 0x03085000030095a7 */ /* 0x000e64000802007f */
[----:B-1----:R-:W-:Y:S05]  /*168a0*/  @!P1 BRA `(.L_x_1315) ;  /* 0xfffffffc00ec9947 */ /* 0x002fea000383ffff */
[----:B------:R-:W-:Y:S05]  /*168b0*/  BRA `(.L_x_1314) ;  /* 0xffffff4000b87947 */ /* 0x000fea000383ffff */
.L_x_1330:
[----:B-1----:R-:W-:-:S04]  /*168c0*/  IMAD.U32 R7, RZ, RZ, UR5 ;  /* 0x00000005ff077e24 */ /* 0x002fc8000f8e00ff */
[----:B------:R1:W2:Y:S03]  /*168d0*/  SYNCS.PHASECHK.TRANS64.TRYWAIT P1, [R7+URZ+0x30850], R0 ;  /* 0x03085000070075a7 */ /* 0x0002a6000802017f */
[----:B--2---:R-:W-:Y:S05]  /*168e0*/  @!P1 NANOSLEEP.SYNCS 0x989680 ;  /* 0x009896800000995d */ /* 0x004fea0003900000 */
[----:B------:R-:W2:Y:S02]  /*168f0*/  @!P1 SYNCS.PHASECHK.TRANS64 P1, [R7+URZ+0x30850], R0 ;  /* 0x03085000070095a7 */ /* 0x000ea4000802007f */
[----:B--2---:R-:W-:Y:S05]  /*16900*/  @!P1 BRA `(.L_x_1330) ;  /* 0xfffffffc00ec9947 */ /* 0x004fea000383ffff */
[----:B------:R-:W-:Y:S05]  /*16910*/  BRA `(.L_x_1329) ;  /* 0xffffff6400e47947 */ /* 0x000fea000383ffff */
.L_x_1381:
[----:B------:R-:W1:Y:S01]  /*16920*/  S2R R17, SR_TID.X ;  /* 0x0000000000117919 */ /* 0x000e620000002100 */
[----:B------:R-:W-:Y:S01]  /*16930*/  BSSY B0, `(.L_x_1447) ;  /* 0x000000a000007945 */ /* 0x000fe20003800000 */
[----:B------:R-:W-:Y:S02]  /*16940*/  IMAD.MOV.U32 R12, RZ, RZ, RZ ;  /* 0x000000ffff0c7224 */ /* 0x000fe400078e00ff */
[----:B------:R-:W-:Y:S02]  /*16950*/  IMAD.MOV.U32 R11, RZ, RZ, 0x1f ;  /* 0x0000001fff0b7424 */ /* 0x000fe400078e00ff */
[----:B------:R-:W-:Y:S01]  /*16960*/  IMAD.MOV.U32 R15, RZ, RZ, -0x1 ;  /* 0xffffffffff0f7424 */ /* 0x000fe200078e00ff */
[----:B-1----:R-:W-:-:S04]  /*16970*/  SHF.R.U32.HI R17, RZ, 0x5, R17 ;  /* 0x00000005ff117819 */ /* 0x002fc80000011611 */
[----:B------:R-:W-:-:S05]  /*16980*/  LOP3.LUT R17, R17, 0x3, RZ, 0xc0, !PT ;  /* 0x0000000311117812 */ /* 0x000fca00078ec0ff */
[----:B------:R-:W-:-:S07]  /*16990*/  IMAD.MOV.U32 R13, RZ, RZ, R17 ;  /* 0x000000ffff0d7224 */ /* 0x000fce00078e0011 */
[----:B0----5:R-:W-:Y:S05]  /*169a0*/  WARPSYNC.COLLECTIVE R15, `(.L_x_1448) ;  /* 0x000000000f087348 */ /* 0x021fea0003c00000 */
[----:B------:R1:W2:Y:S02]  /*169b0*/  SHFL.IDX P6, R14, R13, R12, R11 ;  /* 0x0000000c0d0e7389 */ /* 0x0002a400000c000b */
[----:B012--5:R-:W-:Y:S01]  /*169c0*/  ENDCOLLECTIVE ;  /* 0x000000000000791b */ /* 0x027fe20003800000 */
.L_x_1448:
[----:B------:R-:W-:Y:S05]  /*169d0*/  BSYNC B0 ;  /* 0x0000000000007941 */ /* 0x000fea0003800000 */
.L_x_1447:
[----:B------:R-:W-:Y:S05]  /*169e0*/  BRA `(.L_x_1449) ;  /* 0xffffffbc00507947 */ /* 0x000fea000383ffff */
.L_x_1384:
[----:B0-----:R0:W1:Y:S02]  /*169f0*/  SYNCS.PHASECHK.TRANS64.TRYWAIT P0, [R6+URZ+0x30840], R2 ;  /* 0x03084002060075a7 */ /* 0x001064000800017f */
[----:B-1----:R-:W-:Y:S05]  /*16a00*/  @!P0 NANOSLEEP.SYNCS 0x989680 ;  /* 0x009896800000895d */ /* 0x002fea0003900000 */
[----:B------:R-:W1:Y:S02]  /*16a10*/  @!P0 SYNCS.PHASECHK.TRANS64 P0, [R6+URZ+0x30840], R2 ;  /* 0x03084002060085a7 */ /* 0x000e64000800007f */
[----:B-1----:R-:W-:Y:S05]  /*16a20*/  @!P0 BRA `(.L_x_1384) ;  /* 0xfffffffc00f08947 */ /* 0x002fea000383ffff */
[----:B------:R-:W-:Y:S05]  /*16a30*/  BRA `(.L_x_1450) ;  /* 0xffffffc000547947 */ /* 0x000fea000383ffff */
.L_x_1385:
        /* <DEDUP_REMOVED lines=8> */
.L_x_1452:
[----:B------:R-:W-:Y:S05]  /*16ac0*/  BSYNC B0 ;  /* 0x0000000000007941 */ /* 0x000fea0003800000 */
.L_x_1451:
[----:B------:R-:W-:Y:S01]  /*16ad0*/  IMAD.MOV.U32 R13, RZ, RZ, R4 ;  /* 0x000000ffff0d7224 */ /* 0x000fe200078e0004 */
[----:B------:R-:W-:Y:S01]  /*16ae0*/  MOV R11, 0x181f ;  /* 0x0000181f000b7802 */ /* 0x000fe20000000f00 */
[----:B------:R-:W-:Y:S02]  /*16af0*/  IMAD.MOV.U32 R12, RZ, RZ, RZ ;  /* 0x000000ffff0c7224 */ /* 0x000fe400078e00ff */
[----:B------:R-:W-:Y:S02]  /*16b00*/  IMAD.MOV.U32 R15, RZ, RZ, -0x1 ;  /* 0xffffffffff0f7424 */ /* 0x000fe400078e00ff */
[----:B------:R-:W-:Y:S02]  /*16b10*/  IMAD.MOV.U32 R2, RZ, RZ, R14 ;  /* 0x000000ffff027224 */ /* 0x000fe400078e000e */
[----:B------:R-:W-:-:S07]  /*16b20*/  @P0 IMAD R9, R7, 0x2, R22 ;  /* 0x0000000207090824 */ /* 0x000fce00078e0216 */
[----:B------:R-:W-:Y:S05]  /*16b30*/  WARPSYNC.COLLECTIVE R15, `(.L_x_1453) ;  /* 0x000000000f087348 */ /* 0x000fea0003c00000 */
[----:B------:R0:W1:Y:S02]  /*16b40*/  SHFL.IDX P6, R14, R13, R12, R11 ;  /* 0x0000000c0d0e7389 */ /* 0x00006400000c000b */
[----:B01----:R-:W-:Y:S01]  /*16b50*/  ENDCOLLECTIVE ;  /* 0x000000000000791b */ /* 0x003fe20003800000 */
.L_x_1453:
[----:B------:R-:W-:Y:S02]  /*16b60*/  IMAD.MOV.U32 R13, RZ, RZ, R0 ;  /* 0x000000ffff0d7224 */ /* 0x000fe400078e0000 */
[----:B------:R-:W-:Y:S02]  /*16b70*/  IMAD.MOV.U32 R12, RZ, RZ, 0x1 ;  /* 0x00000001ff0c7424 */ /* 0x000fe400078e00ff */
[----:B------:R-:W-:-:S07]  /*16b80*/  IMAD.MOV.U32 R3, RZ, RZ, R14 ;  /* 0x000000ffff037224 */ /* 0x000fce00078e000e */
[----:B------:R-:W-:Y:S05]  /*16b90*/  WARPSYNC.COLLECTIVE R15, `(.L_x_1454) ;  /* 0x000000000f087348 */ /* 0x000fea0003c00000 */
[----:B------:R0:W1:Y:S02]  /*16ba0*/  SHFL.IDX P6, R14, R13, R12, R11 ;  /* 0x0000000c0d0e7389 */ /* 0x00006400000c000b */
[----:B01----:R-:W-:Y:S01]  /*16bb0*/  ENDCOLLECTIVE ;  /* 0x000000000000791b */ /* 0x003fe20003800000 */
.L_x_1454:
[----:B------:R-:W-:-:S05]  /*16bc0*/  @P0 LEA R3, P1, R34, R3, 0x1 ;  /* 0x0000000322030211 */ /* 0x000fca00078208ff */
[----:B------:R-:W-:-:S05]  /*16bd0*/  @P0 IMAD.X R2, RZ, RZ, R2, P1 ;  /* 0x000000ffff020224 */ /* 0x000fca00008e0602 */
[----:B------:R-:W-:Y:S01]  /*16be0*/  @P0 LOP3.LUT R3, R3, R2, RZ, 0x3c, !PT ;  /* 0x0000000203030212 */ /* 0x000fe200078e3cff */
[----:B------:R-:W-:-:S03]  /*16bf0*/  IMAD.MOV.U32 R13, RZ, RZ, R4 ;  /* 0x000000ffff0d7224 */ /* 0x000fc600078e0004 */
[----:B------:R-:W-:-:S04]  /*16c00*/  @P0 LOP3.LUT R2, R3, R2, RZ, 0x3c, !PT ;  /* 0x0000000203020212 */ /* 0x000fc800078e3cff */
[----:B------:R-:W-:Y:S02]  /*16c10*/  @P0 LOP3.LUT R3, R3, R2, RZ, 0x3c, !PT ;  /* 0x0000000203030212 */ /* 0x000fe400078e3cff */
[----:B------:R-:W-:-:S07]  /*16c20*/  MOV R8, R14 ;  /* 0x0000000e00087202 */ /* 0x000fce0000000f00 */
[----:B------:R-:W-:Y:S05]  /*16c30*/  WARPSYNC.COLLECTIVE R15, `(.L_x_1455) ;  /* 0x000000000f087348 */ /* 0x000fea0003c00000 */
[----:B------:R0:W1:Y:S02]  /*16c40*/  SHFL.IDX P6, R14, R13, R12, R11 ;  /* 0x0000000c0d0e7389 */ /* 0x00006400000c000b */
[----:B01----:R-:W-:Y:S01]  /*16c50*/  ENDCOLLECTIVE ;  /* 0x000000000000791b */ /* 0x003fe20003800000 */
.L_x_1455:
        /* <DEDUP_REMOVED lines=14> */
.L_x_1456:
[----:B------:R-:W-:Y:S01]  /*16d40*/  @P0 IMAD R21, R7, 0x2, R22 ;  /* 0x0000000207150824 */ /* 0x000fe200078e0216 */
        /* <DEDUP_REMOVED lines=15> */
.L_x_1457:
[----:B------:R-:W-:Y:S02]  /*16e40*/  @P0 IMAD R9, R7, 0x2, R22 ;  /* 0x0000000207090824 */ /* 0x000fe400078e0216 */
[----:B------:R-:W-:Y:S02]  /*16e50*/  IMAD.MOV.U32 R13, RZ, RZ, R0 ;  /* 0x000000ffff0d7224 */ /* 0x000fe400078e0000 */
[----:B------:R-:W-:Y:S02]  /*16e60*/  IMAD.MOV.U32 R12, RZ, RZ, 0x3 ;  /* 0x00000003ff0c7424 */ /* 0x000fe400078e00ff */
[----:B------:R-:W-:-:S07]  /*16e70*/  IMAD.MOV.U32 R2, RZ, RZ, R14 ;  /* 0x000000ffff027224 */ /* 0x000fce00078e000e */
[----:B------:R-:W-:Y:S05]  /*16e80*/  WARPSYNC.COLLECTIVE R15, `(.L_x_1458) ;  /* 0x000000000f087348 */ /* 0x000fea0003c00000 */
[----:B------:R0:W1:Y:S02]  /*16e90*/  SHFL.IDX P6, R14, R13, R12, R11 ;  /* 0x0000000c0d0e7389 */ /* 0x00006400000c000b */
[----:B01----:R-:W-:Y:S01]  /*16ea0*/  ENDCOLLECTIVE ;  /* 0x000000000000791b */ /* 0x003fe20003800000 */
.L_x_1458:
        /* <DEDUP_REMOVED lines=10> */
[----:B------:R0:W-:Y:S04]  /*16f50*/  @P0 LDGSTS.E.BYPASS.LTC128B.128 [R9+0x27400], desc[UR36][R2.64+0x180], !P2 ;  /* 0x2740018002090fae */ /* 0x0001e8000d101d64 */
[----:B0-----:R-:W-:Y:S05]  /*16f60*/  WARPSYNC.COLLECTIVE R15, `(.L_x_1459) ;  /* 0x000000000f087348 */ /* 0x001fea0003c00000 */
[----:B------:R1:W2:Y:S02]  /*16f70*/  SHFL.IDX P6, R14, R13, R12, R11 ;  /* 0x0000000c0d0e7389 */ /* 0x0002a400000c000b */
[----:B012---:R-:W-:Y:S01]  /*16f80*/  ENDCOLLECTIVE ;  /* 0x000000000000791b */ /* 0x007fe20003800000 */
.L_x_1459:
[----:B------:R-:W-:Y:S01]  /*16f90*/  IMAD.MOV.U32 R2, RZ, RZ, R14 ;  /* 0x000000ffff027224 */ /* 0x000fe200078e000e */
[----:B------:R-:W-:Y:S06]  /*16fa0*/  BRA `(.L_x_1460) ;  /* 0xffffffc000047947 */ /* 0x000fec000383ffff */
.L_x_1390:
[----:B------:R-:W-:Y:S02]  /*16fb0*/  IMAD.MOV.U32 R13, RZ, RZ, R0 ;  /* 0x000000ffff0d7224 */ /* 0x000fe400078e0000 */
[----:B------:R-:W-:Y:S02]  /*16fc0*/  IMAD.MOV.U32 R12, RZ, RZ, RZ ;  /* 0x000000ffff0c7224 */ /* 0x000fe400078e00ff */
[----:B------:R-:W-:Y:S02]  /*16fd0*/  IMAD.MOV.U32 R11, RZ, RZ, 0x181f ;  /* 0x0000181fff0b7424 */ /* 0x000fe400078e00ff */
[----:B------:R-:W-:Y:S02]  /*16fe0*/  IMAD.MOV.U32 R15, RZ, RZ, -0x1 ;  /* 0xffffffffff0f7424 */ /* 0x000fe400078e00ff */
[----:B------:R-:W-:Y:S02]  /*16ff0*/  IMAD R5, R29, R6, RZ ;  /* 0x000000061d057224 */ /* 0x000fe400078e02ff */
[----:B------:R-:W-:-:S07]  /*17000*/  IMAD.IADD R27, R8, 0x1, R27 ;  /* 0x00000001081b7824 */ /* 0x000fce00078e021b */
[----:B------:R-:W-:Y:S05]  /*17010*/  WARPSYNC.COLLECTIVE R15, `(.L_x_1461) ;  /* 0x000000000f087348 */ /* 0x000fea0003c00000 */
[----:B------:R0:W1:Y:S02]  /*17020*/  SHFL.IDX P6, R14, R13, R12, R11 ;  /* 0x0000000c0d0e7389 */ /* 0x00006400000c000b */
[----:B01----:R-:W-:Y:S01]  /*17030*/  ENDCOLLECTIVE ;  /* 0x000000000000791b */ /* 0x003fe20003800000 */
.L_x_1461:
[----:B------:R-:W-:Y:S01]  /*17040*/  ISETP.GE.AND P0, PT, R27, R5, PT ;  /* 0x000000051b00720c */ /* 0x000fe20003f06270 */
[----:B------:R-:W-:Y:S01]  /*17050*/  IMAD.MOV.U32 R13, RZ, RZ, R4 ;  /* 0x000000ffff0d7224 */ /* 0x000fe200078e0004 */
[----:B------:R-:W-:-:S11]  /*17060*/  MOV R2, R14 ;  /* 0x0000000e00027202 */ /* 0x000fd60000000f00 */
[----:B------:R-:W-:Y:S05]  /*17070*/  WARPSYNC.COLLECTIVE R15, `(.L_x_1462) ;  /* 0x000000000f087348 */ /* 0x000fea0003c00000 */
[----:B------:R0:W1:Y:S02]  /*17080*/  SHFL.IDX P6, R14, R13, R12, R11 ;  /* 0x0000000c0d0e7389 */ /* 0x00006400000c000b */
[----:B01----:R-:W-:Y:S01]  /*17090*/  ENDCOLLECTIVE ;  /* 0x000000000000791b */ /* 0x003fe20003800000 */
.L_x_1462:
[----:B------:R-:W-:Y:S01]  /*170a0*/  MOV R13, R0 ;  /* 0x00000000000d7202 */ /* 0x000fe20000000f00 */
[----:B------:R-:W-:Y:S02]  /*170b0*/  IMAD.MOV.U32 R12, RZ, RZ, 0x1 ;  /* 0x00000001ff0c7424 */ /* 0x000fe400078e00ff */
[----:B------:R-:W-:-:S07]  /*170c0*/  IMAD.MOV.U32 R3, RZ, RZ, R14 ;  /* 0x000000ffff037224 */ /* 0x000fce00078e000e */
[----:B------:R-:W-:Y:S05]  /*170d0*/  WARPSYNC.COLLECTIVE R15, `(.L_x_1463) ;  /* 0x000000000f087348 */ /* 0x000fea0003c00000 */
[----:B------:R0:W1:Y:S02]  /*170e0*/  SHFL.IDX P6, R14, R13, R12, R11 ;  /* 0x0000000c0d0e7389 */ /* 0x00006400000c000b */
[----:B01----:R-:W-:Y:S01]  /*170f0*/  ENDCOLLECTIVE ;  /* 0x000000000000791b */ /* 0x003fe20003800000 */
.L_x_1463:
[----:B------:R-:W-:-:S05]  /*17100*/  @!P0 LEA R6, P5, R34, R3, 0x1 ;  /* 0x0000000322068211 */ /* 0x000fca00078a08ff */
[----:B------:R-:W-:Y:S02]  /*17110*/  @!P0 IMAD.X R3, RZ, RZ, R2, P5 ;  /* 0x000000ffff038224 */ /* 0x000fe400028e0602 */
[----:B------:R-:W-:Y:S02]  /*17120*/  @!P0 IMAD.MOV.U32 R2, RZ, RZ, R6 ;  /* 0x000000ffff028224 */ /* 0x000fe400078e0006 */
[----:B------:R-:W-:Y:S02]  /*17130*/  VIADD R6, R27, 0x10 ;  /* 0x000000101b067836 */ /* 0x000fe40000000000 */
[----:B------:R-:W-:Y:S01]  /*17140*/  IMAD.MOV.U32 R13, RZ, RZ, R4 ;  /* 0x000000ffff0d7224 */ /* 0x000fe200078e0004 */
[----:B------:R-:W-:Y:S01]  /*17150*/  @!PT LDS RZ, [RZ] ;  /* 0x00000000fffff984 */ /* 0x000fe20000000800 */
[----:B------:R-:W-:Y:S01]  /*17160*/  @!PT LDS RZ, [RZ] ;  /* 0x00000000fffff984 */ /* 0x000fe20000000800 */
[----:B------:R-:W-:Y:S01]  /*17170*/  @!PT LDS RZ, [RZ] ;  /* 0x00000000fffff984 */ /* 0x000fe20000000800 */
[----:B------:R-:W-:Y:S04]  /*17180*/  @!P0 LDGSTS.E.BYPASS.LTC128B.128 [R33+0x10400], desc[UR36][R2.64], !P4 ;  /* 0x1040000002218fae */ /* 0x000fe8000e101d64 */
[----:B------:R-:W-:Y:S04]  /*17190*/  @!P0 LDGSTS.E.BYPASS.LTC128B.128 [R33+0x14400], desc[UR36][R2.64+0x80], !P3 ;  /* 0x1440008002218fae */ /* 0x000fe8000d901d64 */
[----:B------:R-:W-:Y:S04]  /*171a0*/  @!P0 LDGSTS.E.BYPASS.LTC128B.128 [R33+0x18400], desc[UR36][R2.64+0x100], !P2 ;  /* 0x1840010002218fae */ /* 0x000fe8000d101d64 */
[----:B------:R0:W-:Y:S01]  /*171b0*/  @!P0 LDGSTS.E.BYPASS.LTC128B.128 [R33+0x1c400], desc[UR36][R2.64+0x180], !P1 ;  /* 0x1c40018002218fae */ /* 0x0001e2000c901d64 */
[----:B------:R-:W-:Y:S01]  /*171c0*/  ISETP.GE.AND P0, PT, R6, R5, PT ;  /* 0x000000050600720c */ /* 0x000fe20003f06270 */
[----:B0-----:R-:W-:-:S12]  /*171d0*/  IMAD.MOV.U32 R2, RZ, RZ, R14 ;  /* 0x000000ffff027224 */ /* 0x001fd800078e000e */
[----:B------:R-:W-:Y:S05]  /*171e0*/  WARPSYNC.COLLECTIVE R15, `(.L_x_1464) ;  /* 0x000000000f087348 */ /* 0x000fea0003c00000 */
[----:B------:R0:W1:Y:S02]  /*171f0*/  SHFL.IDX P6, R14, R13, R12, R11 ;  /* 0x0000000c0d0e7389 */ /* 0x00006400000c000b */
[----:B01----:R-:W-:Y:S01]  /*17200*/  ENDCOLLECTIVE ;  /* 0x000000000000791b */ /* 0x003fe20003800000 */
.L_x_1464:
[----:B------:R-:W-:Y:S02]  /*17210*/  IMAD.MOV.U32 R13, RZ, RZ, R0 ;  /* 0x000000ffff0d7224 */ /* 0x000fe400078e0000 */
[----:B------:R-:W-:Y:S02]  /*17220*/  IMAD.MOV.U32 R12, RZ, RZ, 0x2 ;  /* 0x00000002ff0c7424 */ /* 0x000fe400078e00ff */
[----:B------:R-:W-:-:S07]  /*17230*/  IMAD.MOV.U32 R3, RZ, RZ, R14 ;  /* 0x000000ffff037224 */ /* 0x000fce00078e000e */
[----:B------:R-:W-:Y:S05]  /*17240*/  WARPSYNC.COLLECTIVE R15, `(.L_x_1465) ;  /* 0x000000000f087348 */ /* 0x000fea0003c00000 */
[----:B------:R0:W1:Y:S02]  /*17250*/  SHFL.IDX P6, R14, R13, R12, R11 ;  /* 0x0000000c0d0e7389 */ /* 0x00006400000c000b */
[----:B01----:R-:W-:Y:S01]  /*17260*/  ENDCOLLECTIVE ;  /* 0x000000000000791b */ /* 0x003fe20003800000 */
.L_x_1465:
[----:B------:R-:W-:-:S05]  /*17270*/  @!P0 LEA R6, P5, R34, R3, 0x1 ;  /* 0x0000000322068211 */ /* 0x000fca00078a08ff */
[----:B------:R-:W-:Y:S02]  /*17280*/  @!P0 IMAD.X R7, RZ, RZ, R2, P5 ;  /* 0x000000ffff078224 */ /* 0x000fe400028e0602 */
[----:B------:R-:W-:Y:S02]  /*17290*/  @!P0 IMAD.MOV.U32 R2, RZ, RZ, R6 ;  /* 0x000000ffff028224 */ /* 0x000fe400078e0006 */
[----:B------:R-:W-:Y:S01]  /*172a0*/  VIADD R6, R27, 0x20 ;  /* 0x000000201b067836 */ /* 0x000fe20000000000 */
[----:B------:R-:W-:Y:S01]  /*172b0*/  @!P0 MOV R3, R7 ;  /* 0x0000000700038202 */ /* 0x000fe20000000f00 */
[----:B------:R-:W-:-:S04]  /*172c0*/  IMAD.MOV.U32 R13, RZ, RZ, R4 ;  /* 0x000000ffff0d7224 */ /* 0x000fc800078e0004 */
        /* <DEDUP_REMOVED lines=12> */
.L_x_1466:
[----:B------:R-:W-:Y:S02]  /*17390*/  IMAD.MOV.U32 R13, RZ, RZ, R0 ;  /* 0x000000ffff0d7224 */ /* 0x000fe400078e0000 */
[----:B------:R-:W-:Y:S02]  /*173a0*/  IMAD.MOV.U32 R12, RZ, RZ, 0x3 ;  /* 0x00000003ff0c7424 */ /* 0x000fe400078e00ff */
[----:B------:R-:W-:-:S07]  /*173b0*/  IMAD.MOV.U32 R3, RZ, RZ, R14 ;  /* 0x000000ffff037224 */ /* 0x000fce00078e000e */
[----:B------:R-:W-:Y:S05]  /*173c0*/  WARPSYNC.COLLECTIVE R15, `(.L_x_1467) ;  /* 0x000000000f087348 */ /* 0x000fea0003c00000 */
[----:B------:R0:W1:Y:S02]  /*173d0*/  SHFL.IDX P6, R14, R13, R12, R11 ;  /* 0x0000000c0d0e7389 */ /* 0x00006400000c000b */
[----:B01----:R-:W-:Y:S01]  /*173e0*/  ENDCOLLECTIVE ;  /* 0x000000000000791b */ /* 0x003fe20003800000 */
.L_x_1467:
[----:B------:R-:W-:-:S04]  /*173f0*/  @!P0 LEA R6, P5, R34, R3, 0x1 ;  /* 0x0000000322068211 */ /* 0x000fc800078a08ff */
[----:B------:R-:W-:Y:S01]  /*17400*/  @!P0 IADD3.X R7, RZ, R2, RZ, P5, !PT ;  /* 0x00000002ff078210 */ /* 0x000fe20002ffe4ff */
[----:B------:R-:W-:Y:S02]  /*17410*/  @!P0 IMAD.MOV.U32 R2, RZ, RZ, R6 ;  /* 0x000000ffff028224 */ /* 0x000fe400078e0006 */
[----:B------:R-:W-:Y:S02]  /*17420*/  VIADD R6, R27, 0x30 ;  /* 0x000000301b067836 */ /* 0x000fe40000000000 */
[----:B------:R-:W-:Y:S01]  /*17430*/  @!P0 IMAD.MOV.U32 R3, RZ, RZ, R7 ;  /* 0x000000ffff038224 */ /* 0x000fe200078e0007 */
[----:B------:R-:W-:-:S04]  /*17440*/  MOV R13, R4 ;  /* 0x00000004000d7202 */ /* 0x000fc80000000f00 */
        /* <DEDUP_REMOVED lines=12> */
.L_x_1468:
[----:B------:R-:W-:Y:S01]  /*17510*/  IMAD.MOV.U32 R13, RZ, RZ, R0 ;  /* 0x000000ffff0d7224 */ /* 0x000fe200078e0000 */
[----:B------:R-:W-:Y:S01]  /*17520*/  MOV R12, 0x4 ;  /* 0x00000004000c7802 */ /* 0x000fe20000000f00 */
[----:B------:R-:W-:-:S07]  /*17530*/  IMAD.MOV.U32 R3, RZ, RZ, R14 ;  /* 0x000000ffff037224 */ /* 0x000fce00078e000e */
[----:B------:R-:W-:Y:S05]  /*17540*/  WARPSYNC.COLLECTIVE R15, `(.L_x_1469) ;  /* 0x000000000f087348 */ /* 0x000fea0003c00000 */
[----:B------:R0:W1:Y:S02]  /*17550*/  SHFL.IDX P6, R14, R13, R12, R11 ;  /* 0x0000000c0d0e7389 */ /* 0x00006400000c000b */
[----:B01----:R-:W-:Y:S01]  /*17560*/  ENDCOLLECTIVE ;  /* 0x000000000000791b */ /* 0x003fe20003800000 */
.L_x_1469:
[----:B------:R-:W-:-:S05]  /*17570*/  @!P0 LEA R6, P5, R34, R3, 0x1 ;  /* 0x0000000322068211 */ /* 0x000fca00078a08ff */
[----:B------:R-:W-:Y:S02]  /*17580*/  @!P0 IMAD.X R7, RZ, RZ, R2, P5 ;  /* 0x000000ffff078224 */ /* 0x000fe400028e0602 */
[----:B------:R-:W-:Y:S02]  /*17590*/  @!P0 IMAD.MOV.U32 R2, RZ, RZ, R6 ;  /* 0x000000ffff028224 */ /* 0x000fe400078e0006 */
[----:B------:R-:W-:Y:S02]  /*175a0*/  @!P0 IMAD.MOV.U32 R3, RZ, RZ, R7 ;  /* 0x000000ffff038224 */ /* 0x000fe400078e0007 */
[----:B------:R-:W-:Y:S02]  /*175b0*/  IMAD.MOV.U32 R13, RZ, RZ, R4 ;  /* 0x000000ffff0d7224 */ /* 0x000fe400078e0004 */
[----:B------:R-:W-:Y:S01]  /*175c0*/  VIADD R6, R27, 0x40 ;  /* 0x000000401b067836 */ /* 0x000fe20000000000 */
        /* <DEDUP_REMOVED lines=12> */
.L_x_1470:
[----:B------:R-:W-:Y:S02]  /*17690*/  IMAD.MOV.U32 R13, RZ, RZ, R0 ;  /* 0x000000ffff0d7224 */ /* 0x000fe400078e0000 */
[----:B------:R-:W-:Y:S02]  /*176a0*/  IMAD.MOV.U32 R12, RZ, RZ, 0x5 ;  /* 0x00000005ff0c7424 */ /* 0x000fe400078e00ff */
[----:B------:R-:W-:-:S07]  /*176b0*/  IMAD.MOV.U32 R3, RZ, RZ, R14 ;  /* 0x000000ffff037224 */ /* 0x000fce00078e000e */
[----:B------:R-:W-:Y:S05]  /*176c0*/  WARPSYNC.COLLECTIVE R15, `(.L_x_1471) ;  /* 0x000000000f087348 */ /* 0x000fea0003c00000 */
[----:B------:R0:W1:Y:S02]  /*176d0*/  SHFL.IDX P6, R14, R13, R12, R11 ;  /* 0x0000000c0d0e7389 */ /* 0x00006400000c000b */
[----:B01----:R-:W-:Y:S01]  /*176e0*/  ENDCOLLECTIVE ;  /* 0x000000000000791b */ /* 0x003fe20003800000 */
.L_x_1471:
[----:B------:R-:W-:-:S05]  /*176f0*/  @!P0 LEA R6, P5, R34, R3, 0x1 ;  /* 0x0000000322068211 */ /* 0x000fca00078a08ff */
[----:B------:R-:W-:Y:S02]  /*17700*/  @!P0 IMAD.X R7, RZ, RZ, R2, P5 ;  /* 0x000000ffff078224 */ /* 0x000fe400028e0602 */
[----:B------:R-:W-:Y:S01]  /*17710*/  @!P0 IMAD.MOV.U32 R2, RZ, RZ, R6 ;  /* 0x000000ffff028224 */ /* 0x000fe200078e0006 */
[----:B------:R-:W-:Y:S01]  /*17720*/  IADD3 R6, R27, 0x50, RZ ;  /* 0x000000501b067810 */ /* 0x000fe20007ffe0ff */
[----:B------:R-:W-:Y:S02]  /*17730*/  @!P0 IMAD.MOV.U32 R3, RZ, RZ, R7 ;  /* 0x000000ffff038224 */ /* 0x000fe400078e0007 */
[----:B------:R-:W-:-:S03]  /*17740*/  IMAD.MOV.U32 R13, RZ, RZ, R4 ;  /* 0x000000ffff0d7224 */ /* 0x000fc600078e0004 */
        /* <DEDUP_REMOVED lines=12> */
.L_x_1472:
[----:B------:R-:W-:Y:S02]  /*17810*/  IMAD.MOV.U32 R13, RZ, RZ, R0 ;  /* 0x000000ffff0d7224 */ /* 0x000fe400078e0000 */
[----:B------:R-:W-:Y:S02]  /*17820*/  IMAD.MOV.U32 R12, RZ, RZ, 0x6 ;  /* 0x00000006ff0c7424 */ /* 0x000fe400078e00ff */
[----:B------:R-:W-:-:S07]  /*17830*/  IMAD.MOV.U32 R3, RZ, RZ, R14 ;  /* 0x000000ffff037224 */ /* 0x000fce00078e000e */
[----:B------:R-:W-:Y:S05]  /*17840*/  WARPSYNC.COLLECTIVE R15, `(.L_x_1473) ;  /* 0x000000000f087348 */ /* 0x000fea0003c00000 */
[----:B------:R0:W1:Y:S02]  /*17850*/  SHFL.IDX P6, R14, R13, R12, R11 ;  /* 0x0000000c0d0e7389 */ /* 0x00006400000c000b */
[----:B01----:R-:W-:Y:S01]  /*17860*/  ENDCOLLECTIVE ;  /* 0x000000000000791b */ /* 0x003fe20003800000 */
.L_x_1473:
[----:B------:R-:W-:-:S05]  /*17870*/  @!P0 LEA R6, P5, R34, R3, 0x1 ;  /* 0x0000000322068211 */ /* 0x000fca00078a08ff */
[----:B------:R-:W-:Y:S01]  /*17880*/  @!P0 IMAD.X R7, RZ, RZ, R2, P5 ;  /* 0x000000ffff078224 */ /* 0x000fe200028e0602 */
[----:B------:R-:W-:Y:S01]  /*17890*/  @!P0 MOV R2, R6 ;  /* 0x0000000600028202 */ /* 0x000fe20000000f00 */
[----:B------:R-:W-:Y:S02]  /*178a0*/  VIADD R6, R27, 0x60 ;  /* 0x000000601b067836 */ /* 0x000fe40000000000 */
        /* <DEDUP_REMOVED lines=14> */
.L_x_1474:
[----:B------:R-:W-:Y:S02]  /*17990*/  IMAD.MOV.U32 R13, RZ, RZ, R0 ;  /* 0x000000ffff0d7224 */ /* 0x000fe400078e0000 */
[----:B------:R-:W-:Y:S01]  /*179a0*/  IMAD.MOV.U32 R12, RZ, RZ, 0x7 ;  /* 0x00000007ff0c7424 */ /* 0x000fe200078e00ff */
[----:B------:R-:W-:-:S07]  /*179b0*/  MOV R3, R14 ;  /* 0x0000000e00037202 */ /* 0x000fce0000000f00 */
[----:B------:R-:W-:Y:S05]  /*179c0*/  WARPSYNC.COLLECTIVE R15, `(.L_x_1475) ;  /* 0x000000000f087348 */ /* 0x000fea0003c00000 */
[----:B------:R0:W1:Y:S02]  /*179d0*/  SHFL.IDX P6, R14, R13, R12, R11 ;  /* 0x0000000c0d0e7389 */ /* 0x00006400000c000b */
[----:B01----:R-:W-:Y:S01]  /*179e0*/  ENDCOLLECTIVE ;  /* 0x000000000000791b */ /* 0x003fe20003800000 */
.L_x_1475:
[----:B------:R-:W-:-:S05]  /*179f0*/  @!P0 LEA R6, P5, R34, R3, 0x1 ;  /* 0x0000000322068211 */ /* 0x000fca00078a08ff */
[----:B------:R-:W-:Y:S02]  /*17a00*/  @!P0 IMAD.X R7, RZ, RZ, R2, P5 ;  /* 0x000000ffff078224 */ /* 0x000fe400028e0602 */
[----:B------:R-:W-:Y:S02]  /*17a10*/  @!P0 IMAD.MOV.U32 R2, RZ, RZ, R6 ;  /* 0x000000ffff028224 */ /* 0x000fe400078e0006 */
[----:B------:R-:W-:Y:S01]  /*17a20*/  @!P0 IMAD.MOV.U32 R3, RZ, RZ, R7 ;  /* 0x000000ffff038224 */ /* 0x000fe200078e0007 */
[----:B------:R-:W-:-:S04]  /*17a30*/  MOV R13, R4 ;  /* 0x00000004000d7202 */ /* 0x000fc80000000f00 */
[----:B------:R-:W-:Y:S01]  /*17a40*/  @!PT LDS RZ, [RZ] ;  /* 0x00000000fffff984 */ /* 0x000fe20000000800 */
[----:B------:R-:W-:Y:S01]  /*17a50*/  @!PT LDS RZ, [RZ] ;  /* 0x00000000fffff984 */ /* 0x000fe20000000800 */
[----:B------:R-:W-:Y:S01]  /*17a60*/  @!PT LDS RZ, [RZ] ;  /* 0x00000000fffff984 */ /* 0x000fe20000000800 */
[----:B------:R0:W-:Y:S04]  /*17a70*/  @!P0 LDGSTS.E.BYPASS.LTC128B.128 [R33+0x13400], desc[UR36][R2.64], !P4 ;  /* 0x1340000002218fae */ /* 0x0001e8000e101d64 */
[----:B------:R0:W-:Y:S04]  /*17a80*/  @!P0 LDGSTS.E.BYPASS.LTC128B.128 [R33+0x17400], desc[UR36][R2.64+0x80], !P3 ;  /* 0x1740008002218fae */ /* 0x0001e8000d901d64 */
[----:B------:R0:W-:Y:S01]  /*17a90*/  @!P0 LDGSTS.E.BYPASS.LTC128B.128 [R33+0x1b400], desc[UR36][R2.64+0x100], !P2 ;  /* 0x1b40010002218fae */ /* 0x0001e2000d101d64 */
[----:B------:R-:W-:-:S03]  /*17aa0*/  IMAD.MOV.U32 R6, RZ, RZ, R14 ;  /* 0x000000ffff067224 */ /* 0x000fc600078e000e */
[----:B------:R0:W-:Y:S04]  /*17ab0*/  @!P0 LDGSTS.E.BYPASS.LTC128B.128 [R33+0x1f400], desc[UR36][R2.64+0x180], !P1 ;  /* 0x1f40018002218fae */ /* 0x0001e8000c901d64 */
[----:B0-----:R-:W-:Y:S05]  /*17ac0*/  WARPSYNC.COLLECTIVE R15, `(.L_x_1476) ;  /* 0x000000000f087348 */ /* 0x001fea0003c00000 */
[----:B------:R1:W2:Y:S02]  /*17ad0*/  SHFL.IDX P6, R14, R13, R12, R11 ;  /* 0x0000000c0d0e7389 */ /* 0x0002a400000c000b */
[----:B012---:R-:W-:Y:S01]  /*17ae0*/  ENDCOLLECTIVE ;  /* 0x000000000000791b */ /* 0x007fe20003800000 */
.L_x_1476:
[----:B------:R-:W-:Y:S05]  /*17af0*/  BRA `(.L_x_1477) ;  /* 0xffffffc000507947 */ /* 0x000fea000383ffff */
.L_x_1395:
[----:B0-----:R0:W2:Y:S02]  /*17b00*/  SYNCS.PHASECHK.TRANS64.TRYWAIT P0, [R22+URZ+0x30820], R3 ;  /* 0x03082003160075a7 */ /* 0x0010a4000800017f */
[----:B--2---:R-:W-:Y:S05]  /*17b10*/  @!P0 NANOSLEEP.SYNCS 0x989680 ;  /* 0x009896800000895d */ /* 0x004fea0003900000 */
[----:B------:R-:W2:Y:S02]  /*17b20*/  @!P0 SYNCS.PHASECHK.TRANS64 P0, [R22+URZ+0x30820], R3 ;  /* 0x03082003160085a7 */ /* 0x000ea4000800007f */
[----:B--2---:R-:W-:Y:S05]  /*17b30*/  @!P0 BRA `(.L_x_1395) ;  /* 0xfffffffc00f08947 */ /* 0x004fea000383ffff */
[----:B------:R-:W-:Y:S05]  /*17b40*/  BRA `(.L_x_1478) ;  /* 0xffffffc000cc7947 */ /* 0x000fea000383ffff */
.L_x_1400:
[----:B0-----:R0:W1:Y:S02]  /*17b50*/  SYNCS.PHASECHK.TRANS64.TRYWAIT P0, [R7+URZ+0x30840], R2 ;  /* 0x03084002070075a7 */ /* 0x001064000800017f */
[----:B-1----:R-:W-:Y:S05]  /*17b60*/  @!P0 NANOSLEEP.SYNCS 0x989680 ;  /* 0x009896800000895d */ /* 0x002fea0003900000 */
[----:B------:R-:W1:Y:S02]  /*17b70*/  @!P0 SYNCS.PHASECHK.TRANS64 P0, [R7+URZ+0x30840], R2 ;  /* 0x03084002070085a7 */ /* 0x000e64000800007f */
[----:B-1----:R-:W-:Y:S05]  /*17b80*/  @!P0 BRA `(.L_x_1400) ;  /* 0xfffffffc00f08947 */ /* 0x002fea000383ffff */
[----:B------:R-:W-:Y:S05]  /*17b90*/  BRA `(.L_x_1479) ;  /* 0xffffffc400b07947 */ /* 0x000fea000383ffff */
.L_x_1401:
        /* <DEDUP_REMOVED lines=8> */
.L_x_1481:
[----:B------:R-:W-:Y:S05]  /*17c20*/  BSYNC B1 ;  /* 0x0000000000017941 */ /* 0x000fea0003800000 */
.L_x_1480:
[----:B------:R-:W-:Y:S01]  /*17c30*/  IMAD.MOV.U32 R13, RZ, RZ, R9 ;  /* 0x000000ffff0d7224 */ /* 0x000fe200078e0009 */
[----:B------:R-:W-:Y:S01]  /*17c40*/  MOV R12, RZ ;  /* 0x000000ff000c7202 */ /* 0x000fe20000000f00 */
[----:B------:R-:W-:Y:S01]  /*17c50*/  IMAD.MOV.U32 R11, RZ, RZ, 0x181f ;  /* 0x0000181fff0b7424 */ /* 0x000fe200078e00ff */
[----:B------:R-:W-:Y:S01]  /*17c60*/  LOP3.LUT R23, R23, 0xffffdfff, RZ, 0xc0, !PT ;  /* 0xffffdfff17177812 */ /* 0x000fe200078ec0ff */
[----:B------:R-:W-:Y:S02]  /*17c70*/  IMAD.MOV.U32 R15, RZ, RZ, -0x1 ;  /* 0xffffffffff0f7424 */ /* 0x000fe400078e00ff */
[----:B------:R-:W-:Y:S01]  /*17c80*/  IMAD.MOV.U32 R3, RZ, RZ, R14 ;  /* 0x000000ffff037224 */ /* 0x000fe200078e000e */
[----:B------:R-:W-:Y:S01]  /*17c90*/  @P3 LOP3.LUT R23, R23, 0x2000, RZ, 0xfc, !PT ;  /* 0x0000200017173812 */ /* 0x000fe200078efcff */
[----:B------:R-:W-:-:S07]  /*17ca0*/  IMAD.SHL.U32 R4, R34, 0x2, RZ ;  /* 0x0000000222047824 */ /* 0x000fce00078e00ff */
[----:B------:R-:W-:Y:S05]  /*17cb0*/  WARPSYNC.COLLECTIVE R15, `(.L_x_1482) ;  /* 0x000000000f087348 */ /* 0x000fea0003c00000 */
[----:B------:R0:W1:Y:S02]  /*17cc0*/  SHFL.IDX P6, R14, R13, R12, R11 ;  /* 0x0000000c0d0e7389 */ /* 0x00006400000c000b */
[----:B01----:R-:W-:Y:S01]  /*17cd0*/  ENDCOLLECTIVE ;  /* 0x000000000000791b */ /* 0x003fe20003800000 */
.L_x_1482:
[----:B------:R-:W-:Y:S01]  /*17ce0*/  IMAD R20, R20, 0x2, R22 ;  /* 0x0000000214147824 */ /* 0x000fe200078e0216 */
[C---:B------:R-:W-:Y:S02]  /*17cf0*/  LOP3.LUT P3, RZ, R23.reuse, 0x10, RZ, 0xc0, !PT ;  /* 0x0000001017ff7812 */ /* 0x040fe4000786c0ff */
[----:B------:R-:W-:-:S04]  /*17d00*/  LOP3.LUT R23, R23, 0xffffefff, RZ, 0xc0, !PT ;  /* 0xffffefff17177812 */ /* 0x000fc800078ec0ff */
[----:B------:R-:W-:-:S04]  /*17d10*/  @P2 LOP3.LUT R23, R23, 0x1000, RZ, 0xfc, !PT ;  /* 0x0000100017172812 */ /* 0x000fc800078efcff */
[C---:B------:R-:W-:Y:S02]  /*17d20*/  LOP3.LUT P2, RZ, R23.reuse, 0x8, RZ, 0xc0, !PT ;  /* 0x0000000817ff7812 */ /* 0x040fe4000784c0ff */
[----:B------:R-:W-:Y:S01]  /*17d30*/  MOV R13, R27 ;  /* 0x0000001b000d7202 */ /* 0x000fe20000000f00 */
[----:B------:R-:W-:Y:S01]  /*17d40*/  IMAD.MOV.U32 R12, RZ, RZ, 0x1 ;  /* 0x00000001ff0c7424 */ /* 0x000fe200078e00ff */
[----:B------:R-:W-:-:S04]  /*17d50*/  LOP3.LUT R23, R23, 0xfffff7ff, RZ, 0xc0, !PT ;  /* 0xfffff7ff17177812 */ /* 0x000fc800078ec0ff */
[----:B------:R-:W-:Y:S01]  /*17d60*/  @P1 LOP3.LUT R23, R23, 0x800, RZ, 0xfc, !PT ;  /* 0x0000080017171812 */ /* 0x000fe200078efcff */
[----:B------:R-:W-:-:S03]  /*17d70*/  IMAD.MOV.U32 R2, RZ, RZ, R14 ;  /* 0x000000ffff027224 */ /* 0x000fc600078e000e */
[----:B------:R-:W-:-:S13]  /*17d80*/  LOP3.LUT P1, RZ, R23, 0x4, RZ, 0xc0, !PT ;  /* 0x0000000417ff7812 */ /* 0x000fda000782c0ff */
[----:B------:R-:W-:Y:S05]  /*17d90*/  WARPSYNC.COLLECTIVE R15, `(.L_x_1483) ;  /* 0x000000000f087348 */ /* 0x000fea0003c00000 */
[----:B------:R0:W1:Y:S02]  /*17da0*/  SHFL.IDX P6, R14, R13, R12, R11 ;  /* 0x0000000c0d0e7389 */ /* 0x00006400000c000b */
[----:B01----:R-:W-:Y:S01]  /*17db0*/  ENDCOLLECTIVE ;  /* 0x000000000000791b */ /* 0x003fe20003800000 */
.L_x_1483:
        /* <DEDUP_REMOVED lines=14> */
.L_x_1484:
[----:B------:R-:W-:Y:S01]  /*17ea0*/  IMAD.MOV.U32 R13, RZ, RZ, R27 ;  /* 0x000000ffff0d7224 */ /* 0x000fe200078e001b */
[----:B------:R-:W-:Y:S01]  /*17eb0*/  MOV R12, 0x2 ;  /* 0x00000002000c7802 */ /* 0x000fe20000000f00 */
[----:B------:R-:W-:-:S07]  /*17ec0*/  IMAD.MOV.U32 R2, RZ, RZ, R14 ;  /* 0x000000ffff027224 */ /* 0x000fce00078e000e */
[----:B------:R-:W-:Y:S05]  /*17ed0*/  WARPSYNC.COLLECTIVE R15, `(.L_x_1485) ;  /* 0x000000000f087348 */ /* 0x000fea0003c00000 */
[----:B------:R0:W1:Y:S02]  /*17ee0*/  SHFL.IDX P6, R14, R13, R12, R11 ;  /* 0x0000000c0d0e7389 */ /* 0x00006400000c000b */
[----:B01----:R-:W-:Y:S01]  /*17ef0*/  ENDCOLLECTIVE ;  /* 0x000000000000791b */ /* 0x003fe20003800000 */
.L_x_1485:
        /* <DEDUP_REMOVED lines=14> */
.L_x_1486:
[----:B------:R-:W-:Y:S02]  /*17fe0*/  IMAD.MOV.U32 R13, RZ, RZ, R27 ;  /* 0x000000ffff0d7224 */ /* 0x000fe400078e001b */
[----:B------:R-:W-:Y:S02]  /*17ff0*/  IMAD.MOV.U32 R12, RZ, RZ, 0x3 ;  /* 0x00000003ff0c7424 */ /* 0x000fe400078e00ff */
[----:B------:R-:W-:-:S07]  /*18000*/  IMAD.MOV.U32 R2, RZ, RZ, R14 ;  /* 0x000000ffff027224 */ /* 0x000fce00078e000e */
[----:B------:R-:W-:Y:S05]  /*18010*/  WARPSYNC.COLLECTIVE R15, `(.L_x_1487) ;  /* 0x000000000f087348 */ /* 0x000fea0003c00000 */
[----:B------:R0:W1:Y:S02]  /*18020*/  SHFL.IDX P6, R14, R13, R12, R11 ;  /* 0x0000000c0d0e7389 */ /* 0x00006400000c000b */
[----:B01----:R-:W-:Y:S01]  /*18030*/  ENDCOLLECTIVE ;  /* 0x000000000000791b */ /* 0x003fe20003800000 */
.L_x_1487:
[----:B------:R-:W-:-:S05]  /*18040*/  IADD3 R2, P0, R2, R4, RZ ;  /* 0x0000000402027210 */ /* 0x000fca0007f1e0ff */
[----:B------:R-:W-:-:S05]  /*18050*/  IMAD.X R3, RZ, RZ, R35, P0 ;  /* 0x000000ffff037224 */ /* 0x000fca00000e0623 */
[----:B------:R-:W-:Y:S01]  /*18060*/  @!PT LDS RZ, [RZ] ;  /* 0x00000000fffff984 */ /* 0x000fe20000000800 */
[----:B------:R-:W-:Y:S01]  /*18070*/  @!PT LDS RZ, [RZ] ;  /* 0x00000000fffff984 */ /* 0x000fe20000000800 */
[----:B------:R-:W-:Y:S01]  /*18080*/  @!PT LDS RZ, [RZ] ;  /* 0x00000000fffff984 */ /* 0x000fe20000000800 */
[----:B------:R0:W-:Y:S01]  /*18090*/  LDGSTS.E.BYPASS.LTC128B.128 [R20+0x21400], desc[UR36][R2.64], !P3 ;  /* 0x2140000002147fae */ /* 0x0001e2000d901d64 */
[----:B------:R-:W-:Y:S01]  /*180a0*/  IMAD.MOV.U32 R13, RZ, RZ, R9 ;  /* 0x000000ffff0d7224 */ /* 0x000fe200078e0009 */
[C---:B------:R-:W-:Y:S02]  /*180b0*/  LOP3.LUT P3, RZ, R23.reuse, 0x2000, RZ, 0xc0, !PT ;  /* 0x0000200017ff7812 */ /* 0x040fe4000786c0ff */
[----:B------:R0:W-:Y:S01]  /*180c0*/  LDGSTS.E.BYPASS.LTC128B.128 [R20+0x23400], desc[UR36][R2.64+0x80], !P2 ;  /* 0x2340008002147fae */ /* 0x0001e2000d101d64 */
[----:B------:R-:W-:-:S03]  /*180d0*/  LOP3.LUT P2, RZ, R23, 0x1000, RZ, 0xc0, !PT ;  /* 0x0000100017ff7812 */ /* 0x000fc6000784c0ff */
[----:B------:R0:W-:Y:S01]  /*180e0*/  LDGSTS.E.BYPASS.LTC128B.128 [R20+0x25400], desc[UR36][R2.64+0x100], !P1 ;  /* 0x2540010002147fae */ /* 0x0001e2000c901d64 */
[----:B------:R-:W-:Y:S02]  /*180f0*/  LOP3.LUT P1, RZ, R23, 0x800, RZ, 0xc0, !PT ;  /* 0x0000080017ff7812 */ /* 0x000fe4000782c0ff */
[----:B------:R-:W-:Y:S01]  /*18100*/  MOV R35, R14 ;  /* 0x0000000e00237202 */ /* 0x000fe20000000f00 */
[----:B------:R0:W-:Y:S10]  /*18110*/  LDGSTS.E.BYPASS.LTC128B.128 [R20+0x27400], desc[UR36][R2.64+0x180], !P5 ;  /* 0x2740018002147fae */ /* 0x0001f4000e901d64 */
[----:B0-----:R-:W-:Y:S05]  /*18120*/  WARPSYNC.COLLECTIVE R15, `(.L_x_1488) ;  /* 0x000000000f087348 */ /* 0x001fea0003c00000 */
[----:B------:R1:W2:Y:S02]  /*18130*/  SHFL.IDX P6, R14, R13, R12, R11 ;  /* 0x0000000c0d0e7389 */ /* 0x0002a400000c000b */
[----:B012---:R-:W-:Y:S01]  /*18140*/  ENDCOLLECTIVE ;  /* 0x000000000000791b */ /* 0x007fe20003800000 */
.L_x_1488:
[----:B------:R-:W-:Y:S01]  /*18150*/  IMAD.MOV.U32 R2, RZ, RZ, R14 ;  /* 0x000000ffff027224 */ /* 0x000fe200078e000e */
[----:B------:R-:W-:Y:S06]  /*18160*/  BRA `(.L_x_1489) ;  /* 0xffffffc400347947 */ /* 0x000fec000383ffff */
.L_x_1406:
[----:B-1----:R1:W2:Y:S02]  /*18170*/  SYNCS.PHASECHK.TRANS64.TRYWAIT P0, [R7+URZ+0x30860], R2 ;  /* 0x03086002070075a7 */ /* 0x0022a4000800017f */
[----:B--2---:R-:W-:Y:S05]  /*18180*/  @!P0 NANOSLEEP.SYNCS 0x989680 ;  /* 0x009896800000895d */ /* 0x004fea0003900000 */
[----:B------:R-:W2:Y:S02]  /*18190*/  @!P0 SYNCS.PHASECHK.TRANS64 P0, [R7+URZ+0x30860], R2 ;  /* 0x03086002070085a7 */ /* 0x000ea4000800007f */
[----:B--2---:R-:W-:Y:S05]  /*181a0*/  @!P0 BRA `(.L_x_1406) ;  /* 0xfffffffc00f08947 */ /* 0x004fea000383ffff */
[----:B------:R-:W-:Y:S05]  /*181b0*/  BRA `(.L_x_1490) ;  /* 0xffffffc400ac7947 */ /* 0x000fea000383ffff */
.L_x_1407:
[----:B------:R-:W-:Y:S01]  /*181c0*/  BSSY B1, `(.L_x_1491) ;  /* 0x0000008000017945 */ /* 0x000fe20003800000 */
[----:B------:R-:W-:Y:S02]  /*181d0*/  IMAD.MOV.U32 R13, RZ, RZ, R24 ;  /* 0x000000ffff0d7224 */ /* 0x000fe400078e0018 */
[----:B------:R-:W-:Y:S02]  /*181e0*/  IMAD.MOV.U32 R12, RZ, RZ, RZ ;  /* 0x000000ffff0c7224 */ /* 0x000fe400078e00ff */
[----:B------:R-:W-:Y:S02]  /*181f0*/  IMAD.MOV.U32 R11, RZ, RZ, 0x181f ;  /* 0x0000181fff0b7424 */ /* 0x000fe400078e00ff */
[----:B------:R-:W-:-:S07]  /*18200*/  IMAD.MOV.U32 R15, RZ, RZ, -0x1 ;  /* 0xffffffffff0f7424 */ /* 0x000fce00078e00ff */
[----:B-1----:R-:W-:Y:S05]  /*18210*/  WARPSYNC.COLLECTIVE R15, `(.L_x_1492) ;  /* 0x000000000f087348 */ /* 0x002fea0003c00000 */
[----:B------:R0:W2:Y:S02]  /*18220*/  SHFL.IDX P6, R14, R13, R12, R11 ;  /* 0x0000000c0d0e7389 */ /* 0x0000a400000c000b */
[----:B012---:R-:W-:Y:S01]  /*18230*/  ENDCOLLECTIVE ;  /* 0x000000000000791b */ /* 0x007fe20003800000 */
.L_x_1492:
[----:B------:R-:W-:Y:S05]  /*18240*/  BSYNC B1 ;  /* 0x0000000000017941 */ /* 0x000fea0003800000 */
.L_x_1491:
[----:B------:R-:W-:Y:S01]  /*18250*/  IMAD.MOV.U32 R13, RZ, RZ, R17 ;  /* 0x000000ffff0d7224 */ /* 0x000fe200078e0011 */
[----:B------:R-:W-:Y:S01]  /*18260*/  MOV R3, R14 ;  /* 0x0000000e00037202 */ /* 0x000fe20000000f00 */
[----:B------:R-:W-:Y:S01]  /*18270*/  IMAD.MOV.U32 R12, RZ, RZ, RZ ;  /* 0x000000ffff0c7224 */ /* 0x000fe200078e00ff */
[----:B------:R-:W-:Y:S01]  /*18280*/  LEA R6, R6, R22, 0x1 ;  /* 0x0000001606067211 */ /* 0x000fe200078e08ff */
[----:B------:R-:W-:Y:S02]  /*18290*/  IMAD.MOV.U32 R11, RZ, RZ, 0x181f ;  /* 0x0000181fff0b7424 */ /* 0x000fe400078e00ff */
[----:B------:R-:W-:-:S07]  /*182a0*/  IMAD.MOV.U32 R15, RZ, RZ, -0x1 ;  /* 0xffffffffff0f7424 */ /* 0x000fce00078e00ff */
[----:B------:R-:W-:Y:S05]  /*182b0*/  WARPSYNC.COLLECTIVE R15, `(.L_x_1493) ;  /* 0x000000000f087348 */ /* 0x000fea0003c00000 */
[----:B------:R0:W1:Y:S02]  /*182c0*/  SHFL.IDX P6, R14, R13, R12, R11 ;  /* 0x0000000c0d0e7389 */ /* 0x00006400000c000b */
[----:B01----:R-:W-:Y:S01]  /*182d0*/  ENDCOLLECTIVE ;  /* 0x000000000000791b */ /* 0x003fe20003800000 */
.L_x_1493:
[----:B------:R-:W-:Y:S02]  /*182e0*/  IMAD.MOV.U32 R13, RZ, RZ, R24 ;  /* 0x000000ffff0d7224 */ /* 0x000fe400078e0018 */
[----:B------:R-:W-:Y:S02]  /*182f0*/  IMAD.MOV.U32 R12, RZ, RZ, 0x1 ;  /* 0x00000001ff0c7424 */ /* 0x000fe400078e00ff */
[----:B------:R-:W-:-:S07]  /*18300*/  IMAD.MOV.U32 R2, RZ, RZ, R14 ;  /* 0x000000ffff027224 */ /* 0x000fce00078e000e */
[----:B------:R-:W-:Y:S05]  /*18310*/  WARPSYNC.COLLECTIVE R15, `(.L_x_1494) ;  /* 0x000000000f087348 */ /* 0x000fea0003c00000 */
[----:B------:R0:W1:Y:S02]  /*18320*/  SHFL.IDX P6, R14, R13, R12, R11 ;  /* 0x0000000c0d0e7389 */ /* 0x00006400000c000b */
[----:B01----:R-:W-:Y:S01]  /*18330*/  ENDCOLLECTIVE ;  /* 0x000000000000791b */ /* 0x003fe20003800000 */
.L_x_1494:
        /* <DEDUP_REMOVED lines=18> */
.L_x_1495:
[----:B------:R-:W-:Y:S01]  /*18460*/  MOV R13, R24 ;  /* 0x00000018000d7202 */ /* 0x000fe20000000f00 */
[----:B------:R-:W-:Y:S02]  /*18470*/  IMAD.MOV.U32 R12, RZ, RZ, 0x2 ;  /* 0x00000002ff0c7424 */ /* 0x000fe400078e00ff */
[----:B------:R-:W-:-:S07]  /*18480*/  IMAD.MOV.U32 R2, RZ, RZ, R14 ;  /* 0x000000ffff027224 */ /* 0x000fce00078e000e */
[----:B------:R-:W-:Y:S05]  /*18490*/  WARPSYNC.COLLECTIVE R15, `(.L_x_1496) ;  /* 0x000000000f087348 */ /* 0x000fea0003c00000 */
[----:B------:R0:W1:Y:S02]  /*184a0*/  SHFL.IDX P6, R14, R13, R12, R11 ;  /* 0x0000000c0d0e7389 */ /* 0x00006400000c000b */
[----:B01----:R-:W-:Y:S01]  /*184b0*/  ENDCOLLECTIVE ;  /* 0x000000000000791b */ /* 0x003fe20003800000 */
.L_x_1496:
        /* <DEDUP_REMOVED lines=18> */
.L_x_1497:
[----:B------:R-:W-:Y:S01]  /*185e0*/  IMAD.MOV.U32 R13, RZ, RZ, R24 ;  /* 0x000000ffff0d7224 */ /* 0x000fe200078e0018 */
[----:B------:R-:W-:Y:S01]  /*185f0*/  MOV R12, 0x3 ;  /* 0x00000003000c7802 */ /* 0x000fe20000000f00 */
[----:B------:R-:W-:-:S07]  /*18600*/  IMAD.MOV.U32 R2, RZ, RZ, R14 ;  /* 0x000000ffff027224 */ /* 0x000fce00078e000e */
[----:B------:R-:W-:Y:S05]  /*18610*/  WARPSYNC.COLLECTIVE R15, `(.L_x_1498) ;  /* 0x000000000f087348 */ /* 0x000fea0003c00000 */
[----:B------:R0:W1:Y:S02]  /*18620*/  SHFL.IDX P6, R14, R13, R12, R11 ;  /* 0x0000000c0d0e7389 */ /* 0x00006400000c000b */
[----:B01----:R-:W-:Y:S01]  /*18630*/  ENDCOLLECTIVE ;  /* 0x000000000000791b */ /* 0x003fe20003800000 */
.L_x_1498:
[----:B------:R-:W-:-:S05]  /*18640*/  IADD3 R2, P0, R2, R4, RZ ;  /* 0x0000000402027210 */ /* 0x000fca0007f1e0ff */
        /* <DEDUP_REMOVED lines=12> */
.L_x_1499:
[----:B------:R-:W-:Y:S01]  /*18710*/  @!PT LDS RZ, [RZ] ;  /* 0x00000000fffff984 */ /* 0x000fe20000000800 */
[----:B------:R-:W-:Y:S01]  /*18720*/  @!PT LDS RZ, [RZ] ;  /* 0x00000000fffff984 */ /* 0x000fe20000000800 */
[----:B------:R-:W-:Y:S01]  /*18730*/  @!PT LDS RZ, [RZ] ;  /* 0x00000000fffff984 */ /* 0x000fe20000000800 */
[----:B------:R-:W-:Y:S01]  /*18740*/  LDGSTS.E.BYPASS.LTC128B.128 [R6+0x3400], desc[UR36][R2.64+0x80], !P0 ;  /* 0x0340008002067fae */ /* 0x000fe2000c101d64 */
[----:B------:R-:W-:-:S13]  /*18750*/  ISETP.LT.OR P0, PT, R9, 0x21, P2 ;  /* 0x000000210900780c */ /* 0x000fda0001701670 */
[----:B------:R-:W-:Y:S01]  /*18760*/  LDGSTS.E.BYPASS.LTC128B.128 [R6+0x5400], desc[UR36][R2.64+0x100], !P0 ;  /* 0x0540010002067fae */ /* 0x000fe2000c101d64 */
[----:B------:R-:W-:-:S13]  /*18770*/  ISETP.LT.OR P0, PT, R9, 0x21, P1 ;  /* 0x000000210900780c */ /* 0x000fda0000f01670 */
[----:B------:R0:W-:Y:S02]  /*18780*/  LDGSTS.E.BYPASS.LTC128B.128 [R6+0x7400], desc[UR36][R2.64+0x180], !P0 ;  /* 0x0740018002067fae */ /* 0x0001e4000c101d64 */
[----:B0-----:R-:W-:Y:S01]  /*18790*/  IMAD.MOV.U32 R2, RZ, RZ, R14 ;  /* 0x000000ffff027224 */ /* 0x001fe200078e000e */
[----:B------:R-:W-:Y:S06]  /*187a0*/  BRA `(.L_x_1500) ;  /* 0xffffffc000f87947 */ /* 0x000fec000383ffff */
.L_x_1415:
[----:B0-----:R0:W2:Y:S02]  /*187b0*/  SYNCS.PHASECHK.TRANS64.TRYWAIT P0, [R0+URZ+0x30860], R3 ;  /* 0x03086003000075a7 */ /* 0x0010a4000800017f */
[----:B--2---:R-:W-:Y:S05]  /*187c0*/  @!P0 NANOSLEEP.SYNCS 0x989680 ;  /* 0x009896800000895d */ /* 0x004fea0003900000 */
[----:B------:R-:W2:Y:S02]  /*187d0*/  @!P0 SYNCS.PHASECHK.TRANS64 P0, [R0+URZ+0x30860], R3 ;  /* 0x03086003000085a7 */ /* 0x000ea4000800007f */
[----:B--2---:R-:W-:Y:S05]  /*187e0*/  @!P0 BRA `(.L_x_1415) ;  /* 0xfffffffc00f08947 */ /* 0x004fea000383ffff */
[----:B------:R-:W-:Y:S05]  /*187f0*/  BRA `(.L_x_1501) ;  /* 0xffffffc800247947 */ /* 0x000fea000383ffff */
.L_x_1416:
[----:B------:R-:W-:Y:S01]  /*18800*/  BSSY B0, `(.L_x_1502) ;  /* 0x0000008000007945 */ /* 0x000fe20003800000 */
[----:B------:R-:W-:Y:S01]  /*18810*/  IMAD.MOV.U32 R13, RZ, RZ, R24 ;  /* 0x000000ffff0d7224 */ /* 0x000fe200078e0018 */
[----:B------:R-:W-:Y:S01]  /*18820*/  MOV R15, 0xffffffff ;  /* 0xffffffff000f7802 */ /* 0x000fe20000000f00 */
[----:B------:R-:W-:Y:S02]  /*18830*/  IMAD.MOV.U32 R12, RZ, RZ, RZ ;  /* 0x000000ffff0c7224 */ /* 0x000fe400078e00ff */
[----:B------:R-:W-:-:S07]  /*18840*/  IMAD.MOV.U32 R11, RZ, RZ, 0x181f ;  /* 0x0000181fff0b7424 */ /* 0x000fce00078e00ff */
[----:B01----:R-:W-:Y:S05]  /*18850*/  WARPSYNC.COLLECTIVE R15, `(.L_x_1503) ;  /* 0x000000000f087348 */ /* 0x003fea0003c00000 */
[----:B------:R2:W3:Y:S02]  /*18860*/  SHFL.IDX P6, R14, R13, R12, R11 ;  /* 0x0000000c0d0e7389 */ /* 0x0004e400000c000b */
[----:B0123--:R-:W-:Y:S01]  /*18870*/  ENDCOLLECTIVE ;  /* 0x000000000000791b */ /* 0x00ffe20003800000 */
.L_x_1503:
[----:B------:R-:W-:Y:S05]  /*18880*/  BSYNC B0 ;  /* 0x0000000000007941 */ /* 0x000fea0003800000 */
.L_x_1502:
[----:B------:R-:W-:Y:S01]  /*18890*/  IMAD.MOV.U32 R13, RZ, RZ, R17 ;  /* 0x000000ffff0d7224 */ /* 0x000fe200078e0011 */
[C---:B------:R-:W-:Y:S01]  /*188a0*/  LOP3.LUT R4, R34.reuse, 0x40, RZ, 0xfc, !PT ;  /* 0x0000004022047812 */ /* 0x040fe200078efcff */
[----:B------:R-:W-:Y:S02]  /*188b0*/  IMAD.MOV.U32 R12, RZ, RZ, RZ ;  /* 0x000000ffff0c7224 */ /* 0x000fe400078e00ff */
[----:B------:R-:W-:Y:S02]  /*188c0*/  IMAD.MOV.U32 R11, RZ, RZ, 0x181f ;  /* 0x0000181fff0b7424 */ /* 0x000fe400078e00ff */
[----:B------:R-:W-:Y:S02]  /*188d0*/  IMAD.MOV.U32 R15, RZ, RZ, -0x1 ;  /* 0xffffffffff0f7424 */ /* 0x000fe400078e00ff */
[----:B------:R-:W-:Y:S02]  /*188e0*/  IMAD.MOV.U32 R3, RZ, RZ, R14 ;  /* 0x000000ffff037224 */ /* 0x000fe400078e000e */
[----:B------:R-:W-:-:S07]  /*188f0*/  IMAD.SHL.U32 R6, R34, 0x2, RZ ;  /* 0x0000000222067824 */ /* 0x000fce00078e00ff */
[----:B------:R-:W-:Y:S05]  /*18900*/  WARPSYNC.COLLECTIVE R15, `(.L_x_1504) ;  /* 0x000000000f087348 */ /* 0x000fea0003c00000 */
[----:B------:R0:W1:Y:S02]  /*18910*/  SHFL.IDX P6, R14, R13, R12, R11 ;  /* 0x0000000c0d0e7389 */ /* 0x00006400000c000b */
[----:B01----:R-:W-:Y:S01]  /*18920*/  ENDCOLLECTIVE ;  /* 0x000000000000791b */ /* 0x003fe20003800000 */
.L_x_1504:
        /* <DEDUP_REMOVED lines=8> */
[----:B------:R-:W-:-:S04]  /*189b0*/  IADD3 R2, P0, R14, R6, RZ ;  /* 0x000000060e027210 */ /* 0x000fc80007f1e0ff */
[----:B------:R-:W-:Y:S02]  /*189c0*/  IADD3.X R3, RZ, R3, RZ, P0, !PT ;  /* 0x00000003ff037210 */ /* 0x000fe400007fe4ff */
[----:B------:R-:W-:-:S03]  /*189d0*/  ISETP.LT.OR P0, PT, R5, 0x1, P2 ;  /* 0x000000010500780c */ /* 0x000fc60001701670 */
[----:B------:R-:W-:Y:S01]  /*189e0*/  @!PT LDS RZ, [RZ] ;  /* 0x00000000fffff984 */ /* 0x000fe20000000800 */
[----:B------:R-:W-:Y:S01]  /*189f0*/  @!PT LDS RZ, [RZ] ;  /* 0x00000000fffff984 */ /* 0x000fe20000000800 */
[----:B------:R-:W-:Y:S01]  /*18a00*/  @!PT LDS RZ, [RZ] ;  /* 0x00000000fffff984 */ /* 0x000fe20000000800 */
[----:B------:R0:W-:Y:S01]  /*18a10*/  LDGSTS.E.BYPASS.LTC128B.128 [R4+0x400], desc[UR36][R2.64], !P4 ;  /* 0x0040000002047fae */ /* 0x0001e2000e101d64 */
[----:B------:R-:W-:-:S09]  /*18a20*/  ISETP.LT.OR P4, PT, R5, 0x1, P1 ;  /* 0x000000010500780c */ /* 0x000fd20000f81670 */
[----:B------:R0:W-:Y:S01]  /*18a30*/  LDGSTS.E.BYPASS.LTC128B.128 [R4+0x2400], desc[UR36][R2.64+0x80], !P0 ;  /* 0x0240008002047fae */ /* 0x0001e2000c101d64 */
[----:B------:R-:W-:-:S13]  /*18a40*/  ISETP.GE.AND P0, PT, R36, UR4, PT ;  /* 0x0000000424007c0c */ /* 0x000fda000bf06270 */
[----:B0-----:R-:W-:Y:S05]  /*18a50*/  WARPSYNC.COLLECTIVE R15, `(.L_x_1505) ;  /* 0x000000000f087348 */ /* 0x001fea0003c00000 */
[----:B------:R1:W2:Y:S02]  /*18a60*/  SHFL.IDX P6, R14, R13, R12, R11 ;  /* 0x0000000c0d0e7389 */ /* 0x0002a400000c000b */
[----:B012---:R-:W-:Y:S01]  /*18a70*/  ENDCOLLECTIVE ;  /* 0x000000000000791b */ /* 0x007fe20003800000 */
.L_x_1505:
[----:B------:R-:W-:Y:S01]  /*18a80*/  @!PT LDS RZ, [RZ] ;  /* 0x00000000fffff984 */ /* 0x000fe20000000800 */
[----:B------:R-:W-:Y:S01]  /*18a90*/  @!PT LDS RZ, [RZ] ;  /* 0x00000000fffff984 */ /* 0x000fe20000000800 */
[----:B------:R-:W-:Y:S01]  /*18aa0*/  @!PT LDS RZ, [RZ] ;  /* 0x00000000fffff984 */ /* 0x000fe20000000800 */
[----:B------:R0:W-:Y:S01]  /*18ab0*/  LDGSTS.E.BYPASS.LTC128B.128 [R4+0x4400], desc[UR36][R2.64+0x100], !P4 ;  /* 0x0440010002047fae */ /* 0x0001e2000e101d64 */
[----:B------:R-:W-:Y:S01]  /*18ac0*/  ISETP.LT.OR P4, PT, R5, 0x1, P0 ;  /* 0x000000010500780c */ /* 0x000fe20000781670 */
[----:B------:R-:W-:-:S12]  /*18ad0*/  IMAD.MOV.U32 R13, RZ, RZ, R17 ;  /* 0x000000ffff0d7224 */ /* 0x000fd800078e0011 */
[----:B------:R0:W-:Y:S01]  /*18ae0*/  LDGSTS.E.BYPASS.LTC128B.128 [R4+0x6400], desc[UR36][R2.64+0x180], !P4 ;  /* 0x0640018002047fae */ /* 0x0001e2000e101d64 */
[----:B------:R-:W-:-:S07]  /*18af0*/  IMAD.MOV.U32 R7, RZ, RZ, R14 ;  /* 0x000000ffff077224 */ /* 0x000fce00078e000e */
[----:B0-----:R-:W-:Y:S05]  /*18b00*/  WARPSYNC.COLLECTIVE R15, `(.L_x_1506) ;  /* 0x000000000f087348 */ /* 0x001fea0003c00000 */
[----:B------:R1:W2:Y:S02]  /*18b10*/  SHFL.IDX P6, R14, R13, R12, R11 ;  /* 0x0000000c0d0e7389 */ /* 0x0002a400000c000b */
[----:B012---:R-:W-:Y:S01]  /*18b20*/  ENDCOLLECTIVE ;  /* 0x000000000000791b */ /* 0x007fe20003800000 */
.L_x_1506:
[----:B------:R-:W-:Y:S01]  /*18b30*/  MOV R13, R24 ;  /* 0x00000018000d7202 */ /* 0x000fe20000000f00 */
[----:B------:R-:W-:Y:S01]  /*18b40*/  IMAD.MOV.U32 R12, RZ, RZ, 0x2 ;  /* 0x00000002ff0c7424 */ /* 0x000fe200078e00ff */
[----:B------:R-:W-:-:S13]  /*18b50*/  IADD3 R2, P4, R14, R6, RZ ;  /* 0x000000060e027210 */ /* 0x000fda0007f9e0ff */
[----:B------:R-:W-:Y:S05]  /*18b60*/  WARPSYNC.COLLECTIVE R15, `(.L_x_1507) ;  /* 0x000000000f087348 */ /* 0x000fea0003c00000 */
[----:B------:R0:W1:Y:S02]  /*18b70*/  SHFL.IDX P6, R14, R13, R12, R11 ;  /* 0x0000000c0d0e7389 */ /* 0x00006400000c000b */
[----:B01----:R-:W-:Y:S01]  /*18b80*/  ENDCOLLECTIVE ;  /* 0x000000000000791b */ /* 0x003fe20003800000 */
.L_x_1507:
        /* <DEDUP_REMOVED lines=12> */
.L_x_1508:
        /* <DEDUP_REMOVED lines=14> */
.L_x_1509:
        /* <DEDUP_REMOVED lines=12> */
.L_x_1510:
        /* <DEDUP_REMOVED lines=9> */
.L_x_1421:
[----:B------:R-:W-:Y:S01]  /*18e80*/  BSSY B0, `(.L_x_1512) ;  /* 0x0000008000007945 */ /* 0x000fe20003800000 */
[----:B------:R-:W-:Y:S02]  /*18e90*/  IMAD.MOV.U32 R13, RZ, RZ, R16 ;  /* 0x000000ffff0d7224 */ /* 0x000fe400078e0010 */
[----:B------:R-:W-:Y:S02]  /*18ea0*/  IMAD.MOV.U32 R12, RZ, RZ, RZ ;  /* 0x000000ffff0c7224 */ /* 0x000fe400078e00ff */
[----:B------:R-:W-:Y:S02]  /*18eb0*/  IMAD.MOV.U32 R11, RZ, RZ, 0x1f ;  /* 0x0000001fff0b7424 */ /* 0x000fe400078e00ff */
[----:B------:R-:W-:-:S07]  /*18ec0*/  IMAD.MOV.U32 R15, RZ, RZ, -0x1 ;  /* 0xffffffffff0f7424 */ /* 0x000fce00078e00ff */
[----:B0-----:R-:W-:Y:S05]  /*18ed0*/  WARPSYNC.COLLECTIVE R15, `(.L_x_1513) ;  /* 0x000000000f087348 */ /* 0x001fea0003c00000 */
[----:B------:R1:W2:Y:S02]  /*18ee0*/  SHFL.IDX P6, R14, R13, R12, R11 ;  /* 0x0000000c0d0e7389 */ /* 0x0002a400000c000b */
[----:B012---:R-:W-:Y:S01]  /*18ef0*/  ENDCOLLECTIVE ;  /* 0x000000000000791b */ /* 0x007fe20003800000 */
.L_x_1513:
[----:B------:R-:W-:Y:S05]  /*18f00*/  BSYNC B0 ;  /* 0x0000000000007941 */ /* 0x000fea0003800000 */
.L_x_1512:
[----:B------:R-:W-:Y:S01]  /*18f10*/  MOV R13, R16 ;  /* 0x00000010000d7202 */ /* 0x000fe20000000f00 */
[----:B------:R-:W-:Y:S02]  /*18f20*/  IMAD.MOV.U32 R12, RZ, RZ, 0x1 ;  /* 0x00000001ff0c7424 */ /* 0x000fe400078e00ff */
[----:B------:R-:W-:Y:S02]  /*18f30*/  IMAD.MOV.U32 R11, RZ, RZ, 0x1f ;  /* 0x0000001fff0b7424 */ /* 0x000fe400078e00ff */
[----:B------:R-:W-:Y:S02]  /*18f40*/  IMAD.MOV.U32 R15, RZ, RZ, -0x1 ;  /* 0xffffffffff0f7424 */ /* 0x000fe400078e00ff */
[----:B------:R-:W-:Y:S02]  /*18f50*/  IMAD.IADD R5, R19, 0x1, R8 ;  /* 0x0000000113057824 */ /* 0x000fe400078e0208 */
[----:B------:R-:W-:-:S07]  /*18f60*/  IMAD.MOV.U32 R0, RZ, RZ, R14 ;  /* 0x000000ffff007224 */ /* 0x000fce00078e000e */
[----:B------:R-:W-:Y:S05]  /*18f70*/  WARPSYNC.COLLECTIVE R15, `(.L_x_1514) ;  /* 0x000000000f087348 */ /* 0x000fea0003c00000 */
[----:B------:R0:W1:Y:S02]  /*18f80*/  SHFL.IDX P6, R14, R13, R12, R11 ;  /* 0x0000000c0d0e7389 */ /* 0x00006400000c000b */
[----:B01----:R-:W-:Y:S01]  /*18f90*/  ENDCOLLECTIVE ;  /* 0x000000000000791b */ /* 0x003fe20003800000 */
.L_x_1514:
[----:B------:R-:W-:Y:S02]  /*18fa0*/  ULDC UR4, c[0x0][0xc3c] ;  /* 0x00030f0000047ab9 */ /* 0x000fe40000000800 */
[----:B------:R-:W-:-:S13]  /*18fb0*/  ISETP.GE.OR P1, PT, R5, UR4, !P0 ;  /* 0x0000000405007c0c */ /* 0x000fda000c726670 */
[----:B------:R-:W0:Y:S01]  /*18fc0*/  @!P1 LDC.64 R2, c[0x0][0xc80] ;  /* 0x00032000ff029b82 */ /* 0x000e220000000a00 */
[----:B------:R-:W-:Y:S02]  /*18fd0*/  IMAD.MOV.U32 R11, RZ, RZ, RZ ;  /* 0x000000ffff0b7224 */ /* 0x000fe400078e00ff */
[----:B------:R-:W-:Y:S02]  /*18fe0*/  IMAD.MOV.U32 R4, RZ, RZ, R14 ;  /* 0x000000ffff047224 */ /* 0x000fe400078e000e */
[----:B0-----:R-:W-:-:S06]  /*18ff0*/  @!P1 IMAD.WIDE R2, R5, 0x4, R2 ;  /* 0x0000000405029825 */ /* 0x001fcc00078e0202 */
[----:B------:R-:W2:Y:S01]  /*19000*/  @!P1 LDG.E R2, desc[UR36][R2.64] ;  /* 0x0000002402029981 */ /* 0x000ea2000c1e1900 */
[----:B------:R-:W-:Y:S01]  /*19010*/  IMAD.MOV.U32 R5, RZ, RZ, RZ ;  /* 0x000000ffff057224 */ /* 0x000fe200078e00ff */
[C---:B------:R-:W-:Y:S02]  /*19020*/  ISETP.GE.U32.AND P2, PT, R8.reuse, 0x2, PT ;  /* 0x000000020800780c */ /* 0x040fe40003f46070 */
[C---:B------:R-:W-:Y:S02]  /*19030*/  ISETP.GE.U32.AND P3, PT, R8.reuse, 0x4, PT ;  /* 0x000000040800780c */ /* 0x040fe40003f66070 */
[C---:B------:R-:W-:Y:S02]  /*19040*/  ISETP.GE.U32.AND P4, PT, R8.reuse, 0x8, PT ;  /* 0x000000080800780c */ /* 0x040fe40003f86070 */
[----:B------:R-:W-:Y:S02]  /*19050*/  ISETP.GE.U32.AND P5, PT, R8, 0x10, PT ;  /* 0x000000100800780c */ /* 0x000fe40003fa6070 */
[----:B--2---:R-:W-:-:S02]  /*19060*/  @!P1 MOV R5, R2 ;  /* 0x0000000200059202 */ /* 0x004fc40000000f00 */
[----:B------:R-:W-:-:S03]  /*19070*/  ISETP.NE.AND P1, PT, R8, RZ, PT ;  /* 0x000000ff0800720c */ /* 0x000fc60003f25270 */
[----:B------:R-:W-:-:S10]  /*19080*/  IMAD.MOV.U32 R13, RZ, RZ, R5 ;  /* 0x000000ffff0d7224 */ /* 0x000fd400078e0005 */
[----:B------:R-:W-:Y:S05]  /*19090*/  WARPSYNC.COLLECTIVE R15, `(.L_x_1515) ;  /* 0x000000000f087348 */ /* 0x000fea0003c00000 */
[----:B------:R0:W1:Y:S02]  /*190a0*/  SHFL.UP P6, R14, R13, R12, R11 ;  /* 0x0400000c0d0e7389 */ /* 0x00006400000c000b */
[----:B01----:R-:W-:Y:S01]  /*190b0*/  ENDCOLLECTIVE ;  /* 0x000000000000791b */ /* 0x003fe20003800000 */
.L_x_1515:
[----:B------:R-:W-:Y:S01]  /*190c0*/  IMAD.MOV.U32 R12, RZ, RZ, 0x2 ;  /* 0x00000002ff0c7424 */ /* 0x000fe200078e00ff */
[----:B------:R-:W-:-:S05]  /*190d0*/  SEL R6, R14, RZ, P1 ;  /* 0x000000ff0e067207 */ /* 0x000fca0000800000 */
[----:B------:R-:W-:-:S04]  /*190e0*/  IMAD.IADD R6, R5, 0x1, R6 ;  /* 0x0000000105067824 */ /* 0x000fc800078e0206 */
[----:B------:R-:W-:-:S07]  /*190f0*/  IMAD.MOV.U32 R13, RZ, RZ, R6 ;  /* 0x000000ffff0d7224 */ /* 0x000fce00078e0006 */
[----:B------:R-:W-:Y:S05]  /*19100*/  WARPSYNC.COLLECTIVE R15, `(.L_x_1516) ;  /* 0x000000000f087348 */ /* 0x000fea0003c00000 */
[----:B------:R0:W1:Y:S02]  /*19110*/  SHFL.UP P6, R14, R13, R12, R11 ;  /* 0x0400000c0d0e7389 */ /* 0x00006400000c000b */
[----:B01----:R-:W-:Y:S01]  /*19120*/  ENDCOLLECTIVE ;  /* 0x000000000000791b */ /* 0x003fe20003800000 */
.L_x_1516:
[----:B------:R-:W-:Y:S01]  /*19130*/  IMAD.MOV.U32 R12, RZ, RZ, 0x4 ;  /* 0x00000004ff0c7424 */ /* 0x000fe200078e00ff */
[----:B------:R-:W-:-:S05]  /*19140*/  SEL R7, R14, RZ, P2 ;  /* 0x000000ff0e077207 */ /* 0x000fca0001000000 */
[----:B------:R-:W-:-:S05]  /*19150*/  IMAD.IADD R7, R6, 0x1, R7 ;  /* 0x0000000106077824 */ /* 0x000fca00078e0207 */
[----:B------:R-:W-:-:S07]  /*19160*/  MOV R13, R7 ;  /* 0x00000007000d7202 */ /* 0x000fce0000000f00 */
[----:B------:R-:W-:Y:S05]  /*19170*/  WARPSYNC.COLLECTIVE R15, `(.L_x_1517) ;  /* 0x000000000f087348 */ /* 0x000fea0003c00000 */
[----:B------:R0:W1:Y:S02]  /*19180*/  SHFL.UP P6, R14, R13, R12, R11 ;  /* 0x0400000c0d0e7389 */ /* 0x00006400000c000b */
[----:B01----:R-:W-:Y:S01]  /*19190*/  ENDCOLLECTIVE ;  /* 0x000000000000791b */ /* 0x003fe20003800000 */
.L_x_1517:
[----:B------:R-:W-:Y:S01]  /*191a0*/  IMAD.MOV.U32 R12, RZ, RZ, 0x8 ;  /* 0x00000008ff0c7424 */ /* 0x000fe200078e00ff */
[----:B------:R-:W-:-:S05]  /*191b0*/  SEL R2, R14, RZ, P3 ;  /* 0x000000ff0e027207 */ /* 0x000fca0001800000 */
[----:B------:R-:W-:-:S04]  /*191c0*/  IMAD.IADD R2, R7, 0x1, R2 ;  /* 0x0000000107027824 */ /* 0x000fc800078e0202 */
[----:B------:R-:W-:-:S07]  /*191d0*/  IMAD.MOV.U32 R13, RZ, RZ, R2 ;  /* 0x000000ffff0d7224 */ /* 0x000fce00078e0002 */
[----:B------:R-:W-:Y:S05]  /*191e0*/  WARPSYNC.COLLECTIVE R15, `(.L_x_1518) ;  /* 0x000000000f087348 */ /* 0x000fea0003c00000 */
[----:B------:R0:W1:Y:S02]  /*191f0*/  SHFL.UP P6, R14, R13, R12, R11 ;  /* 0x0400000c0d0e7389 */ /* 0x00006400000c000b */
[----:B01----:R-:W-:Y:S01]  /*19200*/  ENDCOLLECTIVE ;  /* 0x000000000000791b */ /* 0x003fe20003800000 */
.L_x_1518:
[----:B------:R-:W-:Y:S02]  /*19210*/  MOV R12, 0x10 ;  /* 0x00000010000c7802 */ /* 0x000fe40000000f00 */
[----:B------:R-:W-:-:S05]  /*19220*/  SEL R3, R14, RZ, P4 ;  /* 0x000000ff0e037207 */ /* 0x000fca0002000000 */
[----:B------:R-:W-:-:S04]  /*19230*/  IMAD.IADD R3, R2, 0x1, R3 ;  /* 0x0000000102037824 */ /* 0x000fc800078e0203 */
[----:B------:R-:W-:-:S07]  /*19240*/  IMAD.MOV.U32 R13, RZ, RZ, R3 ;  /* 0x000000ffff0d7224 */ /* 0x000fce00078e0003 */
[----:B------:R-:W-:Y:S05]  /*19250*/  WARPSYNC.COLLECTIVE R15, `(.L_x_1519) ;  /* 0x000000000f087348 */ /* 0x000fea0003c00000 */
[----:B------:R0:W1:Y:S02]  /*19260*/  SHFL.UP P6, R14, R13, R12, R11 ;  /* 0x0400000c0d0e7389 */ /* 0x00006400000c000b */
[----:B01----:R-:W-:Y:S01]  /*19270*/  ENDCOLLECTIVE ;  /* 0x000000000000791b */ /* 0x003fe20003800000 */
.L_x_1519:
[----:B------:R-:W-:Y:S02]  /*19280*/  IMAD.MOV.U32 R12, RZ, RZ, 0x1f ;  /* 0x0000001fff0c7424 */ /* 0x000fe400078e00ff */
[----:B------:R-:W-:Y:S01]  /*19290*/  IMAD.MOV.U32 R11, RZ, RZ, 0x1f ;  /* 0x0000001fff0b7424 */ /* 0x000fe200078e00ff */
[----:B------:R-:W-:-:S05]  /*192a0*/  SEL R6, R14, RZ, P5 ;  /* 0x000000ff0e067207 */ /* 0x000fca0002800000 */
[----:B------:R-:W-:-:S04]  /*192b0*/  IMAD.IADD R6, R3, 0x1, R6 ;  /* 0x0000000103067824 */ /* 0x000fc800078e0206 */
[----:B------:R-:W-:-:S07]  /*192c0*/  IMAD.MOV.U32 R13, RZ, RZ, R6 ;  /* 0x000000ffff0d7224 */ /* 0x000fce00078e0006 */
[----:B------:R-:W-:Y:S05]  /*192d0*/  WARPSYNC.COLLECTIVE R15, `(.L_x_1520) ;  /* 0x000000000f087348 */ /* 0x000fea0003c00000 */
[----:B------:R0:W1:Y:S02]  /*192e0*/  SHFL.IDX P6, R14, R13, R12, R11 ;  /* 0x0000000c0d0e7389 */ /* 0x00006400000c000b */
[----:B01----:R-:W-:Y:S01]  /*192f0*/  ENDCOLLECTIVE ;  /* 0x000000000000791b */ /* 0x003fe20003800000 */
.L_x_1520:
[----:B------:R-:W-:Y:S05]  /*19300*/  BRA `(.L_x_1521) ;  /* 0xffffffc400747947 */ /* 0x000fea000383ffff */
.L_x_1426:
[----:B------:R-:W-:Y:S01]  /*19310*/  BSSY B0, `(.L_x_1522) ;  /* 0x0000008000007945 */ /* 0x000fe20003800000 */
[----:B-----5:R-:W-:Y:S01]  /*19320*/  IMAD.MOV.U32 R13, RZ, RZ, R5 ;  /* 0x000000ffff0d7224 */ /* 0x020fe200078e0005 */
[----:B------:R-:W-:Y:S01]  /*19330*/  MOV R11, RZ ;  /* 0x000000ff000b7202 */ /* 0x000fe20000000f00 */
[----:B------:R-:W-:Y:S02]  /*19340*/  IMAD.MOV.U32 R12, RZ, RZ, 0x1 ;  /* 0x00000001ff0c7424 */ /* 0x000fe400078e00ff */
[----:B------:R-:W-:-:S07]  /*19350*/  IMAD.MOV.U32 R15, RZ, RZ, -0x1 ;  /* 0xffffffffff0f7424 */ /* 0x000fce00078e00ff */
[----:B012---:R-:W-:Y:S05]  /*19360*/  WARPSYNC.COLLECTIVE R15, `(.L_x_1523) ;  /* 0x000000000f087348 */ /* 0x007fea0003c00000 */
[----:B------:R3:W4:Y:S02]  /*19370*/  SHFL.UP P6, R14, R13, R12, R11 ;  /* 0x0400000c0d0e7389 */ /* 0x00072400000c000b */
[----:B01234-:R-:W-:Y:S01]  /*19380*/  ENDCOLLECTIVE ;  /* 0x000000000000791b */ /* 0x01ffe20003800000 */
.L_x_1523:
[----:B------:R-:W-:Y:S05]  /*19390*/  BSYNC B0 ;  /* 0x0000000000007941 */ /* 0x000fea0003800000 */
.L_x_1522:
[----:B------:R-:W-:Y:S01]  /*193a0*/  SEL R14, R14, RZ, P1 ;  /* 0x000000ff0e0e7207 */ /* 0x000fe20000800000 */
[----:B------:R-:W-:Y:S02]  /*193b0*/  IMAD.MOV.U32 R12, RZ, RZ, 0x2 ;  /* 0x00000002ff0c7424 */ /* 0x000fe400078e00ff */
[----:B------:R-:W-:Y:S02]  /*193c0*/  IMAD.MOV.U32 R11, RZ, RZ, RZ ;  /* 0x000000ffff0b7224 */ /* 0x000fe400078e00ff */
[----:B------:R-:W-:Y:S02]  /*193d0*/  IMAD.IADD R13, R5, 0x1, R14 ;  /* 0x00000001050d7824 */ /* 0x000fe400078e020e */
[----:B------:R-:W-:-:S07]  /*193e0*/  IMAD.MOV.U32 R15, RZ, RZ, -0x1 ;  /* 0xffffffffff0f7424 */ /* 0x000fce00078e00ff */
[----:B------:R-:W-:Y:S05]  /*193f0*/  WARPSYNC.COLLECTIVE R15, `(.L_x_1524) ;  /* 0x000000000f087348 */ /* 0x000fea0003c00000 */
[----:B------:R0:W1:Y:S02]  /*19400*/  SHFL.UP P6, R14, R13, R12, R11 ;  /* 0x0400000c0d0e7389 */ /* 0x00006400000c000b */
[----:B01----:R-:W-:Y:S01]  /*19410*/  ENDCOLLECTIVE ;  /* 0x000000000000791b */ /* 0x003fe20003800000 */
.L_x_1524:
[----:B------:R-:W-:Y:S01]  /*19420*/  IMAD.MOV.U32 R12, RZ, RZ, 0x4 ;  /* 0x00000004ff0c7424 */ /* 0x000fe200078e00ff */
[----:B------:R-:W-:-:S05]  /*19430*/  SEL R2, R14, RZ, P2 ;  /* 0x000000ff0e027207 */ /* 0x000fca0001000000 */
[----:B------:R-:W-:-:S05]  /*19440*/  IMAD.IADD R2, R13, 0x1, R2 ;  /* 0x000000010d027824 */ /* 0x000fca00078e0202 */
[----:B------:R-:W-:-:S07]  /*19450*/  MOV R13, R2 ;  /* 0x00000002000d7202 */ /* 0x000fce0000000f00 */
[----:B------:R-:W-:Y:S05]  /*19460*/  WARPSYNC.COLLECTIVE R15, `(.L_x_1525) ;  /* 0x000000000f087348 */ /* 0x000fea0003c00000 */
[----:B------:R0:W1:Y:S02]  /*19470*/  SHFL.UP P6, R14, R13, R12, R11 ;  /* 0x0400000c0d0e7389 */ /* 0x00006400000c000b */
[----:B01----:R-:W-:Y:S01]  /*19480*/  ENDCOLLECTIVE ;  /* 0x000000000000791b */ /* 0x003fe20003800000 */
.L_x_1525:
[----:B------:R-:W-:Y:S01]  /*19490*/  IMAD.MOV.U32 R12, RZ, RZ, 0x8 ;  /* 0x00000008ff0c7424 */ /* 0x000fe200078e00ff */
[----:B------:R-:W-:-:S05]  /*194a0*/  SEL R3, R14, RZ, P3 ;  /* 0x000000ff0e037207 */ /* 0x000fca0001800000 */
[----:B------:R-:W-:-:S04]  /*194b0*/  IMAD.IADD R3, R2, 0x1, R3 ;  /* 0x0000000102037824 */ /* 0x000fc800078e0203 */
[----:B------:R-:W-:-:S07]  /*194c0*/  IMAD.MOV.U32 R13, RZ, RZ, R3 ;  /* 0x000000ffff0d7224 */ /* 0x000fce00078e0003 */
[----:B------:R-:W-:Y:S05]  /*194d0*/  WARPSYNC.COLLECTIVE R15, `(.L_x_1526) ;  /* 0x000000000f087348 */ /* 0x000fea0003c00000 */
[----:B------:R0:W1:Y:S02]  /*194e0*/  SHFL.UP P6, R14, R13, R12, R11 ;  /* 0x0400000c0d0e7389 */ /* 0x00006400000c000b */
[----:B01----:R-:W-:Y:S01]  /*194f0*/  ENDCOLLECTIVE ;  /* 0x000000000000791b */ /* 0x003fe20003800000 */
.L_x_1526:
[----:B------:R-:W-:Y:S02]  /*19500*/  MOV R12, 0x10 ;  /* 0x00000010000c7802 */ /* 0x000fe40000000f00 */
[----:B------:R-:W-:-:S05]  /*19510*/  SEL R4, R14, RZ, P4 ;  /* 0x000000ff0e047207 */ /* 0x000fca0002000000 */
[----:B------:R-:W-:-:S04]  /*19520*/  IMAD.IADD R4, R3, 0x1, R4 ;  /* 0x0000000103047824 */ /* 0x000fc800078e0204 */
[----:B------:R-:W-:-:S07]  /*19530*/  IMAD.MOV.U32 R13, RZ, RZ, R4 ;  /* 0x000000ffff0d7224 */ /* 0x000fce00078e0004 */
[----:B------:R-:W-:Y:S05]  /*19540*/  WARPSYNC.COLLECTIVE R15, `(.L_x_1527) ;  /* 0x000000000f087348 */ /* 0x000fea0003c00000 */
[----:B------:R0:W1:Y:S02]  /*19550*/  SHFL.UP P6, R14, R13, R12, R11 ;  /* 0x0400000c0d0e7389 */ /* 0x00006400000c000b */
[----:B01----:R-:W-:Y:S01]  /*19560*/  ENDCOLLECTIVE ;  /* 0x000000000000791b */ /* 0x003fe20003800000 */
.L_x_1527:
        /* <DEDUP_REMOVED lines=8> */
.L_x_1528:
[----:B------:R-:W-:Y:S05]  /*195f0*/  BRA `(.L_x_1529) ;  /* 0xffffffc400547947 */ /* 0x000fea000383ffff */
.L_x_1428:
[----:B------:R-:W-:Y:S01]  /*19600*/  BSSY B0, `(.L_x_1530) ;  /* 0x0000006000007945 */ /* 0x000fe20003800000 */
[----:B------:R-:W-:Y:S01]  /*19610*/  PLOP3.LUT P6, PT, P6, PT, PT, 0x8, 0x0 ;  /* 0x000000000000781c */ /* 0x000fe200037ce170 */
[----:B------:R-:W-:-:S12]  /*19620*/  IMAD.MOV.U32 R15, RZ, RZ, -0x1 ;  /* 0xffffffffff0f7424 */ /* 0x000fd800078e00ff */
[----:B01----:R-:W-:Y:S05]  /*19630*/  WARPSYNC.COLLECTIVE R15, `(.L_x_1531) ;  /* 0x000000000f087348 */ /* 0x003fea0003c00000 */
[----:B------:R-:W-:Y:S01]  /*19640*/  VOTE.ANY R14, PT, P6 ;  /* 0x00000000000e7806 */ /* 0x000fe200030e0100 */
[----:B01----:R-:W-:Y:S06]  /*19650*/  ENDCOLLECTIVE ;  /* 0x000000000000791b */ /* 0x003fec0003800000 */
.L_x_1531:
[----:B------:R-:W-:Y:S05]  /*19660*/  BSYNC B0 ;  /* 0x0000000000007941 */ /* 0x000fea0003800000 */
.L_x_1530:
[----:B------:R-:W-:Y:S01]  /*19670*/  IMAD.MOV.U32 R2, RZ, RZ, R14 ;  /* 0x000000ffff027224 */ /* 0x000fe200078e000e */
[----:B------:R-:W-:Y:S01]  /*19680*/  MOV R13, R5 ;  /* 0x00000005000d7202 */ /* 0x000fe20000000f00 */
[----:B------:R-:W-:Y:S02]  /*19690*/  IMAD.MOV.U32 R11, RZ, RZ, 0x1f ;  /* 0x0000001fff0b7424 */ /* 0x000fe400078e00ff */
[----:B------:R-:W0:Y:S01]  /*196a0*/  POPC R4, R2 ;  /* 0x0000000200047309 */ /* 0x000e220000000000 */
[----:B------:R-:W-:Y:S02]  /*196b0*/  IMAD.MOV.U32 R15, RZ, RZ, -0x1 ;  /* 0xffffffffff0f7424 */ /* 0x000fe400078e00ff */
[----:B0-----:R-:W-:-:S07]  /*196c0*/  IMAD.MOV.U32 R12, RZ, RZ, R4 ;  /* 0x000000ffff0c7224 */ /* 0x001fce00078e0004 */
[----:B------:R-:W-:Y:S05]  /*196d0*/  WARPSYNC.COLLECTIVE R15, `(.L_x_1532) ;  /* 0x000000000f087348 */ /* 0x000fea0003c00000 */
[----:B------:R0:W1:Y:S02]  /*196e0*/  SHFL.IDX P6, R14, R13, R12, R11 ;  /* 0x0000000c0d0e7389 */ /* 0x00006400000c000b */
[----:B01----:R-:W-:Y:S01]  /*196f0*/  ENDCOLLECTIVE ;  /* 0x000000000000791b */ /* 0x003fe20003800000 */
.L_x_1532:
[----:B------:R-:W-:Y:S01]  /*19700*/  IMAD.MOV.U32 R5, RZ, RZ, R14 ;  /* 0x000000ffff057224 */ /* 0x000fe200078e000e */
[----:B------:R-:W-:Y:S06]  /*19710*/  BRA `(.L_x_1533) ;  /* 0xffffffc400447947 */ /* 0x000fec000383ffff */
.L_x_1430:
[----:B------:R-:W-:Y:S01]  /*19720*/  BSSY B0, `(.L_x_1534) ;  /* 0x0000007000007945 */ /* 0x000fe20003800000 */
[----:B------:R-:W-:Y:S01]  /*19730*/  IMAD.MOV.U32 R13, RZ, RZ, R6 ;  /* 0x000000ffff0d7224 */ /* 0x000fe200078e0006 */
[----:B------:R-:W-:Y:S01]  /*19740*/  MOV R15, 0xffffffff ;  /* 0xffffffff000f7802 */ /* 0x000fe20000000f00 */
[----:B------:R-:W-:-:S07]  /*19750*/  IMAD.MOV.U32 R11, RZ, RZ, 0x1f ;  /* 0x0000001fff0b7424 */ /* 0x000fce00078e00ff */
[----:B0123--:R-:W-:Y:S05]  /*19760*/  WARPSYNC.COLLECTIVE R15, `(.L_x_1535) ;  /* 0x000000000f087348 */ /* 0x00ffea0003c00000 */
[----:B------:R4:W0:Y:S02]  /*19770*/  SHFL.IDX P6, R14, R13, R12, R11 ;  /* 0x0000000c0d0e7389 */ /* 0x00082400000c000b */
[----:B01234-:R-:W-:Y:S01]  /*19780*/  ENDCOLLECTIVE ;  /* 0x000000000000791b */ /* 0x01ffe20003800000 */
.L_x_1535:
[----:B------:R-:W-:Y:S05]  /*19790*/  BSYNC B0 ;  /* 0x0000000000007941 */ /* 0x000fea0003800000 */
.L_x_1534:
[----:B------:R-:W-:Y:S05]  /*197a0*/  BRA `(.L_x_1429) ;  /* 0xffffffc4003c7947 */ /* 0x000fea000383ffff */
.L_x_1434:
[----:B-1----:R1:W2:Y:S02]  /*197b0*/  SYNCS.PHASECHK.TRANS64.TRYWAIT P0, [R4+URZ+0x30820], R0 ;  /* 0x03082000040075a7 */ /* 0x0022a4000800017f */
[----:B--2---:R-:W-:Y:S05]  /*197c0*/  @!P0 NANOSLEEP.SYNCS 0x989680 ;  /* 0x009896800000895d */ /* 0x004fea0003900000 */
[----:B------:R-:W2:Y:S02]  /*197d0*/  @!P0 SYNCS.PHASECHK.TRANS64 P0, [R4+URZ+0x30820], R0 ;  /* 0x03082000040085a7 */ /* 0x000ea4000800007f */
[----:B--2---:R-:W-:Y:S05]  /*197e0*/  @!P0 BRA `(.L_x_1434) ;  /* 0xfffffffc00f08947 */ /* 0x004fea000383ffff */
[----:B------:R-:W-:Y:S05]  /*197f0*/  BRA `(.L_x_1536) ;  /* 0xffffffc800b47947 */ /* 0x000fea000383ffff */
.L_x_1435:
[----:B------:R-:W2:Y:S01]  /*19800*/  S2R R2, SR_TID.X ;  /* 0x0000000000027919 */ /* 0x000ea20000002100 */
[----:B------:R-:W-:Y:S01]  /*19810*/  BSSY B0, `(.L_x_1537) ;  /* 0x000000a000007945 */ /* 0x000fe20003800000 */
[----:B------:R-:W-:Y:S02]  /*19820*/  IMAD.MOV.U32 R12, RZ, RZ, RZ ;  /* 0x000000ffff0c7224 */ /* 0x000fe400078e00ff */
[----:B------:R-:W-:Y:S02]  /*19830*/  IMAD.MOV.U32 R11, RZ, RZ, 0x1f ;  /* 0x0000001fff0b7424 */ /* 0x000fe400078e00ff */
[----:B------:R-:W-:Y:S01]  /*19840*/  IMAD.MOV.U32 R15, RZ, RZ, -0x1 ;  /* 0xffffffffff0f7424 */ /* 0x000fe200078e00ff */
[----:B--2---:R-:W-:-:S04]  /*19850*/  SHF.R.U32.HI R2, RZ, 0x5, R2 ;  /* 0x00000005ff027819 */ /* 0x004fc80000011602 */
[----:B------:R-:W-:-:S05]  /*19860*/  LOP3.LUT R2, R2, 0x3, RZ, 0xc0, !PT ;  /* 0x0000000302027812 */ /* 0x000fca00078ec0ff */
[----:B------:R-:W-:-:S07]  /*19870*/  IMAD.MOV.U32 R13, RZ, RZ, R2 ;  /* 0x000000ffff0d7224 */ /* 0x000fce00078e0002 */
[----:B01-3--:R-:W-:Y:S05]  /*19880*/  WARPSYNC.COLLECTIVE R15, `(.L_x_1538) ;  /* 0x000000000f087348 */ /* 0x00bfea0003c00000 */
[----:B------:R2:W4:Y:S02]  /*19890*/  SHFL.IDX P6, R14, R13, R12, R11 ;  /* 0x0000000c0d0e7389 */ /* 0x00052400000c000b */
[----:B01234-:R-:W-:Y:S01]  /*198a0*/  ENDCOLLECTIVE ;  /* 0x000000000000791b */ /* 0x01ffe20003800000 */
.L_x_1538:
[----:B------:R-:W-:Y:S05]  /*198b0*/  BSYNC B0 ;  /* 0x0000000000007941 */ /* 0x000fea0003800000 */
.L_x_1537:
[----:B------:R-:W-:Y:S05]  /*198c0*/  BRA `(.L_x_1539) ;  /* 0xffffffc8009c7947 */ /* 0x000fea000383ffff */
.L_x_1438:
[----:B------:R-:W-:Y:S01]  /*198d0*/  BSSY B1, `(.L_x_1540) ;  /* 0x0000006000017945 */ /* 0x000fe20003800000 */
[----:B------:R-:W-:-:S07]  /*198e0*/  IMAD.MOV.U32 R15, RZ, RZ, -0x1 ;  /* 0xffffffffff0f7424 */ /* 0x000fce00078e00ff */
[----:B01-3--:R-:W-:Y:S05]  /*198f0*/  WARPSYNC.COLLECTIVE R15, `(.L_x_1541) ;  /* 0x000000000f0c7348 */ /* 0x00bfea0003c00000 */
[----:B------:R-:W-:Y:S02]  /*19900*/  ELECT P6, UR62, PT ;  /* 0x00000000003e782f */ /* 0x000fe400038c0000 */
[----:B------:R-:W-:Y:S01]  /*19910*/  MOV R14, UR62 ;  /* 0x0000003e000e7c02 */ /* 0x000fe20008000f00 */
[----:B01-3--:R-:W-:Y:S10]  /*19920*/  ENDCOLLECTIVE ;  /* 0x000000000000791b */ /* 0x00bff40003800000 */
.L_x_1541:
[----:B------:R-:W-:Y:S05]  /*19930*/  BSYNC B1 ;  /* 0x0000000000017941 */ /* 0x000fea0003800000 */
.L_x_1540:
[----:B------:R-:W-:Y:S05]  /*19940*/  BRA `(.L_x_1542) ;  /* 0xffffffc800947947 */ /* 0x000fea000383ffff */
.L_x_1440:
[----:B-1----:R1:W2:Y:S02]  /*19950*/  SYNCS.PHASECHK.TRANS64.TRYWAIT P1, [R5+URZ+0x30840], R0 ;  /* 0x03084000050075a7 */ /* 0x0022a4000802017f */
[----:B--2---:R-:W-:Y:S05]  /*19960*/  @!P1 NANOSLEEP.SYNCS 0x989680 ;  /* 0x009896800000995d */ /* 0x004fea0003900000 */
[----:B------:R-:W2:Y:S02]  /*19970*/  @!P1 SYNCS.PHASECHK.TRANS64 P1, [R5+URZ+0x30840], R0 ;  /* 0x03084000050095a7 */ /* 0x000ea4000802007f */
[----:B--2---:R-:W-:Y:S05]  /*19980*/  @!P1 BRA `(.L_x_1440) ;  /* 0xfffffffc00f09947 */ /* 0x004fea000383ffff */
[----:B------:R-:W-:Y:S05]  /*19990*/  BRA `(.L_x_1543) ;  /* 0xffffffc800bc7947 */ /* 0x000fea000383ffff */
.L_x_1442:
[----:B--2---:R2:W4:Y:S02]  /*199a0*/  SYNCS.PHASECHK.TRANS64.TRYWAIT P1, [R25+URZ+0x30840], R2 ;  /* 0x03084002190075a7 */ /* 0x004524000802017f */
[----:B----4-:R-:W-:Y:S05]  /*199b0*/  @!P1 NANOSLEEP.SYNCS 0x989680 ;  /* 0x009896800000995d */ /* 0x010fea0003900000 */
[----:B------:R-:W4:Y:S02]  /*199c0*/  @!P1 SYNCS.PHASECHK.TRANS64 P1, [R25+URZ+0x30840], R2 ;  /* 0x03084002190095a7 */ /* 0x000f24000802007f */
[----:B----4-:R-:W-:Y:S05]  /*199d0*/  @!P1 BRA `(.L_x_1442) ;  /* 0xfffffffc00f09947 */ /* 0x010fea000383ffff */
[----:B------:R-:W-:Y:S05]  /*199e0*/  BRA `(.L_x_1544) ;  /* 0xffffffc800c87947 */ /* 0x000fea000383ffff */
.L_x_1444:
[----:B----4-:R4:W0:Y:S02]  /*199f0*/  SYNCS.PHASECHK.TRANS64.TRYWAIT P1, [R5+URZ+0x30860], R0 ;  /* 0x03086000050075a7 */ /* 0x010824000802017f */
[----:B0-----:R-:W-:Y:S05]  /*19a00*/  @!P1 NANOSLEEP.SYNCS 0x989680 ;  /* 0x009896800000995d */ /* 0x001fea0003900000 */
[----:B------:R-:W0:Y:S02]  /*19a10*/  @!P1 SYNCS.PHASECHK.TRANS64 P1, [R5+URZ+0x30860], R0 ;  /* 0x03086000050095a7 */ /* 0x000e24000802007f */
[----:B0-----:R-:W-:Y:S05]  /*19a20*/  @!P1 BRA `(.L_x_1444) ;  /* 0xfffffffc00f09947 */ /* 0x001fea000383ffff */
[----:B------:R-:W-:Y:S05]  /*19a30*/  BRA `(.L_x_1545) ;  /* 0xffffffc800c47947 */ /* 0x000fea000383ffff */
.L_x_1546:
        /* <DEDUP_REMOVED lines=12> */
.L_x_3298:


//--------------------- .text._ZN7cutlass13device_kernelIN5flash11enable_sm90INS1_16FlashAttnFwdSm90INS1_25CollectiveMainloopFwdSm90ILi2EN4cute5tupleIJNS5_1CILi1EEES8_S8_EEENS6_IJNS7_ILi128EEENS7_ILi64EEENS7_ILi256EEEEEELi256ENS_6half_tEfNS_4arch4Sm90ELb0ELb1ELb1ELb1ELb1ELb1ELb0ELb1ELb1ELb1ELb0ELb0EEENS1_21CollectiveEpilogueFwdINS6_IJSA_SC_SB_EEES9_SE_SG_Li256ELb1ELb1ELb0ELb0EEENS1_36VarlenDynamicPersistentTileSchedulerILi128ELi64ELi256ELi128ELb0ELb1ELb1ELb1ELb0ELb1EEEEEEEEEvNT_6ParamsE --------------------------
	.section	.text._ZN7cutlass13device_kernelIN5flash11enable_sm90INS1_16FlashAttnFwdSm90INS1_25CollectiveMainloopFwdSm90ILi2EN4cute5tupleIJNS5_1CILi1EEES8_S8_EEENS6_IJNS7_ILi128EEENS7_ILi64EEENS7_ILi256EEEEEELi256ENS_6half_tEfNS_4arch4Sm90ELb0ELb1ELb1ELb1ELb1ELb1ELb0ELb1ELb1ELb1ELb0ELb0EEENS1_21CollectiveEpilogueFwdINS6_IJSA_SC_SB_EEES9_SE_SG_Li256ELb1ELb1ELb0ELb0EEENS1_36VarlenDynamicPersistentTileSchedulerILi128ELi64ELi256ELi128ELb0ELb1ELb1ELb1ELb0ELb1EEEEEEEEEvNT_6ParamsE,"ax",@progbits
	.align	128
.text._ZN7cutlass13device_kernelIN5flash11enable_sm90INS1_16FlashAttnFwdSm90INS1_25CollectiveMainloopFwdSm90ILi2EN4cute5tupleIJNS5_1CILi1EEES8_S8_EEENS6_IJNS7_ILi128EEENS7_ILi64EEENS7_ILi256EEEEEELi256ENS_6half_tEfNS_4arch4Sm90ELb0ELb1ELb1ELb1ELb1ELb1ELb0ELb1ELb1ELb1ELb0ELb0EEENS1_21CollectiveEpilogueFwdINS6_IJSA_SC_SB_EEES9_SE_SG_Li256ELb1ELb1ELb0ELb0EEENS1_36VarlenDynamicPersistentTileSchedulerILi128ELi64ELi256ELi128ELb0ELb1ELb1ELb1ELb0ELb1EEEEEEEEEvNT_6ParamsE:
        .type           _ZN7cutlass13device_kernelIN5flash11enable_sm90INS1_16FlashAttnFwdSm90INS1_25CollectiveMainloopFwdSm90ILi2EN4cute5tupleIJNS5_1CILi1EEES8_S8_EEENS6_IJNS7_ILi128EEENS7_ILi64EEENS7_ILi256EEEEEELi256ENS_6half_tEfNS_4arch4Sm90ELb0ELb1ELb1ELb1ELb1ELb1ELb0ELb1ELb1ELb1ELb0ELb0EEENS1_21CollectiveEpilogueFwdINS6_IJSA_SC_SB_EEES9_SE_SG_Li256ELb1ELb1ELb0ELb0EEENS1_36VarlenDynamicPersistentTileSchedulerILi128ELi64ELi256ELi128ELb0ELb1ELb1ELb1ELb0ELb1EEEEEEEEEvNT_6ParamsE,@function
        .size           _ZN7cutlass13device_kernelIN5flash11enable_sm90INS1_16FlashAttnFwdSm90INS1_25CollectiveMainloopFwdSm90ILi2EN4cute5tupleIJNS5_1CILi1EEES8_S8_EEENS6_IJNS7_ILi128EEENS7_ILi64EEENS7_ILi256EEEEEELi256ENS_6half_tEfNS_4arch4Sm90ELb0ELb1ELb1ELb1ELb1ELb1ELb0ELb1ELb1ELb1ELb0ELb0EEENS1_21CollectiveEpilogueFwdINS6_IJSA_SC_SB_EEES9_SE_SG_Li256ELb1ELb1ELb0ELb0EEENS1_36VarlenDynamicPersistentTileSchedulerILi128ELi64ELi256ELi128ELb0ELb1ELb1ELb1ELb0ELb1EEEEEEEEEvNT_6ParamsE,(.L_x_3299 - _ZN7cutlass13device_kernelIN5flash11enable_sm90INS1_16FlashAttnFwdSm90INS1_25CollectiveMainloopFwdSm90ILi2EN4cute5tupleIJNS5_1CILi1EEES8_S8_EEENS6_IJNS7_ILi128EEENS7_ILi64EEENS7_ILi256EEEEEELi256ENS_6half_tEfNS_4arch4Sm90ELb0ELb1ELb1ELb1ELb1ELb1ELb0ELb1ELb1ELb1ELb0ELb0EEENS1_21CollectiveEpilogueFwdINS6_IJSA_SC_SB_EEES9_SE_SG_Li256ELb1ELb1ELb0ELb0EEENS1_36VarlenDynamicPersistentTileSchedulerILi128ELi64ELi256ELi128ELb0ELb1ELb1ELb1ELb0ELb1EEEEEEEEEvNT_6ParamsE)
        .other          _ZN7cutlass13device_kernelIN5flash11enable_sm90INS1_16FlashAttnFwdSm90INS1_25CollectiveMainloopFwdSm90ILi2EN4cute5tupleIJNS5_1CILi1EEES8_S8_EEENS6_IJNS7_ILi128EEENS7_ILi64EEENS7_ILi256EEEEEELi256ENS_6half_tEfNS_4arch4Sm90ELb0ELb1ELb1ELb1ELb1ELb1ELb0ELb1ELb1ELb1ELb0ELb0EEENS1_21CollectiveEpilogueFwdINS6_IJSA_SC_SB_EEES9_SE_SG_Li256ELb1ELb1ELb0ELb0EEENS1_36VarlenDynamicPersistentTileSchedulerILi128ELi64ELi256ELi128ELb0ELb1ELb1ELb1ELb0ELb1EEEEEEEEEvNT_6ParamsE,@"STO_CUDA_ENTRY STV_DEFAULT"
_ZN7cutlass13device_kernelIN5flash11enable_sm90INS1_16FlashAttnFwdSm90INS1_25CollectiveMainloopFwdSm90ILi2EN4cute5tupleIJNS5_1CILi1EEES8_S8_EEENS6_IJNS7_ILi128EEENS7_ILi64EEENS7_ILi256EEEEEELi256ENS_6half_tEfNS_4arch4Sm90ELb0ELb1ELb1ELb1ELb1ELb1ELb0ELb1ELb1ELb1ELb0ELb0EEENS1_21CollectiveEpilogueFwdINS6_IJSA_SC_SB_EEES9_SE_SG_Li256ELb1ELb1ELb0ELb0EEENS1_36VarlenDynamicPersistentTileSchedulerILi128ELi64ELi256ELi128ELb0ELb1ELb1ELb1ELb0ELb1EEEEEEEEEvNT_6ParamsE:
[----:B------:R-:W0:Y:S02]  /*0000*/  LDC R1, c[0x0][0x28] ;  /* 0x00000a00ff017b82 */ /* 0x000e240000000800 */
[----:B0-----:R-:W-:Y:S01]  /*0010*/  VIADD R1, R1, 0xffffff28 ;  /* 0xffffff2801017836 */ /* 0x001fe20000000000 */
[----:B------:R-:W0:Y:S01]  /*0020*/  S2R R0, SR_TID.X ;  /* 0x0000000000007919 */ /* 0x000e220000002100 */
[----:B------:R-:W-:Y:S01]  /*0030*/  ELECT P0, URZ, PT ;  /* 0x00000000003f782f */ /* 0x000fe20003800000 */
[----:B------:R-:W-:Y:S01]  /*0040*/  BSSY B0, `(.L_x_1547) ;  /* 0x000000d000007945 */ /* 0x000fe20003800000 */
[----:B0-----:R-:W-:-:S05]  /*0050*/  SHF.R.U32.HI R2, RZ, 0x5, R0 ;  /* 0x00000005ff027819 */ /* 0x001fca0000011600 */
[----:B------:R-:W0:Y:S02]  /*0060*/  SHFL.IDX PT, R3, R2, RZ, 0x1f ;  /* 0x00001fff02037589 */ /* 0x000e2400000e0000 */
[----:B0-----:R-:W-:-:S13]  /*0070*/  ISETP.EQ.AND P0, PT, R3, RZ, P0 ;  /* 0x000000ff0300720c */ /* 0x001fda0000702270 */
        /* <DEDUP_REMOVED lines=9> */
.L_x_1548:
[----:B------:R-:W-:Y:S05]  /*0110*/  BSYNC B0 ;  /* 0x0000000000007941 */ /* 0x000fea0003800000 */
.L_x_1547:
[----:B------:R-:W-:Y:S01]  /*0120*/  VOTEU.ANY UP0, P0 ;  /* 0x00000000003f7886 */ /* 0x000fe20000000100 */
[----:B------:R-:W0:Y:S01]  /*0130*/  SHFL.IDX PT, R3, R2, RZ, 0x1f ;  /* 0x00001fff02037589 */ /* 0x000e2200000e0000 */
[----:B------:R-:W-:Y:S01]  /*0140*/  UMOV UR4, 0x80 ;  /* 0x0000008000047882 */ /* 0x000fe20000000000 */
[----:B------:R-:W-:Y:S01]  /*0150*/  UMOV UR7, 0x100 ;  /* 0x0000010000077882 */ /* 0x000fe20000000000 */
[----:B------:R-:W-:Y:S01]  /*0160*/  VOTEU.ANY UP1, P0 ;  /* 0x00000000003f7886 */ /* 0x000fe20000020100 */
[----:B------:R-:W1:Y:S01]  /*0170*/  @UP0 S2UR UR8, SR_CgaCtaId ;  /* 0x00000000000809c3 */ /* 0x000e620000008800 */
[----:B------:R-:W-:Y:S01]  /*0180*/  @UP0 UMOV UR6, 0x400 ;  /* 0x0000040000060882 */ /* 0x000fe20000000000 */
[----:B------:R-:W-:-:S04]  /*0190*/  @UP0 UIADD3 UR4, -UR4, 0x100000, URZ ;  /* 0x0010000004040890 */ /* 0x000fc8000fffe13f */
[----:B------:R-:W-:Y:S02]  /*01a0*/  @UP0 USHF.L.U32 UR5, UR4, 0xb, URZ ;  /* 0x0000000b04050899 */ /* 0x000fe4000800063f */
[----:B------:R-:W-:Y:S01]  /*01b0*/  @UP0 USHF.L.U32 UR4, UR4, 0x1, URZ ;  /* 0x0000000104040899 */ /* 0x000fe2000800063f */
[----:B0-----:R-:W-:Y:S02]  /*01c0*/  ISETP.NE.AND P1, PT, R3, RZ, PT ;  /* 0x000000ff0300720c */ /* 0x001fe40003f25270 */
[----:B------:R-:W-:Y:S01]  /*01d0*/  SHF.R.U32.HI R3, RZ, 0x7, R0 ;  /* 0x00000007ff037819 */ /* 0x000fe20000011600 */
[----:B-1----:R-:W-:Y:S02]  /*01e0*/  @UP0 ULEA UR8, UR8, UR6, 0x18 ;  /* 0x0000000608080291 */ /* 0x002fe4000f8ec03f */
[----:B------:R-:W-:-:S04]  /*01f0*/  @UP0 UIADD3 UR6, -UR7, 0x100000, URZ ;  /* 0x0010000007060890 */ /* 0x000fc8000fffe13f */
[----:B------:R-:W-:Y:S02]  /*0200*/  @UP0 USHF.L.U32 UR7, UR6, 0xb, URZ ;  /* 0x0000000b06070899 */ /* 0x000fe4000800063f */
[----:B------:R-:W-:Y:S01]  /*0210*/  @UP0 USHF.L.U32 UR6, UR6, 0x1, URZ ;  /* 0x0000000106060899 */ /* 0x000fe2000800063f */
[----:B------:R-:W-:Y:S01]  /*0220*/  VOTEU.ANY UP0, P0 ;  /* 0x00000000003f7886 */ /* 0x000fe20000000100 */
[----:B------:R-:W0:Y:S04]  /*0230*/  SHFL.IDX PT, R3, R3, RZ, 0x1f ;  /* 0x00001fff03037589 */ /* 0x000e2800000e0000 */
[----:B------:R-:W1:Y:S02]  /*0240*/  FENCE.VIEW.ASYNC.S ;  /* 0x00000000000073c6 */ /* 0x000e640000000000 */
[----:B-1----:R1:W2:Y:S04]  /*0250*/  @UP0 SYNCS.EXCH.64 URZ, [UR8+0x30800], UR4 ;  /* 0x03080004083f05b2 */ /* 0x0022a80008000100 */
[----:B------:R1:W3:Y:S01]  /*0260*/  @UP1 SYNCS.EXCH.64 URZ, [UR8+0x30820], UR6 ;  /* 0x03082006083f15b2 */ /* 0x0002e20008000100 */
[----:B------:R-:W-:Y:S05]  /*0270*/  @P1 BRA `(.L_x_1549) ;  /* 0x0000000000481947 */ /* 0x000fea0003800000 */
[----:B-1----:R-:W1:Y:S01]  /*0280*/  S2UR UR5, SR_CgaCtaId ;  /* 0x00000000000579c3 */ /* 0x002e620000008800 */
[----:B------:R-:W-:Y:S01]  /*0290*/  UMOV UR4, 0x400 ;  /* 0x0000040000047882 */ /* 0x000fe20000000000 */
[----:B------:R-:W-:Y:S01]  /*02a0*/  UMOV UR6, 0x80 ;  /* 0x0000008000067882 */ /* 0x000fe20000000000 */
[----:B------:R-:W-:Y:S01]  /*02b0*/  UMOV UR7, 0x100 ;  /* 0x0000010000077882 */ /* 0x000fe20000000000 */
[----:B------:R-:W-:Y:S01]  /*02c0*/  ELECT P0, URZ, PT ;  /* 0x00000000003f782f */ /* 0x000fe20003800000 */
[----:B-1----:R-:W-:Y:S02]  /*02d0*/  ULEA UR8, UR5, UR4, 0x18 ;  /* 0x0000000405087291 */ /* 0x002fe4000f8ec03f */
[----:B------:R-:W-:-:S04]  /*02e0*/  UIADD3 UR4, -UR6, 0x100000, URZ ;  /* 0x0010000006047890 */ /* 0x000fc8000fffe13f */
[----:B------:R-:W-:Y:S02]  /*02f0*/  USHF.L.U32 UR5, UR4, 0xb, URZ ;  /* 0x0000000b04057899 */ /* 0x000fe4000800063f */
[----:B------:R-:W-:Y:S02]  /*0300*/  USHF.L.U32 UR4, UR4, 0x1, URZ ;  /* 0x0000000104047899 */ /* 0x000fe4000800063f */
[----:B------:R-:W-:-:S04]  /*0310*/  UIADD3 UR6, -UR7, 0x100000, URZ ;  /* 0x0010000007067890 */ /* 0x000fc8000fffe13f */
[----:B------:R-:W-:Y:S02]  /*0320*/  USHF.L.U32 UR7, UR6, 0xb, URZ ;  /* 0x0000000b06077899 */ /* 0x000fe4000800063f */
[----:B------:R-:W-:Y:S01]  /*0330*/  USHF.L.U32 UR6, UR6, 0x1, URZ ;  /* 0x0000000106067899 */ /* 0x000fe2000800063f */
[----:B------:R-:W1:Y:S03]  /*0340*/  FENCE.VIEW.ASYNC.S ;  /* 0x00000000000073c6 */ /* 0x000e660000000000 */
[----:B-1----:R4:W1:Y:S08]  /*0350*/  SYNCS.EXCH.64 URZ, [UR8+0x30830], UR4 ;  /* 0x03083004083f75b2 */ /* 0x0028700008000100 */
[----:B------:R4:W0:Y:S01]  /*0360*/  SYNCS.EXCH.64 URZ, [UR8+0x30840], UR6 ;  /* 0x03084006083f75b2 */ /* 0x0008220008000100 */
[----:B------:R4:W0:Y:S01]  /*0370*/  SYNCS.EXCH.64 URZ, [UR8+0x30838], UR4 ;  /* 0x03083804083f75b2 */ /* 0x0008220008000100 */
[----:B------:R4:W0:Y:S02]  /*0380*/  SYNCS.EXCH.64 URZ, [UR8+0x30848], UR6 ;  /* 0x03084806083f75b2 */ /* 0x0008240008000100 */
[----:B----4-:R-:W-:Y:S01]  /*0390*/  NOP ;  /* 0x0000000000007918 */ /* 0x010fe20000000000 */
.L_x_1549:
[----:B------:R-:W4:Y:S01]  /*03a0*/  SHFL.IDX PT, R4, R2, RZ, 0x1f ;  /* 0x00001fff02047589 */ /* 0x000f2200000e0000 */
[----:B------:R-:W-:Y:S01]  /*03b0*/  NOP ;  /* 0x0000000000007918 */ /* 0x000fe20000000000 */
[----:B----4-:R-:W-:-:S13]  /*03c0*/  ISETP.NE.AND P0, PT, R4, RZ, PT ;  /* 0x000000ff0400720c */ /* 0x010fda0003f05270 */
        /* <DEDUP_REMOVED lines=19> */
.L_x_1550:
[----:B------:R-:W4:Y:S01]  /*0500*/  SHFL.IDX PT, R4, R2, RZ, 0x1f ;  /* 0x00001fff02047589 */ /* 0x000f2200000e0000 */
[----:B------:R-:W-:Y:S01]  /*0510*/  NOP ;  /* 0x0000000000007918 */ /* 0x000fe20000000000 */
[----:B----4-:R-:W-:-:S13]  /*0520*/  ISETP.NE.AND P0, PT, R4, RZ, PT ;  /* 0x000000ff0400720c */ /* 0x010fda0003f05270 */
[----:B------:R-:W-:Y:S05]  /*0530*/  @P0 BRA `(.L_x_1551) ;  /* 0x0000000000380947 */ /* 0x000fea0003800000 */
[----:B-1----:R-:W1:Y:S01]  /*0540*/  S2UR UR5, SR_CgaCtaId ;  /* 0x00000000000579c3 */ /* 0x002e620000008800 */
[----:B------:R-:W-:Y:S01]  /*0550*/  UMOV UR4, 0x400 ;  /* 0x0000040000047882 */ /* 0x000fe20000000000 */
[----:B------:R-:W-:Y:S01]  /*0560*/  UMOV UR7, 0x80 ;  /* 0x0000008000077882 */ /* 0x000fe20000000000 */
[----:B------:R-:W-:Y:S01]  /*0570*/  ELECT P0, URZ, PT ;  /* 0x00000000003f782f */ /* 0x000fe20003800000 */
[----:B-1----:R-:W-:Y:S02]  /*0580*/  ULEA UR6, UR5, UR4, 0x18 ;  /* 0x0000000405067291 */ /* 0x002fe4000f8ec03f */
[----:B------:R-:W-:-:S04]  /*0590*/  UIADD3 UR4, -UR7, 0x100000, URZ ;  /* 0x0010000007047890 */ /* 0x000fc8000fffe13f */
[----:B------:R-:W-:Y:S02]  /*05a0*/  USHF.L.U32 UR5, UR4, 0xb, URZ ;  /* 0x0000000b04057899 */ /* 0x000fe4000800063f */
[----:B------:R-:W-:Y:S01]  /*05b0*/  USHF.L.U32 UR4, UR4, 0x1, URZ ;  /* 0x0000000104047899 */ /* 0x000fe2000800063f */
[----:B------:R-:W1:Y:S11]  /*05c0*/  FENCE.VIEW.ASYNC.S ;  /* 0x00000000000073c6 */ /* 0x000e760000000000 */
[----:B-1----:R4:W1:Y:S01]  /*05d0*/  SYNCS.EXCH.64 URZ, [UR6+0x30870], UR4 ;  /* 0x03087004063f75b2 */ /* 0x0028620008000100 */
[----:B------:R4:W0:Y:S01]  /*05e0*/  SYNCS.EXCH.64 URZ, [UR6+0x30880], UR4 ;  /* 0x03088004063f75b2 */ /* 0x0008220008000100 */
[----:B------:R4:W0:Y:S01]  /*05f0*/  SYNCS.EXCH.64 URZ, [UR6+0x30878], UR4 ;  /* 0x03087804063f75b2 */ /* 0x0008220008000100 */
[----:B------:R4:W0:Y:S02]  /*0600*/  SYNCS.EXCH.64 URZ, [UR6+0x30888], UR4 ;  /* 0x03088804063f75b2 */ /* 0x0008240008000100 */
[----:B----4-:R-:W-:Y:S01]  /*0610*/  NOP ;  /* 0x0000000000007918 */ /* 0x010fe20000000000 */
.L_x_1551:
        /* <DEDUP_REMOVED lines=22> */
.L_x_1552:
        /* <DEDUP_REMOVED lines=22> */
.L_x_1553:
[----:B0-----:R-:W-:Y:S01]  /*08e0*/  ISETP.NE.AND P0, PT, R3, RZ, PT ;  /* 0x000000ff0300720c */ /* 0x001fe20003f05270 */
[----:B------:R-:W-:Y:S01]  /*08f0*/  IMAD.MOV.U32 R3, RZ, RZ, 0x1 ;  /* 0x00000001ff037424 */ /* 0x000fe200078e00ff */
[----:B------:R-:W-:Y:S01]  /*0900*/  NOP ;  /* 0x0000000000007918 */ /* 0x000fe20000000000 */
[----:B------:R-:W-:Y:S01]  /*0910*/  ULDC.64 UR60, c[0x0][0x208] ;  /* 0x00008200003c7ab9 */ /* 0x000fe20000000a00 */
[----:B------:R-:W-:Y:S02]  /*0920*/  BSSY B9, `(.L_x_1554) ;  /* 0x0002915000097945 */ /* 0x000fe40003800000 */
[----:B------:R-:W-:-:S05]  /*0930*/  SEL R3, R3, 0x2, !P0 ;  /* 0x0000000203037807 */ /* 0x000fca0004000000 */
[----:B------:R0:W-:Y:S01]  /*0940*/  STL [R1+0x20], R3 ;  /* 0x0000200301007387 */ /* 0x0001e20000100800 */
[----:B-123--:R-:W-:Y:S06]  /*0950*/  BAR.SYNC.DEFER_BLOCKING 0x0 ;  /* 0x0000000000007b1d */ /* 0x00efec0000010000 */
[----:B------:R-:W-:Y:S05]  /*0960*/  @!P0 BRA `(.L_x_1555) ;  /* 0x0000021400d88947 */ /* 0x000fea0003800000 */
.L_x_1556:
[----:B------:R-:W-:-:S08]  /*0970*/  NOP ;  /* 0x0000000000007918 */ /* 0x000fd00000000000 */
[----:B------:R-:W1:Y:S02]  /*0980*/  USETMAXREG.TRY_ALLOC.CTAPOOL UP0, 0xe8 ;  /* 0x000000e8000079c8 */ /* 0x000e640008000600 */
[----:B-1----:R-:W-:-:S13]  /*0990*/  PLOP3.LUT P0, PT, PT, PT, UP0, 0x80, 0x0 ;  /* 0x000000000000781c */ /* 0x002fda0003f0f008 */
[----:B------:R-:W-:Y:S05]  /*09a0*/  @!P0 BRA `(.L_x_1556) ;  /* 0xfffffffc00f08947 */ /* 0x000fea000383ffff */
[----:B------:R-:W1:Y:S08]  /*09b0*/  S2UR UR4, SR_CgaCtaId ;  /* 0x00000000000479c3 */ /* 0x000e700000008800 */
[----:B------:R-:W-:Y:S06]  /*09c0*/  BAR.ARV 0x8, 0x180 ;  /* 0x0206000000007b1d */ /* 0x000fec0000002000 */
[----:B------:R-:W-:-:S02]  /*09d0*/  MOV R18, 0x400 ;  /* 0x0000040000127802 */ /* 0x000fc40000000f00 */
[----:B------:R-:W-:Y:S01]  /*09e0*/  BAR.SYNC.DEFER_BLOCKING 0x5, 0x180 ;  /* 0x0146000000007b1d */ /* 0x000fe20000010000 */
[----:B-1----:R-:W-:-:S05]  /*09f0*/  IMAD.U32 R2, RZ, RZ, UR4 ;  /* 0x00000004ff027e24 */ /* 0x002fca000f8e00ff */
[----:B------:R-:W-:Y:S01]  /*0a00*/  ULDC UR4, c[0x0][0xc3c] ;  /* 0x00030f0000047ab9 */ /* 0x000fe20000000800 */
[----:B------:R-:W-:Y:S01]  /*0a10*/  LEA R18, R2, R18, 0x18 ;  /* 0x0000001202127211 */ /* 0x000fe200078ec0ff */
[----:B------:R-:W-:Y:S04]  /*0a20*/  STL [R1+0x8], R2 ;  /* 0x0000080201007387 */ /* 0x000fe80000100800 */
[----:B------:R-:W1:Y:S01]  /*0a30*/  LDS.128 R36, [R18+0x308d0] ;  /* 0x0308d00012247984 */ /* 0x000e620000000c00 */
[----:B------:R-:W-:Y:S06]  /*0a40*/  BAR.ARV 0x4, 0x180 ;  /* 0x0106000000007b1d */ /* 0x000fec0000002000 */
[----:B-1----:R-:W-:-:S13]  /*0a50*/  ISETP.GE.AND P0, PT, R39, UR4, PT ;  /* 0x0000000427007c0c */ /* 0x002fda000bf06270 */
[----:B------:R-:W-:Y:S05]  /*0a60*/  @P0 BRA `(.L_x_1557) ;  /* 0x0000029000000947 */ /* 0x000fea0003800000 */
[----:B------:R-:W-:-:S05]  /*0a70*/  VIADD R0, R0, 0xffffff80 ;  /* 0xffffff8000007836 */ /* 0x000fca0000000000 */
[----:B0-----:R-:W-:-:S04]  /*0a80*/  SHF.R.S32.HI R3, RZ, 0x1f, R0 ;  /* 0x0000001fff037819 */ /* 0x001fc80000011400 */
[CC--:B------:R-:W-:Y:S02]  /*0a90*/  LEA.HI R2, R3.reuse, R0.reuse, RZ, 0x4 ;  /* 0x0000000003027211 */ /* 0x0c0fe400078f20ff */
[CC--:B------:R-:W-:Y:S02]  /*0aa0*/  LEA.HI R5, R3.reuse, R0.reuse, RZ, 0x2 ;  /* 0x0000000003057211 */ /* 0x0c0fe400078f10ff */
[----:B------:R-:W-:Y:S02]  /*0ab0*/  LEA.HI R4, R3, R0, RZ, 0x5 ;  /* 0x0000000003047211 */ /* 0x000fe400078f28ff */
[----:B------:R-:W-:Y:S02]  /*0ac0*/  SHF.R.S32.HI R7, RZ, 0x4, R2 ;  /* 0x00000004ff077819 */ /* 0x000fe40000011402 */
[----:B------:R-:W-:Y:S02]  /*0ad0*/  LOP3.LUT R13, R5, 0xfffffffc, RZ, 0xc0, !PT ;  /* 0xfffffffc050d7812 */ /* 0x000fe400078ec0ff */
[----:B------:R-:W-:-:S02]  /*0ae0*/  LOP3.LUT R5, R2, 0x3fffff0, RZ, 0xc0, !PT ;  /* 0x03fffff002057812 */ /* 0x000fc400078ec0ff */
[----:B------:R-:W-:Y:S02]  /*0af0*/  SHF.L.U32 R4, R4, 0x5, RZ ;  /* 0x0000000504047819 */ /* 0x000fe400000006ff */
[----:B------:R-:W-:Y:S01]  /*0b00*/  LEA.HI R2, R2, R7, RZ, 0x1 ;  /* 0x0000000702027211 */ /* 0x000fe200078f08ff */
[----:B------:R-:W-:Y:S01]  /*0b10*/  IMAD.IADD R5, R0, 0x1, -R5 ;  /* 0x0000000100057824 */ /* 0x000fe200078e0a05 */
[CC--:B------:R-:W-:Y:S02]  /*0b20*/  LEA.HI R6, R3.reuse, R0.reuse, RZ, 0x3 ;  /* 0x0000000003067211 */ /* 0x0c0fe400078f18ff */
[CC--:B------:R-:W-:Y:S02]  /*0b30*/  LEA.HI R8, R3.reuse, R0.reuse, RZ, 0x6 ;  /* 0x0000000003087211 */ /* 0x0c0fe400078f30ff */
[----:B------:R-:W-:Y:S02]  /*0b40*/  LEA.HI R3, R3, R0, RZ, 0x7 ;  /* 0x0000000003037211 */ /* 0x000fe400078f38ff */
[----:B------:R-:W-:Y:S01]  /*0b50*/  LOP3.LUT R4, R4, 0xfffffc00, RZ, 0xc0, !PT ;  /* 0xfffffc0004047812 */ /* 0x000fe200078ec0ff */
[----:B------:R-:W-:Y:S01]  /*0b60*/  IMAD.SHL.U32 R8, R8, 0x8, RZ ;  /* 0x0000000808087824 */ /* 0x000fe200078e00ff */
[----:B------:R-:W-:-:S02]  /*0b70*/  LOP3.LUT R2, R2, 0x1ffffffe, RZ, 0xc0, !PT ;  /* 0x1ffffffe02027812 */ /* 0x000fc400078ec0ff */
[----:B------:R-:W-:Y:S01]  /*0b80*/  LOP3.LUT R9, R6, 0xfffffff8, RZ, 0xc0, !PT ;  /* 0xfffffff806097812 */ /* 0x000fe200078ec0ff */
[----:B------:R-:W-:Y:S01]  /*0b90*/  IMAD R5, R5, 0x40, R4 ;  /* 0x0000004005057824 */ /* 0x000fe200078e0204 */
[----:B------:R-:W-:Y:S02]  /*0ba0*/  LOP3.LUT R11, R3, 0xffffff80, RZ, 0xc0, !PT ;  /* 0xffffff80030b7812 */ /* 0x000fe400078ec0ff */
[----:B------:R-:W-:Y:S01]  /*0bb0*/  IADD3 R2, R7, -R2, RZ ;  /* 0x8000000207027210 */ /* 0x000fe20007ffe0ff */
[C---:B------:R-:W-:Y:S01]  /*0bc0*/  IMAD.IADD R10, R0.reuse, 0x1, -R9 ;  /* 0x00000001000a7824 */ /* 0x040fe200078e0a09 */
[----:B------:R-:W-:Y:S01]  /*0bd0*/  SHF.R.S32.HI R19, RZ, 0x3, R6 ;  /* 0x00000003ff137819 */ /* 0x000fe20000011406 */
[C---:B------:R-:W-:Y:S01]  /*0be0*/  IMAD.IADD R21, R0.reuse, 0x1, -R11 ;  /* 0x0000000100157824 */ /* 0x040fe200078e0a0b */
[----:B------:R-:W-:Y:S01]  /*0bf0*/  IADD3 R13, R0, -R13, RZ ;  /* 0x8000000d000d7210 */ /* 0x000fe20007ffe0ff */
[----:B------:R-:W-:Y:S01]  /*0c00*/  IMAD R2, R2, 0x8, R5 ;  /* 0x0000000802027824 */ /* 0x000fe200078e0205 */
[----:B------:R-:W-:Y:S01]  /*0c10*/  STL [R1+0x68], R10 ;  /* 0x0000680a01007387 */ /* 0x000fe20000100800 */
[----:B------:R-:W-:Y:S01]  /*0c20*/  VIADD R25, R19, 0x20 ;  /* 0x0000002013197836 */ /* 0x000fe20000000000 */
[----:B------:R-:W-:Y:S01]  /*0c30*/  LEA.HI R0, R13, R13, RZ, 0x1 ;  /* 0x0000000d0d007211 */ /* 0x000fe200078f08ff */
[C---:B------:R-:W-:Y:S01]  /*0c40*/  VIADD R6, R19.reuse, 0x40 ;  /* 0x0000004013067836 */ /* 0x040fe20000000000 */
[----:B------:R-:W-:Y:S01]  /*0c50*/  STL [R1+0x7c], R21 ;  /* 0x00007c1501007387 */ /* 0x000fe20000100800 */
[----:B------:R-:W-:Y:S01]  /*0c60*/  IMAD.SHL.U32 R219, R10, 0x4, RZ ;  /* 0x000000040adb7824 */ /* 0x000fe200078e00ff */
[----:B------:R-:W-:Y:S01]  /*0c70*/  LOP3.LUT R0, R0, 0x1ffffffe, RZ, 0xc0, !PT ;  /* 0x1ffffffe00007812 */ /* 0x000fe200078ec0ff */
[----:B------:R-:W-:Y:S01]  /*0c80*/  VIADD R14, R19, 0x60 ;  /* 0x00000060130e7836 */ /* 0x000fe20000000000 */
[----:B------:R-:W-:Y:S01]  /*0c90*/  STL [R1+0x10], R19 ;  /* 0x0000101301007387 */ /* 0x000fe20000100800 */
[----:B------:R-:W-:Y:S01]  /*0ca0*/  SHF.R.S32.HI R5, RZ, 0x1f, R6 ;  /* 0x0000001fff057819 */ /* 0x000fe20000011406 */
[----:B------:R-:W-:Y:S01]  /*0cb0*/  VIADD R4, R219, 0x40 ;  /* 0x00000040db047836 */ /* 0x000fe20000000000 */
[----:B------:R-:W-:Y:S01]  /*0cc0*/  IADD3 R13, R13, -R0, RZ ;  /* 0x800000000d0d7210 */ /* 0x000fe20007ffe0ff */
[----:B------:R0:W-:Y:S01]  /*0cd0*/  STL [R1+0xb0], R2 ;  /* 0x0000b00201007387 */ /* 0x0001e20000100800 */
[----:B------:R-:W-:Y:S01]  /*0ce0*/  SHF.R.S32.HI R0, RZ, 0x1f, R21 ;  /* 0x0000001fff007819 */ /* 0x000fe20000011415 */
[----:B------:R-:W-:Y:S01]  /*0cf0*/  IMAD.IADD R219, R219, 0x1, R4 ;  /* 0x00000001dbdb7824 */ /* 0x000fe200078e0204 */
[----:B------:R-:W-:Y:S01]  /*0d00*/  LEA.HI R9, R5, R6, RZ, 0x3 ;  /* 0x0000000605097211 */ /* 0x000fe200078f18ff */
[----:B------:R1:W-:Y:S01]  /*0d10*/  STL [R1+0x9c], R25 ;  /* 0x00009c1901007387 */ /* 0x0003e20000100800 */
[----:B------:R-:W-:Y:S01]  /*0d20*/  IMAD.SHL.U32 R6, R6, 0x40, RZ ;  /* 0x0000004006067824 */ /* 0x000fe200078e00ff */
[----:B------:R-:W-:Y:S01]  /*0d30*/  SHF.R.S32.HI R11, RZ, 0x1f, R14 ;  /* 0x0000001fff0b7819 */ /* 0x000fe2000001140e */
[----:B------:R-:W-:Y:S01]  /*0d40*/  IMAD.SHL.U32 R16, R10, 0x8, RZ ;  /* 0x000000080a107824 */ /* 0x000fe200078e00ff */
[----:B------:R-:W2:Y:S01]  /*0d50*/  LDL.LU R23, [R1+0x20] ;  /* 0x0000200001177983 */ /* 0x000ea20000300800 */
[----:B------:R-:W-:-:S02]  /*0d60*/  SHF.L.U32 R9, R9, 0x6, RZ ;  /* 0x0000000609097819 */ /* 0x000fc400000006ff */
[----:B0-----:R-:W-:Y:S02]  /*0d70*/  LEA.HI R2, R0, R21, RZ, 0x2 ;  /* 0x0000001500027211 */ /* 0x001fe400078f10ff */
[----:B------:R-:W-:Y:S02]  /*0d80*/  LOP3.LUT R7, R6, 0x1c0, RZ, 0xc0, !PT ;  /* 0x000001c006077812 */ /* 0x000fe400078ec0ff */
[--C-:B------:R-:W-:Y:S02]  /*0d90*/  SHF.R.S32.HI R4, RZ, 0x2, R2.reuse ;  /* 0x00000002ff047819 */ /* 0x100fe40000011402 */
[----:B------:R-:W-:Y:S02]  /*0da0*/  SHF.R.S32.HI R5, RZ, 0x1f, R2 ;  /* 0x0000001fff057819 */ /* 0x000fe40000011402 */
[----:B------:R-:W-:Y:S02]  /*0db0*/  SHF.R.S32.HI R6, RZ, 0x1f, R219 ;  /* 0x0000001fff067819 */ /* 0x000fe400000114db */
[----:B------:R-:W-:Y:S01]  /*0dc0*/  LEA.HI R15, R11, R14, RZ, 0x3 ;  /* 0x0000000e0b0f7211 */ /* 0x000fe200078f18ff */
[----:B------:R-:W-:Y:S01]  /*0dd0*/  IMAD.SHL.U32 R14, R14, 0x40, RZ ;  /* 0x000000400e0e7824 */ /* 0x000fe200078e00ff */
[----:B------:R-:W-:-:S02]  /*0de0*/  LEA.HI R5, R5, R4, RZ, 0x3 ;  /* 0x0000000405057211 */ /* 0x000fc400078f18ff */
[----:B------:R-:W-:Y:S01]  /*0df0*/  LEA.HI R201, R6, R219, RZ, 0x3 ;  /* 0x000000db06c97211 */ /* 0x000fe200078f18ff */
[----:B------:R-:W-:Y:S01]  /*0e00*/  IMAD.SHL.U32 R15, R15, 0x40, RZ ;  /* 0x000000400f0f7824 */ /* 0x000fe200078e00ff */
[----:B------:R-:W-:Y:S02]  /*0e10*/  SHF.R.U32.HI R11, RZ, 0x3, R7 ;  /* 0x00000003ff0b7819 */ /* 0x000fe40000011607 */
[----:B------:R-:W-:Y:S02]  /*0e20*/  LOP3.LUT R12, R7, 0x38, R16, 0xf8, !PT ;  /* 0x00000038070c7812 */ /* 0x000fe400078ef810 */
[----:B------:R-:W-:Y:S02]  /*0e30*/  LOP3.LUT R5, R5, 0xfffffff8, RZ, 0xc0, !PT ;  /* 0xfffffff805057812 */ /* 0x000fe400078ec0ff */
[----:B------:R-:W-:Y:S02]  /*0e40*/  LOP3.LUT R10, R9, 0xfffffe00, RZ, 0xc0, !PT ;  /* 0xfffffe00090a7812 */ /* 0x000fe400078ec0ff */
[----:B------:R-:W-:Y:S01]  /*0e50*/  LOP3.LUT R20, R7, 0x38, R201, 0xf8, !PT ;  /* 0x0000003807147812 */ /* 0x000fe200078ef8c9 */
[----:B------:R-:W-:Y:S01]  /*0e60*/  IMAD.IADD R5, R4, 0x1, -R5 ;  /* 0x0000000104057824 */ /* 0x000fe200078e0a05 */
[----:B------:R-:W-:-:S02]  /*0e70*/  LOP3.LUT R14, R14, 0x1c0, RZ, 0xc0, !PT ;  /* 0x000001c00e0e7812 */ /* 0x000fc400078ec0ff */
[----:B------:R-:W-:Y:S02]  /*0e80*/  LEA.HI R0, R0, R21, RZ, 0x5 ;  /* 0x0000001500007211 */ /* 0x000fe400078f28ff */
[----:B------:R-:W-:Y:S02]  /*0e90*/  LOP3.LUT R12, R10, R12, R11, 0xf6, !PT ;  /* 0x0000000c0a0c7212 */ /* 0x000fe400078ef60b */
[----:B------:R-:W-:Y:S02]  /*0ea0*/  LEA.HI R6, R6, R219, RZ, 0x6 ;  /* 0x000000db06067211 */ /* 0x000fe400078f30ff */
[----:B------:R-:W-:Y:S02]  /*0eb0*/  LOP3.LUT R11, R20, R11, RZ, 0x3c, !PT ;  /* 0x0000000b140b7212 */ /* 0x000fe400078e3cff */
[----:B------:R-:W-:Y:S02]  /*0ec0*/  SHF.R.U32.HI R9, RZ, 0x3, R14 ;  /* 0x00000003ff097819 */ /* 0x000fe4000001160e */
[----:B------:R-:W-:-:S02]  /*0ed0*/  LOP3.LUT R4, R14, 0x38, R16, 0xf8, !PT ;  /* 0x000000380e047812 */ /* 0x000fc400078ef810 */
[----:B------:R-:W-:Y:S02]  /*0ee0*/  LOP3.LUT R20, R15, 0xfffffe00, RZ, 0xc0, !PT ;  /* 0xfffffe000f147812 */ /* 0x000fe400078ec0ff */
[----:B------:R-:W-:Y:S02]  /*0ef0*/  SHF.R.S32.HI R0, RZ, 0x5, R0 ;  /* 0x00000005ff007819 */ /* 0x000fe40000011400 */
[----:B------:R-:W-:Y:S02]  /*0f00*/  SHF.L.U32 R6, R6, 0x7, RZ ;  /* 0x0000000706067819 */ /* 0x000fe400000006ff */
[----:B------:R-:W-:Y:S02]  /*0f10*/  LOP3.LUT R22, R14, 0x38, R201, 0xf8, !PT ;  /* 0x000000380e167812 */ /* 0x000fe400078ef8c9 */
[----:B------:R-:W-:Y:S01]  /*0f20*/  LOP3.LUT R14, R20, R4, R9, 0xf6, !PT ;  /* 0x00000004140e7212 */ /* 0x000fe200078ef609 */
[----:B------:R-:W-:Y:S01]  /*0f30*/  IMAD R4, R0, 0x10, R5 ;  /* 0x0000001000047824 */ /* 0x000fe200078e0205 */
[----:B------:R-:W-:-:S02]  /*0f40*/  LOP3.LUT R7, R6, 0xffffe000, RZ, 0xc0, !PT ;  /* 0xffffe00006077812 */ /* 0x000fc400078ec0ff */
[----:B------:R-:W-:Y:S02]  /*0f50*/  SHF.L.U32 R0, R19, 0x6, RZ ;  /* 0x0000000613007819 */ /* 0x000fe400000006ff */
[----:B------:R-:W-:Y:S02]  /*0f60*/  SHF.R.S32.HI R26, RZ, 0x7, R3 ;  /* 0x00000007ff1a7819 */ /* 0x000fe40000011403 */
[----:B------:R-:W-:Y:S02]  /*0f70*/  SHF.R.S32.HI R6, RZ, 0x1f, R25 ;  /* 0x0000001fff067819 */ /* 0x000fe40000011419 */
[----:B------:R-:W-:Y:S02]  /*0f80*/  LOP3.LUT R19, R0, 0x1c0, RZ, 0xc0, !PT ;  /* 0x000001c000137812 */ /* 0x000fe400078ec0ff */
[----:B------:R-:W-:Y:S02]  /*0f90*/  LEA.HI R6, R6, R25, RZ, 0x3 ;  /* 0x0000001906067211 */ /* 0x000fe400078f18ff */
[----:B------:R-:W-:Y:S01]  /*0fa0*/  LEA.HI R3, R3, R26, RZ, 0x1 ;  /* 0x0000001a03037211 */ /* 0x000fe200078f08ff */
[----:B------:R-:W-:Y:S01]  /*0fb0*/  IMAD.SHL.U32 R5, R25, 0x40, RZ ;  /* 0x0000004019057824 */ /* 0x000fe200078e00ff */
[----:B-1----:R-:W-:-:S02]  /*0fc0*/  SHF.R.U32.HI R25, RZ, 0x3, R19 ;  /* 0x00000003ff197819 */ /* 0x002fc40000011613 */
[----:B------:R-:W-:Y:S01]  /*0fd0*/  LOP3.LUT R0, R19, 0x38, R201, 0xf8, !PT ;  /* 0x0000003813007812 */ /* 0x000fe200078ef8c9 */
[----:B------:R-:W-:Y:S01]  /*0fe0*/  IMAD.SHL.U32 R6, R6, 0x40, RZ ;  /* 0x0000004006067824 */ /* 0x000fe200078e00ff */
[----:B------:R-:W-:Y:S02]  /*0ff0*/  LOP3.LUT R3, R3, 0x3fffffe, RZ, 0xc0, !PT ;  /* 0x03fffffe03037812 */ /* 0x000fe400078ec0ff */
[----:B------:R-:W-:Y:S02]  /*1000*/  LOP3.LUT R24, R8, 0xfffffe00, RZ, 0xc0, !PT ;  /* 0xfffffe0008187812 */ /* 0x000fe400078ec0ff */
[----:B------:R-:W-:Y:S02]  /*1010*/  LOP3.LUT R15, R5, 0x1c0, RZ, 0xc0, !PT ;  /* 0x000001c0050f7812 */ /* 0x000fe400078ec0ff */
[----:B------:R-:W-:Y:S01]  /*1020*/  LOP3.LUT R0, R0, R25, RZ, 0x3c, !PT ;  /* 0x0000001900007212 */ /* 0x000fe200078e3cff */
[----:B------:R-:W-:Y:S01]  /*1030*/  IMAD.IADD R3, R26, 0x1, -R3 ;  /* 0x000000011a037824 */ /* 0x000fe200078e0a03 */
[----:B------:R-:W-:-:S02]  /*1040*/  LOP3.LUT R22, R22, R9, RZ, 0x3c, !PT ;  /* 0x0000000916167212 */ /* 0x000fc400078e3cff */
[-C--:B------:R-:W-:Y:S02]  /*1050*/  IADD3 R10, R11, R7.reuse, R10 ;  /* 0x000000070b0a7210 */ /* 0x080fe40007ffe00a */
[----:B------:R-:W-:Y:S01]  /*1060*/  LOP3.LUT R9, R6, 0xfffffe00, RZ, 0xc0, !PT ;  /* 0xfffffe0006097812 */ /* 0x000fe200078ec0ff */
[----:B------:R-:W-:Y:S01]  /*1070*/  STL [R1+0xa8], R26 ;  /* 0x0000a81a01007387 */ /* 0x000fe20000100800 */
[----:B------:R-:W-:Y:S02]  /*1080*/  SHF.R.U32.HI R11, RZ, 0x3, R15 ;  /* 0x00000003ff0b7819 */ /* 0x000fe4000001160f */
[----:B------:R-:W-:Y:S02]  /*1090*/  LOP3.LUT R5, R15, 0x38, R201, 0xf8, !PT ;  /* 0x000000380f057812 */ /* 0x000fe400078ef8c9 */
[----:B------:R-:W-:Y:S01]  /*10a0*/  IADD3 R6, R0, R7, R24 ;  /* 0x0000000700067210 */ /* 0x000fe20007ffe018 */
[----:B------:R-:W-:Y:S01]  /*10b0*/  STL [R1+0x58], R24 ;  /* 0x0000581801007387 */ /* 0x000fe20000100800 */
[----:B------:R-:W-:-:S02]  /*10c0*/  LOP3.LUT R0, R19, 0x38, R16, 0xf8, !PT ;  /* 0x0000003813007812 */ /* 0x000fc400078ef810 */
[----:B------:R-:W-:Y:S01]  /*10d0*/  LOP3.LUT R2, R2, 0x7ffffffc, RZ, 0xc0, !PT ;  /* 0x7ffffffc02027812 */ /* 0x000fe200078ec0ff */
[----:B------:R-:W-:Y:S01]  /*10e0*/  STL [R1+0x50], R19 ;  /* 0x0000501301007387 */ /* 0x000fe20000100800 */
[----:B------:R-:W-:Y:S02]  /*10f0*/  LEA R4, R3, R4, 0x6 ;  /* 0x0000000403047211 */ /* 0x000fe400078e30ff */
[----:B------:R-:W-:Y:S01]  /*1100*/  LOP3.LUT R8, R5, R11, RZ, 0x3c, !PT ;  /* 0x0000000b05087212 */ /* 0x000fe200078e3cff */
[----:B------:R-:W-:Y:S01]  /*1110*/  STL [R1+0x4c], R15 ;  /* 0x00004c0f01007387 */ /* 0x000fe20000100800 */
[----:B------:R-:W-:Y:S01]  /*1120*/  LOP3.LUT R5, R24, R0, R25, 0xf6, !PT ;  /* 0x0000000018057212 */ /* 0x000fe200078ef619 */
[----:B------:R-:W-:Y:S01]  /*1130*/  IMAD.IADD R2, R21, 0x1, -R2 ;  /* 0x0000000115027824 */ /* 0x000fe200078e0a02 */
[----:B------:R-:W-:Y:S01]  /*1140*/  LOP3.LUT R0, R15, 0x38, R16, 0xf8, !PT ;  /* 0x000000380f007812 */ /* 0x000fe200078ef810 */
[----:B------:R-:W-:Y:S01]  /*1150*/  STL [R1+0xa4], R25 ;  /* 0x0000a41901007387 */ /* 0x000fe20000100800 */
[----:B------:R-:W-:-:S03]  /*1160*/  VIADD R3, R18, 0x10400 ;  /* 0x0001040012037836 */ /* 0x000fc60000000000 */
[----:B------:R-:W-:Y:S01]  /*1170*/  STL [R1+0xa0], R11 ;  /* 0x0000a00b01007387 */ /* 0x000fe20000100800 */
[----:B------:R-:W-:-:S03]  /*1180*/  LOP3.LUT R0, R9, R0, R11, 0xf6, !PT ;  /* 0x0000000009007212 */ /* 0x000fc600078ef60b */
[----:B------:R0:W-:Y:S01]  /*1190*/  STL [R1+0x54], R9 ;  /* 0x0000540901007387 */ /* 0x0001e20000100800 */
[----:B------:R-:W-:-:S03]  /*11a0*/  IADD3 R8, R8, R7, R9 ;  /* 0x0000000708087210 */ /* 0x000fc60007ffe009 */
[----:B------:R-:W-:Y:S04]  /*11b0*/  STL [R1+0xac], R4 ;  /* 0x0000ac0401007387 */ /* 0x000fe80000100800 */
[----:B------:R-:W-:Y:S01]  /*11c0*/  STL [R1+0x78], RZ ;  /* 0x000078ff01007387 */ /* 0x000fe20000100800 */
[----:B------:R-:W-:Y:S01]  /*11d0*/  IADD3 R22, R22, R7, R20 ;  /* 0x0000000716167210 */ /* 0x000fe20007ffe014 */
[----:B0-----:R-:W-:Y:S02]  /*11e0*/  IMAD R9, R12, 0x2, R3 ;  /* 0x000000020c097824 */ /* 0x001fe400078e0203 */
[----:B------:R-:W-:Y:S01]  /*11f0*/  STL [R1+0x1c], RZ ;  /* 0x00001cff01007387 */ /* 0x000fe20000100800 */
[----:B------:R-:W-:-:S03]  /*1200*/  LEA R7, R0, R3, 0x1 ;  /* 0x0000000300077211 */ /* 0x000fc600078e08ff */
[----:B------:R-:W-:Y:S01]  /*1210*/  STL [R1+0x6c], R5 ;  /* 0x00006c0501007387 */ /* 0x000fe20000100800 */
[----:B------:R-:W-:-:S03]  /*1220*/  IMAD R0, R6, 0x2, R3 ;  /* 0x0000000206007824 */ /* 0x000fc600078e0203 */
[----:B------:R0:W-:Y:S01]  /*1230*/  STL [R1+0xc], R2 ;  /* 0x00000c0201007387 */ /* 0x0001e20000100800 */
[----:B------:R-:W-:-:S03]  /*1240*/  IMAD R6, R10, 0x2, R3 ;  /* 0x000000020a067824 */ /* 0x000fc600078e0203 */
[----:B------:R-:W-:Y:S01]  /*1250*/  STL [R1+0x8c], R9 ;  /* 0x00008c0901007387 */ /* 0x000fe20000100800 */
[----:B0-----:R-:W-:-:S05]  /*1260*/  IMAD R2, R14, 0x2, R3 ;  /* 0x000000020e027824 */ /* 0x001fca00078e0203 */
[----:B------:R0:W-:Y:S04]  /*1270*/  STL [R1+0x84], R2 ;  /* 0x0000840201007387 */ /* 0x0001e80000100800 */
[----:B------:R-:W-:Y:S04]  /*1280*/  STL [R1+0x94], R7 ;  /* 0x0000940701007387 */ /* 0x000fe80000100800 */
[----:B------:R1:W-:Y:S01]  /*1290*/  STL [R1+0x98], R0 ;  /* 0x0000980001007387 */ /* 0x0003e20000100800 */
[----:B0-----:R-:W-:-:S05]  /*12a0*/  IMAD R2, R8, 0x2, R3 ;  /* 0x0000000208027824 */ /* 0x001fca00078e0203 */
[----:B------:R0:W-:Y:S01]  /*12b0*/  STL [R1+0x90], R2 ;  /* 0x0000900201007387 */ /* 0x0001e20000100800 */
[----:B-1----:R-:W-:-:S03]  /*12c0*/  LEA R0, R22, R3, 0x1 ;  /* 0x0000000316007211 */ /* 0x002fc600078e08ff */
[----:B------:R-:W-:Y:S04]  /*12d0*/  STL [R1+0x88], R6 ;  /* 0x0000880601007387 */ /* 0x000fe80000100800 */
[----:B------:R1:W-:Y:S01]  /*12e0*/  STL [R1+0x80], R0 ;  /* 0x0000800001007387 */ /* 0x0003e20000100800 */
[----:B0-----:R-:W-:Y:S02]  /*12f0*/  IMAD R2, R5, 0x2, R3 ;  /* 0x0000000205027824 */ /* 0x001fe400078e0203 */
[----:B-1----:R-:W-:-:S03]  /*1300*/  IMAD R0, R13, 0x8, R4 ;  /* 0x000000080d007824 */ /* 0x002fc600078e0204 */
[----:B------:R0:W-:Y:S04]  /*1310*/  STL [R1+0x5c], R2 ;  /* 0x00005c0201007387 */ /* 0x0001e80000100800 */
[----:B------:R0:W-:Y:S01]  /*1320*/  STL [R1+0x60], R0 ;  /* 0x0000600001007387 */ /* 0x0001e20000100800 */
[----:B------:R-:W-:Y:S01]  /*1330*/  VIADD R19, R16, 0x80 ;  /* 0x0000008010137836 */ /* 0x000fe20000000000 */
[----:B------:R-:W-:Y:S01]  /*1340*/  LOP3.LUT R201, R201, 0xfffffff8, RZ, 0xc0, !PT ;  /* 0xfffffff8c9c97812 */ /* 0x000fe200078ec0ff */
[----:B------:R-:W-:Y:S01]  /*1350*/  IMAD.MOV.U32 R200, RZ, RZ, RZ ;  /* 0x000000ffffc87224 */ /* 0x000fe200078e00ff */
[----:B------:R-:W-:Y:S02]  /*1360*/  CS2R R202, SRZ ;  /* 0x0000000000ca7805 */ /* 0x000fe4000001ff00 */
[----:B------:R-:W-:-:S02]  /*1370*/  SHF.R.S32.HI R17, RZ, 0x1f, R16 ;  /* 0x0000001fff117819 */ /* 0x000fc40000011410 */
[----:B------:R-:W-:Y:S02]  /*1380*/  SHF.R.S32.HI R229, RZ, 0x1f, R19 ;  /* 0x0000001fffe57819 */ /* 0x000fe40000011413 */
[----:B------:R-:W-:Y:S02]  /*1390*/  SHF.R.S32.HI R224, RZ, 0x1f, R201 ;  /* 0x0000001fffe07819 */ /* 0x000fe400000114c9 */
[----:B--2---:R-:W-:Y:S02]  /*13a0*/  LOP3.LUT R225, R23, 0x1, RZ, 0xfc, !PT ;  /* 0x0000000117e17812 */ /* 0x004fe400078efcff */
[----:B------:R-:W-:-:S04]  /*13b0*/  IADD3 R23, R16, 0xc0, RZ ;  /* 0x000000c010177810 */ /* 0x000fc80007ffe0ff */
[----:B0-----:R-:W-:-:S07]  /*13c0*/  SHF.R.S32.HI R228, RZ, 0x1f, R23 ;  /* 0x0000001fffe47819 */ /* 0x001fce0000011417 */
.L_x_1860:
[----:B------:R-:W-:Y:S01]  /*13d0*/  ULDC.64 UR4, c[0x0][0xa28] ;  /* 0x00028a0000047ab9 */ /* 0x000fe20000000a00 */
[----:B01-34-:R-:W0:Y:S01]  /*13e0*/  LDC.64 R4, c[0x0][0xa08] ;  /* 0x00028200ff047b82 */ /* 0x01be220000000a00 */
[----:B------:R-:W-:Y:S01]  /*13f0*/  ISETP.NE.U32.AND P0, PT, RZ, UR4, PT ;  /* 0x00000004ff007c0c */ /* 0x000fe2000bf05070 */
[----:B------:R-:W-:Y:S01]  /*1400*/  IMAD.MOV.U32 R0, RZ, RZ, RZ ;  /* 0x000000ffff007224 */ /* 0x000fe200078e00ff */
[----:B------:R-:W-:Y:S01]  /*1410*/  MOV R26, RZ ;  /* 0x000000ff001a7202 */ /* 0x000fe20000000f00 */
[----:B------:R-:W-:Y:S01]  /*1420*/  ULDC.64 UR6, c[0x0][0xa20] ;  /* 0x0002880000067ab9 */ /* 0x000fe20000000a00 */
[----:B------:R-:W-:Y:S01]  /*1430*/  ISETP.NE.AND.EX P0, PT, RZ, UR5, PT, P0 ;  /* 0x00000005ff007c0c */ /* 0x000fe2000bf05300 */
[----:B------:R-:W-:Y:S02]  /*1440*/  ULDC.64 UR4, c[0x0][0xa18] ;  /* 0x0002860000047ab9 */ /* 0x000fe40000000a00 */
[----:B------:R-:W-:-:S04]  /*1450*/  ISETP.NE.U32.AND P1, PT, RZ, UR4, PT ;  /* 0x00000004ff007c0c */ /* 0x000fc8000bf25070 */
[----:B------:R-:W-:Y:S01]  /*1460*/  ISETP.NE.AND.EX P1, PT, RZ, UR5, PT, P1 ;  /* 0x00000005ff007c0c */ /* 0x000fe2000bf25310 */
[----:B------:R-:W-:Y:S02]  /*1470*/  ULDC.64 UR4, c[0x0][0xa08] ;  /* 0x0002820000047ab9 */ /* 0x000fe40000000a00 */
[----:B------:R-:W-:-:S03]  /*1480*/  ISETP.NE.U32.AND P3, PT, RZ, UR4, PT ;  /* 0x00000004ff007c0c */ /* 0x000fc6000bf65070 */
[----:B------:R-:W1:Y:S01]  /*1490*/  @P0 LDC.64 R2, c[0x0][0xa28] ;  /* 0x00028a00ff020b82 */ /* 0x000e620000000a00 */
[----:B------:R-:W-:Y:S01]  /*14a0*/  ISETP.NE.AND.EX P3, PT, RZ, UR5, PT, P3 ;  /* 0x00000005ff007c0c */ /* 0x000fe2000bf65330 */
[----:B0-----:R-:W-:-:S06]  /*14b0*/  IMAD.WIDE R8, R39, 0x4, R4 ;  /* 0x0000000427087825 */ /* 0x001fcc00078e0204 */
[----:B------:R-:W0:Y:S01]  /*14c0*/  @P1 LDC.64 R6, c[0x0][0xa18] ;  /* 0x00028600ff061b82 */ /* 0x000e220000000a00 */
[----:B------:R-:W-:Y:S02]  /*14d0*/  ULDC UR4, c[0x0][0x288] ;  /* 0x0000a20000047ab9 */ /* 0x000fe40000000800 */
[----:B------:R-:W-:Y:S01]  /*14e0*/  IMAD.U32 R218, RZ, RZ, UR4 ;  /* 0x00000004ffda7e24 */ /* 0x000fe2000f8e00ff */
[----:B------:R2:W-:Y:S01]  /*14f0*/  STL [R1+0x70], R38 ;  /* 0x0000702601007387 */ /* 0x0005e20000100800 */
[----:B------:R-:W-:-:S03]  /*1500*/  ULDC.64 UR4, c[0x0][0x418] ;  /* 0x0001060000047ab9 */ /* 0x000fc60000000a00 */
[----:B------:R2:W5:Y:S01]  /*1510*/  @P3 LDG.E R26, desc[UR60][R8.64] ;  /* 0x0000003c081a3981 */ /* 0x000562000c1e1900 */
[----:B-1----:R-:W-:-:S05]  /*1520*/  @P0 IMAD.WIDE R2, R39, 0x4, R2 ;  /* 0x0000000427020825 */ /* 0x002fca00078e0202 */
[----:B------:R2:W5:Y:S01]  /*1530*/  @P0 LDG.E R0, desc[UR60][R2.64] ;  /* 0x0000003c02000981 */ /* 0x000562000c1e1900 */
[----:B0-----:R-:W-:-:S05]  /*1540*/  @P1 IMAD.WIDE R4, R39, 0x4, R6 ;  /* 0x0000000427041825 */ /* 0x001fca00078e0206 */
[----:B------:R2:W5:Y:S04]  /*1550*/  @P1 LDG.E R218, desc[UR60][R4.64] ;  /* 0x0000003c04da1981 */ /* 0x000568000c1e1900 */
[----:B------:R2:W-:Y:S01]  /*1560*/  STL [R1+0x74], R39 ;  /* 0x0000742701007387 */ /* 0x0005e20000100800 */
[----:B------:R-:W-:-:S03]  /*1570*/  UISETP.NE.U32.AND UP0, UPT, UR4, URZ, UPT ;  /* 0x0000003f0400728c */ /* 0x000fc6000bf05070 */
[----:B------:R-:W-:Y:S01]  /*1580*/  ULDC UR4, c[0x0][0x424] ;  /* 0x0001090000047ab9 */ /* 0x000fe20000000800 */
[----:B------:R-:W-:Y:S01]  /*1590*/  UISETP.NE.AND.EX UP0, UPT, UR5, URZ, UPT, UP0 ;  /* 0x0000003f0500728c */ /* 0x000fe2000bf05300 */
[----:B------:R-:W-:Y:S02]  /*15a0*/  ISETP.NE.U32.AND P2, PT, RZ, UR6, PT ;  /* 0x00000006ff007c0c */ /* 0x000fe4000bf45070 */
[----:B------:R-:W-:Y:S01]  /*15b0*/  ULDC UR5, c[0x0][0x2f0] ;  /* 0x0000bc0000057ab9 */ /* 0x000fe20000000800 */
[----:B------:R-:W-:Y:S01]  /*15c0*/  USEL UR4, UR4, 0x1, UP0 ;  /* 0x0000000104047887 */ /* 0x000fe20008000000 */
[----:B------:R-:W-:-:S03]  /*15d0*/  ISETP.NE.AND.EX P2, PT, RZ, UR7, PT, P2 ;  /* 0x00000007ff007c0c */ /* 0x000fc6000bf45320 */
[----:B------:R-:W-:-:S03]  /*15e0*/  UIMAD UR4, UR4, UR5, URZ ;  /* 0x00000005040472a4 */ /* 0x000fc6000f8e023f */
[----:B------:R-:W-:Y:S01]  /*15f0*/  ULDC UR5, c[0x0][0x348] ;  /* 0x0000d20000057ab9 */ /* 0x000fe20000000800 */
[----:B--2---:R-:W-:Y:S08]  /*1600*/  @P1 BRA `(.L_x_1558) ;  /* 0x0000000000241947 */ /* 0x004ff00003800000 */
[----:B------:R-:W-:Y:S02]  /*1610*/  ULDC.64 UR6, c[0x0][0xa00] ;  /* 0x0002800000067ab9 */ /* 0x000fe40000000a00 */
[----:B------:R-:W-:-:S04]  /*1620*/  ISETP.NE.U32.AND P0, PT, RZ, UR6, PT ;  /* 0x00000006ff007c0c */ /* 0x000fc8000bf05070 */
[----:B------:R-:W-:-:S13]  /*1630*/  ISETP.NE.AND.EX P0, PT, RZ, UR7, PT, P0 ;  /* 0x00000007ff007c0c */ /* 0x000fda000bf05300 */
[----:B------:R-:W-:Y:S05]  /*1640*/  @!P0 BRA `(.L_x_1558) ;  /* 0x0000000000148947 */ /* 0x000fea0003800000 */
[----:B------:R-:W0:Y:S02]  /*1650*/  LDC.64 R2, c[0x0][0xa00] ;  /* 0x00028000ff027b82 */ /* 0x000e240000000a00 */
[----:B0-----:R-:W-:-:S05]  /*1660*/  IMAD.WIDE R2, R39, 0x4, R2 ;  /* 0x0000000427027825 */ /* 0x001fca00078e0202 */
[----:B-----5:R-:W2:Y:S04]  /*1670*/  LDG.E R218, desc[UR60][R2.64] ;  /* 0x0000003c02da7981 */ /* 0x020ea8000c1e1900 */
[----:B------:R-:W2:Y:S02]  /*1680*/  LDG.E R5, desc[UR60][R2.64+0x4] ;  /* 0x0000043c02057981 */ /* 0x000ea4000c1e1900 */
[----:B--2---:R-:W-:-:S07]  /*1690*/  IMAD.IADD R218, R5, 0x1, -R218 ;  /* 0x0000000105da7824 */ /* 0x004fce00078e0ada */
.L_x_1558:
[----:B------:R-:W-:Y:S01]  /*16a0*/  IMAD.U32 R2, RZ, RZ, UR5 ;  /* 0x00000005ff027e24 */ /* 0x000fe2000f8e00ff */
[----:B------:R-:W-:Y:S01]  /*16b0*/  MOV R27, UR4 ;  /* 0x00000004001b7c02 */ /* 0x000fe20008000f00 */
[----:B------:R-:W-:Y:S06]  /*16c0*/  @!P2 BRA `(.L_x_1559) ;  /* 0x000000000010a947 */ /* 0x000fec0003800000 */
[----:B------:R-:W0:Y:S02]  /*16d0*/  LDC.64 R4, c[0x0][0xa20] ;  /* 0x00028800ff047b82 */ /* 0x000e240000000a00 */
[----:B0-----:R-:W-:-:S05]  /*16e0*/  IMAD.WIDE R4, R39, 0x4, R4 ;  /* 0x0000000427047825 */ /* 0x001fca00078e0204 */
[----:B------:R0:W5:Y:S01]  /*16f0*/  LDG.E R27, desc[UR60][R4.64] ;  /* 0x0000003c041b7981 */ /* 0x000162000c1e1900 */
[----:B------:R-:W-:Y:S05]  /*1700*/  BRA `(.L_x_1560) ;  /* 0x0000000000107947 */ /* 0x000fea0003800000 */
.L_x_1559:
[----:B------:R-:W-:Y:S05]  /*1710*/  @!P3 BRA `(.L_x_1560) ;  /* 0x00000000000cb947 */ /* 0x000fea0003800000 */
[----:B------:R-:W2:Y:S04]  /*1720*/  LDG.E R4, desc[UR60][R8.64] ;  /* 0x0000003c08047981 */ /* 0x000ea8000c1e1900 */
[----:B------:R-:W2:Y:S02]  /*1730*/  LDG.E R27, desc[UR60][R8.64+0x4] ;  /* 0x0000043c081b7981 */ /* 0x000ea4000c1e1900 */
[----:B--2---:R-:W-:-:S07]  /*1740*/  IMAD.IADD R27, R27, 0x1, -R4 ;  /* 0x000000011b1b7824 */ /* 0x004fce00078e0a04 */
.L_x_1560:
[----:B------:R-:W-:Y:S01]  /*1750*/  ULDC.64 UR4, c[0x0][0xa10] ;  /* 0x0002840000047ab9 */ /* 0x000fe20000000a00 */
[----:B------:R-:W1:Y:S01]  /*1760*/  LDC R9, c[0x0][0x448] ;  /* 0x00011200ff097b82 */ /* 0x000e620000000800 */
[----:B------:R-:W-:-:S04]  /*1770*/  ISETP.NE.U32.AND P0, PT, RZ, UR4, PT ;  /* 0x00000004ff007c0c */ /* 0x000fc8000bf05070 */
[----:B------:R-:W-:Y:S01]  /*1780*/  ISETP.NE.AND.EX P0, PT, RZ, UR5, PT, P0 ;  /* 0x00000005ff007c0c */ /* 0x000fe2000bf05300 */
[----:B------:R-:W-:Y:S02]  /*1790*/  ULDC.64 UR4, c[0x0][0xa30] ;  /* 0x00028c0000047ab9 */ /* 0x000fe40000000a00 */
[----:B------:R-:W-:Y:S01]  /*17a0*/  ISETP.NE.U32.AND P1, PT, RZ, UR4, PT ;  /* 0x00000004ff007c0c */ /* 0x000fe2000bf25070 */
[----:B-----5:R-:W-:Y:S01]  /*17b0*/  IMAD.MOV.U32 R96, RZ, RZ, R27 ;  /* 0x000000ffff607224 */ /* 0x020fe200078e001b */
[----:B------:R-:W2:Y:S02]  /*17c0*/  LDC.64 R12, c[0x0][0x9e0] ;  /* 0x00027800ff0c7b82 */ /* 0x000ea40000000a00 */
[----:B------:R-:W-:-:S06]  /*17d0*/  ISETP.NE.AND.EX P1, PT, RZ, UR5, PT, P1 ;  /* 0x00000005ff007c0c */ /* 0x000fcc000bf25310 */
[----:B0-----:R-:W0:Y:S08]  /*17e0*/  @P0 LDC.64 R4, c[0x0][0xa10] ;  /* 0x00028400ff040b82 */ /* 0x001e300000000a00 */
[----:B------:R-:W3:Y:S01]  /*17f0*/  @P1 LDC.64 R6, c[0x0][0xa30] ;  /* 0x00028c00ff061b82 */ /* 0x000ee20000000a00 */
[----:B0-----:R-:W-:-:S05]  /*1800*/  @P0 IMAD.WIDE R4, R39, 0x4, R4 ;  /* 0x0000000427040825 */ /* 0x001fca00078e0204 */
[----:B------:R-:W4:Y:S04]  /*1810*/  @P0 LDG.E R3, desc[UR60][R4.64] ;  /* 0x0000003c04030981 */ /* 0x000f28000c1e1900 */
[----:B------:R0:W4:Y:S01]  /*1820*/  @P0 LDG.E R8, desc[UR60][R4.64+0x4] ;  /* 0x0000043c04080981 */ /* 0x000122000c1e1900 */
[----:B---3--:R-:W-:-:S05]  /*1830*/  @P1 IMAD.WIDE R6, R39, 0x4, R6 ;  /* 0x0000000427061825 */ /* 0x008fca00078e0206 */
[----:B------:R3:W5:Y:S01]  /*1840*/  @P1 LDG.E R96, desc[UR60][R6.64] ;  /* 0x0000003c06601981 */ /* 0x000762000c1e1900 */
[----:B-1----:R-:W-:Y:S01]  /*1850*/  ISETP.NE.AND P1, PT, R9, 0x1, PT ;  /* 0x000000010900780c */ /* 0x002fe20003f25270 */
[----:B------:R-:W-:Y:S01]  /*1860*/  IMAD.SHL.U32 R14, R37, 0x80, RZ ;  /* 0x00000080250e7824 */ /* 0x000fe200078e00ff */
[----:B--2---:R-:W-:Y:S01]  /*1870*/  ISETP.GE.AND P2, PT, R13, 0x1, PT ;  /* 0x000000010d00780c */ /* 0x004fe20003f46270 */
[----:B------:R-:W-:Y:S02]  /*1880*/  IMAD.IADD R11, R27, 0x1, -R0 ;  /* 0x000000011b0b7824 */ /* 0x000fe400078e0a00 */
[----:B------:R-:W-:Y:S01]  /*1890*/  VIADD R0, R14, 0x7f ;  /* 0x0000007f0e007836 */ /* 0x000fe20000000000 */
[----:B------:R1:W-:Y:S04]  /*18a0*/  STL [R1+0x48], R14 ;  /* 0x0000480e01007387 */ /* 0x0003e80000100800 */
[----:B0-----:R-:W-:-:S03]  /*18b0*/  MOV R4, R0 ;  /* 0x0000000000047202 */ /* 0x001fc60000000f00 */
[----:B------:R-:W0:Y:S08]  /*18c0*/  @P1 LDC R9, c[0x0][0x44c] ;  /* 0x00011300ff091b82 */ /* 0x000e300000000800 */
[----:B------:R-:W2:Y:S01]  /*18d0*/  @P1 LDC R10, c[0x0][0x450] ;  /* 0x00011400ff0a1b82 */ /* 0x000ea20000000800 */
[----:B----4-:R-:W-:Y:S01]  /*18e0*/  @P0 IADD3 R2, -R3, R8, RZ ;  /* 0x0000000803020210 */ /* 0x010fe20007ffe1ff */
[----:B0-----:R-:W-:-:S04]  /*18f0*/  @P1 IMAD.HI.U32 R3, R0, R9, RZ ;  /* 0x0000000900031227 */ /* 0x001fc800078e00ff */
[----:B------:R-:W-:Y:S01]  /*1900*/  IMAD.IADD R220, R11, 0x1, R2 ;  /* 0x000000010bdc7824 */ /* 0x000fe200078e0202 */
[----:B--2---:R-:W-:-:S03]  /*1910*/  @P1 SHF.R.U32.HI R4, RZ, R10, R3 ;  /* 0x0000000aff041219 */ /* 0x004fc60000011603 */
[C---:B------:R-:W-:Y:S01]  /*1920*/  VIADD R0, R220.reuse, 0x3f ;  /* 0x0000003fdc007836 */ /* 0x040fe20000000000 */
[----:B------:R-:W-:-:S04]  /*1930*/  IADD3 R5, R220, 0x1, -R218 ;  /* 0x00000001dc057810 */ /* 0x000fc80007ffe8da */
[----:B------:R-:W-:Y:S01]  /*1940*/  SHF.R.S32.HI R3, RZ, 0x1f, R0 ;  /* 0x0000001fff037819 */ /* 0x000fe20000011400 */
[----:B---3--:R-:W-:-:S03]  /*1950*/  IMAD.IADD R7, R5, 0x1, R4 ;  /* 0x0000000105077824 */ /* 0x008fc600078e0204 */
[----:B------:R-:W-:Y:S01]  /*1960*/  LEA.HI R3, R3, R0, RZ, 0x6 ;  /* 0x0000000003037211 */ /* 0x000fe200078f30ff */
[----:B------:R-:W-:-:S03]  /*1970*/  IMAD.IADD R0, R7, 0x1, R12 ;  /* 0x0000000107007824 */ /* 0x000fc600078e020c */
[----:B------:R-:W-:Y:S01]  /*1980*/  SHF.R.S32.HI R97, RZ, 0x6, R3 ;  /* 0x00000006ff617819 */ /* 0x000fe20000011403 */
[----:B-1----:R-:W-:Y:S06]  /*1990*/  @!P2 BRA `(.L_x_1561) ;  /* 0x000000000048a947 */ /* 0x002fec0003800000 */
[C---:B------:R-:W-:Y:S01]  /*19a0*/  ISETP.GT.AND P0, PT, R7.reuse, RZ, PT ;  /* 0x000000ff0700720c */ /* 0x040fe20003f04270 */
[----:B------:R-:W-:Y:S01]  /*19b0*/  BSSY B0, `(.L_x_1562) ;  /* 0x000000e000007945 */ /* 0x000fe20003800000 */
[----:B------:R-:W-:-:S11]  /*19c0*/  IADD3 R3, R7, -0x1, RZ ;  /* 0xffffffff07037810 */ /* 0x000fd60007ffe0ff */
        /* <DEDUP_REMOVED lines=8> */
.L_x_1563:
[----:B------:R-:W-:-:S13]  /*1a50*/  ISETP.NE.AND P0, PT, R13, 0x1, PT ;  /* 0x000000010d00780c */ /* 0x000fda0003f05270 */
[----:B------:R-:W0:Y:S02]  /*1a60*/  @P0 LDC.64 R4, c[0x0][0x9e8] ;  /* 0x00027a00ff040b82 */ /* 0x000e240000000a00 */
[----:B0-----:R-:W-:-:S05]  /*1a70*/  @P0 IMAD.HI.U32 R4, R3, R4, RZ ;  /* 0x0000000403040227 */ /* 0x001fca00078e00ff */
[----:B------:R-:W-:-:S07]  /*1a80*/  @P0 SHF.R.U32.HI R3, RZ, R5, R4 ;  /* 0x00000005ff030219 */ /* 0x000fce0000011604 */
.L_x_1564:
[----:B------:R-:W-:Y:S05]  /*1a90*/  BSYNC B0 ;  /* 0x0000000000007941 */ /* 0x000fea0003800000 */
.L_x_1562:
[----:B------:R-:W-:-:S05]  /*1aa0*/  IMAD R3, R3, R13, R13 ;  /* 0x0000000d03037224 */ /* 0x000fca00078e020d */
[----:B------:R-:W-:-:S07]  /*1ab0*/  VIMNMX R0, R0, R3, PT ;  /* 0x0000000300007248 */ /* 0x000fce0003fe0100 */
.L_x_1561:
[----:B------:R-:W0:Y:S01]  /*1ac0*/  @P1 LDC R4, c[0x0][0x44c] ;  /* 0x00011300ff041b82 */ /* 0x000e220000000800 */
[----:B------:R-:W-:Y:S01]  /*1ad0*/  IMAD.MOV.U32 R3, RZ, RZ, R14 ;  /* 0x000000ffff037224 */ /* 0x000fe200078e000e */
[----:B------:R-:W-:Y:S01]  /*1ae0*/  ULDC UR4, c[0x0][0x9dc] ;  /* 0x0002770000047ab9 */ /* 0x000fe20000000800 */
[----:B------:R-:W-:-:S05]  /*1af0*/  IMAD.IADD R102, R220, 0x1, -R218 ;  /* 0x00000001dc667824 */ /* 0x000fca00078e0ada */
[----:B------:R-:W1:Y:S01]  /*1b00*/  @P1 LDC R5, c[0x0][0x450] ;  /* 0x00011400ff051b82 */ /* 0x000e620000000800 */
[----:B0-----:R-:W-:-:S05]  /*1b10*/  @P1 IMAD.HI.U32 R4, R14, R4, RZ ;  /* 0x000000040e041227 */ /* 0x001fca00078e00ff */
[----:B-1----:R-:W-:-:S04]  /*1b20*/  @P1 SHF.R.U32.HI R3, RZ, R5, R4 ;  /* 0x00000005ff031219 */ /* 0x002fc80000011604 */
[----:B------:R-:W-:-:S05]  /*1b30*/  IADD3 R3, R102, R3, RZ ;  /* 0x0000000366037210 */ /* 0x000fca0007ffe0ff */
[----:B------:R-:W-:Y:S01]  /*1b40*/  VIADD R4, R3, -UR4 ;  /* 0x8000000403047c36 */ /* 0x000fe20008000000 */
[----:B------:R-:W-:Y:S06]  /*1b50*/  @!P2 BRA `(.L_x_1565) ;  /* 0x000000000044a947 */ /* 0x000fec0003800000 */
[----:B------:R-:W-:Y:S01]  /*1b60*/  ISETP.GT.AND P0, PT, R3, -0x1, PT ;  /* 0xffffffff0300780c */ /* 0x000fe20003f04270 */
[----:B------:R-:W-:-:S12]  /*1b70*/  BSSY B0, `(.L_x_1566) ;  /* 0x000000d000007945 */ /* 0x000fd80003800000 */
[----:B------:R-:W-:Y:S05]  /*1b80*/  @P0 BRA `(.L_x_1567) ;  /* 0x00000000001c0947 */ /* 0x000fea0003800000 */
[----:B------:R-:W-:Y:S02]  /*1b90*/  ISETP.NE.AND P0, PT, R13, 0x1, PT ;  /* 0x000000010d00780c */ /* 0x000fe40003f05270 */
[----:B------:R-:W-:-:S11]  /*1ba0*/  LOP3.LUT R3, RZ, R3, RZ, 0x33, !PT ;  /* 0x00000003ff037212 */ /* 0x000fd600078e33ff */
[----:B------:R-:W0:Y:S02]  /*1bb0*/  @P0 LDC.64 R6, c[0x0][0x9e8] ;  /* 0x00027a00ff060b82 */ /* 0x000e240000000a00 */
[----:B0-----:R-:W-:-:S05]  /*1bc0*/  @P0 IMAD.HI.U32 R6, R3, R6, RZ ;  /* 0x0000000603060227 */ /* 0x001fca00078e00ff */
[----:B------:R-:W-:-:S04]  /*1bd0*/  @P0 SHF.R.U32.HI R3, RZ, R7, R6 ;  /* 0x00000007ff030219 */ /* 0x000fc80000011606 */
[----:B------:R-:W-:Y:S01]  /*1be0*/  LOP3.LUT R3, RZ, R3, RZ, 0x33, !PT ;  /* 0x00000003ff037212 */ /* 0x000fe200078e33ff */
[----:B------:R-:W-:Y:S06]  /*1bf0*/  BRA `(.L_x_1568) ;  /* 0x0000000000107947 */ /* 0x000fec0003800000 */
.L_x_1567:
[----:B------:R-:W-:-:S13]  /*1c00*/  ISETP.NE.AND P0, PT, R13, 0x1, PT ;  /* 0x000000010d00780c */ /* 0x000fda0003f05270 */
[----:B------:R-:W0:Y:S02]  /*1c10*/  @P0 LDC.64 R6, c[0x0][0x9e8] ;  /* 0x00027a00ff060b82 */ /* 0x000e240000000a00 */
[----:B0-----:R-:W-:-:S05]  /*1c20*/  @P0 IMAD.HI.U32 R6, R3, R6, RZ ;  /* 0x0000000603060227 */ /* 0x001fca00078e00ff */
[----:B------:R-:W-:-:S07]  /*1c30*/  @P0 SHF.R.U32.HI R3, RZ, R7, R6 ;  /* 0x00000007ff030219 */ /* 0x000fce0000011606 */
.L_x_1568:
[----:B------:R-:W-:Y:S05]  /*1c40*/  BSYNC B0 ;  /* 0x0000000000007941 */ /* 0x000fea0003800000 */
.L_x_1566:
[----:B------:R-:W-:-:S05]  /*1c50*/  IMAD R3, R3, R13, RZ ;  /* 0x0000000d03037224 */ /* 0x000fca00078e02ff */
[----:B------:R-:W-:-:S07]  /*1c60*/  VIMNMX R4, R4, R3, !PT ;  /* 0x0000000304047248 */ /* 0x000fce0007fe0100 */
.L_x_1565:
[----:B------:R-:W-:Y:S01]  /*1c70*/  VIADD R0, R0, 0x3f ;  /* 0x0000003f00007836 */ /* 0x000fe20000000000 */
[----:B------:R-:W-:-:S04]  /*1c80*/  SHF.R.S32.HI R5, RZ, 0x1f, R4 ;  /* 0x0000001fff057819 */ /* 0x000fc80000011404 */
[----:B------:R-:W-:Y:S02]  /*1c90*/  SHF.R.S32.HI R3, RZ, 0x1f, R0 ;  /* 0x0000001fff037819 */ /* 0x000fe40000011400 */
[----:B------:R-:W-:Y:S02]  /*1ca0*/  LEA.HI R5, R5, R4, RZ, 0x6 ;  /* 0x0000000405057211 */ /* 0x000fe400078f30ff */
[----:B------:R-:W-:Y:S02]  /*1cb0*/  LEA.HI R3, R3, R0, RZ, 0x6 ;  /* 0x0000000003037211 */ /* 0x000fe400078f30ff */
[----:B------:R-:W-:Y:S02]  /*1cc0*/  SHF.R.S32.HI R5, RZ, 0x6, R5 ;  /* 0x00000006ff057819 */ /* 0x000fe40000011405 */
[----:B------:R-:W-:Y:S02]  /*1cd0*/  SHF.R.S32.HI R0, RZ, 0x6, R3 ;  /* 0x00000006ff007819 */ /* 0x000fe40000011403 */
[----:B------:R-:W-:-:S02]  /*1ce0*/  VIMNMX R5, RZ, R5, !PT ;  /* 0x00000005ff057248 */ /* 0x000fc40007fe0100 */
[----:B------:R-:W-:-:S03]  /*1cf0*/  VIMNMX R0, R97, R0, PT ;  /* 0x0000000061007248 */ /* 0x000fc60003fe0100 */
[----:B------:R-:W-:Y:S01]  /*1d00*/  IMAD R5, R5, 0x40, -R11 ;  /* 0x0000004005057824 */ /* 0x000fe200078e0a0b */
[----:B------:R-:W-:-:S04]  /*1d10*/  LEA R3, R0, -R11, 0x6 ;  /* 0x8000000b00037211 */ /* 0x000fc800078e30ff */
[----:B------:R-:W-:Y:S02]  /*1d20*/  VIMNMX R5, RZ, R5, !PT ;  /* 0x00000005ff057248 */ /* 0x000fe40007fe0100 */
[----:B------:R-:W-:Y:S02]  /*1d30*/  VIMNMX R0, R3, R2, PT ;  /* 0x0000000203007248 */ /* 0x000fe40003fe0100 */
[----:B------:R-:W-:Y:S02]  /*1d40*/  SHF.R.U32.HI R24, RZ, 0x6, R5 ;  /* 0x00000006ff187819 */ /* 0x000fe40000011605 */
[----:B------:R-:W-:-:S03]  /*1d50*/  ISETP.GT.AND P0, PT, R0, R5, PT ;  /* 0x000000050000720c */ /* 0x000fc60003f04270 */
[----:B------:R-:W-:-:S10]  /*1d60*/  IMAD.MOV.U32 R25, RZ, RZ, R24 ;  /* 0x000000ffff197224 */ /* 0x000fd400078e0018 */
[----:B------:R-:W-:-:S05]  /*1d70*/  @P0 VIADD R0, R0, 0x3f ;  /* 0x0000003f00000836 */ /* 0x000fca0000000000 */
[----:B------:R-:W-:-:S04]  /*1d80*/  @P0 SHF.R.S32.HI R3, RZ, 0x1f, R0 ;  /* 0x0000001fff030819 */ /* 0x000fc80000011400 */
[----:B------:R-:W-:-:S04]  /*1d90*/  @P0 LEA.HI R3, R3, R0, RZ, 0x6 ;  /* 0x0000000003030211 */ /* 0x000fc800078f30ff */
[----:B------:R-:W-:Y:S02]  /*1da0*/  @P0 SHF.R.S32.HI R25, RZ, 0x6, R3 ;  /* 0x00000006ff190819 */ /* 0x000fe40000011403 */
[----:B------:R-:W-:Y:S02]  /*1db0*/  PLOP3.LUT P0, PT, PT, PT, PT, 0x80, 0x0 ;  /* 0x000000000000781c */ /* 0x000fe40003f0f070 */
[----:B------:R-:W-:-:S13]  /*1dc0*/  ISETP.GT.AND P1, PT, R25, R24, PT ;  /* 0x000000181900720c */ /* 0x000fda0003f24270 */
[----:B------:R-:W-:Y:S05]  /*1dd0*/  @!P1 BRA `(.L_x_1569) ;  /* 0x00000064007c9947 */ /* 0x000fea0003800000 */
        /* <DEDUP_REMOVED lines=11> */
[----:B------:R-:W-:Y:S01]  /*1e90*/  MOV R10, UR6 ;  /* 0x00000006000a7c02 */ /* 0x000fe20008000f00 */
[----:B------:R-:W-:Y:S01]  /*1ea0*/  IMAD.U32 R6, RZ, RZ, UR4 ;  /* 0x00000004ff067e24 */ /* 0x000fe2000f8e00ff */
[----:B------:R-:W-:Y:S01]  /*1eb0*/  MOV R13, RZ ;  /* 0x000000ff000d7202 */ /* 0x000fe20000000f00 */
[----:B------:R-:W-:-:S02]  /*1ec0*/  IMAD.U32 R7, RZ, RZ, UR5 ;  /* 0x00000005ff077e24 */ /* 0x000fc4000f8e00ff */
[----:B------:R-:W-:Y:S02]  /*1ed0*/  IMAD.U32 R11, RZ, RZ, UR7 ;  /* 0x00000007ff0b7e24 */ /* 0x000fe4000f8e00ff */
[----:B------:R-:W-:Y:S02]  /*1ee0*/  IMAD.MOV.U32 R8, RZ, RZ, 0x70 ;  /* 0x00000070ff087424 */ /* 0x000fe400078e00ff */
[----:B0-----:R-:W-:-:S07]  /*1ef0*/  IMAD.MOV.U32 R12, RZ, RZ, 0x1 ;  /* 0x00000001ff0c7424 */ /* 0x001fce00078e00ff */
[----:B------:R-:W-:-:S07]  /*1f00*/  LEPC R20, `(.L_x_1571) ;  /* 0x000000001014794e */ /* 0x000fce0000000000 */
[----:B-1---5:R-:W-:Y:S05]  /*1f10*/  CALL.ABS.NOINC R14 ;  /* 0x000000000e007343 */ /* 0x022fea0003c00000 */
.L_x_1571:
[----:B------:R-:W-:Y:S05]  /*1f20*/  BSYNC B6 ;  /* 0x0000000000067941 */ /* 0x000fea0003800000 */
.L_x_1570:
        /* <DEDUP_REMOVED lines=20> */
.L_x_1573:
[----:B------:R-:W-:Y:S05]  /*2070*/  BSYNC B6 ;  /* 0x0000000000067941 */ /* 0x000fea0003800000 */
.L_x_1572:
[----:B------:R-:W2:Y:S01]  /*2080*/  LDL R30, [R1+0x10] ;  /* 0x00001000011e7983 */ /* 0x000ea20000100800 */
[----:B------:R-:W-:-:S03]  /*2090*/  ULDC.64 UR4, c[0x0][0x9f8] ;  /* 0x00027e0000047ab9 */ /* 0x000fc60000000a00 */
[----:B------:R-:W3:Y:S01]  /*20a0*/  LDL R29, [R1+0x68] ;  /* 0x00006800011d7983 */ /* 0x000ee20000100800 */
[----:B------:R-:W-:-:S03]  /*20b0*/  ISETP.NE.U32.AND P0, PT, RZ, UR4, PT ;  /* 0x00000004ff007c0c */ /* 0x000fc6000bf05070 */
[----:B------:R-:W4:Y:S01]  /*20c0*/  LDL R36, [R1+0x50] ;  /* 0x0000500001247983 */ /* 0x000f220000100800 */
[----:B------:R-:W-:-:S03]  /*20d0*/  ISETP.NE.AND.EX P0, PT, RZ, UR5, PT, P0 ;  /* 0x00000005ff007c0c */ /* 0x000fc6000bf05300 */
[----:B------:R-:W4:Y:S04]  /*20e0*/  LDL R34, [R1+0x4c] ;  /* 0x00004c0001227983 */ /* 0x000f280000100800 */
[----:B------:R-:W4:Y:S04]  /*20f0*/  LDL R32, [R1+0xa4] ;  /* 0x0000a40001207983 */ /* 0x000f280000100800 */
[----:B------:R-:W4:Y:S04]  /*2100*/  LDL R31, [R1+0xa0] ;  /* 0x0000a000011f7983 */ /* 0x000f280000100800 */
[----:B------:R-:W4:Y:S01]  /*2110*/  LDL R21, [R1+0x58] ;  /* 0x0000580001157983 */ /* 0x000f220000100800 */
[----:B------:R-:W0:Y:S03]  /*2120*/  @P0 LDC.64 R4, c[0x0][0x9f8] ;  /* 0x00027e00ff040b82 */ /* 0x000e260000000a00 */
[----:B------:R-:W4:Y:S01]  /*2130*/  LDL R20, [R1+0x54] ;  /* 0x0000540001147983 */ /* 0x000f220000100800 */
[----:B------:R-:W-:Y:S01]  /*2140*/  IMAD.MOV.U32 R3, RZ, RZ, R39 ;  /* 0x000000ffff037224 */ /* 0x000fe200078e0027 */
[----:B------:R-:W-:-:S03]  /*2150*/  ULDC UR4, c[0x0][0x2f4] ;  /* 0x0000bd0000047ab9 */ /* 0x000fc60000000800 */
[----:B------:R-:W1:Y:S08]  /*2160*/  LDC.64 R8, c[0x0][0x3f8] ;  /* 0x0000fe00ff087b82 */ /* 0x000e700000000a00 */
[----:B------:R-:W1:Y:S01]  /*2170*/  LDC R95, c[0x0][0x3f4] ;  /* 0x0000fd00ff5f7b82 */ /* 0x000e620000000800 */
[----:B0-----:R-:W-:-:S07]  /*2180*/  @P0 IMAD.WIDE R4, R39, 0x4, R4 ;  /* 0x0000000427040825 */ /* 0x001fce00078e0204 */
[----:B------:R-:W0:Y:S01]  /*2190*/  LDC.64 R12, c[0x0][0x408] ;  /* 0x00010200ff0c7b82 */ /* 0x000e220000000a00 */
[----:B------:R3:W4:Y:S01]  /*21a0*/  @P0 LDG.E R3, desc[UR60][R4.64] ;  /* 0x0000003c04030981 */ /* 0x000722000c1e1900 */
[----:B------:R-:W-:Y:S02]  /*21b0*/  ISETP.GE.AND P1, PT, R219, UR4, PT ;  /* 0x00000004db007c0c */ /* 0x000fe4000bf26270 */
[----:B------:R-:W-:Y:S02]  /*21c0*/  ISETP.GE.AND P0, PT, R16, UR4, PT ;  /* 0x0000000410007c0c */ /* 0x000fe4000bf06270 */
[----:B------:R-:W-:Y:S02]  /*21d0*/  SEL R6, RZ, 0xffffffff, P1 ;  /* 0xffffffffff067807 */ /* 0x000fe40000800000 */
[----:B------:R-:W-:Y:S02]  /*21e0*/  SEL R0, RZ, 0x1, P0 ;  /* 0x00000001ff007807 */ /* 0x000fe40000000000 */
[----:B------:R-:W-:-:S02]  /*21f0*/  SHF.L.U32 R7, R6, 0x1, RZ ;  /* 0x0000000106077819 */ /* 0x000fc400000006ff */
[----:B------:R-:W-:Y:S02]  /*2200*/  ISETP.GE.AND P2, PT, R19, UR4, PT ;  /* 0x0000000413007c0c */ /* 0x000fe4000bf46270 */
[----:B------:R-:W-:Y:S02]  /*2210*/  LOP3.LUT R6, R7, 0x2, R0, 0xe2, !PT ;  /* 0x0000000207067812 */ /* 0x000fe400078ee200 */
[----:B------:R-:W-:Y:S02]  /*2220*/  SEL R7, RZ, 0x4, P2 ;  /* 0x00000004ff077807 */ /* 0x000fe40001000000 */
[-C--:B-1----:R-:W-:Y:S02]  /*2230*/  ISETP.GE.AND P2, PT, R16, R95.reuse, PT ;  /* 0x0000005f1000720c */ /* 0x082fe40003f46270 */
[----:B------:R-:W-:Y:S02]  /*2240*/  ISETP.GE.AND P1, PT, R219, R95, PT ;  /* 0x0000005fdb00720c */ /* 0x000fe40003f26270 */
[----:B------:R-:W-:-:S02]  /*2250*/  SEL R15, R95, RZ, P2 ;  /* 0x000000ff5f0f7207 */ /* 0x000fc40001000000 */
[----:B------:R-:W-:Y:S01]  /*2260*/  SEL R14, R95, RZ, P1 ;  /* 0x000000ff5f0e7207 */ /* 0x000fe20000800000 */
[----:B------:R-:W1:Y:S02]  /*2270*/  S2R R98, SR_TID.X ;  /* 0x0000000000627919 */ /* 0x000e640000002100 */
[----:B------:R-:W-:Y:S01]  /*2280*/  IMAD.IADD R15, R16, 0x1, R15 ;  /* 0x00000001100f7824 */ /* 0x000fe200078e020f */
[----:B------:R-:W-:Y:S02]  /*2290*/  IADD3 R14, R219, R14, RZ ;  /* 0x0000000edb0e7210 */ /* 0x000fe40007ffe0ff */
[----:B------:R-:W-:Y:S02]  /*22a0*/  LOP3.LUT R28, R6, R7, RZ, 0xfc, !PT ;  /* 0x00000007061c7212 */ /* 0x000fe400078efcff */
[----:B------:R-:W-:Y:S01]  /*22b0*/  ISETP.GE.AND P0, PT, R23, UR4, PT ;  /* 0x0000000417007c0c */ /* 0x000fe2000bf06270 */
[----:B------:R-:W-:Y:S01]  /*22c0*/  IMAD.IADD R0, R26, 0x1, R27 ;  /* 0x000000011a007824 */ /* 0x000fe200078e021b */
[----:B------:R-:W-:-:S02]  /*22d0*/  SHF.R.S32.HI R26, RZ, 0x1f, R38 ;  /* 0x0000001fff1a7819 */ /* 0x000fc40000011426 */
[----:B------:R-:W-:Y:S02]  /*22e0*/  SHF.L.U32 R95, R95, 0x1, RZ ;  /* 0x000000015f5f7819 */ /* 0x000fe400000006ff */
[----:B-1----:R-:W-:Y:S02]  /*22f0*/  LEA.HI R98, R98, 0x8, RZ, 0x19 ;  /* 0x0000000862627811 */ /* 0x002fe400078fc8ff */
[----:B--2---:R-:W-:Y:S01]  /*2300*/  SHF.R.S32.HI R11, RZ, 0x1f, R30 ;  /* 0x0000001fff0b7819 */ /* 0x004fe2000001141e */
[----:B---3--:R-:W-:-:S04]  /*2310*/  IMAD.SHL.U32 R78, R29, 0x4, RZ ;  /* 0x000000041d4e7824 */ /* 0x008fc800078e00ff */
[-C--:B------:R-:W-:Y:S02]  /*2320*/  IMAD R10, R11, R8.reuse, RZ ;  /* 0x000000080b0a7224 */ /* 0x080fe400078e02ff */
[----:B------:R-:W-:Y:S01]  /*2330*/  IMAD.WIDE.U32 R4, R30, R8, R16 ;  /* 0x000000081e047225 */ /* 0x000fe200078e0010 */
[----:B------:R-:W-:-:S03]  /*2340*/  SHF.R.S32.HI R79, RZ, 0x1f, R78 ;  /* 0x0000001fff4f7819 */ /* 0x000fc6000001144e */
[----:B------:R-:W-:Y:S01]  /*2350*/  IMAD R83, R30, R9, R10 ;  /* 0x000000091e537224 */ /* 0x000fe200078e020a */
[----:B------:R-:W-:-:S03]  /*2360*/  MOV R80, R4 ;  /* 0x0000000400507202 */ /* 0x000fc60000000f00 */
[----:B------:R-:W-:Y:S02]  /*2370*/  IMAD.IADD R81, R83, 0x1, R5 ;  /* 0x0000000153517824 */ /* 0x000fe400078e0205 */
[----:B------:R-:W-:-:S04]  /*2380*/  IMAD.WIDE.U32 R4, R30, R8, R78 ;  /* 0x000000081e047225 */ /* 0x000fc800078e004e */
[----:B------:R-:W-:Y:S01]  /*2390*/  IMAD.MOV.U32 R82, RZ, RZ, R4 ;  /* 0x000000ffff527224 */ /* 0x000fe200078e0004 */
[----:B------:R-:W-:Y:S01]  /*23a0*/  SHF.R.S32.HI R4, RZ, 0x1f, R15 ;  /* 0x0000001fff047819 */ /* 0x000fe2000001140f */
[----:B------:R-:W-:Y:S01]  /*23b0*/  IMAD.IADD R83, R5, 0x1, R83 ;  /* 0x0000000105537824 */ /* 0x000fe200078e0253 */
[----:B------:R-:W-:Y:S01]  /*23c0*/  SHF.R.S32.HI R5, RZ, 0x1f, R14 ;  /* 0x0000001fff057819 */ /* 0x000fe2000001140e */
[----:B0-----:R-:W-:Y:S01]  /*23d0*/  IMAD R6, R11, R12, RZ ;  /* 0x0000000c0b067224 */ /* 0x001fe200078e02ff */
[CC--:B------:R-:W-:Y:S02]  /*23e0*/  LEA.HI R33, R4.reuse, R15.reuse, RZ, 0x3 ;  /* 0x0000000f04217211 */ /* 0x0c0fe400078f18ff */
[----:B------:R-:W-:Y:S02]  /*23f0*/  LEA.HI R4, R4, R15, RZ, 0x6 ;  /* 0x0000000f04047211 */ /* 0x000fe400078f30ff */
[C---:B------:R-:W-:Y:S01]  /*2400*/  LEA.HI R35, R5.reuse, R14, RZ, 0x3 ;  /* 0x0000000e05237211 */ /* 0x040fe200078f18ff */
[----:B------:R-:W-:Y:S01]  /*2410*/  IMAD.WIDE.U32 R10, R30, R12, R16 ;  /* 0x0000000c1e0a7225 */ /* 0x000fe200078e0010 */
[----:B------:R-:W-:-:S03]  /*2420*/  LEA.HI R14, R5, R14, RZ, 0x6 ;  /* 0x0000000e050e7211 */ /* 0x000fc600078f30ff */
[C---:B------:R-:W-:Y:S02]  /*2430*/  IMAD R87, R30.reuse, R13, R6 ;  /* 0x0000000d1e577224 */ /* 0x040fe400078e0206 */
[----:B------:R-:W-:-:S04]  /*2440*/  IMAD.WIDE.U32 R6, R30, R12, R78 ;  /* 0x0000000c1e067225 */ /* 0x000fc800078e004e */
[----:B------:R-:W-:Y:S01]  /*2450*/  IMAD.SHL.U32 R5, R4, 0x40, RZ ;  /* 0x0000004004057824 */ /* 0x000fe200078e00ff */
[----:B----4-:R-:W-:Y:S01]  /*2460*/  LOP3.LUT R4, R36, 0x38, R33, 0xf8, !PT ;  /* 0x0000003824047812 */ /* 0x010fe200078ef821 */
[----:B------:R-:W-:Y:S01]  /*2470*/  IMAD.IADD R85, R87, 0x1, R11 ;  /* 0x0000000157557824 */ /* 0x000fe200078e020b */
[----:B------:R-:W-:Y:S01]  /*2480*/  LOP3.LUT R11, R34, 0x38, R35, 0xf8, !PT ;  /* 0x00000038220b7812 */ /* 0x000fe200078ef823 */
[----:B------:R-:W-:Y:S01]  /*2490*/  IMAD.SHL.U32 R14, R14, 0x40, RZ ;  /* 0x000000400e0e7824 */ /* 0x000fe200078e00ff */
[----:B------:R-:W-:Y:S01]  /*24a0*/  MOV R86, R6 ;  /* 0x0000000600567202 */ /* 0x000fe20000000f00 */
[----:B------:R-:W-:Y:S01]  /*24b0*/  IMAD.IADD R87, R7, 0x1, R87 ;  /* 0x0000000107577824 */ /* 0x000fe200078e0257 */
[----:B------:R-:W-:Y:S02]  /*24c0*/  LOP3.LUT R7, R34, 0x38, R33, 0xf8, !PT ;  /* 0x0000003822077812 */ /* 0x000fe400078ef821 */
[----:B-----5:R-:W-:Y:S02]  /*24d0*/  SHF.R.S32.HI R15, RZ, 0x1f, R96 ;  /* 0x0000001fff0f7819 */ /* 0x020fe40000011460 */
[----:B------:R-:W-:Y:S01]  /*24e0*/  LOP3.LUT R6, R36, 0x38, R35, 0xf8, !PT ;  /* 0x0000003824067812 */ /* 0x000fe200078ef823 */
[----:B------:R-:W-:Y:S01]  /*24f0*/  IMAD.MOV.U32 R84, RZ, RZ, R10 ;  /* 0x000000ffff547224 */ /* 0x000fe200078e000a */
[----:B------:R-:W-:-:S02]  /*2500*/  LOP3.LUT R5, R5, 0xfffff000, RZ, 0xc0, !PT ;  /* 0xfffff00005057812 */ /* 0x000fc400078ec0ff */
[-C--:B------:R-:W-:Y:S02]  /*2510*/  LOP3.LUT R4, R4, R32.reuse, RZ, 0x3c, !PT ;  /* 0x0000002004047212 */ /* 0x080fe400078e3cff */
[----:B------:R-:W-:Y:S02]  /*2520*/  LOP3.LUT R14, R14, 0xfffff000, RZ, 0xc0, !PT ;  /* 0xfffff0000e0e7812 */ /* 0x000fe400078ec0ff */
[-C--:B------:R-:W-:Y:S02]  /*2530*/  LOP3.LUT R11, R11, R31.reuse, RZ, 0x3c, !PT ;  /* 0x0000001f0b0b7212 */ /* 0x080fe400078e3cff */
[----:B------:R-:W-:Y:S02]  /*2540*/  LOP3.LUT R10, R7, R31, RZ, 0x3c, !PT ;  /* 0x0000001f070a7212 */ /* 0x000fe400078e3cff */
[----:B------:R-:W-:Y:S01]  /*2550*/  LOP3.LUT R7, R6, R32, RZ, 0x3c, !PT ;  /* 0x0000002006077212 */ /* 0x000fe200078e3cff */
[C---:B------:R-:W-:Y:S01]  /*2560*/  IMAD R6, R15.reuse, R8, RZ ;  /* 0x000000080f067224 */ /* 0x040fe200078e02ff */
[----:B------:R-:W-:Y:S01]  /*2570*/  IADD3 R93, R4, R5, R21 ;  /* 0x00000005045d7210 */ /* 0x000fe20007ffe015 */
[----:B------:R-:W-:Y:S01]  /*2580*/  IMAD R15, R15, R12, RZ ;  /* 0x0000000c0f0f7224 */ /* 0x000fe200078e02ff */
[----:B------:R-:W-:-:S02]  /*2590*/  IADD3 R4, R11, R14, R20 ;  /* 0x0000000e0b047210 */ /* 0x000fc40007ffe014 */
[----:B------:R-:W-:Y:S01]  /*25a0*/  SEL R11, RZ, 0x8, P0 ;  /* 0x00000008ff0b7807 */ /* 0x000fe20000000000 */
[C---:B------:R-:W-:Y:S01]  /*25b0*/  IMAD R15, R96.reuse, R13, R15 ;  /* 0x0000000d600f7224 */ /* 0x040fe200078e020f */
[----:B------:R-:W-:Y:S01]  /*25c0*/  SHF.R.S32.HI R32, RZ, 0x3, R33 ;  /* 0x00000003ff207819 */ /* 0x000fe20000011421 */
[----:B------:R-:W-:Y:S01]  /*25d0*/  IMAD.WIDE.U32 R86, R96, R12, R86 ;  /* 0x0000000c60567225 */ /* 0x000fe200078e0056 */
[----:B------:R-:W-:Y:S02]  /*25e0*/  SHF.R.S32.HI R34, RZ, 0x3, R35 ;  /* 0x00000003ff227819 */ /* 0x000fe40000011423 */
[----:B------:R-:W-:Y:S01]  /*25f0*/  LOP3.LUT R11, R28, R11, RZ, 0xfc, !PT ;  /* 0x0000000b1c0b7212 */ /* 0x000fe200078efcff */
[C---:B------:R-:W-:Y:S01]  /*2600*/  IMAD R41, R96.reuse, R9, R6 ;  /* 0x0000000960297224 */ /* 0x040fe200078e0206 */
[----:B------:R-:W-:Y:S01]  /*2610*/  LOP3.LUT R33, R33, 0xfffffff8, RZ, 0xc0, !PT ;  /* 0xfffffff821217812 */ /* 0x000fe200078ec0ff */
[----:B------:R-:W-:Y:S01]  /*2620*/  IMAD.WIDE.U32 R80, R96, R8, R80 ;  /* 0x0000000860507225 */ /* 0x000fe200078e0050 */
[----:B------:R-:W-:-:S03]  /*2630*/  LOP3.LUT R35, R35, 0xfffffff8, RZ, 0xc0, !PT ;  /* 0xfffffff823237812 */ /* 0x000fc600078ec0ff */
[----:B------:R-:W-:Y:S01]  /*2640*/  IMAD.WIDE.U32 R82, R96, R8, R82 ;  /* 0x0000000860527225 */ /* 0x000fe200078e0052 */
[----:B------:R-:W-:-:S03]  /*2650*/  IADD3 R91, R10, R5, R20 ;  /* 0x000000050a5b7210 */ /* 0x000fc60007ffe014 */
[----:B------:R-:W-:Y:S01]  /*2660*/  IMAD.WIDE.U32 R84, R96, R12, R84 ;  /* 0x0000000c60547225 */ /* 0x000fe200078e0054 */
[----:B------:R-:W-:Y:S02]  /*2670*/  IADD3 R92, R7, R14, R21 ;  /* 0x0000000e075c7210 */ /* 0x000fe40007ffe015 */
[C-C-:B------:R-:W-:Y:S01]  /*2680*/  SHF.L.U64.HI R5, R8.reuse, 0x6, R9.reuse ;  /* 0x0000000608057819 */ /* 0x140fe20000010209 */
[C---:B------:R-:W-:Y:S01]  /*2690*/  IMAD.SHL.U32 R7, R8.reuse, 0x40, RZ ;  /* 0x0000004008077824 */ /* 0x040fe200078e00ff */
[C---:B------:R-:W-:Y:S01]  /*26a0*/  SHF.L.U64.HI R6, R8.reuse, 0x5, R9 ;  /* 0x0000000508067819 */ /* 0x040fe20000010209 */
[----:B------:R-:W-:Y:S01]  /*26b0*/  IMAD R27, R29, 0x20, R30 ;  /* 0x000000201d1b7824 */ /* 0x000fe200078e021e */
[----:B------:R-:W-:Y:S01]  /*26c0*/  SHF.L.U32 R8, R8, 0x5, RZ ;  /* 0x0000000508087819 */ /* 0x000fe200000006ff */
[C---:B------:R-:W-:Y:S01]  /*26d0*/  IMAD.SHL.U32 R20, R12.reuse, 0x40, RZ ;  /* 0x000000400c147824 */ /* 0x040fe200078e00ff */
[C-C-:B------:R-:W-:Y:S01]  /*26e0*/  SHF.L.U64.HI R9, R12.reuse, 0x6, R13.reuse ;  /* 0x000000060c097819 */ /* 0x140fe2000001020d */
[C---:B------:R-:W-:Y:S01]  /*26f0*/  IMAD.SHL.U32 R21, R12.reuse, 0x20, RZ ;  /* 0x000000200c157824 */ /* 0x040fe200078e00ff */
[----:B------:R-:W-:Y:S01]  /*2700*/  SHF.L.U64.HI R10, R12, 0x5, R13 ;  /* 0x000000050c0a7819 */ /* 0x000fe2000001020d */
[----:B------:R-:W-:Y:S01]  /*2710*/  IMAD.IADD R30, R41, 0x1, R81 ;  /* 0x00000001291e7824 */ /* 0x000fe200078e0251 */
[----:B------:R-:W-:Y:S01]  /*2720*/  LOP3.LUT R28, R28, 0x1, RZ, 0xc0, !PT ;  /* 0x000000011c1c7812 */ /* 0x000fe200078ec0ff */
[----:B------:R-:W-:Y:S01]  /*2730*/  IMAD.IADD R31, R15, 0x1, R85 ;  /* 0x000000010f1f7824 */ /* 0x000fe200078e0255 */
[----:B------:R-:W-:Y:S01]  /*2740*/  SHF.R.S32.HI R29, RZ, 0x1f, R3 ;  /* 0x0000001fff1d7819 */ /* 0x000fe20000011403 */
[----:B------:R-:W-:Y:S01]  /*2750*/  IMAD.IADD R76, R83, 0x1, R41 ;  /* 0x00000001534c7824 */ /* 0x000fe200078e0229 */
[----:B------:R-:W-:-:S02]  /*2760*/  LOP3.LUT R36, R11, 0x2, RZ, 0xc0, !PT ;  /* 0x000000020b247812 */ /* 0x000fc400078ec0ff */
[C---:B------:R-:W-:Y:S02]  /*2770*/  LOP3.LUT R37, R11.reuse, 0x4, RZ, 0xc0, !PT ;  /* 0x000000040b257812 */ /* 0x040fe400078ec0ff */
[----:B------:R-:W-:Y:S02]  /*2780*/  LOP3.LUT R39, R11, 0x8, RZ, 0xc0, !PT ;  /* 0x000000080b277812 */ /* 0x000fe400078ec0ff */
[----:B------:R-:W-:Y:S02]  /*2790*/  IADD3 R77, R87, R15, RZ ;  /* 0x0000000f574d7210 */ /* 0x000fe40007ffe0ff */
[----:B------:R-:W-:Y:S02]  /*27a0*/  SHF.R.S32.HI R88, RZ, 0x1f, R33 ;  /* 0x0000001fff587819 */ /* 0x000fe40000011421 */
[----:B------:R-:W-:-:S07]  /*27b0*/  SHF.R.S32.HI R89, RZ, 0x1f, R35 ;  /* 0x0000001fff597819 */ /* 0x000fce0000011423 */
.L_x_1655:
[----:B------:R-:W2:Y:S01]  /*27c0*/  LDL R40, [R1+0x6c] ;  /* 0x00006c0001287983 */ /* 0x000ea20000100800 */
[----:B0-----:R-:W0:Y:S01]  /*27d0*/  LDC R103, c[0x0][0x430] ;  /* 0x00010c00ff677b82 */ /* 0x001e220000000800 */
[----:B------:R-:W-:Y:S02]  /*27e0*/  VIADD R25, R25, 0xffffffff ;  /* 0xffffffff19197836 */ /* 0x000fe40000000000 */
[----:B------:R-:W-:Y:S02]  /*27f0*/  IMAD.MOV.U32 R104, RZ, RZ, RZ ;  /* 0x000000ffff687224 */ /* 0x000fe400078e00ff */
[----:B------:R-:W-:-:S03]  /*2800*/  IMAD R11, R25, 0x40, R27 ;  /* 0x00000040190b7824 */ /* 0x000fc600078e021b */
[----:B-1----:R-:W1:Y:S01]  /*2810*/  LDC R106, c[0x0][0x3f4] ;  /* 0x0000fd00ff6a7b82 */ /* 0x002e620000000800 */
[----:B------:R-:W-:Y:S01]  /*2820*/  IMAD.IADD R41, R0, 0x1, R11 ;  /* 0x0000000100297824 */ /* 0x000fe200078e020b */
[----:B------:R-:W-:-:S04]  /*2830*/  ISETP.GE.AND P0, PT, R11, R2, PT ;  /* 0x000000020b00720c */ /* 0x000fc80003f06270 */
[----:B------:R-:W-:Y:S02]  /*2840*/  ISETP.GT.OR P0, PT, R27, 0x3f, P0 ;  /* 0x0000003f1b00780c */ /* 0x000fe40000704670 */
[----:B------:R-:W-:Y:S02]  /*2850*/  MOV R11, R41 ;  /* 0x00000029000b7202 */ /* 0x000fe40000000f00 */
[----:B0-----:R-:W-:-:S09]  /*2860*/  ISETP.NE.AND P3, PT, R103, 0x1, PT ;  /* 0x000000016700780c */ /* 0x001fd20003f65270 */
[----:B------:R-:W0:Y:S08]  /*2870*/  @!P0 LDC.64 R14, c[0x0][0x428] ;  /* 0x00010a00ff0e8b82 */ /* 0x000e300000000a00 */
[----:B---3--:R-:W3:Y:S08]  /*2880*/  @!P0 LDC.64 R42, c[0x0][0x418] ;  /* 0x00010600ff2a8b82 */ /* 0x008ef00000000a00 */
[----:B----4-:R-:W4:Y:S08]  /*2890*/  @P3 LDC R12, c[0x0][0x434] ;  /* 0x00010d00ff0c3b82 */ /* 0x010f300000000800 */
[----:B------:R-:W1:Y:S01]  /*28a0*/  @P3 LDC R13, c[0x0][0x438] ;  /* 0x00010e00ff0d3b82 */ /* 0x000e620000000800 */
[----:B----4-:R-:W-:-:S05]  /*28b0*/  @P3 IMAD.HI.U32 R12, R41, R12, RZ ;  /* 0x0000000c290c3227 */ /* 0x010fca00078e00ff */
[----:B-1----:R-:W-:Y:S01]  /*28c0*/  @P3 SHF.R.U32.HI R11, RZ, R13, R12 ;  /* 0x0000000dff0b3219 */ /* 0x002fe2000001160c */
[----:B0-----:R-:W-:-:S03]  /*28d0*/  @!P0 IMAD R12, R29, R14, RZ ;  /* 0x0000000e1d0c8224 */ /* 0x001fc600078e02ff */
[--C-:B------:R-:W-:Y:S01]  /*28e0*/  @!P0 SHF.R.S32.HI R13, RZ, 0x1f, R11.reuse ;  /* 0x0000001fff0d8819 */ /* 0x100fe2000001140b */
[----:B------:R-:W-:Y:S02]  /*28f0*/  @!P0 IMAD R15, R3, R15, R12 ;  /* 0x0000000f030f8224 */ /* 0x000fe400078e020c */
[----:B------:R-:W-:-:S04]  /*2900*/  @!P0 IMAD.MOV.U32 R12, RZ, RZ, R11 ;  /* 0x000000ffff0c8224 */ /* 0x000fc800078e000b */
[----:B------:R-:W-:-:S04]  /*2910*/  @!P0 IMAD.WIDE.U32 R12, R3, R14, R12 ;  /* 0x0000000e030c8225 */ /* 0x000fc800078e000c */
[----:B------:R-:W-:Y:S01]  /*2920*/  @!P0 IMAD.IADD R13, R13, 0x1, R15 ;  /* 0x000000010d0d8824 */ /* 0x000fe200078e020f */
[----:B---3--:R-:W-:-:S04]  /*2930*/  @!P0 LEA R14, P3, R12, R42, 0x2 ;  /* 0x0000002a0c0e8211 */ /* 0x008fc800078610ff */
[----:B------:R-:W-:-:S05]  /*2940*/  @!P0 LEA.HI.X R15, R12, R43, R13, 0x2, P3 ;  /* 0x0000002b0c0f8211 */ /* 0x000fca00018f140d */
[----:B------:R0:W5:Y:S01]  /*2950*/  @!P0 LDG.E R104, desc[UR60][R14.64] ;  /* 0x0000003c0e688981 */ /* 0x000162000c1e1900 */
[----:B------:R-:W-:Y:S01]  /*2960*/  ISETP.GE.AND P0, PT, R106, 0x1, PT ;  /* 0x000000016a00780c */ /* 0x000fe20003f06270 */
[----:B------:R-:W-:Y:S05]  /*2970*/  YIELD ;  /* 0x0000000000007946 */ /* 0x000fea0003800000 */
[----:B------:R-:W-:Y:S01]  /*2980*/  IADD3 R12, -R11, RZ, RZ ;  /* 0x000000ff0b0c7210 */ /* 0x000fe20007ffe1ff */
[----:B------:R-:W-:Y:S01]  /*2990*/  BSSY B0, `(.L_x_1574) ;  /* 0x0000530000007945 */ /* 0x000fe20003800000 */
[----:B------:R-:W-:-:S03]  /*29a0*/  ISETP.GT.AND P3, PT, R25, R24, PT ;  /* 0x000000181900720c */ /* 0x000fc60003f64270 */
[----:B------:R-:W-:Y:S02]  /*29b0*/  IMAD R103, R103, R12, R41 ;  /* 0x0000000c67677224 */ /* 0x000fe400078e0229 */
[----:B--2---:R-:W-:-:S04]  /*29c0*/  IMAD R11, R200, 0x4000, R40 ;  /* 0x00004000c80b7824 */ /* 0x004fc800078e0228 */
[----:B------:R-:W-:Y:S01]  /*29d0*/  IMAD R94, R11, 0x2, R18 ;  /* 0x000000020b5e7824 */ /* 0x000fe200078e0212 */
[----:B0-----:R-:W-:Y:S06]  /*29e0*/  @!P0 BRA `(.L_x_1575) ;  /* 0x0000004c00408947 */ /* 0x001fec0003800000 */
[----:B------:R-:W-:Y:S01]  /*29f0*/  SHF.R.S32.HI R101, RZ, 0x1f, R103 ;  /* 0x0000001fff657819 */ /* 0x000fe20000011467 */
[----:B------:R-:W-:Y:S01]  /*2a00*/  ULDC.64 UR4, c[0x0][0x300] ;  /* 0x0000c00000047ab9 */ /* 0x000fe20000000a00 */
[----:B-----5:R-:W-:Y:S01]  /*2a10*/  SHF.R.S32.HI R100, RZ, 0x1f, R104 ;  /* 0x0000001fff647819 */ /* 0x020fe20000011468 */
[----:B------:R-:W-:Y:S01]  /*2a20*/  IMAD.WIDE.U32 R12, R103, UR4, RZ ;  /* 0x00000004670c7c25 */ /* 0x000fe2000f8e00ff */
[----:B------:R-:W-:Y:S02]  /*2a30*/  ULDC.U8 UR6, c[0x0][0x410] ;  /* 0x0001040000067ab9 */ /* 0x000fe40000000000 */
[----:B------:R-:W-:Y:S01]  /*2a40*/  ISETP.NE.AND P0, PT, RZ, UR6, PT ;  /* 0x00000006ff007c0c */ /* 0x000fe2000bf05270 */
[----:B------:R-:W-:Y:S02]  /*2a50*/  IMAD R14, R101, UR4, RZ ;  /* 0x00000004650e7c24 */ /* 0x000fe4000f8e02ff */
[-C--:B------:R-:W-:Y:S02]  /*2a60*/  IMAD R40, R9, R25.reuse, RZ ;  /* 0x0000001909287224 */ /* 0x080fe400078e02ff */
[----:B------:R-:W-:Y:S01]  /*2a70*/  IMAD R11, R103, UR5, R14 ;  /* 0x00000005670b7c24 */ /* 0x000fe2000f8e020e */
[----:B------:R-:W-:Y:S01]  /*2a80*/  ULDC.64 UR4, c[0x0][0x310] ;  /* 0x0000c40000047ab9 */ /* 0x000fe20000000a00 */
[----:B------:R-:W-:-:S02]  /*2a90*/  IMAD R14, R5, R25, RZ ;  /* 0x00000019050e7224 */ /* 0x000fc400078e02ff */
[----:B------:R-:W-:Y:S02]  /*2aa0*/  IMAD R15, R100, UR4, RZ ;  /* 0x00000004640f7c24 */ /* 0x000fe4000f8e02ff */
[----:B------:R-:W-:Y:S01]  /*2ab0*/  IMAD.IADD R13, R13, 0x1, R11 ;  /* 0x000000010d0d7824 */ /* 0x000fe200078e020b */
[----:B------:R-:W-:Y:S01]  /*2ac0*/  SHF.R.S32.HI R11, RZ, 0x1f, R25 ;  /* 0x0000001fff0b7819 */ /* 0x000fe20000011419 */
[C---:B------:R-:W-:Y:S02]  /*2ad0*/  IMAD R15, R104.reuse, UR5, R15 ;  /* 0x00000005680f7c24 */ /* 0x040fe4000f8e020f */
[----:B------:R-:W-:Y:S01]  /*2ae0*/  IMAD.WIDE.U32 R12, R104, UR4, R12 ;  /* 0x00000004680c7c25 */ /* 0x000fe2000f8e000c */
[----:B------:R-:W-:-:S03]  /*2af0*/  ULDC.64 UR4, c[0x0][0x308] ;  /* 0x0000c20000047ab9 */ /* 0x000fc60000000a00 */
[----:B------:R-:W-:Y:S01]  /*2b00*/  IMAD R41, R11, R7, R14 ;  /* 0x000000070b297224 */ /* 0x000fe200078e020e */
[----:B------:R-:W-:Y:S01]  /*2b10*/  IADD3 R13, R13, R15, RZ ;  /* 0x0000000f0d0d7210 */ /* 0x000fe20007ffe0ff */
[----:B------:R-:W-:Y:S02]  /*2b20*/  IMAD R15, R26, UR4, RZ ;  /* 0x000000041a0f7c24 */ /* 0x000fe4000f8e02ff */
[----:B------:R-:W-:Y:S02]  /*2b30*/  IMAD R43, R11, R20, R40 ;  /* 0x000000140b2b7224 */ /* 0x000fe400078e0228 */
[C---:B------:R-:W-:Y:S02]  /*2b40*/  IMAD R11, R38.reuse, UR5, R15 ;  /* 0x00000005260b7c24 */ /* 0x040fe4000f8e020f */
[----:B------:R-:W-:Y:S01]  /*2b50*/  IMAD.WIDE.U32 R114, R38, UR4, R12 ;  /* 0x0000000426727c25 */ /* 0x000fe2000f8e000c */
[----:B------:R-:W-:-:S03]  /*2b60*/  ULDC.64 UR4, c[0x0][0x2e8] ;  /* 0x0000ba0000047ab9 */ /* 0x000fc60000000a00 */
[----:B------:R-:W-:Y:S01]  /*2b70*/  IMAD.IADD R11, R115, 0x1, R11 ;  /* 0x00000001730b7824 */ /* 0x000fe200078e020b */
[C---:B------:R-:W-:Y:S01]  /*2b80*/  LEA R107, P4, R114.reuse, UR4, 0x1 ;  /* 0x00000004726b7c11 */ /* 0x040fe2000f8808ff */
[----:B------:R-:W-:Y:S02]  /*2b90*/  IMAD R99, R25, -0x40, R2 ;  /* 0xffffffc019637824 */ /* 0x000fe400078e0202 */
[-C--:B------:R-:W-:Y:S01]  /*2ba0*/  IMAD.WIDE.U32 R14, R7, R25.reuse, RZ ;  /* 0x00000019070e7225 */ /* 0x080fe200078e00ff */
[----:B------:R-:W-:Y:S02]  /*2bb0*/  LEA.HI.X R114, R114, UR5, R11, 0x1, P4 ;  /* 0x0000000572727c11 */ /* 0x000fe4000a0f0c0b */
[----:B------:R-:W-:Y:S01]  /*2bc0*/  VIMNMX R99, R99, 0x40, PT ;  /* 0x0000004063637848 */ /* 0x000fe20003fe0100 */
[----:B------:R-:W-:-:S04]  /*2bd0*/  IMAD.WIDE.U32 R12, R20, R25, RZ ;  /* 0x00000019140c7225 */ /* 0x000fc800078e00ff */
[----:B------:R-:W-:Y:S02]  /*2be0*/  IMAD.IADD R73, R15, 0x1, R41 ;  /* 0x000000010f497824 */ /* 0x000fe400078e0229 */
[----:B------:R-:W-:Y:S01]  /*2bf0*/  IMAD.IADD R72, R13, 0x1, R43 ;  /* 0x000000010d487824 */ /* 0x000fe200078e022b */
[----:B------:R-:W-:Y:S06]  /*2c00*/  @!P0 BRA `(.L_x_1576) ;  /* 0x0000002000f08947 */ /* 0x000fec0003800000 */
[----:B------:R-:W2:Y:S01]  /*2c10*/  LDL R42, [R1+0x10] ;  /* 0x00001000012a7983 */ /* 0x000ea20000100800 */
[----:B------:R-:W-:Y:S01]  /*2c20*/  BSSY B1, `(.L_x_1577) ;  /* 0x000002d000017945 */ /* 0x000fe20003800000 */
[C---:B------:R-:W-:Y:S01]  /*2c30*/  IADD3 R109, R78.reuse, 0x40, RZ ;  /* 0x000000404e6d7810 */ /* 0x040fe20007ffe0ff */
[C---:B------:R-:W-:Y:S01]  /*2c40*/  VIADD R111, R78.reuse, 0x20 ;  /* 0x000000204e6f7836 */ /* 0x040fe20000000000 */
[----:B------:R-:W-:Y:S01]  /*2c50*/  CS2R R40, SRZ ;  /* 0x0000000000287805 */ /* 0x000fe2000001ff00 */
[----:B------:R-:W-:Y:S01]  /*2c60*/  VIADD R75, R78, 0x60 ;  /* 0x000000604e4b7836 */ /* 0x000fe20000000000 */
        /* <DEDUP_REMOVED lines=8> */
[----:B--2---:R-:W-:-:S13]  /*2cf0*/  ISETP.GE.AND P0, PT, R42, R99, PT ;  /* 0x000000632a00720c */ /* 0x004fda0003f06270 */
[----:B------:R-:W-:Y:S05]  /*2d00*/  @P0 BRA `(.L_x_1578) ;  /* 0x0000000000780947 */ /* 0x000fea0003800000 */
[----:B------:R-:W-:Y:S01]  /*2d10*/  IADD3 R43, P4, R82, R14, RZ ;  /* 0x0000000e522b7210 */ /* 0x000fe20007f9e0ff */
[----:B------:R-:W-:Y:S01]  /*2d20*/  ULDC.64 UR4, c[0x0][0x3e8] ;  /* 0x0000fa0000047ab9 */ /* 0x000fe20000000a00 */
[----:B------:R-:W-:Y:S02]  /*2d30*/  IADD3 R11, P5, R86, R12, RZ ;  /* 0x0000000c560b7210 */ /* 0x000fe40007fbe0ff */
[----:B------:R-:W-:Y:S02]  /*2d40*/  CS2R R68, SRZ ;  /* 0x0000000000447805 */ /* 0x000fe4000001ff00 */
[----:B------:R-:W-:Y:S01]  /*2d50*/  ISETP.GE.AND P6, PT, R78, R106, PT ;  /* 0x0000006a4e00720c */ /* 0x000fe20003fc6270 */
[----:B------:R-:W-:Y:S01]  /*2d60*/  IMAD.X R44, R73, 0x1, R76, P4 ;  /* 0x00000001492c7824 */ /* 0x000fe200020e064c */
[----:B------:R-:W-:Y:S02]  /*2d70*/  LEA R42, P4, R43, UR4, 0x1 ;  /* 0x000000042b2a7c11 */ /* 0x000fe4000f8808ff */
[----:B------:R-:W-:-:S02]  /*2d80*/  CS2R R70, SRZ ;  /* 0x0000000000467805 */ /* 0x000fc4000001ff00 */
[----:B------:R-:W-:Y:S02]  /*2d90*/  IADD3.X R46, R72, R77, RZ, P5, !PT ;  /* 0x0000004d482e7210 */ /* 0x000fe40002ffe4ff */
[----:B------:R-:W-:Y:S01]  /*2da0*/  LEA.HI.X R43, R43, UR5, R44, 0x1, P4 ;  /* 0x000000052b2b7c11 */ /* 0x000fe2000a0f0c2c */
[----:B------:R-:W-:Y:S01]  /*2db0*/  ULDC.64 UR4, c[0x0][0x400] ;  /* 0x0001000000047ab9 */ /* 0x000fe20000000a00 */
[----:B------:R-:W-:Y:S02]  /*2dc0*/  ISETP.GE.AND P5, PT, R111, R106, PT ;  /* 0x0000006a6f00720c */ /* 0x000fe40003fa6270 */
[C---:B------:R-:W-:Y:S01]  /*2dd0*/  LEA R44, P4, R11.reuse, UR4, 0x1 ;  /* 0x000000040b2c7c11 */ /* 0x040fe2000f8808ff */
[----:B------:R0:W5:Y:S03]  /*2de0*/  @!P6 LDG.E.64 R68, desc[UR60][R42.64] ;  /* 0x0000003c2a44e981 */ /* 0x000166000c1e1b00 */
[----:B------:R-:W-:-:S02]  /*2df0*/  LEA.HI.X R45, R11, UR5, R46, 0x1, P4 ;  /* 0x000000050b2d7c11 */ /* 0x000fc4000a0f0c2e */
[----:B------:R-:W-:-:S03]  /*2e00*/  ISETP.GE.AND P4, PT, R109, R106, PT ;  /* 0x0000006a6d00720c */ /* 0x000fc60003f86270 */
[----:B------:R0:W5:Y:S01]  /*2e10*/  @!P6 LDG.E.64 R70, desc[UR60][R44.64] ;  /* 0x0000003c2c46e981 */ /* 0x000162000c1e1b00 */
[----:B------:R-:W-:Y:S02]  /*2e20*/  ISETP.GE.AND P6, PT, R75, R106, PT ;  /* 0x0000006a4b00720c */ /* 0x000fe40003fc6270 */
[----:B------:R-:W-:Y:S02]  /*2e30*/  CS2R R64, SRZ ;  /* 0x0000000000407805 */ /* 0x000fe4000001ff00 */
[----:B------:R-:W-:Y:S02]  /*2e40*/  CS2R R60, SRZ ;  /* 0x00000000003c7805 */ /* 0x000fe4000001ff00 */
[----:B------:R-:W-:Y:S02]  /*2e50*/  CS2R R56, SRZ ;  /* 0x0000000000387805 */ /* 0x000fe4000001ff00 */
[----:B------:R-:W-:Y:S02]  /*2e60*/  CS2R R66, SRZ ;  /* 0x0000000000427805 */ /* 0x000fe4000001ff00 */
[----:B------:R-:W-:-:S02]  /*2e70*/  CS2R R62, SRZ ;  /* 0x00000000003e7805 */ /* 0x000fc4000001ff00 */
[----:B------:R-:W-:Y:S01]  /*2e80*/  CS2R R58, SRZ ;  /* 0x00000000003a7805 */ /* 0x000fe2000001ff00 */
[----:B------:R0:W5:Y:S04]  /*2e90*/  @!P5 LDG.E.64 R64, desc[UR60][R42.64+0x40] ;  /* 0x0000403c2a40d981 */ /* 0x000168000c1e1b00 */
[----:B------:R0:W5:Y:S04]  /*2ea0*/  @!P4 LDG.E.64 R60, desc[UR60][R42.64+0x80] ;  /* 0x0000803c2a3cc981 */ /* 0x000168000c1e1b00 */
[----:B------:R0:W5:Y:S04]  /*2eb0*/  @!P6 LDG.E.64 R56, desc[UR60][R42.64+0xc0] ;  /* 0x0000c03c2a38e981 */ /* 0x000168000c1e1b00 */
[----:B------:R0:W5:Y:S04]  /*2ec0*/  @!P5 LDG.E.64 R66, desc[UR60][R44.64+0x40] ;  /* 0x0000403c2c42d981 */ /* 0x000168000c1e1b00 */
[----:B------:R0:W5:Y:S04]  /*2ed0*/  @!P4 LDG.E.64 R62, desc[UR60][R44.64+0x80] ;  /* 0x0000803c2c3ec981 */ /* 0x000168000c1e1b00 */
[----:B------:R0:W5:Y:S02]  /*2ee0*/  @!P6 LDG.E.64 R58, desc[UR60][R44.64+0xc0] ;  /* 0x0000c03c2c3ae981 */ /* 0x000164000c1e1b00 */
.L_x_1578:
[----:B------:R-:W-:Y:S05]  /*2ef0*/  BSYNC B1 ;  /* 0x0000000000017941 */ /* 0x000fea0003800000 */
.L_x_1577:
[----:B------:R-:W2:Y:S01]  /*2f00*/  LDL R11, [R1+0x9c] ;  /* 0x00009c00010b7983 */ /* 0x000ea20000100800 */
[----:B------:R-:W-:Y:S01]  /*2f10*/  BSSY B1, `(.L_x_1579) ;  /* 0x000002a000017945 */ /* 0x000fe20003800000 */
[----:B0-----:R-:W-:Y:S02]  /*2f20*/  CS2R R44, SRZ ;  /* 0x00000000002c7805 */ /* 0x001fe4000001ff00 */
[----:B------:R-:W-:Y:S02]  /*2f30*/  CS2R R48, SRZ ;  /* 0x0000000000307805 */ /* 0x000fe4000001ff00 */
[----:B------:R-:W-:Y:S02]  /*2f40*/  CS2R R52, SRZ ;  /* 0x0000000000347805 */ /* 0x000fe4000001ff00 */
[----:B------:R-:W-:Y:S02]  /*2f50*/  CS2R R42, SRZ ;  /* 0x00000000002a7805 */ /* 0x000fe4000001ff00 */
[----:B------:R-:W-:-:S02]  /*2f60*/  CS2R R46, SRZ ;  /* 0x00000000002e7805 */ /* 0x000fc4000001ff00 */
[----:B------:R-:W-:Y:S01]  /*2f70*/  CS2R R50, SRZ ;  /* 0x0000000000327805 */ /* 0x000fe2000001ff00 */
[----:B-----5:R-:W-:Y:S01]  /*2f80*/  IMAD.MOV.U32 R74, RZ, RZ, R56 ;  /* 0x000000ffff4a7224 */ /* 0x020fe200078e0038 */
[----:B------:R-:W-:Y:S01]  /*2f90*/  CS2R R54, SRZ ;  /* 0x0000000000367805 */ /* 0x000fe2000001ff00 */
[----:B------:R-:W-:Y:S01]  /*2fa0*/  IMAD.MOV.U32 R90, RZ, RZ, R57 ;  /* 0x000000ffff5a7224 */ /* 0x000fe200078e0039 */
[----:B--2---:R-:W-:-:S13]  /*2fb0*/  ISETP.GE.AND P4, PT, R11, R99, PT ;  /* 0x000000630b00720c */ /* 0x004fda0003f86270 */
[----:B------:R-:W-:Y:S05]  /*2fc0*/  @P4 BRA `(.L_x_1580) ;  /* 0x0000000000784947 */ /* 0x000fea0003800000 */
        /* <DEDUP_REMOVED lines=30> */
.L_x_1580:
[----:B------:R-:W-:Y:S05]  /*31b0*/  BSYNC B1 ;  /* 0x0000000000017941 */ /* 0x000fea0003800000 */
.L_x_1579:
[----:B------:R-:W-:Y:S01]  /*31c0*/  IMAD.MOV.U32 R11, RZ, RZ, R60 ;  /* 0x000000ffff0b7224 */ /* 0x000fe200078e003c */
[----:B0-----:R-:W-:Y:S01]  /*31d0*/  MOV R12, R61 ;  /* 0x0000003d000c7202 */ /* 0x001fe20000000f00 */
[----:B------:R-:W-:Y:S01]  /*31e0*/  IMAD.MOV.U32 R13, RZ, RZ, R68 ;  /* 0x000000ffff0d7224 */ /* 0x000fe200078e0044 */
[----:B------:R-:W-:Y:S02]  /*31f0*/  MOV R14, R69 ;  /* 0x00000045000e7202 */ /* 0x000fe40000000f00 */
[----:B------:R-:W-:Y:S01]  /*3200*/  PRMT R122, R11, 0x5410, R12 ;  /* 0x000054100b7a7816 */ /* 0x000fe2000000000c */
[----:B------:R-:W-:Y:S01]  /*3210*/  IMAD.MOV.U32 R11, RZ, RZ, R64 ;  /* 0x000000ffff0b7224 */ /* 0x000fe200078e0040 */
[----:B------:R-:W-:Y:S01]  /*3220*/  PRMT R131, R13, 0x5410, R14 ;  /* 0x000054100d837816 */ /* 0x000fe2000000000e */
[----:B------:R-:W-:Y:S01]  /*3230*/  IMAD.MOV.U32 R12, RZ, RZ, R65 ;  /* 0x000000ffff0c7224 */ /* 0x000fe200078e0041 */
[----:B------:R-:W-:Y:S01]  /*3240*/  MOV R14, R63 ;  /* 0x0000003f000e7202 */ /* 0x000fe20000000f00 */
[----:B------:R-:W-:Y:S01]  /*3250*/  IMAD.MOV.U32 R13, RZ, RZ, R62 ;  /* 0x000000ffff0d7224 */ /* 0x000fe200078e003e */
[----:B------:R-:W-:-:S02]  /*3260*/  ISETP.NE.AND P5, PT, R225, 0x3, PT ;  /* 0x00000003e100780c */ /* 0x000fc40003fa5270 */
[----:B------:R-:W-:Y:S01]  /*3270*/  PRMT R124, R12, 0x5410, R11 ;  /* 0x000054100c7c7816 */ /* 0x000fe2000000000b */
[----:B------:R-:W-:Y:S01]  /*3280*/  IMAD.MOV.U32 R11, RZ, RZ, R58 ;  /* 0x000000ffff0b7224 */ /* 0x000fe200078e003a */
[----:B------:R-:W-:Y:S01]  /*3290*/  PRMT R123, R13, 0x5410, R14 ;  /* 0x000054100d7b7816 */ /* 0x000fe2000000000e */
[----:B------:R-:W-:Y:S01]  /*32a0*/  IMAD.MOV.U32 R12, RZ, RZ, R59 ;  /* 0x000000ffff0c7224 */ /* 0x000fe200078e003b */
[----:B------:R-:W-:Y:S01]  /*32b0*/  MOV R14, R71 ;  /* 0x00000047000e7202 */ /* 0x000fe20000000f00 */
[----:B------:R-:W-:Y:S01]  /*32c0*/  IMAD.MOV.U32 R13, RZ, RZ, R70 ;  /* 0x000000ffff0d7224 */ /* 0x000fe200078e0046 */
[----:B------:R-:W-:Y:S02]  /*32d0*/  PRMT R120, R74, 0x5410, R90 ;  /* 0x000054104a787816 */ /* 0x000fe4000000005a */
[----:B------:R-:W-:Y:S01]  /*32e0*/  PRMT R121, R11, 0x5410, R12 ;  /* 0x000054100b797816 */ /* 0x000fe2000000000c */
[----:B------:R-:W-:Y:S01]  /*32f0*/  IMAD.MOV.U32 R11, RZ, RZ, R66 ;  /* 0x000000ffff0b7224 */ /* 0x000fe200078e0042 */
[----:B------:R-:W-:Y:S01]  /*3300*/  PRMT R132, R13, 0x5410, R14 ;  /* 0x000054100d847816 */ /* 0x000fe2000000000e */
[----:B------:R-:W-:Y:S01]  /*3310*/  IMAD.MOV.U32 R12, RZ, RZ, R67 ;  /* 0x000000ffff0c7224 */ /* 0x000fe200078e0043 */
[----:B-----5:R-:W-:Y:S01]  /*3320*/  MOV R14, R45 ;  /* 0x0000002d000e7202 */ /* 0x020fe20000000f00 */
[----:B------:R-:W-:-:S03]  /*3330*/  IMAD.MOV.U32 R13, RZ, RZ, R44 ;  /* 0x000000ffff0d7224 */ /* 0x000fc600078e002c */
[----:B------:R-:W-:Y:S01]  /*3340*/  PRMT R125, R11, 0x5410, R12 ;  /* 0x000054100b7d7816 */ /* 0x000fe2000000000c */
[----:B------:R-:W-:Y:S01]  /*3350*/  IMAD.MOV.U32 R11, RZ, RZ, R40 ;  /* 0x000000ffff0b7224 */ /* 0x000fe200078e0028 */
[----:B------:R-:W-:Y:S01]  /*3360*/  PRMT R113, R13, 0x5410, R14 ;  /* 0x000054100d717816 */ /* 0x000fe2000000000e */
[----:B------:R-:W-:Y:S01]  /*3370*/  IMAD.MOV.U32 R12, RZ, RZ, R41 ;  /* 0x000000ffff0c7224 */ /* 0x000fe200078e0029 */
[----:B------:R-:W-:Y:S01]  /*3380*/  MOV R14, R53 ;  /* 0x00000035000e7202 */ /* 0x000fe20000000f00 */
        /* <DEDUP_REMOVED lines=16> */
[----:B------:R-:W-:-:S05]  /*3490*/  IMAD.MOV.U32 R12, RZ, RZ, R51 ;  /* 0x000000ffff0c7224 */ /* 0x000fca00078e0033 */
[----:B------:R-:W-:Y:S01]  /*34a0*/  PRMT R117, R11, 0x5410, R12 ;  /* 0x000054100b757816 */ /* 0x000fe2000000000c */
[----:B------:R-:W-:Y:S06]  /*34b0*/  @!P5 BRA `(.L_x_1581) ;  /* 0x000000000004d947 */ /* 0x000fec0003800000 */
[----:B------:R-:W-:Y:S01]  /*34c0*/  BPT.TRAP 0x1 ;  /* 0x000000040000795c */ /* 0x000fe20000300000 */
.L_x_1581:
[----:B------:R-:W2:Y:S01]  /*34d0*/  LDL R11, [R1+0x1c] ;  /* 0x00001c00010b7983 */ /* 0x000ea20000100800 */
[----:B------:R-:W-:Y:S01]  /*34e0*/  IMAD R90, R200, 0x8, R18 ;  /* 0x00000008c85a7824 */ /* 0x000fe200078e0212 */
[----:B------:R-:W-:Y:S01]  /*34f0*/  BSSY B1, `(.L_x_1582) ;  /* 0x0000004000017945 */ /* 0x000fe20003800000 */
[----:B--2---:R-:W-:-:S04]  /*3500*/  SHF.L.U32 R105, R11, 0x1f, RZ ;  /* 0x0000001f0b697819 */ /* 0x004fc800000006ff */
[----:B------:R-:W0:Y:S02]  /*3510*/  SYNCS.PHASECHK.TRANS64.TRYWAIT P6, [R90+URZ+0x30890], R105 ;  /* 0x030890695a0075a7 */ /* 0x000e2400080c017f */
[----:B0-----:R-:W-:Y:S05]  /*3520*/  @!P6 BRA `(.L_x_1583) ;  /* 0x000002640058e947 */ /* 0x001fea0003800000 */
.L_x_2005:
[----:B------:R-:W-:Y:S05]  /*3530*/  BSYNC B1 ;  /* 0x0000000000017941 */ /* 0x000fea0003800000 */
.L_x_1582:
[----:B------:R-:W-:-:S03]  /*3540*/  UMOV UR4, 0xffffffff ;  /* 0xffffffff00047882 */ /* 0x000fc60000000000 */
[----:B------:R-:W-:Y:S05]  /*3550*/  BRA.DIV UR4, `(.L_x_1584) ;  /* 0x0000026604607947 */ /* 0x000fea000b800000 */
[----:B------:R1:W2:Y:S04]  /*3560*/  SHFL.IDX PT, R74, R114, RZ, 0x181f ;  /* 0x00181fff724a7589 */ /* 0x0002a800000e0000 */
[----:B------:R1:W3:Y:S02]  /*3570*/  SHFL.IDX PT, R108, R107, RZ, 0x181f ;  /* 0x00181fff6b6c7589 */ /* 0x0002e400000e0000 */
.L_x_2009:
[----:B------:R-:W-:Y:S04]  /*3580*/  BSSY B1, `(.L_x_1585) ;  /* 0x00000d0000017945 */ /* 0x000fe80003800000 */
[----:B------:R-:W-:Y:S05]  /*3590*/  @P0 BRA `(.L_x_1586) ;  /* 0x0000000c00380947 */ /* 0x000fea0003800000 */
[----:B------:R-:W-:Y:S01]  /*35a0*/  ISETP.NE.AND P0, PT, R28, RZ, PT ;  /* 0x000000ff1c00720c */ /* 0x000fe20003f05270 */
[----:B------:R-:W-:-:S12]  /*35b0*/  BSSY B2, `(.L_x_1587) ;  /* 0x0000032000027945 */ /* 0x000fd80003800000 */
[----:B------:R-:W-:Y:S05]  /*35c0*/  @!P0 BRA `(.L_x_1588) ;  /* 0x0000000000c08947 */ /* 0x000fea0003800000 */
[----:B------:R4:W0:Y:S01]  /*35d0*/  LDS.128 R12, [R94+0x20400] ;  /* 0x020400005e0c7984 */ /* 0x0008220000000c00 */
[----:B------:R-:W-:Y:S01]  /*35e0*/  ISETP.GE.AND P6, PT, R78, R106, PT ;  /* 0x0000006a4e00720c */ /* 0x000fe20003fc6270 */
[----:B------:R-:W-:Y:S01]  /*35f0*/  BSSY B3, `(.L_x_1589) ;  /* 0x000002c000037945 */ /* 0x000fe20003800000 */
[----:B---3--:R-:W-:-:S04]  /*3600*/  LEA R72, P0, R16, R108, 0x1 ;  /* 0x0000006c10487211 */ /* 0x008fc800078008ff */
[----:B--2---:R-:W-:-:S07]  /*3610*/  LEA.HI.X R73, R16, R74, R17, 0x1, P0 ;  /* 0x0000004a10497211 */ /* 0x004fce00000f0c11 */
        /* <DEDUP_REMOVED lines=14> */
[CC--:B------:R-:W-:Y:S01]  /*3700*/  FMUL.FTZ R130, R68.reuse, R71.reuse ;  /* 0x0000004744827220 */ /* 0x0c0fe20000410000 */
[----:B------:R-:W-:Y:S01]  /*3710*/  FMUL.FTZ R71, R15, R71 ;  /* 0x000000470f477220 */ /* 0x000fe20000410000 */
[C---:B------:R-:W-:Y:S01]  /*3720*/  FMUL.FTZ R126, R13.reuse, R126 ;  /* 0x0000007e0d7e7220 */ /* 0x040fe20000410000 */
[-C--:B------:R-:W-:Y:S01]  /*3730*/  FFMA.FTZ R128, R13, R70.reuse, -R128 ;  /* 0x000000460d807223 */ /* 0x080fe20000010880 */
[-C--:B------:R-:W-:Y:S01]  /*3740*/  FFMA.FTZ R130, R15, R69.reuse, -R130 ;  /* 0x000000450f827223 */ /* 0x080fe20000010882 */
[----:B------:R-:W-:Y:S01]  /*3750*/  FFMA.FTZ R129, R68, R69, R71 ;  /* 0x0000004544817223 */ /* 0x000fe20000010047 */
[----:B------:R-:W-:Y:S01]  /*3760*/  FFMA.FTZ R127, R11, R70, R126 ;  /* 0x000000460b7f7223 */ /* 0x000fe2000001007e */
[----:B------:R-:W-:-:S02]  /*3770*/  HADD2.F32 R11, -RZ, R12.H1_H1 ;  /* 0x3000000cff0b7230 */ /* 0x000fc40000004100 */
[----:B------:R-:W-:Y:S02]  /*3780*/  HADD2.F32 R69, -RZ, R132.H0_H0 ;  /* 0x20000084ff457230 */ /* 0x000fe40000004100 */
[----:B------:R-:W-:Y:S02]  /*3790*/  HADD2.F32 R12, -RZ, R12.H0_H0 ;  /* 0x2000000cff0c7230 */ /* 0x000fe40000004100 */
[----:B------:R-:W-:Y:S02]  /*37a0*/  HADD2.F32 R70, -RZ, R132.H1_H1 ;  /* 0x30000084ff467230 */ /* 0x000fe40000004100 */
[-C--:B------:R-:W-:Y:S01]  /*37b0*/  FMUL.FTZ R71, R11, R69.reuse ;  /* 0x000000450b477220 */ /* 0x080fe20000410000 */
[--C-:B------:R-:W-:Y:S02]  /*37c0*/  HADD2.F32 R13, -RZ, R14.reuse.H1_H1 ;  /* 0x3000000eff0d7230 */ /* 0x100fe40000004100 */
        /* <DEDUP_REMOVED lines=14> */
.L_x_1590:
[----:B------:R-:W-:Y:S05]  /*38b0*/  BSYNC B3 ;  /* 0x0000000000037941 */ /* 0x000fea0003800000 */
.L_x_1589:
[----:B0-----:R4:W-:Y:S02]  /*38c0*/  ST.E.128 desc[UR60][R72.64], R12 ;  /* 0x0000000c48007985 */ /* 0x0019e4000c101d3c */
.L_x_1588:
[----:B------:R-:W-:Y:S05]  /*38d0*/  BSYNC B2 ;  /* 0x0000000000027941 */ /* 0x000fea0003800000 */
.L_x_1587:
[----:B------:R-:W-:Y:S01]  /*38e0*/  ISETP.NE.AND P0, PT, R36, RZ, PT ;  /* 0x000000ff2400720c */ /* 0x000fe20003f05270 */
[----:B------:R-:W-:-:S12]  /*38f0*/  BSSY B2, `(.L_x_1591) ;  /* 0x0000032000027945 */ /* 0x000fd80003800000 */
[----:B------:R-:W-:Y:S05]  /*3900*/  @!P0 BRA `(.L_x_1592) ;  /* 0x0000000000c08947 */ /* 0x000fea0003800000 */
[----:B----4-:R4:W0:Y:S01]  /*3910*/  LDS.128 R12, [R94+0x22400] ;  /* 0x022400005e0c7984 */ /* 0x0108220000000c00 */
        /* <DEDUP_REMOVED lines=45> */
.L_x_1594:
[----:B------:R-:W-:Y:S05]  /*3bf0*/  BSYNC B3 ;  /* 0x0000000000037941 */ /* 0x000fea0003800000 */
.L_x_1593:
[----:B0-----:R0:W-:Y:S02]  /*3c00*/  ST.E.128 desc[UR60][R68.64], R12 ;  /* 0x0000000c44007985 */ /* 0x0011e4000c101d3c */
.L_x_1592:
[----:B------:R-:W-:Y:S05]  /*3c10*/  BSYNC B2 ;  /* 0x0000000000027941 */ /* 0x000fea0003800000 */
.L_x_1591:
[----:B------:R-:W-:Y:S01]  /*3c20*/  ISETP.NE.AND P0, PT, R37, RZ, PT ;  /* 0x000000ff2500720c */ /* 0x000fe20003f05270 */
[----:B------:R-:W-:-:S12]  /*3c30*/  BSSY B2, `(.L_x_1595) ;  /* 0x0000032000027945 */ /* 0x000fd80003800000 */
[----:B------:R-:W-:Y:S05]  /*3c40*/  @!P0 BRA `(.L_x_1596) ;  /* 0x0000000000c08947 */ /* 0x000fea0003800000 */
[----:B0---4-:R0:W4:Y:S01]  /*3c50*/  LDS.128 R12, [R94+0x24400] ;  /* 0x024400005e0c7984 */ /* 0x0111220000000c00 */
[----:B------:R-:W-:Y:S01]  /*3c60*/  ISETP.GE.AND P6, PT, R109, R106, PT ;  /* 0x0000006a6d00720c */ /* 0x000fe20003fc6270 */
[----:B------:R-:W-:Y:S01]  /*3c70*/  BSSY B3, `(.L_x_1597) ;  /* 0x000002c000037945 */ /* 0x000fe20003800000 */
[----:B---3--:R-:W-:-:S04]  /*3c80*/  LEA R64, P0, R19, R108, 0x1 ;  /* 0x0000006c13407211 */ /* 0x008fc800078008ff */
[----:B--2---:R-:W-:-:S07]  /*3c90*/  LEA.HI.X R65, R19, R74, R229, 0x1, P0 ;  /* 0x0000004a13417211 */ /* 0x004fce00000f0ce5 */
        /* <DEDUP_REMOVED lines=41> */
.L_x_1598:
[----:B------:R-:W-:Y:S05]  /*3f30*/  BSYNC B3 ;  /* 0x0000000000037941 */ /* 0x000fea0003800000 */
.L_x_1597:
[----:B----4-:R0:W-:Y:S02]  /*3f40*/  ST.E.128 desc[UR60][R64.64], R12 ;  /* 0x0000000c40007985 */ /* 0x0101e4000c101d3c */
.L_x_1596:
[----:B------:R-:W-:Y:S05]  /*3f50*/  BSYNC B2 ;  /* 0x0000000000027941 */ /* 0x000fea0003800000 */
.L_x_1595:
[----:B------:R-:W-:-:S13]  /*3f60*/  ISETP.NE.AND P0, PT, R39, RZ, PT ;  /* 0x000000ff2700720c */ /* 0x000fda0003f05270 */
        /* <DEDUP_REMOVED lines=47> */
.L_x_1600:
[----:B------:R-:W-:Y:S05]  /*4260*/  BSYNC B2 ;  /* 0x0000000000027941 */ /* 0x000fea0003800000 */
.L_x_1599:
[----:B----4-:R0:W-:Y:S02]  /*4270*/  ST.E.128 desc[UR60][R60.64], R12 ;  /* 0x0000000c3c007985 */ /* 0x0101e4000c101d3c */
.L_x_1586:
[----:B------:R-:W-:Y:S05]  /*4280*/  BSYNC B1 ;  /* 0x0000000000017941 */ /* 0x000fea0003800000 */
.L_x_1585:
[----:B------:R-:W-:-:S03]  /*4290*/  UMOV UR4, 0xffffffff ;  /* 0xffffffff00047882 */ /* 0x000fc60000000000 */
[----:B------:R-:W-:Y:S05]  /*42a0*/  BRA.DIV UR4, `(.L_x_1601) ;  /* 0x0000025a04587947 */ /* 0x000fea000b800000 */
[----:B-1----:R-:W1:Y:S04]  /*42b0*/  SHFL.IDX PT, R114, R114, 0x1, 0x181f ;  /* 0x00381f0072727f89 */ /* 0x002e6800000e0000 */
[----:B------:R0:W0:Y:S02]  /*42c0*/  SHFL.IDX PT, R58, R107, 0x1, 0x181f ;  /* 0x00381f006b3a7f89 */ /* 0x00002400000e0000 */
.L_x_2013:
        /* <DEDUP_REMOVED lines=8> */
[----:B-1----:R-:W-:-:S07]  /*4350*/  LEA.HI.X R57, R16, R114, R17, 0x1, P0 ;  /* 0x0000007210397211 */ /* 0x002fce00000f0c11 */
        /* <DEDUP_REMOVED lines=41> */
.L_x_1606:
[----:B------:R-:W-:Y:S05]  /*45f0*/  BSYNC B2 ;  /* 0x0000000000027941 */ /* 0x000fea0003800000 */
.L_x_1605:
[----:B----4-:R0:W-:Y:S02]  /*4600*/  ST.E.128 desc[UR60][R56.64], R12 ;  /* 0x0000000c38007985 */ /* 0x0101e4000c101d3c */
.L_x_1604:
[----:B------:R-:W-:Y:S05]  /*4610*/  BSYNC B1 ;  /* 0x0000000000017941 */ /* 0x000fea0003800000 */
.L_x_1603:
        /* <DEDUP_REMOVED lines=49> */
.L_x_1610:
[----:B------:R-:W-:Y:S05]  /*4930*/  BSYNC B2 ;  /* 0x0000000000027941 */ /* 0x000fea0003800000 */
.L_x_1609:
[----:B----4-:R0:W-:Y:S02]  /*4940*/  ST.E.128 desc[UR60][R52.64], R12 ;  /* 0x0000000c34007985 */ /* 0x0101e4000c101d3c */
.L_x_1608:
[----:B------:R-:W-:Y:S05]  /*4950*/  BSYNC B1 ;  /* 0x0000000000017941 */ /* 0x000fea0003800000 */
.L_x_1607:
        /* <DEDUP_REMOVED lines=49> */
.L_x_1614:
[----:B------:R-:W-:Y:S05]  /*4c70*/  BSYNC B2 ;  /* 0x0000000000027941 */ /* 0x000fea0003800000 */
.L_x_1613:
[----:B----4-:R0:W-:Y:S02]  /*4c80*/  ST.E.128 desc[UR60][R48.64], R12 ;  /* 0x0000000c30007985 */ /* 0x0101e4000c101d3c */
.L_x_1612:
[----:B------:R-:W-:Y:S05]  /*4c90*/  BSYNC B1 ;  /* 0x0000000000017941 */ /* 0x000fea0003800000 */
.L_x_1611:
[----:B------:R-:W-:-:S13]  /*4ca0*/  ISETP.NE.AND P0, PT, R39, RZ, PT ;  /* 0x000000ff2700720c */ /* 0x000fda0003f05270 */
        /* <DEDUP_REMOVED lines=26> */
[----:B------:R-:W-:-:S02]  /*4e50*/  HADD2.F32 R40, -RZ, R112.H0_H0 ;  /* 0x20000070ff287230 */ /* 0x000fc40000004100 */
[----:B------:R-:W-:Y:S01]  /*4e60*/  FFMA.FTZ R48, R15, R41, -R48 ;  /* 0x000000290f307223 */ /* 0x000fe20000010830 */
[----:B------:R-:W-:Y:S02]  /*4e70*/  HADD2.F32 R112, -RZ, R112.H1_H1 ;  /* 0x30000070ff707230 */ /* 0x000fe40000004100 */
[----:B------:R-:W-:Y:S02]  /*4e80*/  HADD2.F32 R11, -RZ, R12.H1_H1 ;  /* 0x3000000cff0b7230 */ /* 0x000fe40000004100 */
[----:B------:R-:W-:Y:S02]  /*4e90*/  HADD2.F32 R13, -RZ, R14.H1_H1 ;  /* 0x3000000eff0d7230 */ /* 0x000fe40000004100 */
[----:B------:R-:W-:Y:S02]  /*4ea0*/  HADD2.F32 R12, -RZ, R12.H0_H0 ;  /* 0x2000000cff0c7230 */ /* 0x000fe40000004100 */
[----:B------:R-:W-:Y:S01]  /*4eb0*/  FMUL.FTZ R41, R11, R40 ;  /* 0x000000280b297220 */ /* 0x000fe20000410000 */
[----:B------:R-:W-:-:S02]  /*4ec0*/  HADD2.F32 R14, -RZ, R14.H0_H0 ;  /* 0x2000000eff0e7230 */ /* 0x000fc40000004100 */
[----:B------:R-:W-:Y:S01]  /*4ed0*/  FMUL.FTZ R45, R13, R112 ;  /* 0x000000700d2d7220 */ /* 0x000fe20000410000 */
        /* <DEDUP_REMOVED lines=12> */
.L_x_1616:
[----:B------:R-:W-:Y:S05]  /*4fa0*/  BSYNC B1 ;  /* 0x0000000000017941 */ /* 0x000fea0003800000 */
.L_x_1615:
[----:B----4-:R0:W-:Y:S01]  /*4fb0*/  ST.E.128 desc[UR60][R58.64], R12 ;  /* 0x0000000c3a007985 */ /* 0x0101e2000c101d3c */
[----:B------:R-:W-:Y:S05]  /*4fc0*/  BRA `(.L_x_1602) ;  /* 0x0000002c00307947 */ /* 0x000fea0003800000 */
.L_x_1576:
[----:B------:R-:W2:Y:S01]  /*4fd0*/  LDL R11, [R1+0x10] ;  /* 0x00001000010b7983 */ /* 0x000ea20000100800 */
[----:B------:R-:W-:Y:S01]  /*4fe0*/  BSSY B1, `(.L_x_1617) ;  /* 0x0000024000017945 */ /* 0x000fe20003800000 */
        /* <DEDUP_REMOVED lines=13> */
[----:B------:R-:W-:Y:S01]  /*50c0*/  IADD3 R11, P6, R84, R12, RZ ;  /* 0x0000000c540b7210 */ /* 0x000fe20007fde0ff */
[----:B------:R-:W-:Y:S01]  /*50d0*/  ULDC.64 UR6, c[0x0][0x400] ;  /* 0x0001000000067ab9 */ /* 0x000fe20000000a00 */
[----:B------:R-:W-:Y:S01]  /*50e0*/  LEA R56, P5, R41, UR4, 0x1 ;  /* 0x0000000429387c11 */ /* 0x000fe2000f8a08ff */
[----:B------:R-:W-:Y:S01]  /*50f0*/  IMAD.X R42, R73, 0x1, R30, P4 ;  /* 0x00000001492a7824 */ /* 0x000fe200020e061e */
[----:B------:R-:W-:Y:S01]  /*5100*/  LEA R60, P4, R11, UR6, 0x1 ;  /* 0x000000060b3c7c11 */ /* 0x000fe2000f8808ff */
[----:B------:R-:W-:Y:S01]  /*5110*/  IMAD.X R40, R72, 0x1, R31, P6 ;  /* 0x0000000148287824 */ /* 0x000fe200030e061f */
[----:B------:R-:W-:Y:S02]  /*5120*/  ISETP.GE.AND P6, PT, R219, R106, PT ;  /* 0x0000006adb00720c */ /* 0x000fe40003fc6270 */
[----:B------:R-:W-:-:S02]  /*5130*/  CS2R R46, SRZ ;  /* 0x00000000002e7805 */ /* 0x000fc4000001ff00 */
[----:B------:R-:W-:Y:S02]  /*5140*/  LEA.HI.X R57, R41, UR5, R42, 0x1, P5 ;  /* 0x0000000529397c11 */ /* 0x000fe4000a8f0c2a */
[----:B------:R-:W-:Y:S02]  /*5150*/  CS2R R44, SRZ ;  /* 0x00000000002c7805 */ /* 0x000fe4000001ff00 */
[----:B------:R-:W-:Y:S02]  /*5160*/  ISETP.GE.AND P5, PT, R16, R106, PT ;  /* 0x0000006a1000720c */ /* 0x000fe40003fa6270 */
[----:B------:R-:W-:Y:S02]  /*5170*/  CS2R R42, SRZ ;  /* 0x00000000002a7805 */ /* 0x000fe4000001ff00 */
[----:B------:R-:W-:Y:S02]  /*5180*/  LEA.HI.X R61, R11, UR7, R40, 0x1, P4 ;  /* 0x000000070b3d7c11 */ /* 0x000fe4000a0f0c28 */
[----:B------:R-:W-:-:S02]  /*5190*/  CS2R R40, SRZ ;  /* 0x0000000000287805 */ /* 0x000fc4000001ff00 */
[----:B------:R-:W-:Y:S02]  /*51a0*/  CS2R R54, SRZ ;  /* 0x0000000000367805 */ /* 0x000fe4000001ff00 */
[----:B------:R-:W-:Y:S02]  /*51b0*/  CS2R R52, SRZ ;  /* 0x0000000000347805 */ /* 0x000fe4000001ff00 */
[----:B------:R-:W-:Y:S02]  /*51c0*/  CS2R R50, SRZ ;  /* 0x0000000000327805 */ /* 0x000fe4000001ff00 */
[----:B------:R-:W-:Y:S01]  /*51d0*/  CS2R R48, SRZ ;  /* 0x0000000000307805 */ /* 0x000fe2000001ff00 */
[----:B------:R0:W5:Y:S04]  /*51e0*/  @!P6 LDG.E.128 R40, desc[UR60][R56.64+0x80] ;  /* 0x0000803c3828e981 */ /* 0x000168000c1e1d00 */
[----:B------:R0:W5:Y:S04]  /*51f0*/  @!P5 LDG.E.128 R44, desc[UR60][R56.64] ;  /* 0x0000003c382cd981 */ /* 0x000168000c1e1d00 */
[----:B------:R0:W5:Y:S04]  /*5200*/  @!P5 LDG.E.128 R52, desc[UR60][R60.64] ;  /* 0x0000003c3c34d981 */ /* 0x000168000c1e1d00 */
[----:B------:R0:W5:Y:S02]  /*5210*/  @!P6 LDG.E.128 R48, desc[UR60][R60.64+0x80] ;  /* 0x0000803c3c30e981 */ /* 0x000164000c1e1d00 */
.L_x_1618:
[----:B------:R-:W-:Y:S05]  /*5220*/  BSYNC B1 ;  /* 0x0000000000017941 */ /* 0x000fea0003800000 */
.L_x_1617:
[----:B------:R-:W2:Y:S01]  /*5230*/  LDL R11, [R1+0x9c] ;  /* 0x00009c00010b7983 */ /* 0x000ea20000100800 */
[----:B------:R-:W-:Y:S01]  /*5240*/  BSSY B1, `(.L_x_1619) ;  /* 0x0000024000017945 */ /* 0x000fe20003800000 */
[----:B0-----:R-:W-:Y:S02]  /*5250*/  CS2R R56, SRZ ;  /* 0x0000000000387805 */ /* 0x001fe4000001ff00 */
[----:B------:R-:W-:Y:S02]  /*5260*/  CS2R R62, SRZ ;  /* 0x00000000003e7805 */ /* 0x000fe4000001ff00 */
[----:B------:R-:W-:Y:S02]  /*5270*/  CS2R R60, SRZ ;  /* 0x00000000003c7805 */ /* 0x000fe4000001ff00 */
[----:B------:R-:W-:Y:S02]  /*5280*/  CS2R R66, SRZ ;  /* 0x0000000000427805 */ /* 0x000fe4000001ff00 */
[----:B------:R-:W-:-:S02]  /*5290*/  CS2R R64, SRZ ;  /* 0x0000000000407805 */ /* 0x000fc4000001ff00 */
[----:B------:R-:W-:Y:S02]  /*52a0*/  CS2R R70, SRZ ;  /* 0x0000000000467805 */ /* 0x000fe4000001ff00 */
[----:B-----5:R-:W-:Y:S01]  /*52b0*/  MOV R74, R42 ;  /* 0x0000002a004a7202 */ /* 0x020fe20000000f00 */
[----:B------:R-:W-:Y:S01]  /*52c0*/  IMAD.MOV.U32 R75, RZ, RZ, R43 ;  /* 0x000000ffff4b7224 */ /* 0x000fe200078e002b */
[----:B------:R-:W-:Y:S02]  /*52d0*/  CS2R R68, SRZ ;  /* 0x0000000000447805 */ /* 0x000fe4000001ff00 */
        /* <DEDUP_REMOVED lines=14> */
[----:B------:R-:W-:Y:S02]  /*53c0*/  LEA R12, P6, R15, UR4, 0x1 ;  /* 0x000000040f0c7c11 */ /* 0x000fe4000f8c08ff */
        /* <DEDUP_REMOVED lines=11> */
.L_x_1620:
[----:B------:R-:W-:Y:S05]  /*5480*/  BSYNC B1 ;  /* 0x0000000000017941 */ /* 0x000fea0003800000 */
.L_x_1619:
[----:B------:R-:W-:Y:S01]  /*5490*/  IMAD.MOV.U32 R11, RZ, RZ, R40 ;  /* 0x000000ffff0b7224 */ /* 0x000fe200078e0028 */
[----:B------:R-:W-:Y:S01]  /*54a0*/  ISETP.NE.AND P5, PT, R225, 0x3, PT ;  /* 0x00000003e100780c */ /* 0x000fe20003fa5270 */
[----:B0-----:R-:W-:Y:S01]  /*54b0*/  IMAD.MOV.U32 R12, RZ, RZ, R41 ;  /* 0x000000ffff0c7224 */ /* 0x001fe200078e0029 */
[----:B------:R-:W-:Y:S01]  /*54c0*/  PRMT R125, R74, 0x5410, R75 ;  /* 0x000054104a7d7816 */ /* 0x000fe2000000004b */
[----:B------:R-:W-:Y:S02]  /*54d0*/  IMAD.MOV.U32 R13, RZ, RZ, R44 ;  /* 0x000000ffff0d7224 */ /* 0x000fe400078e002c */
        /* <DEDUP_REMOVED lines=8> */
[----:B------:R-:W-:Y:S01]  /*5560*/  PRMT R130, R130, 0x5410, R11 ;  /* 0x0000541082827816 */ /* 0x000fe2000000000b */
[----:B------:R-:W-:Y:S01]  /*5570*/  IMAD.MOV.U32 R14, RZ, RZ, R49 ;  /* 0x000000ffff0e7224 */ /* 0x000fe200078e0031 */
[----:B------:R-:W-:-:S04]  /*5580*/  MOV R11, R50 ;  /* 0x00000032000b7202 */ /* 0x000fc80000000f00 */
[----:B------:R-:W-:Y:S01]  /*5590*/  PRMT R127, R11, 0x5410, R12 ;  /* 0x000054100b7f7816 */ /* 0x000fe2000000000c */
[----:B------:R-:W-:Y:S01]  /*55a0*/  IMAD.MOV.U32 R12, RZ, RZ, R55 ;  /* 0x000000ffff0c7224 */ /* 0x000fe200078e0037 */
[----:B------:R-:W-:Y:S01]  /*55b0*/  PRMT R128, R13, 0x5410, R14 ;  /* 0x000054100d807816 */ /* 0x000fe2000000000e */
[----:B------:R-:W-:Y:S01]  /*55c0*/  IMAD.MOV.U32 R13, RZ, RZ, R52 ;  /* 0x000000ffff0d7224 */ /* 0x000fe200078e0034 */
[----:B------:R-:W-:Y:S01]  /*55d0*/  MOV R11, R54 ;  /* 0x00000036000b7202 */ /* 0x000fe20000000f00 */
[----:B------:R-:W-:-:S03]  /*55e0*/  IMAD.MOV.U32 R14, RZ, RZ, R53 ;  /* 0x000000ffff0e7224 */ /* 0x000fc600078e0035 */
[----:B------:R-:W-:Y:S01]  /*55f0*/  PRMT R131, R131, 0x5410, R13 ;  /* 0x0000541083837816 */ /* 0x000fe2000000000d */
[----:B-----5:R-:W-:Y:S01]  /*5600*/  IMAD.MOV.U32 R13, RZ, RZ, R56 ;  /* 0x000000ffff0d7224 */ /* 0x020fe200078e0038 */
        /* <DEDUP_REMOVED lines=23> */
[----:B------:R-:W-:Y:S02]  /*5780*/  PRMT R123, R11, 0x5410, R12 ;  /* 0x000054100b7b7816 */ /* 0x000fe4000000000c */
[----:B------:R-:W-:Y:S01]  /*5790*/  PRMT R124, R13, 0x5410, R14 ;  /* 0x000054100d7c7816 */ /* 0x000fe2000000000e */
[----:B------:R-:W-:Y:S06]  /*57a0*/  @!P5 BRA `(.L_x_1621) ;  /* 0x000000000004d947 */ /* 0x000fec0003800000 */
[----:B------:R-:W-:Y:S01]  /*57b0*/  BPT.TRAP 0x1 ;  /* 0x000000040000795c */ /* 0x000fe20000300000 */
.L_x_1621:
[----:B------:R-:W2:Y:S01]  /*57c0*/  LDL R11, [R1+0x1c] ;  /* 0x00001c00010b7983 */ /* 0x000ea20000100800 */
[----:B------:R-:W-:Y:S01]  /*57d0*/  LEA R90, R200, R18, 0x3 ;  /* 0x00000012c85a7211 */ /* 0x000fe200078e18ff */
[----:B------:R-:W0:Y:S01]  /*57e0*/  LDC R116, c[0x0][0x2f4] ;  /* 0x0000bd00ff747b82 */ /* 0x000e220000000800 */
[----:B------:R-:W-:Y:S01]  /*57f0*/  BSSY B1, `(.L_x_1622) ;  /* 0x0000004000017945 */ /* 0x000fe20003800000 */
[----:B--2---:R-:W-:-:S04]  /*5800*/  SHF.L.U32 R105, R11, 0x1f, RZ ;  /* 0x0000001f0b697819 */ /* 0x004fc800000006ff */
[----:B------:R-:W1:Y:S02]  /*5810*/  SYNCS.PHASECHK.TRANS64.TRYWAIT P6, [R90+URZ+0x30890], R105 ;  /* 0x030890695a0075a7 */ /* 0x000e6400080c017f */
[----:B01----:R-:W-:Y:S05]  /*5820*/  @!P6 BRA `(.L_x_1623) ;  /* 0x000002440044e947 */ /* 0x003fea0003800000 */
.L_x_2014:
[----:B------:R-:W-:Y:S05]  /*5830*/  BSYNC B1 ;  /* 0x0000000000017941 */ /* 0x000fea0003800000 */
.L_x_1622:
[----:B------:R-:W-:Y:S01]  /*5840*/  UMOV UR4, 0xffffffff ;  /* 0xffffffff00047882 */ /* 0x000fe20000000000 */
[----:B------:R-:W-:Y:S02]  /*5850*/  IMAD.IADD R118, R116, 0x1, -R95 ;  /* 0x0000000174767824 */ /* 0x000fe400078e0a5f */
[----:B------:R-:W-:Y:S05]  /*5860*/  BRA.DIV UR4, `(.L_x_1624) ;  /* 0x0000024604487947 */ /* 0x000fea000b800000 */
[----:B------:R1:W2:Y:S04]  /*5870*/  SHFL.IDX PT, R109, R114, RZ, 0x181f ;  /* 0x00181fff726d7589 */ /* 0x0002a800000e0000 */
[----:B------:R1:W3:Y:S02]  /*5880*/  SHFL.IDX PT, R108, R107, RZ, 0x181f ;  /* 0x00181fff6b6c7589 */ /* 0x0002e400000e0000 */
.L_x_2018:
[----:B------:R-:W-:Y:S04]  /*5890*/  BSSY B1, `(.L_x_1625) ;  /* 0x00000f0000017945 */ /* 0x000fe80003800000 */
[----:B------:R-:W-:Y:S05]  /*58a0*/  @P0 BRA `(.L_x_1626) ;  /* 0x0000000c00b80947 */ /* 0x000fea0003800000 */
[----:B------:R-:W-:Y:S01]  /*58b0*/  ISETP.NE.AND P0, PT, R28, RZ, PT ;  /* 0x000000ff1c00720c */ /* 0x000fe20003f05270 */
[----:B------:R-:W-:-:S12]  /*58c0*/  BSSY B2, `(.L_x_1627) ;  /* 0x0000076000027945 */ /* 0x000fd80003800000 */
[----:B------:R-:W-:Y:S05]  /*58d0*/  @!P0 BRA `(.L_x_1628) ;  /* 0x0000000400d08947 */ /* 0x000fea0003800000 */
[----:B------:R-:W4:Y:S04]  /*58e0*/  LDL R15, [R1+0x50] ;  /* 0x00005000010f7983 */ /* 0x000f280000100800 */
[----:B------:R-:W5:Y:S04]  /*58f0*/  LDL R14, [R1+0xa4] ;  /* 0x0000a400010e7983 */ /* 0x000f680000100800 */
[----:B------:R-:W5:Y:S01]  /*5900*/  LDL R13, [R1+0x58] ;  /* 0x00005800010d7983 */ /* 0x000f620000100800 */
[----:B------:R-:W-:Y:S01]  /*5910*/  SEL R11, R95, R118, !P2 ;  /* 0x000000765f0b7207 */ /* 0x000fe20005000000 */
[----:B------:R-:W-:Y:S01]  /*5920*/  BSSY B3, `(.L_x_1629) ;  /* 0x000006d000037945 */ /* 0x000fe20003800000 */
[----:B---3--:R-:W-:-:S02]  /*5930*/  LEA R110, P6, R33, R108, 0x1 ;  /* 0x0000006c216e7211 */ /* 0x008fc400078c08ff */
[----:B------:R-:W-:Y:S02]  /*5940*/  SHF.R.S32.HI R12, RZ, 0x1f, R11 ;  /* 0x0000001fff0c7819 */ /* 0x000fe4000001140b */
[----:B--2---:R-:W-:Y:S02]  /*5950*/  LEA.HI.X R111, R33, R109, R88, 0x1, P6 ;  /* 0x0000006d216f7211 */ /* 0x004fe400030f0c58 */
[----:B------:R-:W-:Y:S02]  /*5960*/  LEA.HI R11, R12, R11, RZ, 0x4 ;  /* 0x0000000b0c0b7211 */ /* 0x000fe400078f20ff */
[----:B------:R-:W-:Y:S02]  /*5970*/  ISETP.GE.AND P6, PT, R16, R106, PT ;  /* 0x0000006a1000720c */ /* 0x000fe40003fc6270 */
[----:B------:R-:W-:-:S04]  /*5980*/  LEA.HI.SX32 R11, R11, R32, 0x1c ;  /* 0x000000200b0b7211 */ /* 0x000fc800078fe2ff */
[----:B------:R-:W-:Y:S01]  /*5990*/  SHF.R.S32.HI R12, RZ, 0x1f, R11 ;  /* 0x0000001fff0c7819 */ /* 0x000fe2000001140b */
[----:B------:R-:W-:-:S03]  /*59a0*/  IMAD.SHL.U32 R113, R11, 0x8, RZ ;  /* 0x000000080b717824 */ /* 0x000fc600078e00ff */
[----:B------:R-:W-:Y:S02]  /*59b0*/  LEA.HI R12, R12, R11, RZ, 0x3 ;  /* 0x0000000b0c0c7211 */ /* 0x000fe400078f18ff */
[----:B------:R-:W-:-:S03]  /*59c0*/  ISETP.GE.AND P0, PT, R113, R116, PT ;  /* 0x000000747100720c */ /* 0x000fc60003f06270 */
[----:B------:R-:W-:-:S05]  /*59d0*/  IMAD.SHL.U32 R12, R12, 0x200, RZ ;  /* 0x000002000c0c7824 */ /* 0x000fca00078e00ff */
[----:B------:R-:W-:Y:S02]  /*59e0*/  LOP3.LUT R12, R12, 0x7ffff000, RZ, 0xc0, !PT ;  /* 0x7ffff0000c0c7812 */ /* 0x000fe400078ec0ff */
[----:B----4-:R-:W-:-:S03]  /*59f0*/  LOP3.LUT R11, R15, 0x38, R113, 0xf8, !PT ;  /* 0x000000380f0b7812 */ /* 0x010fc600078ef871 */
[----:B------:R-:W-:Y:S01]  /*5a00*/  @!P0 IMAD.WIDE R112, R113, 0x2, R108 ;  /* 0x0000000271708825 */ /* 0x000fe200078e026c */
[----:B-----5:R-:W-:-:S04]  /*5a10*/  LOP3.LUT R11, R11, R14, RZ, 0x3c, !PT ;  /* 0x0000000e0b0b7212 */ /* 0x020fc800078e3cff */
[----:B------:R-:W-:Y:S02]  /*5a20*/  IADD3 R13, R11, R12, R13 ;  /* 0x0000000c0b0d7210 */ /* 0x000fe40007ffe00d */
[----:B------:R-:W-:-:S03]  /*5a30*/  LEA R11, R200, R93, 0xe ;  /* 0x0000005dc80b7211 */ /* 0x000fc600078e70ff */
[----:B------:R-:W-:Y:S02]  /*5a40*/  IMAD R13, R200, 0x4000, R13 ;  /* 0x00004000c80d7824 */ /* 0x000fe400078e020d */
[--C-:B------:R-:W-:Y:S02]  /*5a50*/  IMAD R11, R11, 0x2, R18.reuse ;  /* 0x000000020b0b7824 */ /* 0x100fe400078e0212 */
[----:B------:R-:W-:-:S03]  /*5a60*/  IMAD R72, R13, 0x2, R18 ;  /* 0x000000020d487824 */ /* 0x000fc600078e0212 */
[----:B------:R2:W3:Y:S04]  /*5a70*/  LDS.128 R12, [R11+0x20400] ;  /* 0x020400000b0c7984 */ /* 0x0004e80000000c00 */
[----:B------:R-:W4:Y:S01]  /*5a80*/  LDS.128 R72, [R72+0x20400] ;  /* 0x0204000048487984 */ /* 0x000f220000000c00 */
[----:B------:R-:W-:Y:S05]  /*5a90*/  @P6 BRA `(.L_x_1630) ;  /* 0x0000000400546947 */ /* 0x000fea0003800000 */
[----:B------:R-:W-:Y:S02]  /*5aa0*/  SHF.R.U32.HI R132, RZ, 0x10, R53 ;  /* 0x00000010ff847819 */ /* 0x000fe40000011635 */
[--C-:B------:R-:W-:Y:S02]  /*5ab0*/  SHF.R.U64 R129, R44, 0x10, R45.reuse ;  /* 0x000000102c817819 */ /* 0x100fe4000000122d */
[----:B------:R-:W-:Y:S01]  /*5ac0*/  SHF.R.U32.HI R134, RZ, 0x10, R45 ;  /* 0x00000010ff867819 */ /* 0x000fe2000001162d */
[----:B------:R-:W-:Y:S01]  /*5ad0*/  HADD2.F32 R132, -RZ, R132.H0_H0 ;  /* 0x20000084ff847230 */ /* 0x000fe20000004100 */
[--C-:B--2---:R-:W-:Y:S01]  /*5ae0*/  SHF.R.U64 R11, R46, 0x10, R47.reuse ;  /* 0x000000102e0b7819 */ /* 0x104fe2000000122f */
[--C-:B----4-:R-:W-:Y:S01]  /*5af0*/  HADD2.F32 R46, -RZ, R73.reuse.H0_H0 ;  /* 0x20000049ff2e7230 */ /* 0x110fe20000004100 */
[----:B------:R-:W-:Y:S01]  /*5b00*/  SHF.R.U32.HI R135, RZ, 0x10, R47 ;  /* 0x00000010ff877819 */ /* 0x000fe2000001162f */
[----:B------:R-:W-:Y:S01]  /*5b10*/  HADD2.F32 R73, -RZ, R73.H1_H1 ;  /* 0x30000049ff497230 */ /* 0x000fe20000004100 */
[--C-:B------:R-:W-:Y:S01]  /*5b20*/  SHF.R.U64 R44, R54, 0x10, R55.reuse ;  /* 0x00000010362c7819 */ /* 0x100fe20000001237 */
[----:B------:R-:W-:Y:S01]  /*5b30*/  HADD2.F32 R54, -RZ, R134.H0_H0 ;  /* 0x20000086ff367230 */ /* 0x000fe20000004100 */
[----:B------:R-:W-:Y:S01]  /*5b40*/  SHF.R.U32.HI R133, RZ, 0x10, R55 ;  /* 0x00000010ff857819 */ /* 0x000fe20000011637 */
[----:B------:R-:W-:Y:S01]  /*5b50*/  HADD2.F32 R55, -RZ, R137.H1_H1 ;  /* 0x30000089ff377230 */ /* 0x000fe20000004100 */
[----:B------:R-:W-:Y:S01]  /*5b60*/  SHF.R.U64 R45, R52, 0x10, R53 ;  /* 0x00000010342d7819 */ /* 0x000fe20000001235 */
[----:B---3--:R-:W-:Y:S01]  /*5b70*/  IMAD.MOV.U32 R52, RZ, RZ, R15 ;  /* 0x000000ffff347224 */ /* 0x008fe200078e000f */
[----:B------:R-:W-:Y:S01]  /*5b80*/  MOV R47, R12 ;  /* 0x0000000c002f7202 */ /* 0x000fe20000000f00 */
[----:B------:R-:W-:-:S02]  /*5b90*/  HADD2.F32 R12, -RZ, R13.H0_H0 ;  /* 0x2000000dff0c7230 */ /* 0x000fc40000004100 */
[-C--:B------:R-:W-:Y:S01]  /*5ba0*/  FMUL.FTZ R134, R73, R132.reuse ;  /* 0x0000008449867220 */ /* 0x080fe20000410000 */
[----:B------:R-:W-:Y:S02]  /*5bb0*/  HADD2.F32 R15, -RZ, R13.H1_H1 ;  /* 0x3000000dff0f7230 */ /* 0x000fe40000004100 */
[-C--:B------:R-:W-:Y:S01]  /*5bc0*/  FMUL.FTZ R13, R46, R55.reuse ;  /* 0x000000372e0d7220 */ /* 0x080fe20000410000 */
[----:B------:R-:W-:Y:S02]  /*5bd0*/  HADD2.F32 R53, -RZ, R136.H1_H1 ;  /* 0x30000088ff357230 */ /* 0x000fe40000004100 */
[C---:B------:R-:W-:Y:S01]  /*5be0*/  FMUL.FTZ R55, R12.reuse, R55 ;  /* 0x000000370c377220 */ /* 0x040fe20000410000 */
[----:B------:R-:W-:Y:S02]  /*5bf0*/  HADD2.F32 R133, -RZ, R133.H0_H0 ;  /* 0x20000085ff857230 */ /* 0x000fe40000004100 */
[C---:B------:R-:W-:Y:S01]  /*5c00*/  FMUL.FTZ R132, R15.reuse, R132 ;  /* 0x000000840f847220 */ /* 0x040fe20000410000 */
[-C--:B------:R-:W-:Y:S01]  /*5c10*/  FFMA.FTZ R15, R15, R54.reuse, -R134 ;  /* 0x000000360f0f7223 */ /* 0x080fe20000010886 */
[-C--:B------:R-:W-:Y:S01]  /*5c20*/  FFMA.FTZ R12, R12, R53.reuse, -R13 ;  /* 0x000000350c0c7223 */ /* 0x080fe2000001080d */
[----:B------:R-:W-:Y:S01]  /*5c30*/  FFMA.FTZ R13, R46, R53, R55 ;  /* 0x000000352e0d7223 */ /* 0x000fe20000010037 */
[----:B------:R-:W-:Y:S01]  /*5c40*/  FFMA.FTZ R46, R73, R54, R132 ;  /* 0x00000036492e7223 */ /* 0x000fe20000010084 */
[----:B------:R-:W-:-:S02]  /*5c50*/  HADD2.F32 R132, -RZ, R137.H0_H0 ;  /* 0x20000089ff847230 */ /* 0x000fc40000004100 */
[--C-:B------:R-:W-:Y:S01]  /*5c60*/  HADD2.F32 R54, -RZ, R75.reuse.H0_H0 ;  /* 0x2000004bff367230 */ /* 0x100fe20000004100 */
[----:B------:R-:W-:Y:S01]  /*5c70*/  F2FP.F16.F32.PACK_AB R15, R15, R12 ;  /* 0x0000000c0f0f723e */ /* 0x000fe200000000ff */
[----:B------:R-:W-:Y:S01]  /*5c80*/  HADD2.F32 R75, -RZ, R75.H1_H1 ;  /* 0x3000004bff4b7230 */ /* 0x000fe20000004100 */
[----:B------:R-:W-:Y:S01]  /*5c90*/  F2FP.F16.F32.PACK_AB R46, R46, R13 ;  /* 0x0000000d2e2e723e */ /* 0x000fe200000000ff */
[--C-:B------:R-:W-:Y:S02]  /*5ca0*/  HADD2.F32 R53, -RZ, R52.reuse.H0_H0 ;  /* 0x20000034ff357230 */ /* 0x100fe40000004100 */
[----:B------:R-:W-:Y:S01]  /*5cb0*/  FMUL.FTZ R134, R54, R132 ;  /* 0x0000008436867220 */ /* 0x000fe20000410000 */
[----:B------:R-:W-:Y:S02]  /*5cc0*/  HADD2.F32 R52, -RZ, R52.H1_H1 ;  /* 0x30000034ff347230 */ /* 0x000fe40000004100 */
[----:B------:R-:W-:Y:S01]  /*5cd0*/  FMUL.FTZ R137, R75, R133 ;  /* 0x000000854b897220 */ /* 0x000fe20000410000 */
[----:B------:R-:W-:-:S02]  /*5ce0*/  HADD2.F32 R55, -RZ, R136.H0_H0 ;  /* 0x20000088ff377230 */ /* 0x000fc40000004100 */
[----:B------:R-:W-:Y:S02]  /*5cf0*/  HADD2.F32 R73, -RZ, R135.H0_H0 ;  /* 0x20000087ff497230 */ /* 0x000fe40000004100 */
[C---:B------:R-:W-:Y:S01]  /*5d00*/  FMUL.FTZ R135, R53.reuse, R132 ;  /* 0x0000008435877220 */ /* 0x040fe20000410000 */
[----:B------:R-:W-:Y:S01]  /*5d10*/  FMUL.FTZ R132, R52, R133 ;  /* 0x0000008534847220 */ /* 0x000fe20000410000 */
[-C--:B------:R-:W-:Y:S01]  /*5d20*/  FFMA.FTZ R133, R53, R55.reuse, -R134 ;  /* 0x0000003735857223 */ /* 0x080fe20000010886 */
[--C-:B------:R-:W-:Y:S02]  /*5d30*/  HADD2.F32 R53, -RZ, R131.reuse.H0_H0 ;  /* 0x20000083ff357230 */ /* 0x100fe40000004100 */
[----:B------:R-:W-:Y:S01]  /*5d40*/  FFMA.FTZ R135, R54, R55, R135 ;  /* 0x0000003736877223 */ /* 0x000fe20000010087 */
[-C--:B------:R-:W-:Y:S01]  /*5d50*/  FFMA.FTZ R136, R52, R73.reuse, -R137 ;  /* 0x0000004934887223 */ /* 0x080fe20000010889 */
[----:B------:R-:W-:Y:S02]  /*5d60*/  HADD2.F32 R131, -RZ, R131.H1_H1 ;  /* 0x30000083ff837230 */ /* 0x000fe40000004100 */
[----:B------:R-:W-:Y:S01]  /*5d70*/  FFMA.FTZ R138, R75, R73, R132 ;  /* 0x000000494b8a7223 */ /* 0x000fe20000010084 */
[----:B------:R-:W-:-:S02]  /*5d80*/  HADD2.F32 R54, -RZ, R45.H0_H0 ;  /* 0x2000002dff367230 */ /* 0x000fc40000004100 */
[--C-:B------:R-:W-:Y:S01]  /*5d90*/  HADD2.F32 R52, -RZ, R72.reuse.H0_H0 ;  /* 0x20000048ff347230 */ /* 0x100fe20000004100 */
[----:B------:R-:W-:Y:S01]  /*5da0*/  F2FP.F16.F32.PACK_AB R133, R136, R133 ;  /* 0x000000858885723e */ /* 0x000fe200000000ff */
[--C-:B------:R-:W-:Y:S02]  /*5db0*/  HADD2.F32 R45, -RZ, R47.reuse.H0_H0 ;  /* 0x2000002fff2d7230 */ /* 0x100fe40000004100 */
[----:B------:R-:W-:Y:S02]  /*5dc0*/  HADD2.F32 R72, -RZ, R72.H1_H1 ;  /* 0x30000048ff487230 */ /* 0x000fe40000004100 */
[-C--:B------:R-:W-:Y:S01]  /*5dd0*/  FMUL.FTZ R132, R52, R131.reuse ;  /* 0x0000008334847220 */ /* 0x080fe20000410000 */
[----:B------:R-:W-:Y:S02]  /*5de0*/  HADD2.F32 R47, -RZ, R47.H1_H1 ;  /* 0x3000002fff2f7230 */ /* 0x000fe40000004100 */
[----:B------:R-:W-:Y:S01]  /*5df0*/  FMUL.FTZ R131, R45, R131 ;  /* 0x000000832d837220 */ /* 0x000fe20000410000 */
[----:B------:R-:W-:-:S02]  /*5e00*/  HADD2.F32 R129, -RZ, R129.H0_H0 ;  /* 0x20000081ff817230 */ /* 0x000fc40000004100 */
[-C--:B------:R-:W-:Y:S01]  /*5e10*/  FMUL.FTZ R134, R72, R54.reuse ;  /* 0x0000003648867220 */ /* 0x080fe20000410000 */
[-C--:B------:R-:W-:Y:S01]  /*5e20*/  FFMA.FTZ R132, R45, R53.reuse, -R132 ;  /* 0x000000352d847223 */ /* 0x080fe20000010884 */
[C---:B------:R-:W-:Y:S01]  /*5e30*/  FMUL.FTZ R73, R47.reuse, R54 ;  /* 0x000000362f497220 */ /* 0x040fe20000410000 */
[----:B------:R-:W-:Y:S01]  /*5e40*/  FFMA.FTZ R131, R52, R53, R131 ;  /* 0x0000003534837223 */ /* 0x000fe20000010083 */
[-C--:B------:R-:W-:Y:S01]  /*5e50*/  FFMA.FTZ R55, R47, R129.reuse, -R134 ;  /* 0x000000812f377223 */ /* 0x080fe20000010886 */
[----:B------:R-:W-:Y:S02]  /*5e60*/  HADD2.F32 R47, -RZ, R130.H1_H1 ;  /* 0x30000082ff2f7230 */ /* 0x000fe40000004100 */
[----:B------:R-:W-:Y:S01]  /*5e70*/  FFMA.FTZ R72, R72, R129, R73 ;  /* 0x0000008148487223 */ /* 0x000fe20000010049 */
[----:B------:R-:W-:Y:S02]  /*5e80*/  HADD2.F32 R53, -RZ, R44.H0_H0 ;  /* 0x2000002cff357230 */ /* 0x000fe40000004100 */
[----:B------:R-:W-:Y:S01]  /*5e90*/  HADD2.F32 R45, -RZ, R74.H0_H0 ;  /* 0x2000004aff2d7230 */ /* 0x000fe20000004100 */
[----:B------:R-:W-:Y:S01]  /*5ea0*/  F2FP.F16.F32.PACK_AB R12, R55, R132 ;  /* 0x00000084370c723e */ /* 0x000fe200000000ff */
[----:B------:R-:W-:Y:S01]  /*5eb0*/  HADD2.F32 R130, -RZ, R130.H0_H0 ;  /* 0x20000082ff827230 */ /* 0x000fe20000004100 */
[----:B------:R-:W-:Y:S01]  /*5ec0*/  F2FP.F16.F32.PACK_AB R72, R72, R131 ;  /* 0x000000834848723e */ /* 0x000fe200000000ff */
[----:B------:R-:W-:-:S02]  /*5ed0*/  HADD2.F32 R44, -RZ, R14.H0_H0 ;  /* 0x2000000eff2c7230 */ /* 0x000fc40000004100 */
[----:B------:R-:W-:Y:S02]  /*5ee0*/  HADD2.F32 R74, -RZ, R74.H1_H1 ;  /* 0x3000004aff4a7230 */ /* 0x000fe40000004100 */
[CC--:B------:R-:W-:Y:S01]  /*5ef0*/  FMUL.FTZ R73, R45.reuse, R130.reuse ;  /* 0x000000822d497220 */ /* 0x0c0fe20000410000 */
[----:B------:R-:W-:Y:S02]  /*5f00*/  HADD2.F32 R14, -RZ, R14.H1_H1 ;  /* 0x3000000eff0e7230 */ /* 0x000fe40000004100 */
[----:B------:R-:W-:Y:S01]  /*5f10*/  FMUL.FTZ R130, R44, R130 ;  /* 0x000000822c827220 */ /* 0x000fe20000410000 */
[----:B------:R-:W-:Y:S02]  /*5f20*/  HADD2.F32 R11, -RZ, R11.H0_H0 ;  /* 0x2000000bff0b7230 */ /* 0x000fe40000004100 */
[----:B------:R-:W-:Y:S01]  /*5f30*/  FMUL.FTZ R75, R74, R53 ;  /* 0x000000354a4b7220 */ /* 0x000fe20000410000 */
[----:B------:R-:W-:Y:S01]  /*5f40*/  FFMA.FTZ R73, R44, R47, -R73 ;  /* 0x0000002f2c497223 */ /* 0x000fe20000010849 */
[C---:B------:R-:W-:Y:S01]  /*5f50*/  FMUL.FTZ R53, R14.reuse, R53 ;  /* 0x000000350e357220 */ /* 0x040fe20000410000 */
[----:B------:R-:W-:Y:S01]  /*5f60*/  FFMA.FTZ R130, R45, R47, R130 ;  /* 0x0000002f2d827223 */ /* 0x000fe20000010082 */
[----:B------:R-:W-:Y:S01]  /*5f70*/  FFMA.FTZ R14, R14, R11, -R75 ;  /* 0x0000000b0e0e7223 */ /* 0x000fe2000001084b */
[----:B------:R-:W-:-:S02]  /*5f80*/  IMAD.MOV.U32 R13, RZ, RZ, R15 ;  /* 0x000000ffff0d7224 */ /* 0x000fc400078e000f */
[----:B------:R-:W-:Y:S01]  /*5f90*/  FFMA.FTZ R53, R74, R11, R53 ;  /* 0x0000000b4a357223 */ /* 0x000fe20000010035 */
[----:B------:R-:W-:Y:S02]  /*5fa0*/  F2FP.F16.F32.PACK_AB R75, R138, R135 ;  /* 0x000000878a4b723e */ /* 0x000fe400000000ff */
[----:B------:R-:W-:Y:S01]  /*5fb0*/  F2FP.F16.F32.PACK_AB R14, R14, R73 ;  /* 0x000000490e0e723e */ /* 0x000fe200000000ff */
[----:B------:R-:W-:Y:S01]  /*5fc0*/  IMAD.MOV.U32 R73, RZ, RZ, R46 ;  /* 0x000000ffff497224 */ /* 0x000fe200078e002e */
[----:B------:R-:W-:Y:S02]  /*5fd0*/  F2FP.F16.F32.PACK_AB R74, R53, R130 ;  /* 0x00000082354a723e */ /* 0x000fe400000000ff */
[----:B------:R-:W-:-:S07]  /*5fe0*/  MOV R15, R133 ;  /* 0x00000085000f7202 */ /* 0x000fce0000000f00 */
.L_x_1630:
[----:B------:R-:W-:Y:S05]  /*5ff0*/  BSYNC B3 ;  /* 0x0000000000037941 */ /* 0x000fea0003800000 */
.L_x_1629:
[----:B---3--:R3:W-:Y:S04]  /*6000*/  ST.E.128 desc[UR60][R110.64], R12 ;  /* 0x0000000c6e007985 */ /* 0x0087e8000c101d3c */
[----:B----4-:R3:W-:Y:S02]  /*6010*/  @!P0 ST.E.128 desc[UR60][R112.64], R72 ;  /* 0x0000004870008985 */ /* 0x0107e4000c101d3c */
.L_x_1628:
[----:B------:R-:W-:Y:S05]  /*6020*/  BSYNC B2 ;  /* 0x0000000000027941 */ /* 0x000fea0003800000 */
.L_x_1627:
[----:B------:R-:W-:-:S13]  /*6030*/  ISETP.NE.AND P0, PT, R36, RZ, PT ;  /* 0x000000ff2400720c */ /* 0x000fda0003f05270 */
[----:B------:R-:W-:Y:S05]  /*6040*/  @!P0 BRA `(.L_x_1626) ;  /* 0x0000000400d08947 */ /* 0x000fea0003800000 */
[----:B---3--:R-:W3:Y:S04]  /*6050*/  LDL R15, [R1+0x50] ;  /* 0x00005000010f7983 */ /* 0x008ee80000100800 */
[----:B------:R-:W4:Y:S04]  /*6060*/  LDL R14, [R1+0xa4] ;  /* 0x0000a400010e7983 */ /* 0x000f280000100800 */
[----:B------:R-:W5:Y:S01]  /*6070*/  LDL R13, [R1+0x58] ;  /* 0x00005800010d7983 */ /* 0x000f620000100800 */
[----:B--2---:R-:W-:Y:S01]  /*6080*/  SEL R11, R95, R118, !P1 ;  /* 0x000000765f0b7207 */ /* 0x004fe20004800000 */
[----:B------:R-:W-:Y:S01]  /*6090*/  BSSY B2, `(.L_x_1631) ;  /* 0x000006d000027945 */ /* 0x000fe20003800000 */
[----:B------:R-:W-:-:S02]  /*60a0*/  LEA R52, P6, R35, R108, 0x1 ;  /* 0x0000006c23347211 */ /* 0x000fc400078c08ff */
[----:B------:R-:W-:Y:S02]  /*60b0*/  SHF.R.S32.HI R12, RZ, 0x1f, R11 ;  /* 0x0000001fff0c7819 */ /* 0x000fe4000001140b */
[----:B------:R-:W-:Y:S02]  /*60c0*/  LEA.HI.X R53, R35, R109, R89, 0x1, P6 ;  /* 0x0000006d23357211 */ /* 0x000fe400030f0c59 */
        /* <DEDUP_REMOVED lines=8> */
[----:B------:R-:W-:-:S05]  /*6150*/  LOP3.LUT R12, R12, 0x7ffff000, RZ, 0xc0, !PT ;  /* 0x7ffff0000c0c7812 */ /* 0x000fca00078ec0ff */
[----:B------:R-:W-:Y:S01]  /*6160*/  @!P0 IMAD.WIDE R108, R55, 0x2, R108 ;  /* 0x00000002376c8825 */ /* 0x000fe200078e026c */
[----:B---3--:R-:W-:-:S04]  /*6170*/  LOP3.LUT R11, R15, 0x38, R55, 0xf8, !PT ;  /* 0x000000380f0b7812 */ /* 0x008fc800078ef837 */
[----:B----4-:R-:W-:-:S04]  /*6180*/  LOP3.LUT R11, R11, R14, RZ, 0x3c, !PT ;  /* 0x0000000e0b0b7212 */ /* 0x010fc800078e3cff */
[----:B-----5:R-:W-:Y:S01]  /*6190*/  IADD3 R13, R11, R12, R13 ;  /* 0x0000000c0b0d7210 */ /* 0x020fe20007ffe00d */
[----:B------:R-:W-:-:S03]  /*61a0*/  IMAD R11, R200, 0x4000, R92 ;  /* 0x00004000c80b7824 */ /* 0x000fc600078e025c */
[----:B------:R-:W-:Y:S01]  /*61b0*/  LEA R13, R200, R13, 0xe ;  /* 0x0000000dc80d7211 */ /* 0x000fe200078e70ff */
[----:B------:R-:W-:-:S04]  /*61c0*/  IMAD R11, R11, 0x2, R18 ;  /* 0x000000020b0b7824 */ /* 0x000fc800078e0212 */
[----:B------:R-:W-:Y:S02]  /*61d0*/  IMAD R44, R13, 0x2, R18 ;  /* 0x000000020d2c7824 */ /* 0x000fe400078e0212 */
[----:B------:R2:W3:Y:S04]  /*61e0*/  LDS.128 R12, [R11+0x20400] ;  /* 0x020400000b0c7984 */ /* 0x0004e80000000c00 */
[----:B------:R-:W4:Y:S01]  /*61f0*/  LDS.128 R44, [R44+0x20400] ;  /* 0x020400002c2c7984 */ /* 0x000f220000000c00 */
[----:B------:R-:W-:Y:S05]  /*6200*/  @P6 BRA `(.L_x_1632) ;  /* 0x0000000400546947 */ /* 0x000fea0003800000 */
[--C-:B------:R-:W-:Y:S02]  /*6210*/  SHF.R.U64 R75, R48, 0x10, R49.reuse ;  /* 0x00000010304b7819 */ /* 0x100fe40000001231 */
[----:B------:R-:W-:Y:S01]  /*6220*/  SHF.R.U32.HI R48, RZ, 0x10, R49 ;  /* 0x00000010ff307819 */ /* 0x000fe20000011631 */
[--C-:B------:R-:W-:Y:S01]  /*6230*/  HADD2.F32 R49, -RZ, R128.reuse.H1_H1 ;  /* 0x30000080ff317230 */ /* 0x100fe20000004100 */
[--C-:B------:R-:W-:Y:S01]  /*6240*/  SHF.R.U64 R111, R40, 0x10, R41.reuse ;  /* 0x00000010286f7819 */ /* 0x100fe20000001229 */
[----:B------:R-:W-:Y:S01]  /*6250*/  HADD2.F32 R128, -RZ, R128.H0_H0 ;  /* 0x20000080ff807230 */ /* 0x000fe20000004100 */
[----:B------:R-:W-:Y:S01]  /*6260*/  SHF.R.U32.HI R54, RZ, 0x10, R41 ;  /* 0x00000010ff367819 */ /* 0x000fe20000011629 */
[----:B---3--:R-:W-:Y:S01]  /*6270*/  IMAD.MOV.U32 R41, RZ, RZ, R14 ;  /* 0x000000ffff297224 */ /* 0x008fe200078e000e */
[----:B--2---:R-:W-:Y:S01]  /*6280*/  SHF.R.U64 R11, R42, 0x10, R43 ;  /* 0x000000102a0b7819 */ /* 0x004fe2000000122b */
[----:B----4-:R-:W-:Y:S01]  /*6290*/  HADD2.F32 R42, -RZ, R45.H0_H0 ;  /* 0x2000002dff2a7230 */ /* 0x010fe20000004100 */
[----:B------:R-:W-:Y:S01]  /*62a0*/  SHF.R.U64 R40, R50, 0x10, R51 ;  /* 0x0000001032287819 */ /* 0x000fe20000001233 */
[----:B------:R-:W-:Y:S01]  /*62b0*/  HADD2.F32 R14, -RZ, R13.H0_H0 ;  /* 0x2000000dff0e7230 */ /* 0x000fe20000004100 */
[----:B------:R-:W-:Y:S01]  /*62c0*/  SHF.R.U32.HI R73, RZ, 0x10, R43 ;  /* 0x00000010ff497819 */ /* 0x000fe2000001162b */
[----:B------:R-:W-:Y:S01]  /*62d0*/  HADD2.F32 R45, -RZ, R45.H1_H1 ;  /* 0x3000002dff2d7230 */ /* 0x000fe20000004100 */
[----:B------:R-:W-:Y:S01]  /*62e0*/  SHF.R.U32.HI R55, RZ, 0x10, R51 ;  /* 0x00000010ff377819 */ /* 0x000fe20000011633 */
[----:B------:R-:W-:-:S02]  /*62f0*/  HADD2.F32 R50, -RZ, R48.H0_H0 ;  /* 0x20000030ff327230 */ /* 0x000fc40000004100 */
[-C--:B------:R-:W-:Y:S01]  /*6300*/  FMUL.FTZ R51, R42, R49.reuse ;  /* 0x000000312a337220 */ /* 0x080fe20000410000 */
[----:B------:R-:W-:Y:S02]  /*6310*/  HADD2.F32 R43, -RZ, R126.H1_H1 ;  /* 0x3000007eff2b7230 */ /* 0x000fe40000004100 */
[C---:B------:R-:W-:Y:S01]  /*6320*/  FMUL.FTZ R49, R14.reuse, R49 ;  /* 0x000000310e317220 */ /* 0x040fe20000410000 */
[----:B------:R-:W-:Y:S02]  /*6330*/  HADD2.F32 R13, -RZ, R13.H1_H1 ;  /* 0x3000000dff0d7230 */ /* 0x000fe40000004100 */
[----:B------:R-:W-:Y:S02]  /*6340*/  HADD2.F32 R48, -RZ, R54.H0_H0 ;  /* 0x20000036ff307230 */ /* 0x000fe40000004100 */
[-C--:B------:R-:W-:Y:S01]  /*6350*/  FMUL.FTZ R54, R45, R50.reuse ;  /* 0x000000322d367220 */ /* 0x080fe20000410000 */
[-C--:B------:R-:W-:Y:S01]  /*6360*/  FFMA.FTZ R51, R14, R43.reuse, -R51 ;  /* 0x0000002b0e337223 */ /* 0x080fe20000010833 */
[C---:B------:R-:W-:Y:S01]  /*6370*/  FMUL.FTZ R50, R13.reuse, R50 ;  /* 0x000000320d327220 */ /* 0x040fe20000410000 */
[----:B------:R-:W-:Y:S01]  /*6380*/  FFMA.FTZ R49, R42, R43, R49 ;  /* 0x0000002b2a317223 */ /* 0x000fe20000010031 */
[----:B------:R-:W-:Y:S01]  /*6390*/  FFMA.FTZ R54, R13, R48, -R54 ;  /* 0x000000300d367223 */ /* 0x000fe20000010836 */
[----:B------:R-:W-:-:S02]  /*63a0*/  HADD2.F32 R43, -RZ, R127.H1_H1 ;  /* 0x3000007fff2b7230 */ /* 0x000fc40000004100 */
[----:B------:R-:W-:Y:S01]  /*63b0*/  FFMA.FTZ R72, R45, R48, R50 ;  /* 0x000000302d487223 */ /* 0x000fe20000010032 */
[----:B------:R-:W-:Y:S02]  /*63c0*/  HADD2.F32 R14, -RZ, R47.H0_H0 ;  /* 0x2000002fff0e7230 */ /* 0x000fe40000004100 */
[----:B------:R-:W-:Y:S02]  /*63d0*/  HADD2.F32 R13, -RZ, R15.H0_H0 ;  /* 0x2000000fff0d7230 */ /* 0x000fe40000004100 */
        /* <DEDUP_REMOVED lines=12> */
[----:B------:R-:W-:Y:S02]  /*64a0*/  HADD2.F32 R14, -RZ, R44.H0_H0 ;  /* 0x2000002cff0e7230 */ /* 0x000fe40000004100 */
[----:B------:R-:W-:Y:S01]  /*64b0*/  FFMA.FTZ R74, R13, R42, -R74 ;  /* 0x0000002a0d4a7223 */ /* 0x000fe2000001084a */
[----:B------:R-:W-:-:S02]  /*64c0*/  HADD2.F32 R43, -RZ, R75.H0_H0 ;  /* 0x2000004bff2b7230 */ /* 0x000fc40000004100 */
[----:B------:R-:W-:Y:S01]  /*64d0*/  FFMA.FTZ R55, R15, R48, -R110 ;  /* 0x000000300f377223 */ /* 0x000fe2000001086e */
[----:B------:R-:W-:Y:S02]  /*64e0*/  HADD2.F32 R13, -RZ, R12.H0_H0 ;  /* 0x2000000cff0d7230 */ /* 0x000fe40000004100 */
[----:B------:R-:W-:Y:S01]  /*64f0*/  FMUL.FTZ R42, R14, R128 ;  /* 0x000000800e2a7220 */ /* 0x000fe20000410000 */
[----:B------:R-:W-:Y:S02]  /*6500*/  HADD2.F32 R44, -RZ, R44.H1_H1 ;  /* 0x3000002cff2c7230 */ /* 0x000fe40000004100 */
[----:B------:R-:W-:Y:S01]  /*6510*/  FFMA.FTZ R73, R47, R48, R112 ;  /* 0x000000302f497223 */ /* 0x000fe20000010070 */
[----:B------:R-:W-:Y:S02]  /*6520*/  HADD2.F32 R12, -RZ, R12.H1_H1 ;  /* 0x3000000cff0c7230 */ /* 0x000fe40000004100 */
[----:B------:R-:W-:Y:S01]  /*6530*/  FMUL.FTZ R45, R13, R128 ;  /* 0x000000800d2d7220 */ /* 0x000fe20000410000 */
[----:B------:R-:W-:-:S02]  /*6540*/  HADD2.F32 R15, -RZ, R111.H0_H0 ;  /* 0x2000006fff0f7230 */ /* 0x000fc40000004100 */
[-C--:B------:R-:W-:Y:S01]  /*6550*/  FMUL.FTZ R47, R44, R43.reuse ;  /* 0x0000002b2c2f7220 */ /* 0x080fe20000410000 */
[----:B------:R-:W-:Y:S01]  /*6560*/  FFMA.FTZ R42, R13, R126, -R42 ;  /* 0x0000007e0d2a7223 */ /* 0x000fe2000001082a */
[----:B------:R-:W-:Y:S02]  /*6570*/  HADD2.F32 R13, -RZ, R46.H0_H0 ;  /* 0x2000002eff0d7230 */ /* 0x000fe40000004100 */
[C---:B------:R-:W-:Y:S01]  /*6580*/  FMUL.FTZ R43, R12.reuse, R43 ;  /* 0x0000002b0c2b7220 */ /* 0x040fe20000410000 */
[----:B------:R-:W-:Y:S02]  /*6590*/  HADD2.F32 R127, -RZ, R127.H0_H0 ;  /* 0x2000007fff7f7230 */ /* 0x000fe40000004100 */
[-C--:B------:R-:W-:Y:S01]  /*65a0*/  FFMA.FTZ R47, R12, R15.reuse, -R47 ;  /* 0x0000000f0c2f7223 */ /* 0x080fe2000001082f */
[----:B------:R-:W-:Y:S02]  /*65b0*/  HADD2.F32 R40, -RZ, R40.H0_H0 ;  /* 0x20000028ff287230 */ /* 0x000fe40000004100 */
[----:B------:R-:W-:Y:S01]  /*65c0*/  FFMA.FTZ R44, R44, R15, R43 ;  /* 0x0000000f2c2c7223 */ /* 0x000fe2000001002b */
[----:B------:R-:W-:-:S02]  /*65d0*/  HADD2.F32 R46, -RZ, R46.H1_H1 ;  /* 0x3000002eff2e7230 */ /* 0x000fc40000004100 */
[-C--:B------:R-:W-:Y:S01]  /*65e0*/  FMUL.FTZ R15, R13, R127.reuse ;  /* 0x0000007f0d0f7220 */ /* 0x080fe20000410000 */
[----:B------:R-:W-:Y:S02]  /*65f0*/  HADD2.F32 R12, -RZ, R41.H0_H0 ;  /* 0x20000029ff0c7230 */ /* 0x000fe40000004100 */
[----:B------:R-:W-:Y:S01]  /*6600*/  FFMA.FTZ R45, R14, R126, R45 ;  /* 0x0000007e0e2d7223 */ /* 0x000fe2000001002d */
[----:B------:R-:W-:Y:S02]  /*6610*/  HADD2.F32 R125, -RZ, R125.H0_H0 ;  /* 0x2000007dff7d7230 */ /* 0x000fe40000004100 */
[----:B------:R-:W-:Y:S01]  /*6620*/  FMUL.FTZ R48, R46, R40 ;  /* 0x000000282e307220 */ /* 0x000fe20000410000 */
[----:B------:R-:W-:Y:S02]  /*6630*/  HADD2.F32 R41, -RZ, R41.H1_H1 ;  /* 0x30000029ff297230 */ /* 0x000fe40000004100 */
[----:B------:R-:W-:Y:S01]  /*6640*/  FMUL.FTZ R14, R12, R127 ;  /* 0x0000007f0c0e7220 */ /* 0x000fe20000410000 */
[----:B------:R-:W-:-:S02]  /*6650*/  HADD2.F32 R11, -RZ, R11.H0_H0 ;  /* 0x2000000bff0b7230 */ /* 0x000fc40000004100 */
[-C--:B------:R-:W-:Y:S01]  /*6660*/  FFMA.FTZ R15, R12, R125.reuse, -R15 ;  /* 0x0000007d0c0f7223 */ /* 0x080fe2000001080f */
[----:B------:R-:W-:Y:S01]  /*6670*/  F2FP.F16.F32.PACK_AB R55, R55, R74 ;  /* 0x0000004a3737723e */ /* 0x000fe200000000ff */
[----:B------:R-:W-:Y:S01]  /*6680*/  FMUL.FTZ R43, R41, R40 ;  /* 0x00000028292b7220 */ /* 0x000fe20000410000 */
[----:B------:R-:W-:Y:S01]  /*6690*/  FFMA.FTZ R14, R13, R125, R14 ;  /* 0x0000007d0d0e7223 */ /* 0x000fe2000001000e */
[----:B------:R-:W-:Y:S01]  /*66a0*/  FFMA.FTZ R48, R41, R11, -R48 ;  /* 0x0000000b29307223 */ /* 0x000fe20000010830 */
[----:B------:R-:W-:Y:S01]  /*66b0*/  F2FP.F16.F32.PACK_AB R13, R54, R51 ;  /* 0x00000033360d723e */ /* 0x000fe200000000ff */
[----:B------:R-:W-:Y:S01]  /*66c0*/  FFMA.FTZ R43, R46, R11, R43 ;  /* 0x0000000b2e2b7223 */ /* 0x000fe2000001002b */
[----:B------:R-:W-:Y:S02]  /*66d0*/  F2FP.F16.F32.PACK_AB R50, R73, R50 ;  /* 0x000000324932723e */ /* 0x000fe400000000ff */
[----:B------:R-:W-:Y:S01]  /*66e0*/  F2FP.F16.F32.PACK_AB R54, R48, R15 ;  /* 0x0000000f3036723e */ /* 0x000fe200000000ff */
[----:B------:R-:W-:Y:S01]  /*66f0*/  IMAD.MOV.U32 R15, RZ, RZ, R55 ;  /* 0x000000ffff0f7224 */ /* 0x000fe200078e0037 */
[----:B------:R-:W-:Y:S01]  /*6700*/  F2FP.F16.F32.PACK_AB R12, R47, R42 ;  /* 0x0000002a2f0c723e */ /* 0x000fe200000000ff */
[----:B------:R-:W-:Y:S01]  /*6710*/  IMAD.MOV.U32 R47, RZ, RZ, R50 ;  /* 0x000000ffff2f7224 */ /* 0x000fe200078e0032 */
[----:B------:R-:W-:-:S02]  /*6720*/  F2FP.F16.F32.PACK_AB R44, R44, R45 ;  /* 0x0000002d2c2c723e */ /* 0x000fc400000000ff */
[----:B------:R-:W-:Y:S01]  /*6730*/  F2FP.F16.F32.PACK_AB R46, R43, R14 ;  /* 0x0000000e2b2e723e */ /* 0x000fe200000000ff */
[----:B------:R-:W-:Y:S01]  /*6740*/  IMAD.MOV.U32 R14, RZ, RZ, R54 ;  /* 0x000000ffff0e7224 */ /* 0x000fe200078e0036 */
[----:B------:R-:W-:-:S07]  /*6750*/  MOV R45, R49 ;  /* 0x00000031002d7202 */ /* 0x000fce0000000f00 */
.L_x_1632:
[----:B------:R-:W-:Y:S05]  /*6760*/  BSYNC B2 ;  /* 0x0000000000027941 */ /* 0x000fea0003800000 */
.L_x_1631:
[----:B---3--:R3:W-:Y:S04]  /*6770*/  ST.E.128 desc[UR60][R52.64], R12 ;  /* 0x0000000c34007985 */ /* 0x0087e8000c101d3c */
[----:B----4-:R3:W-:Y:S02]  /*6780*/  @!P0 ST.E.128 desc[UR60][R108.64], R44 ;  /* 0x0000002c6c008985 */ /* 0x0107e4000c101d3c */
.L_x_1626:
[----:B------:R-:W-:Y:S05]  /*6790*/  BSYNC B1 ;  /* 0x0000000000017941 */ /* 0x000fea0003800000 */
.L_x_1625:
[----:B------:R-:W-:-:S03]  /*67a0*/  UMOV UR4, 0xffffffff ;  /* 0xffffffff00047882 */ /* 0x000fc60000000000 */
[----:B------:R-:W-:Y:S05]  /*67b0*/  BRA.DIV UR4, `(.L_x_1633) ;  /* 0x0000023604c07947 */ /* 0x000fea000b800000 */
[----:B---3--:R3:W4:Y:S04]  /*67c0*/  SHFL.IDX PT, R45, R114, 0x1, 0x181f ;  /* 0x00381f00722d7f89 */ /* 0x00872800000e0000 */
[----:B------:R3:W0:Y:S02]  /*67d0*/  SHFL.IDX PT, R44, R107, 0x1, 0x181f ;  /* 0x00381f006b2c7f89 */ /* 0x00062400000e0000 */
.L_x_2022:
[----:B------:R-:W-:Y:S05]  /*67e0*/  @P4 BRA `(.L_x_1602) ;  /* 0x0000001400284947 */ /* 0x000fea0003800000 */
[----:B------:R-:W-:Y:S01]  /*67f0*/  ISETP.NE.AND P0, PT, R28, RZ, PT ;  /* 0x000000ff1c00720c */ /* 0x000fe20003f05270 */
[----:B------:R-:W-:-:S12]  /*6800*/  BSSY B1, `(.L_x_1634) ;  /* 0x0000075000017945 */ /* 0x000fd80003800000 */
[----:B------:R-:W-:Y:S05]  /*6810*/  @!P0 BRA `(.L_x_1635) ;  /* 0x0000000400cc8947 */ /* 0x000fea0003800000 */
[----:B------:R-:W5:Y:S04]  /*6820*/  LDL R15, [R1+0x4c] ;  /* 0x00004c00010f7983 */ /* 0x000f680000100800 */
[----:B------:R-:W3:Y:S04]  /*6830*/  LDL R14, [R1+0xa0] ;  /* 0x0000a000010e7983 */ /* 0x000ee80000100800 */
[----:B------:R-:W3:Y:S01]  /*6840*/  LDL R13, [R1+0x54] ;  /* 0x00005400010d7983 */ /* 0x000ee20000100800 */
[----:B--2---:R-:W-:Y:S01]  /*6850*/  SEL R11, R95, R118, !P2 ;  /* 0x000000765f0b7207 */ /* 0x004fe20005000000 */
[----:B------:R-:W-:Y:S01]  /*6860*/  BSSY B2, `(.L_x_1636) ;  /* 0x000006c000027945 */ /* 0x000fe20003800000 */
[----:B------:R-:W-:-:S02]  /*6870*/  ISETP.GE.AND P4, PT, R16, R106, PT ;  /* 0x0000006a1000720c */ /* 0x000fc40003f86270 */
[----:B------:R-:W-:Y:S02]  /*6880*/  SHF.R.S32.HI R12, RZ, 0x1f, R11 ;  /* 0x0000001fff0c7819 */ /* 0x000fe4000001140b */
[C---:B0-----:R-:W-:Y:S02]  /*6890*/  LEA R46, P0, R33.reuse, R44, 0x1 ;  /* 0x0000002c212e7211 */ /* 0x041fe400078008ff */
[----:B------:R-:W-:Y:S02]  /*68a0*/  LEA.HI R11, R12, R11, RZ, 0x4 ;  /* 0x0000000b0c0b7211 */ /* 0x000fe400078f20ff */
[----:B----4-:R-:W-:Y:S02]  /*68b0*/  LEA.HI.X R47, R33, R45, R88, 0x1, P0 ;  /* 0x0000002d212f7211 */ /* 0x010fe400000f0c58 */
[----:B------:R-:W-:-:S04]  /*68c0*/  LEA.HI.SX32 R11, R11, R32, 0x1c ;  /* 0x000000200b0b7211 */ /* 0x000fc800078fe2ff */
[----:B------:R-:W-:Y:S02]  /*68d0*/  SHF.R.S32.HI R12, RZ, 0x1f, R11 ;  /* 0x0000001fff0c7819 */ /* 0x000fe4000001140b */
[----:B------:R-:W-:Y:S02]  /*68e0*/  SHF.L.U32 R49, R11, 0x3, RZ ;  /* 0x000000030b317819 */ /* 0x000fe400000006ff */
[----:B------:R-:W-:Y:S02]  /*68f0*/  LEA.HI R12, R12, R11, RZ, 0x3 ;  /* 0x0000000b0c0c7211 */ /* 0x000fe400078f18ff */
[----:B------:R-:W-:-:S03]  /*6900*/  ISETP.GE.AND P6, PT, R49, R116, PT ;  /* 0x000000743100720c */ /* 0x000fc60003fc6270 */
[----:B------:R-:W-:-:S05]  /*6910*/  IMAD.SHL.U32 R12, R12, 0x200, RZ ;  /* 0x000002000c0c7824 */ /* 0x000fca00078e00ff */
[----:B------:R-:W-:Y:S02]  /*6920*/  LOP3.LUT R12, R12, 0x7ffff000, RZ, 0xc0, !PT ;  /* 0x7ffff0000c0c7812 */ /* 0x000fe400078ec0ff */
[----:B-----5:R-:W-:-:S03]  /*6930*/  LOP3.LUT R11, R15, 0x38, R49, 0xf8, !PT ;  /* 0x000000380f0b7812 */ /* 0x020fc600078ef831 */
[----:B------:R-:W-:Y:S01]  /*6940*/  @!P6 IMAD.WIDE R48, R49, 0x2, R44 ;  /* 0x000000023130e825 */ /* 0x000fe200078e022c */
[----:B---3--:R-:W-:-:S04]  /*6950*/  LOP3.LUT R11, R11, R14, RZ, 0x3c, !PT ;  /* 0x0000000e0b0b7212 */ /* 0x008fc800078e3cff */
[----:B------:R-:W-:Y:S01]  /*6960*/  IADD3 R13, R11, R12, R13 ;  /* 0x0000000c0b0d7210 */ /* 0x000fe20007ffe00d */
[----:B------:R-:W-:-:S04]  /*6970*/  IMAD R11, R200, 0x4000, R91 ;  /* 0x00004000c80b7824 */ /* 0x000fc800078e025b */
[----:B------:R-:W-:Y:S01]  /*6980*/  IMAD R13, R200, 0x4000, R13 ;  /* 0x00004000c80d7824 */ /* 0x000fe200078e020d */
[----:B------:R-:W-:-:S03]  /*6990*/  LEA R11, R11, R18, 0x1 ;  /* 0x000000120b0b7211 */ /* 0x000fc600078e08ff */
[----:B------:R-:W-:Y:S02]  /*69a0*/  IMAD R40, R13, 0x2, R18 ;  /* 0x000000020d287824 */ /* 0x000fe400078e0212 */
[----:B------:R0:W2:Y:S04]  /*69b0*/  LDS.128 R12, [R11+0x20400] ;  /* 0x020400000b0c7984 */ /* 0x0000a80000000c00 */
[----:B------:R-:W3:Y:S01]  /*69c0*/  LDS.128 R40, [R40+0x20400] ;  /* 0x0204000028287984 */ /* 0x000ee20000000c00 */
[----:B------:R-:W-:Y:S05]  /*69d0*/  @P4 BRA `(.L_x_1637) ;  /* 0x0000000400504947 */ /* 0x000fea0003800000 */
[----:B------:R-:W-:Y:S01]  /*69e0*/  SHF.R.U32.HI R54, RZ, 0x10, R69 ;  /* 0x00000010ff367819 */ /* 0x000fe20000011645 */
[----:B---3--:R-:W-:Y:S01]  /*69f0*/  IMAD.MOV.U32 R50, RZ, RZ, R42 ;  /* 0x000000ffff327224 */ /* 0x008fe200078e002a */
[----:B------:R-:W-:Y:S01]  /*6a00*/  SHF.R.U32.HI R52, RZ, 0x10, R61 ;  /* 0x00000010ff347819 */ /* 0x000fe2000001163d */
[--C-:B------:R-:W-:Y:S01]  /*6a10*/  HADD2.F32 R42, -RZ, R41.reuse.H0_H0 ;  /* 0x20000029ff2a7230 */ /* 0x100fe20000004100 */
[----:B------:R-:W-:Y:S01]  /*6a20*/  SHF.R.U64 R74, R62, 0x10, R63 ;  /* 0x000000103e4a7819 */ /* 0x000fe2000000123f */
[----:B------:R-:W-:Y:S01]  /*6a30*/  HADD2.F32 R41, -RZ, R41.H1_H1 ;  /* 0x30000029ff297230 */ /* 0x000fe20000004100 */
[----:B------:R-:W-:Y:S01]  /*6a40*/  SHF.R.U64 R75, R60, 0x10, R61 ;  /* 0x000000103c4b7819 */ /* 0x000fe2000000123d */
[--C-:B0-2---:R-:W-:Y:S01]  /*6a50*/  HADD2.F32 R11, -RZ, R13.reuse.H0_H0 ;  /* 0x2000000dff0b7230 */ /* 0x105fe20000004100 */
[----:B------:R-:W-:Y:S01]  /*6a60*/  SHF.R.U64 R73, R68, 0x10, R69 ;  /* 0x0000001044497819 */ /* 0x000fe20000001245 */
[----:B------:R-:W-:Y:S01]  /*6a70*/  HADD2.F32 R54, -RZ, R54.H0_H0 ;  /* 0x20000036ff367230 */ /* 0x000fe20000004100 */
[--C-:B------:R-:W-:Y:S01]  /*6a80*/  SHF.R.U64 R69, R70, 0x10, R71.reuse ;  /* 0x0000001046457819 */ /* 0x100fe20000001247 */
[----:B------:R-:W-:Y:S01]  /*6a90*/  HADD2.F32 R13, -RZ, R13.H1_H1 ;  /* 0x3000000dff0d7230 */ /* 0x000fe20000004100 */
[----:B------:R-:W-:Y:S01]  /*6aa0*/  SHF.R.U32.HI R70, RZ, 0x10, R71 ;  /* 0x00000010ff467819 */ /* 0x000fe20000011647 */
[----:B------:R-:W-:-:S02]  /*6ab0*/  HADD2.F32 R53, -RZ, R124.H1_H1 ;  /* 0x3000007cff357230 */ /* 0x000fc40000004100 */
[-C--:B------:R-:W-:Y:S01]  /*6ac0*/  FMUL.FTZ R62, R41, R54.reuse ;  /* 0x00000036293e7220 */ /* 0x080fe20000410000 */
[----:B------:R-:W-:Y:S02]  /*6ad0*/  HADD2.F32 R52, -RZ, R52.H0_H0 ;  /* 0x20000034ff347230 */ /* 0x000fe40000004100 */
[----:B------:R-:W-:Y:S01]  /*6ae0*/  FMUL.FTZ R54, R13, R54 ;  /* 0x000000360d367220 */ /* 0x000fe20000410000 */
[----:B------:R-:W-:Y:S02]  /*6af0*/  HADD2.F32 R51, -RZ, R122.H1_H1 ;  /* 0x3000007aff337230 */ /* 0x000fe40000004100 */
[-C--:B------:R-:W-:Y:S01]  /*6b00*/  FMUL.FTZ R60, R42, R53.reuse ;  /* 0x000000352a3c7220 */ /* 0x080fe20000410000 */
[----:B------:R-:W-:Y:S01]  /*6b10*/  FMUL.FTZ R55, R11, R53 ;  /* 0x000000350b377220 */ /* 0x000fe20000410000 */
[-C--:B------:R-:W-:Y:S01]  /*6b20*/  FFMA.FTZ R62, R13, R52.reuse, -R62 ;  /* 0x000000340d3e7223 */ /* 0x080fe2000001083e */
[----:B------:R-:W-:Y:S01]  /*6b30*/  FFMA.FTZ R68, R41, R52, R54 ;  /* 0x0000003429447223 */ /* 0x000fe20000010036 */
[----:B------:R-:W-:Y:S01]  /*6b40*/  FFMA.FTZ R53, R11, R51, -R60 ;  /* 0x000000330b357223 */ /* 0x000fe2000001083c */
[----:B------:R-:W-:-:S02]  /*6b50*/  HADD2.F32 R54, -RZ, R123.H1_H1 ;  /* 0x3000007bff367230 */ /* 0x000fc40000004100 */
[----:B------:R-:W-:Y:S01]  /*6b60*/  FFMA.FTZ R55, R42, R51, R55 ;  /* 0x000000332a377223 */ /* 0x000fe20000010037 */
[----:B------:R-:W-:Y:S01]  /*6b70*/  HADD2.F32 R13, -RZ, R43.H0_H0 ;  /* 0x2000002bff0d7230 */ /* 0x000fe20000004100 */
[----:B------:R-:W-:Y:S01]  /*6b80*/  SHF.R.U32.HI R63, RZ, 0x10, R63 ;  /* 0x00000010ff3f7819 */ /* 0x000fe2000001163f */
[----:B------:R-:W-:Y:S02]  /*6b90*/  HADD2.F32 R11, -RZ, R15.H0_H0 ;  /* 0x2000000fff0b7230 */ /* 0x000fe40000004100 */
[----:B------:R-:W-:Y:S02]  /*6ba0*/  HADD2.F32 R60, -RZ, R70.H0_H0 ;  /* 0x20000046ff3c7230 */ /* 0x000fe40000004100 */
[-C--:B------:R-:W-:Y:S01]  /*6bb0*/  FMUL.FTZ R70, R13, R54.reuse ;  /* 0x000000360d467220 */ /* 0x080fe20000410000 */
[----:B------:R-:W-:Y:S02]  /*6bc0*/  HADD2.F32 R42, -RZ, R121.H1_H1 ;  /* 0x30000079ff2a7230 */ /* 0x000fe40000004100 */
[----:B------:R-:W-:Y:S01]  /*6bd0*/  FMUL.FTZ R54, R11, R54 ;  /* 0x000000360b367220 */ /* 0x000fe20000410000 */
[----:B------:R-:W-:Y:S01]  /*6be0*/  HADD2.F32 R43, -RZ, R43.H1_H1 ;  /* 0x3000002bff2b7230 */ /* 0x000fe20000004100 */
[----:B------:R-:W-:Y:S01]  /*6bf0*/  F2FP.F16.F32.PACK_AB R55, R68, R55 ;  /* 0x000000374437723e */ /* 0x000fe200000000ff */
[----:B------:R-:W-:-:S02]  /*6c00*/  HADD2.F32 R15, -RZ, R15.H1_H1 ;  /* 0x3000000fff0f7230 */ /* 0x000fc40000004100 */
[----:B------:R-:W-:Y:S01]  /*6c10*/  FFMA.FTZ R54, R13, R42, R54 ;  /* 0x0000002a0d367223 */ /* 0x000fe20000010036 */
[----:B------:R-:W-:Y:S02]  /*6c20*/  HADD2.F32 R52, -RZ, R63.H0_H0 ;  /* 0x2000003fff347230 */ /* 0x000fe40000004100 */
[----:B------:R-:W-:Y:S01]  /*6c30*/  FMUL.FTZ R72, R43, R60 ;  /* 0x0000003c2b487220 */ /* 0x000fe20000410000 */
[----:B------:R-:W-:Y:S01]  /*6c40*/  FFMA.FTZ R70, R11, R42, -R70 ;  /* 0x0000002a0b467223 */ /* 0x000fe20000010846 */
[----:B------:R-:W-:Y:S02]  /*6c50*/  HADD2.F32 R13, -RZ, R40.H0_H0 ;  /* 0x20000028ff0d7230 */ /* 0x000fe40000004100 */
[C---:B------:R-:W-:Y:S01]  /*6c60*/  FMUL.FTZ R60, R15.reuse, R60 ;  /* 0x0000003c0f3c7220 */ /* 0x040fe20000410000 */
[----:B------:R-:W-:Y:S02]  /*6c70*/  HADD2.F32 R41, -RZ, R73.H0_H0 ;  /* 0x20000049ff297230 */ /* 0x000fe40000004100 */
[----:B------:R-:W-:Y:S01]  /*6c80*/  FFMA.FTZ R61, R15, R52, -R72 ;  /* 0x000000340f3d7223 */ /* 0x000fe20000010848 */
[----:B------:R-:W-:-:S02]  /*6c90*/  HADD2.F32 R11, -RZ, R12.H0_H0 ;  /* 0x2000000cff0b7230 */ /* 0x000fc40000004100 */
[----:B------:R-:W-:Y:S01]  /*6ca0*/  FFMA.FTZ R63, R43, R52, R60 ;  /* 0x000000342b3f7223 */ /* 0x000fe2000001003c */
[----:B------:R-:W-:Y:S02]  /*6cb0*/  HADD2.F32 R40, -RZ, R40.H1_H1 ;  /* 0x30000028ff287230 */ /* 0x000fe40000004100 */
[----:B------:R-:W-:Y:S02]  /*6cc0*/  HADD2.F32 R124, -RZ, R124.H0_H0 ;  /* 0x2000007cff7c7230 */ /* 0x000fe40000004100 */
[----:B------:R-:W-:Y:S02]  /*6cd0*/  HADD2.F32 R12, -RZ, R12.H1_H1 ;  /* 0x3000000cff0c7230 */ /* 0x000fe40000004100 */
[----:B------:R-:W-:Y:S01]  /*6ce0*/  FMUL.FTZ R43, R40, R41 ;  /* 0x00000029282b7220 */ /* 0x000fe20000410000 */
[----:B------:R-:W-:Y:S02]  /*6cf0*/  HADD2.F32 R15, -RZ, R75.H0_H0 ;  /* 0x2000004bff0f7230 */ /* 0x000fe40000004100 */
[----:B------:R-:W-:Y:S01]  /*6d00*/  FMUL.FTZ R42, R13, R124 ;  /* 0x0000007c0d2a7220 */ /* 0x000fe20000410000 */
[----:B------:R-:W-:-:S02]  /*6d10*/  HADD2.F32 R122, -RZ, R122.H0_H0 ;  /* 0x2000007aff7a7230 */ /* 0x000fc40000004100 */
[C---:B------:R-:W-:Y:S01]  /*6d20*/  FMUL.FTZ R41, R12.reuse, R41 ;  /* 0x000000290c297220 */ /* 0x040fe20000410000 */
[C---:B------:R-:W-:Y:S01]  /*6d30*/  FMUL.FTZ R124, R11.reuse, R124 ;  /* 0x0000007c0b7c7220 */ /* 0x040fe20000410000 */
[-C--:B------:R-:W-:Y:S01]  /*6d40*/  FFMA.FTZ R43, R12, R15.reuse, -R43 ;  /* 0x0000000f0c2b7223 */ /* 0x080fe2000001082b */
[----:B------:R-:W-:Y:S02]  /*6d50*/  HADD2.F32 R12, -RZ, R50.H0_H0 ;  /* 0x20000032ff0c7230 */ /* 0x000fe40000004100 */
[-C--:B------:R-:W-:Y:S01]  /*6d60*/  FFMA.FTZ R42, R11, R122.reuse, -R42 ;  /* 0x0000007a0b2a7223 */ /* 0x080fe2000001082a */
[----:B------:R-:W-:Y:S01]  /*6d70*/  FFMA.FTZ R41, R40, R15, R41 ;  /* 0x0000000f28297223 */ /* 0x000fe20000010029 */
[----:B------:R-:W-:Y:S02]  /*6d80*/  HADD2.F32 R123, -RZ, R123.H0_H0 ;  /* 0x2000007bff7b7230 */ /* 0x000fe40000004100 */
[----:B------:R-:W-:Y:S01]  /*6d90*/  FFMA.FTZ R124, R13, R122, R124 ;  /* 0x0000007a0d7c7223 */ /* 0x000fe2000001007c */
[----:B------:R-:W-:Y:S01]  /*6da0*/  HADD2.F32 R15, -RZ, R69.H0_H0 ;  /* 0x20000045ff0f7230 */ /* 0x000fe20000004100 */
[----:B------:R-:W-:Y:S01]  /*6db0*/  F2FP.F16.F32.PACK_AB R63, R63, R54 ;  /* 0x000000363f3f723e */ /* 0x000fe200000000ff */
[----:B------:R-:W-:-:S02]  /*6dc0*/  HADD2.F32 R11, -RZ, R14.H0_H0 ;  /* 0x2000000eff0b7230 */ /* 0x000fc40000004100 */
[-C--:B------:R-:W-:Y:S01]  /*6dd0*/  FMUL.FTZ R40, R12, R123.reuse ;  /* 0x0000007b0c287220 */ /* 0x080fe20000410000 */
[----:B------:R-:W-:Y:S01]  /*6de0*/  HADD2.F32 R50, -RZ, R50.H1_H1 ;  /* 0x30000032ff327230 */ /* 0x000fe20000004100 */
[----:B------:R-:W-:Y:S01]  /*6df0*/  F2FP.F16.F32.PACK_AB R54, R41, R124 ;  /* 0x0000007c2936723e */ /* 0x000fe200000000ff */
[----:B------:R-:W-:Y:S02]  /*6e00*/  HADD2.F32 R14, -RZ, R14.H1_H1 ;  /* 0x3000000eff0e7230 */ /* 0x000fe40000004100 */
[C---:B------:R-:W-:Y:S01]  /*6e10*/  FMUL.FTZ R123, R11.reuse, R123 ;  /* 0x0000007b0b7b7220 */ /* 0x040fe20000410000 */
[----:B------:R-:W-:Y:S02]  /*6e20*/  HADD2.F32 R121, -RZ, R121.H0_H0 ;  /* 0x20000079ff797230 */ /* 0x000fe40000004100 */
[-C--:B------:R-:W-:Y:S01]  /*6e30*/  FMUL.FTZ R51, R50, R15.reuse ;  /* 0x0000000f32337220 */ /* 0x080fe20000410000 */
[----:B------:R-:W-:Y:S02]  /*6e40*/  HADD2.F32 R13, -RZ, R74.H0_H0 ;  /* 0x2000004aff0d7230 */ /* 0x000fe40000004100 */
[----:B------:R-:W-:Y:S01]  /*6e50*/  FMUL.FTZ R15, R14, R15 ;  /* 0x0000000f0e0f7220 */ /* 0x000fe20000410000 */
[----:B------:R-:W-:Y:S01]  /*6e60*/  MOV R41, R55 ;  /* 0x0000003700297202 */ /* 0x000fe20000000f00 */
        /* <DEDUP_REMOVED lines=10> */
[----:B------:R-:W-:-:S07]  /*6f10*/  F2FP.F16.F32.PACK_AB R42, R50, R123 ;  /* 0x0000007b322a723e */ /* 0x000fce00000000ff */
.L_x_1637:
[----:B------:R-:W-:Y:S05]  /*6f20*/  BSYNC B2 ;  /* 0x0000000000027941 */ /* 0x000fea0003800000 */
.L_x_1636:
[----:B--2---:R2:W-:Y:S04]  /*6f30*/  ST.E.128 desc[UR60][R46.64], R12 ;  /* 0x0000000c2e007985 */ /* 0x0045e8000c101d3c */
[----:B---3--:R2:W-:Y:S02]  /*6f40*/  @!P6 ST.E.128 desc[UR60][R48.64], R40 ;  /* 0x000000283000e985 */ /* 0x0085e4000c101d3c */
.L_x_1635:
[----:B------:R-:W-:Y:S05]  /*6f50*/  BSYNC B1 ;  /* 0x0000000000017941 */ /* 0x000fea0003800000 */
.L_x_1634:
[----:B------:R-:W-:-:S13]  /*6f60*/  ISETP.NE.AND P0, PT, R36, RZ, PT ;  /* 0x000000ff2400720c */ /* 0x000fda0003f05270 */
[----:B------:R-:W-:Y:S05]  /*6f70*/  @!P0 BRA `(.L_x_1602) ;  /* 0x0000000c00448947 */ /* 0x000fea0003800000 */
[----:B--2---:R-:W2:Y:S04]  /*6f80*/  LDL R40, [R1+0x4c] ;  /* 0x00004c0001287983 */ /* 0x004ea80000100800 */
[----:B------:R-:W5:Y:S04]  /*6f90*/  LDL R15, [R1+0xa0] ;  /* 0x0000a000010f7983 */ /* 0x000f680000100800 */
[----:B------:R-:W3:Y:S01]  /*6fa0*/  LDL R14, [R1+0x54] ;  /* 0x00005400010e7983 */ /* 0x000ee20000100800 */
[----:B------:R-:W-:Y:S01]  /*6fb0*/  SEL R118, R95, R118, !P1 ;  /* 0x000000765f767207 */ /* 0x000fe20004800000 */
[----:B------:R-:W-:Y:S01]  /*6fc0*/  BSSY B1, `(.L_x_1638) ;  /* 0x000006c000017945 */ /* 0x000fe20003800000 */
[----:B------:R-:W-:-:S02]  /*6fd0*/  ISETP.GE.AND P4, PT, R219, R106, PT ;  /* 0x0000006adb00720c */ /* 0x000fc40003f86270 */
[----:B0-----:R-:W-:Y:S02]  /*6fe0*/  SHF.R.S32.HI R11, RZ, 0x1f, R118 ;  /* 0x0000001fff0b7819 */ /* 0x001fe40000011476 */
[----:B------:R-:W-:Y:S02]  /*6ff0*/  LEA R46, P0, R35, R44, 0x1 ;  /* 0x0000002c232e7211 */ /* 0x000fe400078008ff */
[----:B------:R-:W-:Y:S02]  /*7000*/  LEA.HI R11, R11, R118, RZ, 0x4 ;  /* 0x000000760b0b7211 */ /* 0x000fe400078f20ff */
[----:B----4-:R-:W-:Y:S02]  /*7010*/  LEA.HI.X R47, R35, R45, R89, 0x1, P0 ;  /* 0x0000002d232f7211 */ /* 0x010fe400000f0c59 */
[----:B------:R-:W-:-:S04]  /*7020*/  LEA.HI.SX32 R12, R11, R34, 0x1c ;  /* 0x000000220b0c7211 */ /* 0x000fc800078fe2ff */
[----:B------:R-:W-:Y:S01]  /*7030*/  SHF.R.S32.HI R13, RZ, 0x1f, R12 ;  /* 0x0000001fff0d7819 */ /* 0x000fe2000001140c */
[----:B------:R-:W-:-:S03]  /*7040*/  IMAD.SHL.U32 R11, R12, 0x8, RZ ;  /* 0x000000080c0b7824 */ /* 0x000fc600078e00ff */
[----:B------:R-:W-:-:S05]  /*7050*/  LEA.HI R13, R13, R12, RZ, 0x3 ;  /* 0x0000000c0d0d7211 */ /* 0x000fca00078f18ff */
[----:B------:R-:W-:-:S05]  /*7060*/  IMAD.SHL.U32 R13, R13, 0x200, RZ ;  /* 0x000002000d0d7824 */ /* 0x000fca00078e00ff */
[----:B------:R-:W-:Y:S02]  /*7070*/  LOP3.LUT R13, R13, 0x7ffff000, RZ, 0xc0, !PT ;  /* 0x7ffff0000d0d7812 */ /* 0x000fe400078ec0ff */
[----:B--2---:R-:W-:-:S04]  /*7080*/  LOP3.LUT R12, R40, 0x38, R11, 0xf8, !PT ;  /* 0x00000038280c7812 */ /* 0x004fc800078ef80b */
[----:B-----5:R-:W-:-:S04]  /*7090*/  LOP3.LUT R12, R12, R15, RZ, 0x3c, !PT ;  /* 0x0000000f0c0c7212 */ /* 0x020fc800078e3cff */
[----:B---3--:R-:W-:Y:S02]  /*70a0*/  IADD3 R15, R12, R13, R14 ;  /* 0x0000000d0c0f7210 */ /* 0x008fe40007ffe00e */
[----:B------:R-:W-:-:S03]  /*70b0*/  LEA R13, R200, R4, 0xe ;  /* 0x00000004c80d7211 */ /* 0x000fc600078e70ff */
[----:B------:R-:W-:Y:S02]  /*70c0*/  IMAD R15, R200, 0x4000, R15 ;  /* 0x00004000c80f7824 */ /* 0x000fe400078e020f */
[--C-:B------:R-:W-:Y:S02]  /*70d0*/  IMAD R13, R13, 0x2, R18.reuse ;  /* 0x000000020d0d7824 */ /* 0x100fe400078e0212 */
[----:B------:R-:W-:-:S04]  /*70e0*/  IMAD R40, R15, 0x2, R18 ;  /* 0x000000020f287824 */ /* 0x000fc800078e0212 */
[----:B------:R-:W0:Y:S04]  /*70f0*/  LDS.128 R12, [R13+0x20400] ;  /* 0x020400000d0c7984 */ /* 0x000e280000000c00 */
[----:B------:R-:W2:Y:S01]  /*7100*/  LDS.128 R40, [R40+0x20400] ;  /* 0x0204000028287984 */ /* 0x000ea20000000c00 */
[----:B------:R-:W-:Y:S05]  /*7110*/  @P4 BRA `(.L_x_1639) ;  /* 0x0000000400584947 */ /* 0x000fea0003800000 */
[----:B------:R-:W-:Y:S01]  /*7120*/  SHF.R.U32.HI R52, RZ, 0x10, R65 ;  /* 0x00000010ff347819 */ /* 0x000fe20000011641 */
[----:B--2---:R-:W-:Y:S01]  /*7130*/  IMAD.MOV.U32 R49, RZ, RZ, R42 ;  /* 0x000000ffff317224 */ /* 0x004fe200078e002a */
[----:B------:R-:W-:Y:S01]  /*7140*/  MOV R48, R40 ;  /* 0x0000002800307202 */ /* 0x000fe20000000f00 */
[----:B0-----:R-:W-:Y:S01]  /*7150*/  IMAD.MOV.U32 R40, RZ, RZ, R14 ;  /* 0x000000ffff287224 */ /* 0x001fe200078e000e */
[--C-:B------:R-:W-:Y:S01]  /*7160*/  SHF.R.U32.HI R50, RZ, 0x10, R57.reuse ;  /* 0x00000010ff327819 */ /* 0x100fe20000011639 */
[--C-:B------:R-:W-:Y:S01]  /*7170*/  HADD2.F32 R42, -RZ, R41.reuse.H0_H0 ;  /* 0x20000029ff2a7230 */ /* 0x100fe20000004100 */
[----:B------:R-:W-:Y:S01]  /*7180*/  SHF.R.U64 R68, R56, 0x10, R57 ;  /* 0x0000001038447819 */ /* 0x000fe20000001239 */
[----:B------:R-:W-:Y:S01]  /*7190*/  HADD2.F32 R41, -RZ, R41.H1_H1 ;  /* 0x30000029ff297230 */ /* 0x000fe20000004100 */
[----:B------:R-:W-:Y:S01]  /*71a0*/  SHF.R.U64 R63, R58, 0x10, R59 ;  /* 0x000000103a3f7819 */ /* 0x000fe2000000123b */
[--C-:B------:R-:W-:Y:S01]  /*71b0*/  HADD2.F32 R14, -RZ, R13.reuse.H0_H0 ;  /* 0x2000000dff0e7230 */ /* 0x100fe20000004100 */
[----:B------:R-:W-:Y:S01]  /*71c0*/  SHF.R.U64 R57, R66, 0x10, R67 ;  /* 0x0000001042397819 */ /* 0x000fe20000001243 */
[----:B------:R-:W-:Y:S01]  /*71d0*/  HADD2.F32 R52, -RZ, R52.H0_H0 ;  /* 0x20000034ff347230 */ /* 0x000fe20000004100 */
[----:B------:R-:W-:Y:S01]  /*71e0*/  SHF.R.U32.HI R58, RZ, 0x10, R59 ;  /* 0x00000010ff3a7819 */ /* 0x000fe2000001163b */
[----:B------:R-:W-:Y:S01]  /*71f0*/  HADD2.F32 R13, -RZ, R13.H1_H1 ;  /* 0x3000000dff0d7230 */ /* 0x000fe20000004100 */
[----:B------:R-:W-:Y:S01]  /*7200*/  SHF.R.U32.HI R66, RZ, 0x10, R67 ;  /* 0x00000010ff427819 */ /* 0x000fe20000011643 */
        /* <DEDUP_REMOVED lines=14> */
[----:B------:R-:W-:Y:S02]  /*72f0*/  HADD2.F32 R14, -RZ, R43.H0_H0 ;  /* 0x2000002bff0e7230 */ /* 0x000fe40000004100 */
[----:B------:R-:W-:Y:S02]  /*7300*/  HADD2.F32 R41, -RZ, R115.H1_H1 ;  /* 0x30000073ff297230 */ /* 0x000fe40000004100 */
[----:B------:R-:W-:Y:S01]  /*7310*/  FMUL.FTZ R51, R13, R50 ;  /* 0x000000320d337220 */ /* 0x000fe20000410000 */
[----:B------:R-:W-:Y:S01]  /*7320*/  HADD2.F32 R43, -RZ, R43.H1_H1 ;  /* 0x3000002bff2b7230 */ /* 0x000fe20000004100 */
[----:B------:R-:W-:Y:S01]  /*7330*/  F2FP.F16.F32.PACK_AB R53, R56, R53 ;  /* 0x000000353835723e */ /* 0x000fe200000000ff */
[----:B------:R-:W-:-:S02]  /*7340*/  HADD2.F32 R52, -RZ, R66.H0_H0 ;  /* 0x20000042ff347230 */ /* 0x000fc40000004100 */
[CC--:B------:R-:W-:Y:S01]  /*7350*/  FFMA.FTZ R59, R14.reuse, R41.reuse, R51 ;  /* 0x000000290e3b7223 */ /* 0x0c0fe20000010033 */
[----:B------:R-:W-:Y:S02]  /*7360*/  HADD2.F32 R42, -RZ, R58.H0_H0 ;  /* 0x2000003aff2a7230 */ /* 0x000fe40000004100 */
[----:B------:R-:W-:Y:S01]  /*7370*/  FMUL.FTZ R58, R14, R50 ;  /* 0x000000320e3a7220 */ /* 0x000fe20000410000 */
[----:B------:R-:W-:Y:S02]  /*7380*/  HADD2.F32 R15, -RZ, R15.H1_H1 ;  /* 0x3000000fff0f7230 */ /* 0x000fe40000004100 */
[----:B------:R-:W-:Y:S01]  /*7390*/  FMUL.FTZ R50, R43, R52 ;  /* 0x000000342b327220 */ /* 0x000fe20000410000 */
[----:B------:R-:W-:Y:S02]  /*73a0*/  HADD2.F32 R14, -RZ, R48.H0_H0 ;  /* 0x20000030ff0e7230 */ /* 0x000fe40000004100 */
[----:B------:R-:W-:Y:S01]  /*73b0*/  FFMA.FTZ R58, R13, R41, -R58 ;  /* 0x000000290d3a7223 */ /* 0x000fe2000001083a */
[----:B------:R-:W-:-:S02]  /*73c0*/  HADD2.F32 R120, -RZ, R120.H0_H0 ;  /* 0x20000078ff787230 */ /* 0x000fc40000004100 */
[C---:B------:R-:W-:Y:S01]  /*73d0*/  FMUL.FTZ R52, R15.reuse, R52 ;  /* 0x000000340f347220 */ /* 0x040fe20000410000 */
[----:B------:R-:W-:Y:S02]  /*73e0*/  HADD2.F32 R41, -RZ, R62.H0_H0 ;  /* 0x2000003eff297230 */ /* 0x000fe40000004100 */
[-C--:B------:R-:W-:Y:S01]  /*73f0*/  FFMA.FTZ R61, R15, R42.reuse, -R50 ;  /* 0x0000002a0f3d7223 */ /* 0x080fe20000010832 */
[----:B------:R-:W-:Y:S02]  /*7400*/  HADD2.F32 R13, -RZ, R12.H0_H0 ;  /* 0x2000000cff0d7230 */ /* 0x000fe40000004100 */
[----:B------:R-:W-:Y:S01]  /*7410*/  FFMA.FTZ R60, R43, R42, R52 ;  /* 0x0000002a2b3c7223 */ /* 0x000fe20000010034 */
[----:B------:R-:W-:Y:S02]  /*7420*/  HADD2.F32 R48, -RZ, R48.H1_H1 ;  /* 0x30000030ff307230 */ /* 0x000fe40000004100 */
[----:B------:R-:W-:Y:S01]  /*7430*/  FMUL.FTZ R42, R14, R120 ;  /* 0x000000780e2a7220 */ /* 0x000fe20000410000 */
[----:B------:R-:W-:-:S02]  /*7440*/  HADD2.F32 R12, -RZ, R12.H1_H1 ;  /* 0x3000000cff0c7230 */ /* 0x000fc40000004100 */
[C---:B------:R-:W-:Y:S01]  /*7450*/  FMUL.FTZ R43, R13.reuse, R120 ;  /* 0x000000780d2b7220 */ /* 0x040fe20000410000 */
[----:B------:R-:W-:Y:S02]  /*7460*/  HADD2.F32 R117, -RZ, R117.H0_H0 ;  /* 0x20000075ff757230 */ /* 0x000fe40000004100 */
[-C--:B------:R-:W-:Y:S01]  /*7470*/  FMUL.FTZ R51, R48, R41.reuse ;  /* 0x0000002930337220 */ /* 0x080fe20000410000 */
[----:B------:R-:W-:Y:S02]  /*7480*/  HADD2.F32 R15, -RZ, R68.H0_H0 ;  /* 0x20000044ff0f7230 */ /* 0x000fe40000004100 */
[----:B------:R-:W-:Y:S01]  /*7490*/  FMUL.FTZ R41, R12, R41 ;  /* 0x000000290c297220 */ /* 0x000fe20000410000 */
[----:B------:R-:W-:Y:S02]  /*74a0*/  HADD2.F32 R119, -RZ, R119.H0_H0 ;  /* 0x20000077ff777230 */ /* 0x000fe40000004100 */
[----:B------:R-:W-:Y:S01]  /*74b0*/  FFMA.FTZ R42, R13, R117, -R42 ;  /* 0x000000750d2a7223 */ /* 0x000fe2000001082a */
[----:B------:R-:W-:-:S02]  /*74c0*/  HADD2.F32 R13, -RZ, R49.H0_H0 ;  /* 0x20000031ff0d7230 */ /* 0x000fc40000004100 */
[-C--:B------:R-:W-:Y:S01]  /*74d0*/  FFMA.FTZ R51, R12, R15.reuse, -R51 ;  /* 0x0000000f0c337223 */ /* 0x080fe20000010833 */
[----:B------:R-:W-:Y:S01]  /*74e0*/  FFMA.FTZ R48, R48, R15, R41 ;  /* 0x0000000f30307223 */ /* 0x000fe20000010029 */
[--C-:B------:R-:W-:Y:S02]  /*74f0*/  HADD2.F32 R12, -RZ, R40.reuse.H0_H0 ;  /* 0x20000028ff0c7230 */ /* 0x100fe40000004100 */
[----:B------:R-:W-:Y:S01]  /*7500*/  FFMA.FTZ R43, R14, R117, R43 ;  /* 0x000000750e2b7223 */ /* 0x000fe2000001002b */
[----:B------:R-:W-:Y:S02]  /*7510*/  HADD2.F32 R15, -RZ, R57.H0_H0 ;  /* 0x20000039ff0f7230 */ /* 0x000fe40000004100 */
[-C--:B------:R-:W-:Y:S01]  /*7520*/  FMUL.FTZ R41, R13, R119.reuse ;  /* 0x000000770d297220 */ /* 0x080fe20000410000 */
[----:B------:R-:W-:Y:S02]  /*7530*/  HADD2.F32 R49, -RZ, R49.H1_H1 ;  /* 0x30000031ff317230 */ /* 0x000fe40000004100 */
[----:B------:R-:W-:Y:S01]  /*7540*/  FMUL.FTZ R50, R12, R119 ;  /* 0x000000770c327220 */ /* 0x000fe20000410000 */
[----:B------:R-:W-:Y:S01]  /*7550*/  HADD2.F32 R40, -RZ, R40.H1_H1 ;  /* 0x30000028ff287230 */ /* 0x000fe20000004100 */
[----:B------:R-:W-:Y:S01]  /*7560*/  F2FP.F16.F32.PACK_AB R59, R60, R59 ;  /* 0x0000003b3c3b723e */ /* 0x000fe200000000ff */
[----:B------:R-:W-:-:S02]  /*7570*/  HADD2.F32 R115, -RZ, R115.H0_H0 ;  /* 0x20000073ff737230 */ /* 0x000fc40000004100 */
        /* <DEDUP_REMOVED lines=16> */
.L_x_1639:
[----:B------:R-:W-:Y:S05]  /*7680*/  BSYNC B1 ;  /* 0x0000000000017941 */ /* 0x000fea0003800000 */
.L_x_1638:
[----:B0-----:R0:W-:Y:S01]  /*7690*/  ST.E.128 desc[UR60][R46.64], R12 ;  /* 0x0000000c2e007985 */ /* 0x0011e2000c101d3c */
[----:B------:R-:W-:-:S13]  /*76a0*/  ISETP.GE.AND P0, PT, R11, R116, PT ;  /* 0x000000740b00720c */ /* 0x000fda0003f06270 */
[----:B------:R-:W-:Y:S05]  /*76b0*/  @P0 BRA `(.L_x_1602) ;  /* 0x0000000400740947 */ /* 0x000fea0003800000 */
[----:B------:R-:W-:-:S05]  /*76c0*/  IMAD.WIDE R44, R11, 0x2, R44 ;  /* 0x000000020b2c7825 */ /* 0x000fca00078e022c */
[----:B--2---:R2:W-:Y:S01]  /*76d0*/  ST.E.128 desc[UR60][R44.64], R40 ;  /* 0x000000282c007985 */ /* 0x0045e2000c101d3c */
[----:B------:R-:W-:Y:S05]  /*76e0*/  BRA `(.L_x_1602) ;  /* 0x0000000400687947 */ /* 0x000fea0003800000 */
.L_x_1575:
[----:B------:R-:W-:-:S13]  /*76f0*/  ISETP.NE.AND P5, PT, R225, 0x3, PT ;  /* 0x00000003e100780c */ /* 0x000fda0003fa5270 */
[----:B------:R-:W-:Y:S05]  /*7700*/  @!P5 BRA `(.L_x_1640) ;  /* 0x000000000004d947 */ /* 0x000fea0003800000 */
[----:B------:R-:W-:Y:S01]  /*7710*/  BPT.TRAP 0x1 ;  /* 0x000000040000795c */ /* 0x000fe20000300000 */
.L_x_1640:
[----:B------:R-:W2:Y:S01]  /*7720*/  LDL R11, [R1+0x1c] ;  /* 0x00001c00010b7983 */ /* 0x000ea20000100800 */
[----:B------:R-:W-:Y:S01]  /*7730*/  IMAD R90, R200, 0x8, R18 ;  /* 0x00000008c85a7824 */ /* 0x000fe200078e0212 */
[----:B------:R-:W-:Y:S01]  /*7740*/  BSSY B1, `(.L_x_1641) ;  /* 0x0000005000017945 */ /* 0x000fe20003800000 */
[----:B------:R-:W-:Y:S02]  /*7750*/  SHF.R.S32.HI R101, RZ, 0x1f, R103 ;  /* 0x0000001fff657819 */ /* 0x000fe40000011467 */
[----:B--2---:R-:W-:-:S04]  /*7760*/  SHF.L.U32 R105, R11, 0x1f, RZ ;  /* 0x0000001f0b697819 */ /* 0x004fc800000006ff */
[----:B------:R-:W0:Y:S02]  /*7770*/  SYNCS.PHASECHK.TRANS64.TRYWAIT P0, [R90+URZ+0x30890], R105 ;  /* 0x030890695a0075a7 */ /* 0x000e24000800017f */
[----:B0-----:R-:W-:Y:S05]  /*7780*/  @!P0 BRA `(.L_x_1642) ;  /* 0x0000022800188947 */ /* 0x001fea0003800000 */
.L_x_2023:
[----:B------:R-:W-:Y:S05]  /*7790*/  BSYNC B1 ;  /* 0x0000000000017941 */ /* 0x000fea0003800000 */
.L_x_1641:
[----:B------:R-:W2:Y:S01]  /*77a0*/  LDL R40, [R1+0x10] ;  /* 0x0000100001287983 */ /* 0x000ea20000100800 */
[----:B------:R-:W-:Y:S01]  /*77b0*/  ULDC.64 UR4, c[0x0][0x300] ;  /* 0x0000c00000047ab9 */ /* 0x000fe20000000a00 */
[----:B-----5:R-:W-:Y:S01]  /*77c0*/  SHF.R.S32.HI R100, RZ, 0x1f, R104 ;  /* 0x0000001fff647819 */ /* 0x020fe20000011468 */
[----:B------:R-:W-:Y:S02]  /*77d0*/  IMAD R14, R101, UR4, RZ ;  /* 0x00000004650e7c24 */ /* 0x000fe4000f8e02ff */
[----:B------:R-:W-:-:S04]  /*77e0*/  IMAD.WIDE.U32 R12, R103, UR4, RZ ;  /* 0x00000004670c7c25 */ /* 0x000fc8000f8e00ff */
[----:B------:R-:W-:Y:S01]  /*77f0*/  IMAD R11, R103, UR5, R14 ;  /* 0x00000005670b7c24 */ /* 0x000fe2000f8e020e */
[----:B------:R-:W-:Y:S01]  /*7800*/  ULDC.64 UR4, c[0x0][0x310] ;  /* 0x0000c40000047ab9 */ /* 0x000fe20000000a00 */
[----:B------:R-:W-:Y:S02]  /*7810*/  IMAD R99, R25, -0x40, R2 ;  /* 0xffffffc019637824 */ /* 0x000fe400078e0202 */
[----:B------:R-:W-:Y:S02]  /*7820*/  IMAD R15, R100, UR4, RZ ;  /* 0x00000004640f7c24 */ /* 0x000fe4000f8e02ff */
[----:B------:R-:W-:Y:S01]  /*7830*/  IMAD.IADD R13, R13, 0x1, R11 ;  /* 0x000000010d0d7824 */ /* 0x000fe200078e020b */
[----:B------:R-:W-:Y:S01]  /*7840*/  VIMNMX R99, R99, 0x40, PT ;  /* 0x0000004063637848 */ /* 0x000fe20003fe0100 */
        /* <DEDUP_REMOVED lines=9> */
[----:B------:R-:W-:Y:S01]  /*78e0*/  LEA R41, P0, R12, UR4, 0x1 ;  /* 0x000000040c297c11 */ /* 0x000fe2000f8008ff */
[----:B------:R-:W-:-:S03]  /*78f0*/  UMOV UR4, 0xffffffff ;  /* 0xffffffff00047882 */ /* 0x000fc60000000000 */
[----:B------:R-:W-:Y:S01]  /*7900*/  LEA.HI.X R43, R12, UR5, R11, 0x1, P0 ;  /* 0x000000050c2b7c11 */ /* 0x000fe200080f0c0b */
[----:B--2---:R-:W-:-:S05]  /*7910*/  IMAD.IADD R50, R99, 0x1, -R40 ;  /* 0x0000000163327824 */ /* 0x004fca00078e0a28 */
[----:B------:R-:W-:Y:S01]  /*7920*/  ISETP.GE.AND P0, PT, R50, 0x1, PT ;  /* 0x000000013200780c */ /* 0x000fe20003f06270 */
[----:B------:R-:W-:-:S12]  /*7930*/  BRA.DIV UR4, `(.L_x_1643) ;  /* 0x0000022604c07947 */ /* 0x000fd8000b800000 */
[----:B------:R1:W2:Y:S04]  /*7940*/  SHFL.IDX PT, R40, R43, RZ, 0x181f ;  /* 0x00181fff2b287589 */ /* 0x0002a800000e0000 */
[----:B------:R1:W3:Y:S02]  /*7950*/  SHFL.IDX PT, R42, R41, RZ, 0x181f ;  /* 0x00181fff292a7589 */ /* 0x0002e400000e0000 */
.L_x_2027:
[----:B------:R-:W-:Y:S04]  /*7960*/  BSSY B1, `(.L_x_1644) ;  /* 0x0000017000017945 */ /* 0x000fe80003800000 */
[----:B------:R-:W-:Y:S05]  /*7970*/  @!P0 BRA `(.L_x_1645) ;  /* 0x0000000000548947 */ /* 0x000fea0003800000 */
[----:B------:R-:W-:Y:S02]  /*7980*/  ULDC UR4, c[0x0][0x2f4] ;  /* 0x0000bd0000047ab9 */ /* 0x000fe40000000800 */
        /* <DEDUP_REMOVED lines=20> */
.L_x_1645:
[----:B------:R-:W-:Y:S05]  /*7ad0*/  BSYNC B1 ;  /* 0x0000000000017941 */ /* 0x000fea0003800000 */
.L_x_1644:
[----:B------:R-:W-:-:S03]  /*7ae0*/  UMOV UR4, 0xffffffff ;  /* 0xffffffff00047882 */ /* 0x000fc60000000000 */
[----:B------:R-:W-:Y:S05]  /*7af0*/  BRA.DIV UR4, `(.L_x_1646) ;  /* 0x00000226049c7947 */ /* 0x000fea000b800000 */
[----:B--2---:R2:W0:Y:S04]  /*7b00*/  SHFL.IDX PT, R40, R43, 0x1, 0x181f ;  /* 0x00381f002b287f89 */ /* 0x00442800000e0000 */
[----:B---3--:R2:W3:Y:S02]  /*7b10*/  SHFL.IDX PT, R42, R41, 0x1, 0x181f ;  /* 0x00381f00292a7f89 */ /* 0x0084e400000e0000 */
.L_x_2031:
[----:B------:R-:W-:-:S13]  /*7b20*/  ISETP.GE.AND P0, PT, R50, 0x21, PT ;  /* 0x000000213200780c */ /* 0x000fda0003f06270 */
[----:B------:R-:W-:Y:S05]  /*7b30*/  @!P0 BRA `(.L_x_1602) ;  /* 0x0000000000548947 */ /* 0x000fea0003800000 */
[----:B------:R-:W-:Y:S02]  /*7b40*/  ULDC UR4, c[0x0][0x2f4] ;  /* 0x0000bd0000047ab9 */ /* 0x000fe40000000800 */
[----:B------:R-:W-:Y:S02]  /*7b50*/  ISETP.GE.AND P6, PT, R16, UR4, PT ;  /* 0x0000000410007c0c */ /* 0x000fe4000bfc6270 */
[----:B------:R-:W-:-:S11]  /*7b60*/  ISETP.GE.AND P4, PT, R219, UR4, PT ;  /* 0x00000004db007c0c */ /* 0x000fd6000bf86270 */
[----:B----4-:R-:W4:Y:S01]  /*7b70*/  @!P6 LDS.128 R12, [R94+0x21400] ;  /* 0x021400005e0ce984 */ /* 0x010f220000000c00 */
[----:B---3--:R-:W-:-:S04]  /*7b80*/  @!P6 LEA R44, P0, R16, R42, 0x1 ;  /* 0x0000002a102ce211 */ /* 0x008fc800078008ff */
[----:B0-----:R-:W-:Y:S02]  /*7b90*/  @!P6 LEA.HI.X R45, R16, R40, R17, 0x1, P0 ;  /* 0x00000028102de211 */ /* 0x001fe400000f0c11 */
[----:B------:R-:W-:-:S03]  /*7ba0*/  ISETP.GE.AND P0, PT, R19, UR4, PT ;  /* 0x0000000413007c0c */ /* 0x000fc6000bf06270 */
[----:B----4-:R-:W-:Y:S01]  /*7bb0*/  @!P6 ST.E.128 desc[UR60][R44.64], R12 ;  /* 0x0000000c2c00e985 */ /* 0x010fe2000c101d3c */
        /* <DEDUP_REMOVED lines=11> */
[----:B-12---:R-:W-:-:S05]  /*7c70*/  @!P4 LEA.HI.X R43, R23, R40, R228, 0x1, P0 ;  /* 0x00000028172bc211 */ /* 0x006fca00000f0ce4 */
[----:B0-----:R0:W-:Y:S04]  /*7c80*/  @!P4 ST.E.128 desc[UR60][R42.64], R12 ;  /* 0x0000000c2a00c985 */ /* 0x0011e8000c101d3c */
.L_x_1602:
[----:B------:R-:W-:Y:S05]  /*7c90*/  BSYNC B0 ;  /* 0x0000000000007941 */ /* 0x000fea0003800000 */
.L_x_1574:
[----:B0-2---:R-:W0:Y:S01]  /*7ca0*/  S2R R11, SR_TID.X ;  /* 0x00000000000b7919 */ /* 0x005e220000002100 */
[----:B------:R-:W-:Y:S01]  /*7cb0*/  @!PT LDS RZ, [RZ] ;  /* 0x00000000fffff984 */ /* 0x000fe20000000800 */
[----:B------:R-:W-:Y:S01]  /*7cc0*/  @!PT LDS RZ, [RZ] ;  /* 0x00000000fffff984 */ /* 0x000fe20000000800 */
[----:B------:R-:W-:Y:S01]  /*7cd0*/  @!PT LDS RZ, [RZ] ;  /* 0x00000000fffff984 */ /* 0x000fe20000000800 */
[----:B------:R-:W-:Y:S01]  /*7ce0*/  @!PT LDS RZ, [RZ] ;  /* 0x00000000fffff984 */ /* 0x000fe20000000800 */
[----:B------:R2:W-:Y:S06]  /*7cf0*/  MEMBAR.ALL.CTA ;  /* 0x0000000000007992 */ /* 0x0005ec0000008000 */
[----:B--2---:R-:W2:Y:S01]  /*7d00*/  FENCE.VIEW.ASYNC.S ;  /* 0x00000000000073c6 */ /* 0x004ea20000000000 */
[----:B------:R-:W-:Y:S05]  /*7d10*/  WARPSYNC.ALL ;  /* 0x0000000000007948 */ /* 0x000fea0003800000 */
[----:B------:R-:W-:Y:S01]  /*7d20*/  BSSY B0, `(.L_x_1647) ;  /* 0x0000009000007945 */ /* 0x000fe20003800000 */
[----:B0-----:R-:W-:Y:S01]  /*7d30*/  LOP3.LUT R11, R11, 0x7f, RZ, 0xc0, !PT ;  /* 0x0000007f0b0b7812 */ /* 0x001fe200078ec0ff */
[----:B--2---:R0:W-:Y:S03]  /*7d40*/  BAR.SYNC.DEFER_BLOCKING R98, 0x80 ;  /* 0x000200620000751d */ /* 0x0041e60000010000 */
[----:B------:R-:W-:-:S13]  /*7d50*/  ISETP.NE.AND P0, PT, R11, RZ, PT ;  /* 0x000000ff0b00720c */ /* 0x000fda0003f05270 */
[----:B------:R-:W-:-:S05]  /*7d60*/  @!P0 VIADD R11, R90, 0x308a0 ;  /* 0x000308a05a0b8836 */ /* 0x000fca0000000000 */
[----:B------:R-:W-:-:S04]  /*7d70*/  @!P0 PRMT R11, RZ, 0x654, R11 ;  /* 0x00000654ff0b8816 */ /* 0x000fc8000000000b */
[----:B------:R0:W-:Y:S01]  /*7d80*/  @!P0 SYNCS.ARRIVE.TRANS64.RED.A1T0 RZ, [R11+URZ], RZ ;  /* 0x000000ff0bff89a7 */ /* 0x0001e2000810043f */
[----:B------:R-:W-:Y:S05]  /*7d90*/  @!P5 BRA `(.L_x_1648) ;  /* 0x000000000004d947 */ /* 0x000fea0003800000 */
[----:B------:R-:W-:Y:S01]  /*7da0*/  BPT.TRAP 0x1 ;  /* 0x000000040000795c */ /* 0x000fe20000300000 */
.L_x_1648:
[----:B------:R-:W-:Y:S05]  /*7db0*/  BSYNC B0 ;  /* 0x0000000000007941 */ /* 0x000fea0003800000 */
.L_x_1647:
[----:B------:R-:W2:Y:S01]  /*7dc0*/  SYNCS.PHASECHK.TRANS64.TRYWAIT P4, [R90+URZ+0x308b0], R105 ;  /* 0x0308b0695a0075a7 */ /* 0x000ea2000808017f */
[----:B------:R-:W-:Y:S04]  /*7dd0*/  BSSY B0, `(.L_x_1649) ;  /* 0x0000002000007945 */ /* 0x000fe80003800000 */
[----:B--2---:R-:W-:Y:S05]  /*7de0*/  @!P4 BRA `(.L_x_1650) ;  /* 0x00000224002cc947 */ /* 0x004fea0003800000 */
.L_x_2032:
[----:B------:R-:W-:Y:S05]  /*7df0*/  BSYNC B0 ;  /* 0x0000000000007941 */ /* 0x000fea0003800000 */
.L_x_1649:
[----:B----4-:R-:W4:Y:S01]  /*7e00*/  LDL R15, [R1+0x10] ;  /* 0x00001000010f7983 */ /* 0x010f220000100800 */
[----:B------:R-:W-:Y:S01]  /*7e10*/  ULDC.64 UR4, c[0x0][0x328] ;  /* 0x0000ca0000047ab9 */ /* 0x000fe20000000a00 */
[----:B------:R-:W-:Y:S01]  /*7e20*/  BSSY B0, `(.L_x_1651) ;  /* 0x000002c000007945 */ /* 0x000fe20003800000 */
[----:B------:R-:W-:Y:S02]  /*7e30*/  IMAD R14, R101, UR4, RZ ;  /* 0x00000004650e7c24 */ /* 0x000fe4000f8e02ff */
[----:B------:R-:W-:-:S04]  /*7e40*/  IMAD.WIDE.U32 R12, R103, UR4, RZ ;  /* 0x00000004670c7c25 */ /* 0x000fc8000f8e00ff */
[----:B------:R-:W-:Y:S01]  /*7e50*/  IMAD R103, R103, UR5, R14 ;  /* 0x0000000567677c24 */ /* 0x000fe2000f8e020e */
[----:B------:R-:W-:Y:S02]  /*7e60*/  ULDC.64 UR4, c[0x0][0x338] ;  /* 0x0000ce0000047ab9 */ /* 0x000fe40000000a00 */
[----:B0-----:R-:W-:Y:S02]  /*7e70*/  IMAD R11, R100, UR4, RZ ;  /* 0x00000004640b7c24 */ /* 0x001fe4000f8e02ff */
[----:B------:R-:W-:Y:S02]  /*7e80*/  IADD3 R13, R13, R103, RZ ;  /* 0x000000670d0d7210 */ /* 0x000fe40007ffe0ff */
[C---:B------:R-:W-:Y:S02]  /*7e90*/  IMAD R11, R104.reuse, UR5, R11 ;  /* 0x00000005680b7c24 */ /* 0x040fe4000f8e020b */
[----:B--2---:R-:W-:Y:S01]  /*7ea0*/  IMAD.WIDE.U32 R104, R104, UR4, R12 ;  /* 0x0000000468687c25 */ /* 0x004fe2000f8e000c */
[----:B------:R-:W-:-:S03]  /*7eb0*/  ULDC.64 UR4, c[0x0][0x330] ;  /* 0x0000cc0000047ab9 */ /* 0x000fc60000000a00 */
[----:B------:R-:W-:Y:S02]  /*7ec0*/  IMAD R13, R26, UR4, RZ ;  /* 0x000000041a0d7c24 */ /* 0x000fe4000f8e02ff */
[----:B------:R-:W-:Y:S02]  /*7ed0*/  IMAD.IADD R105, R105, 0x1, R11 ;  /* 0x0000000169697824 */ /* 0x000fe400078e020b */
[C---:B------:R-:W-:Y:S02]  /*7ee0*/  IMAD R11, R38.reuse, UR5, R13 ;  /* 0x00000005260b7c24 */ /* 0x040fe4000f8e020d */
[----:B------:R-:W-:Y:S01]  /*7ef0*/  IMAD.WIDE.U32 R12, R38, UR4, R104 ;  /* 0x00000004260c7c25 */ /* 0x000fe2000f8e0068 */
[----:B------:R-:W-:-:S03]  /*7f00*/  ULDC.64 UR4, c[0x0][0x318] ;  /* 0x0000c60000047ab9 */ /* 0x000fc60000000a00 */
[----:B------:R-:W-:Y:S01]  /*7f10*/  IMAD.IADD R11, R13, 0x1, R11 ;  /* 0x000000010d0b7824 */ /* 0x000fe200078e020b */
[----:B------:R-:W-:-:S04]  /*7f20*/  LEA R46, P5, R12, UR4, 0x1 ;  /* 0x000000040c2e7c11 */ /* 0x000fc8000f8a08ff */
[----:B------:R-:W-:Y:S01]  /*7f30*/  LEA.HI.X R11, R12, UR5, R11, 0x1, P5 ;  /* 0x000000050c0b7c11 */ /* 0x000fe2000a8f0c0b */
[----:B------:R0:W2:Y:S04]  /*7f40*/  SHFL.IDX PT, R50, R46, RZ, 0x181f ;  /* 0x00181fff2e327589 */ /* 0x0000a800000e0000 */
[----:B------:R0:W0:Y:S01]  /*7f50*/  SHFL.IDX PT, R48, R11, RZ, 0x181f ;  /* 0x00181fff0b307589 */ /* 0x00002200000e0000 */
[----:B----4-:R-:W-:-:S05]  /*7f60*/  IMAD.IADD R99, R99, 0x1, -R15 ;  /* 0x0000000163637824 */ /* 0x010fca00078e0a0f */
[----:B------:R-:W-:-:S13]  /*7f70*/  ISETP.GE.AND P4, PT, R99, 0x1, PT ;  /* 0x000000016300780c */ /* 0x000fda0003f86270 */
[----:B0-2---:R-:W-:Y:S05]  /*7f80*/  @!P4 BRA `(.L_x_1652) ;  /* 0x000000000054c947 */ /* 0x005fea0003800000 */
[----:B------:R-:W-:Y:S02]  /*7f90*/  ULDC UR4, c[0x0][0x2f4] ;  /* 0x0000bd0000047ab9 */ /* 0x000fe40000000800 */
[----:B------:R-:W-:Y:S02]  /*7fa0*/  ISETP.GE.AND P6, PT, R16, UR4, PT ;  /* 0x0000000410007c0c */ /* 0x000fe4000bfc6270 */
[----:B------:R-:W-:-:S11]  /*7fb0*/  ISETP.GE.AND P5, PT, R219, UR4, PT ;  /* 0x00000004db007c0c */ /* 0x000fd6000bfa6270 */
[----:B------:R-:W0:Y:S01]  /*7fc0*/  @!P6 LDS.128 R12, [R94+0x400] ;  /* 0x000400005e0ce984 */ /* 0x000e220000000c00 */
[----:B------:R-:W-:-:S04]  /*7fd0*/  @!P6 LEA R40, P4, R16, R50, 0x1 ;  /* 0x000000321028e211 */ /* 0x000fc800078808ff */
[----:B-1----:R-:W-:Y:S02]  /*7fe0*/  @!P6 LEA.HI.X R41, R16, R48, R17, 0x1, P4 ;  /* 0x000000301029e211 */ /* 0x002fe400020f0c11 */
[----:B------:R-:W-:-:S03]  /*7ff0*/  ISETP.GE.AND P4, PT, R19, UR4, PT ;  /* 0x0000000413007c0c */ /* 0x000fc6000bf86270 */
[----:B0-----:R-:W-:Y:S01]  /*8000*/  @!P6 ST.E.128 desc[UR60][R40.64], R12 ;  /* 0x0000000c2800e985 */ /* 0x001fe2000c101d3c */
[----:B---3--:R-:W-:-:S03]  /*8010*/  @!P5 LEA R42, P6, R201, R50, 0x1 ;  /* 0x00000032c92ad211 */ /* 0x008fc600078c08ff */
        /* <DEDUP_REMOVED lines=12> */
.L_x_1652:
[----:B------:R-:W-:Y:S05]  /*80e0*/  BSYNC B0 ;  /* 0x0000000000007941 */ /* 0x000fea0003800000 */
.L_x_1651:
[----:B------:R-:W-:Y:S01]  /*80f0*/  ISETP.GE.AND P4, PT, R99, 0x21, PT ;  /* 0x000000216300780c */ /* 0x000fe20003f86270 */
[----:B------:R2:W4:Y:S01]  /*8100*/  SHFL.IDX PT, R48, R11, 0x1, 0x181f ;  /* 0x00381f000b307f89 */ /* 0x00052200000e0000 */
[----:B------:R-:W-:Y:S03]  /*8110*/  BSSY B0, `(.L_x_1653) ;  /* 0x0000018000007945 */ /* 0x000fe60003800000 */
[----:B------:R-:W0:Y:S08]  /*8120*/  SHFL.IDX PT, R46, R46, 0x1, 0x181f ;  /* 0x00381f002e2e7f89 */ /* 0x000e3000000e0000 */
[----:B--2---:R-:W-:Y:S05]  /*8130*/  @!P4 BRA `(.L_x_1654) ;  /* 0x000000000054c947 */ /* 0x004fea0003800000 */
[----:B------:R-:W-:Y:S02]  /*8140*/  ULDC UR4, c[0x0][0x2f4] ;  /* 0x0000bd0000047ab9 */ /* 0x000fe40000000800 */
[----:B------:R-:W-:Y:S02]  /*8150*/  ISETP.GE.AND P6, PT, R16, UR4, PT ;  /* 0x0000000410007c0c */ /* 0x000fe4000bfc6270 */
[----:B------:R-:W-:-:S11]  /*8160*/  ISETP.GE.AND P5, PT, R219, UR4, PT ;  /* 0x00000004db007c0c */ /* 0x000fd6000bfa6270 */
[----:B0-----:R-:W0:Y:S01]  /*8170*/  @!P6 LDS.128 R12, [R94+0x1400] ;  /* 0x001400005e0ce984 */ /* 0x001e220000000c00 */
[----:B------:R-:W-:-:S04]  /*8180*/  @!P6 LEA R40, P4, R16, R46, 0x1 ;  /* 0x0000002e1028e211 */ /* 0x000fc800078808ff */
[----:B-1--4-:R-:W-:Y:S02]  /*8190*/  @!P6 LEA.HI.X R41, R16, R48, R17, 0x1, P4 ;  /* 0x000000301029e211 */ /* 0x012fe400020f0c11 */
        /* <DEDUP_REMOVED lines=15> */
.L_x_1654:
[----:B------:R-:W-:Y:S05]  /*8290*/  BSYNC B0 ;  /* 0x0000000000007941 */ /* 0x000fea0003800000 */
.L_x_1653:
[----:B0-2---:R-:W2:Y:S01]  /*82a0*/  LDL.LU R12, [R1+0x1c] ;  /* 0x00001c00010c7983 */ /* 0x005ea20000300800 */
[----:B------:R-:W-:Y:S01]  /*82b0*/  VIADD R200, R200, 0x1 ;  /* 0x00000001c8c87836 */ /* 0x000fe20000000000 */
[----:B------:R-:W-:Y:S01]  /*82c0*/  @!P0 IADD3 R90, R90, 0x308c0, RZ ;  /* 0x000308c05a5a8810 */ /* 0x000fe20007ffe0ff */
[----:B------:R-:W-:Y:S01]  /*82d0*/  @!PT LDS RZ, [RZ] ;  /* 0x00000000fffff984 */ /* 0x000fe20000000800 */
[----:B------:R-:W-:Y:S01]  /*82e0*/  @!PT LDS RZ, [RZ] ;  /* 0x00000000fffff984 */ /* 0x000fe20000000800 */
[----:B------:R-:W-:Y:S01]  /*82f0*/  @!PT LDS RZ, [RZ] ;  /* 0x00000000fffff984 */ /* 0x000fe20000000800 */
[----:B------:R-:W-:Y:S01]  /*8300*/  @!PT LDS RZ, [RZ] ;  /* 0x00000000fffff984 */ /* 0x000fe20000000800 */
[----:B------:R0:W-:Y:S06]  /*8310*/  MEMBAR.ALL.CTA ;  /* 0x0000000000007992 */ /* 0x0001ec0000008000 */
[----:B0-----:R-:W0:Y:S02]  /*8320*/  FENCE.VIEW.ASYNC.S ;  /* 0x00000000000073c6 */ /* 0x001e240000000000 */
[----:B0-----:R0:W-:Y:S01]  /*8330*/  BAR.SYNC.DEFER_BLOCKING R98, 0x80 ;  /* 0x000200620000751d */ /* 0x0011e20000010000 */
[----:B------:R-:W-:-:S02]  /*8340*/  ISETP.NE.AND P4, PT, R200, 0x2, PT ;  /* 0x00000002c800780c */ /* 0x000fc40003f85270 */
[----:B------:R-:W-:Y:S02]  /*8350*/  @!P0 PRMT R90, RZ, 0x654, R90 ;  /* 0x00000654ff5a8816 */ /* 0x000fe4000000005a */
[----:B------:R-:W-:Y:S02]  /*8360*/  SEL R11, RZ, 0x1, P4 ;  /* 0x00000001ff0b7807 */ /* 0x000fe40002000000 */
[----:B------:R-:W-:Y:S01]  /*8370*/  SEL R200, R200, RZ, P4 ;  /* 0x000000ffc8c87207 */ /* 0x000fe20002000000 */
[----:B------:R0:W-:Y:S01]  /*8380*/  @!P0 SYNCS.ARRIVE.TRANS64.RED.A1T0 RZ, [R90+URZ], RZ ;  /* 0x000000ff5aff89a7 */ /* 0x0001e2000810043f */
[----:B------:R-:W-:Y:S02]  /*8390*/  PLOP3.LUT P0, PT, PT, PT, PT, 0x8, 0x0 ;  /* 0x000000000000781c */ /* 0x000fe40003f0e170 */
[----:B--2---:R-:W-:-:S05]  /*83a0*/  LOP3.LUT R12, R12, R11, RZ, 0x3c, !PT ;  /* 0x0000000b0c0c7212 */ /* 0x004fca00078e3cff */
[----:B------:R0:W-:Y:S01]  /*83b0*/  STL [R1+0x1c], R12 ;  /* 0x00001c0c01007387 */ /* 0x0001e20000100800 */
[----:B------:R-:W-:Y:S05]  /*83c0*/  @P3 BRA `(.L_x_1655) ;  /* 0xffffffa000fc3947 */ /* 0x000fea000383ffff */
.L_x_1569:
[----:B------:R-:W2:Y:S01]  /*83d0*/  LDL R11, [R1+0x48] ;  /* 0x00004800010b7983 */ /* 0x000ea20000100800 */
[----:B------:R-:W1:Y:S01]  /*83e0*/  LDC R0, c[0x0][0x448] ;  /* 0x00011200ff007b82 */ /* 0x000e620000000800 */
[----:B------:R-:W-:Y:S01]  /*83f0*/  IADD3 R5, R220, 0x1, -R218 ;  /* 0x00000001dc057810 */ /* 0x000fe20007ffe8da */
[----:B------:R-:W-:Y:S06]  /*8400*/  BSSY B0, `(.L_x_1656) ;  /* 0x000000d000007945 */ /* 0x000fec0003800000 */
[----:B------:R-:W3:Y:S01]  /*8410*/  LDC.64 R6, c[0x0][0x9e0] ;  /* 0x00027800ff067b82 */ /* 0x000ee20000000a00 */
[----:B-1----:R-:W-:-:S02]  /*8420*/  ISETP.NE.AND P1, PT, R0, 0x1, PT ;  /* 0x000000010000780c */ /* 0x002fc40003f25270 */
[----:B---3--:R-:W-:-:S11]  /*8430*/  ISETP.GE.AND P2, PT, R7, 0x1, PT ;  /* 0x000000010700780c */ /* 0x008fd60003f46270 */
[----:B------:R-:W1:Y:S08]  /*8440*/  @P1 LDC R3, c[0x0][0x44c] ;  /* 0x00011300ff031b82 */ /* 0x000e700000000800 */
[----:B------:R-:W3:Y:S01]  /*8450*/  @P1 LDC R2, c[0x0][0x450] ;  /* 0x00011400ff021b82 */ /* 0x000ee20000000800 */
[----:B--2---:R-:W-:-:S04]  /*8460*/  VIADD R0, R11, 0x7f ;  /* 0x0000007f0b007836 */ /* 0x004fc80000000000 */
[----:B-1----:R-:W-:-:S05]  /*8470*/  @P1 IMAD.HI.U32 R3, R0, R3, RZ ;  /* 0x0000000300031227 */ /* 0x002fca00078e00ff */
[----:B---3--:R-:W-:-:S05]  /*8480*/  @P1 SHF.R.U32.HI R0, RZ, R2, R3 ;  /* 0x00000002ff001219 */ /* 0x008fca0000011603 */
[----:B------:R-:W-:Y:S01]  /*8490*/  IMAD.IADD R3, R5, 0x1, R0 ;  /* 0x0000000105037824 */ /* 0x000fe200078e0200 */
[----:B------:R-:W-:Y:S06]  /*84a0*/  @P0 BRA `(.L_x_1657) ;  /* 0x0000000000080947 */ /* 0x000fec0003800000 */
[----:B------:R-:W1:Y:S02]  /*84b0*/  FENCE.VIEW.ASYNC.G ;  /* 0x00000000000073c6 */ /* 0x000e640000000100 */
[----:B-1----:R-:W-:Y:S06]  /*84c0*/  BAR.ARV 0xc, 0x180 ;  /* 0x0306000000007b1d */ /* 0x002fec0000002000 */
.L_x_1657:
[----:B------:R-:W-:Y:S05]  /*84d0*/  BSYNC B0 ;  /* 0x0000000000007941 */ /* 0x000fea0003800000 */
.L_x_1656:
[----:B------:R-:W-:Y:S01]  /*84e0*/  IADD3 R0, R3, R6, RZ ;  /* 0x0000000603007210 */ /* 0x000fe20007ffe0ff */
[----:B------:R-:W-:Y:S06]  /*84f0*/  @!P2 BRA `(.L_x_1658) ;  /* 0x000000000048a947 */ /* 0x000fec0003800000 */
[C---:B------:R-:W-:Y:S01]  /*8500*/  ISETP.GT.AND P0, PT, R3.reuse, RZ, PT ;  /* 0x000000ff0300720c */ /* 0x040fe20003f04270 */
[----:B------:R-:W-:Y:S01]  /*8510*/  BSSY B0, `(.L_x_1659) ;  /* 0x000000e000007945 */ /* 0x000fe20003800000 */
[----:B------:R-:W-:-:S11]  /*8520*/  VIADD R2, R3, 0xffffffff ;  /* 0xffffffff03027836 */ /* 0x000fd60000000000 */
[----:B------:R-:W-:Y:S05]  /*8530*/  @P0 BRA `(.L_x_1660) ;  /* 0x00000000001c0947 */ /* 0x000fea0003800000 */
[----:B------:R-:W-:Y:S01]  /*8540*/  ISETP.NE.AND P0, PT, R7, 0x1, PT ;  /* 0x000000010700780c */ /* 0x000fe20003f05270 */
[----:B------:R-:W-:-:S12]  /*8550*/  IMAD.MOV R3, RZ, RZ, -R3 ;  /* 0x000000ffff037224 */ /* 0x000fd800078e0a03 */
[----:B------:R-:W1:Y:S02]  /*8560*/  @P0 LDC.64 R4, c[0x0][0x9e8] ;  /* 0x00027a00ff040b82 */ /* 0x000e640000000a00 */
[----:B-1----:R-:W-:-:S05]  /*8570*/  @P0 IMAD.HI.U32 R2, R3, R4, RZ ;  /* 0x0000000403020227 */ /* 0x002fca00078e00ff */
[----:B------:R-:W-:-:S04]  /*8580*/  @P0 SHF.R.U32.HI R3, RZ, R5, R2 ;  /* 0x00000005ff030219 */ /* 0x000fc80000011602 */
[----:B------:R-:W-:Y:S01]  /*8590*/  LOP3.LUT R2, RZ, R3, RZ, 0x33, !PT ;  /* 0x00000003ff027212 */ /* 0x000fe200078e33ff */
[----:B------:R-:W-:Y:S06]  /*85a0*/  BRA `(.L_x_1661) ;  /* 0x0000000000107947 */ /* 0x000fec0003800000 */
.L_x_1660:
[----:B------:R-:W-:-:S13]  /*85b0*/  ISETP.NE.AND P0, PT, R7, 0x1, PT ;  /* 0x000000010700780c */ /* 0x000fda0003f05270 */
[----:B------:R-:W1:Y:S02]  /*85c0*/  @P0 LDC.64 R4, c[0x0][0x9e8] ;  /* 0x00027a00ff040b82 */ /* 0x000e640000000a00 */
[----:B-1----:R-:W-:-:S05]  /*85d0*/  @P0 IMAD.HI.U32 R4, R2, R4, RZ ;  /* 0x0000000402040227 */ /* 0x002fca00078e00ff */
[----:B------:R-:W-:-:S07]  /*85e0*/  @P0 SHF.R.U32.HI R2, RZ, R5, R4 ;  /* 0x00000005ff020219 */ /* 0x000fce0000011604 */
.L_x_1661:
[----:B------:R-:W-:Y:S05]  /*85f0*/  BSYNC B0 ;  /* 0x0000000000007941 */ /* 0x000fea0003800000 */
.L_x_1659:
[----:B------:R-:W-:-:S05]  /*8600*/  IMAD R3, R2, R7, R7 ;  /* 0x0000000702037224 */ /* 0x000fca00078e0207 */
[----:B------:R-:W-:-:S07]  /*8610*/  VIMNMX R0, R0, R3, PT ;  /* 0x0000000300007248 */ /* 0x000fce0003fe0100 */
.L_x_1658:
[----:B------:R-:W1:Y:S01]  /*8620*/  @P1 LDC R2, c[0x0][0x44c] ;  /* 0x00011300ff021b82 */ /* 0x000e620000000800 */
[----:B------:R-:W-:Y:S01]  /*8630*/  VIADD R0, R0, 0x3f ;  /* 0x0000003f00007836 */ /* 0x000fe20000000000 */
[----:B------:R-:W-:Y:S01]  /*8640*/  MOV R5, R11 ;  /* 0x0000000b00057202 */ /* 0x000fe20000000f00 */
[----:B------:R-:W-:-:S03]  /*8650*/  ULDC UR4, c[0x0][0x9dc] ;  /* 0x0002770000047ab9 */ /* 0x000fc60000000800 */
[----:B------:R-:W-:Y:S02]  /*8660*/  SHF.R.S32.HI R3, RZ, 0x1f, R0 ;  /* 0x0000001fff037819 */ /* 0x000fe40000011400 */
[----:B------:R-:W2:Y:S02]  /*8670*/  @P1 LDC R9, c[0x0][0x450] ;  /* 0x00011400ff091b82 */ /* 0x000ea40000000800 */
[----:B------:R-:W-:-:S04]  /*8680*/  LEA.HI R3, R3, R0, RZ, 0x6 ;  /* 0x0000000003037211 */ /* 0x000fc800078f30ff */
[----:B------:R-:W-:-:S04]  /*8690*/  SHF.R.S32.HI R0, RZ, 0x6, R3 ;  /* 0x00000006ff007819 */ /* 0x000fc80000011403 */
[----:B------:R-:W-:Y:S01]  /*86a0*/  VIMNMX R97, R97, R0, PT ;  /* 0x0000000061617248 */ /* 0x000fe20003fe0100 */
[----:B-1----:R-:W-:-:S05]  /*86b0*/  @P1 IMAD.HI.U32 R2, R11, R2, RZ ;  /* 0x000000020b021227 */ /* 0x002fca00078e00ff */
[----:B--2---:R-:W-:-:S05]  /*86c0*/  @P1 SHF.R.U32.HI R5, RZ, R9, R2 ;  /* 0x00000009ff051219 */ /* 0x004fca0000011602 */
[----:B------:R-:W-:-:S04]  /*86d0*/  IMAD.IADD R2, R102, 0x1, R5 ;  /* 0x0000000166027824 */ /* 0x000fc800078e0205 */
[----:B------:R-:W-:Y:S01]  /*86e0*/  VIADD R3, R2, -UR4 ;  /* 0x8000000402037c36 */ /* 0x000fe20008000000 */
[----:B------:R-:W-:Y:S06]  /*86f0*/  @!P2 BRA `(.L_x_1662) ;  /* 0x000000000044a947 */ /* 0x000fec0003800000 */
        /* <DEDUP_REMOVED lines=10> */
.L_x_1664:
[----:B------:R-:W-:-:S13]  /*87a0*/  ISETP.NE.AND P0, PT, R7, 0x1, PT ;  /* 0x000000010700780c */ /* 0x000fda0003f05270 */
[----:B------:R-:W1:Y:S02]  /*87b0*/  @P0 LDC.64 R4, c[0x0][0x9e8] ;  /* 0x00027a00ff040b82 */ /* 0x000e640000000a00 */
[----:B-1----:R-:W-:-:S05]  /*87c0*/  @P0 IMAD.HI.U32 R0, R2, R4, RZ ;  /* 0x0000000402000227 */ /* 0x002fca00078e00ff */
[----:B------:R-:W-:-:S07]  /*87d0*/  @P0 SHF.R.U32.HI R2, RZ, R5, R0 ;  /* 0x00000005ff020219 */ /* 0x000fce0000011600 */
.L_x_1665:
[----:B------:R-:W-:Y:S05]  /*87e0*/  BSYNC B0 ;  /* 0x0000000000007941 */ /* 0x000fea0003800000 */
.L_x_1663:
[----:B------:R-:W-:-:S05]  /*87f0*/  IMAD R2, R2, R7, RZ ;  /* 0x0000000702027224 */ /* 0x000fca00078e02ff */
[----:B------:R-:W-:-:S07]  /*8800*/  VIMNMX R3, R3, R2, !PT ;  /* 0x0000000203037248 */ /* 0x000fce0007fe0100 */
.L_x_1662:
[----:B------:R-:W-:Y:S01]  /*8810*/  SHF.R.S32.HI R2, RZ, 0x1f, R3 ;  /* 0x0000001fff027819 */ /* 0x000fe20000011403 */
[----:B------:R-:W-:Y:S01]  /*8820*/  IMAD.MOV.U32 R0, RZ, RZ, RZ ;  /* 0x000000ffff007224 */ /* 0x000fe200078e00ff */
[----:B------:R-:W-:Y:S02]  /*8830*/  PLOP3.LUT P0, PT, PT, PT, PT, 0x80, 0x0 ;  /* 0x000000000000781c */ /* 0x000fe40003f0f070 */
[----:B------:R-:W-:Y:S02]  /*8840*/  CS2R R4, SRZ ;  /* 0x0000000000047805 */ /* 0x000fe4000001ff00 */
[----:B------:R-:W-:Y:S02]  /*8850*/  LEA.HI R6, R2, R3, RZ, 0x6 ;  /* 0x0000000302067211 */ /* 0x000fe400078f30ff */
[----:B------:R-:W-:Y:S02]  /*8860*/  CS2R R150, SRZ ;  /* 0x0000000000967805 */ /* 0x000fe4000001ff00 */
[----:B------:R-:W-:-:S02]  /*8870*/  CS2R R148, SRZ ;  /* 0x0000000000947805 */ /* 0x000fc4000001ff00 */
[----:B------:R-:W-:Y:S02]  /*8880*/  CS2R R146, SRZ ;  /* 0x0000000000927805 */ /* 0x000fe4000001ff00 */
[----:B------:R-:W-:Y:S02]  /*8890*/  SHF.R.S32.HI R6, RZ, 0x6, R6 ;  /* 0x00000006ff067819 */ /* 0x000fe40000011406 */
[----:B------:R-:W-:Y:S02]  /*88a0*/  CS2R R144, SRZ ;  /* 0x0000000000907805 */ /* 0x000fe4000001ff00 */
[----:B------:R-:W-:Y:S02]  /*88b0*/  CS2R R142, SRZ ;  /* 0x00000000008e7805 */ /* 0x000fe4000001ff00 */
[----:B------:R-:W-:Y:S02]  /*88c0*/  CS2R R140, SRZ ;  /* 0x00000000008c7805 */ /* 0x000fe4000001ff00 */
[----:B------:R-:W-:-:S02]  /*88d0*/  VIMNMX R7, RZ, R6, !PT ;  /* 0x00000006ff077248 */ /* 0x000fc40007fe0100 */
[----:B------:R-:W-:Y:S02]  /*88e0*/  CS2R R138, SRZ ;  /* 0x00000000008a7805 */ /* 0x000fe4000001ff00 */
[----:B------:R-:W-:Y:S02]  /*88f0*/  CS2R R136, SRZ ;  /* 0x0000000000887805 */ /* 0x000fe4000001ff00 */
[----:B------:R-:W-:Y:S02]  /*8900*/  CS2R R134, SRZ ;  /* 0x0000000000867805 */ /* 0x000fe4000001ff00 */
[----:B------:R-:W-:Y:S01]  /*8910*/  ISETP.GT.AND P1, PT, R97, R7, PT ;  /* 0x000000076100720c */ /* 0x000fe20003f24270 */
[----:B------:R1:W-:Y:S01]  /*8920*/  STL [R1+0x64], R7 ;  /* 0x0000640701007387 */ /* 0x0003e20000100800 */
[----:B------:R-:W-:Y:S02]  /*8930*/  CS2R R132, SRZ ;  /* 0x0000000000847805 */ /* 0x000fe4000001ff00 */
[----:B------:R-:W-:-:S02]  /*8940*/  CS2R R100, SRZ ;  /* 0x0000000000647805 */ /* 0x000fc4000001ff00 */
[----:B------:R-:W-:Y:S02]  /*8950*/  CS2R R92, SRZ ;  /* 0x00000000005c7805 */ /* 0x000fe4000001ff00 */
[----:B------:R-:W-:Y:S02]  /*8960*/  CS2R R108, SRZ ;  /* 0x00000000006c7805 */ /* 0x000fe4000001ff00 */
[----:B------:R-:W-:Y:S02]  /*8970*/  MOV R172, RZ ;  /* 0x000000ff00ac7202 */ /* 0x000fe40000000f00 */
        /* <DEDUP_REMOVED lines=16> */
[----:B----4-:R-:W-:Y:S02]  /*8a80*/  CS2R R48, SRZ ;  /* 0x0000000000307805 */ /* 0x010fe4000001ff00 */
[----:B------:R-:W-:Y:S02]  /*8a90*/  CS2R R168, SRZ ;  /* 0x0000000000a87805 */ /* 0x000fe4000001ff00 */
[----:B------:R-:W-:Y:S02]  /*8aa0*/  CS2R R44, SRZ ;  /* 0x00000000002c7805 */ /* 0x000fe4000001ff00 */
[----:B------:R-:W-:Y:S02]  /*8ab0*/  CS2R R40, SRZ ;  /* 0x0000000000287805 */ /* 0x000fe4000001ff00 */
[----:B0-----:R-:W-:-:S02]  /*8ac0*/  CS2R R98, SRZ ;  /* 0x0000000000627805 */ /* 0x001fc4000001ff00 */
        /* <DEDUP_REMOVED lines=13> */
[----:B------:R-:W-:Y:S01]  /*8ba0*/  CS2R R64, SRZ ;  /* 0x0000000000407805 */ /* 0x000fe2000001ff00 */
[----:B------:R-:W-:Y:S01]  /*8bb0*/  IMAD.MOV.U32 R31, RZ, RZ, RZ ;  /* 0x000000ffff1f7224 */ /* 0x000fe200078e00ff */
        /* <DEDUP_REMOVED lines=15> */
[----:B-1----:R-:W-:Y:S06]  /*8cb0*/  @!P1 BRA `(.L_x_1666) ;  /* 0x0000016400b49947 */ /* 0x002fec0003800000 */
[----:B------:R-:W2:Y:S01]  /*8cc0*/  LDL R7, [R1+0xa8] ;  /* 0x0000a80001077983 */ /* 0x000ea20000100800 */
[----:B------:R-:W-:Y:S03]  /*8cd0*/  BSSY B6, `(.L_x_1667) ;  /* 0x000001c000067945 */ /* 0x000fe60003800000 */
[----:B--2---:R-:W0:Y:S02]  /*8ce0*/  SHFL.IDX PT, R0, R7, RZ, 0x1f ;  /* 0x00001fff07007589 */ /* 0x004e2400000e0000 */
[----:B0-----:R-:W-:-:S04]  /*8cf0*/  LEA.HI R2, R0, R0, RZ, 0x1 ;  /* 0x0000000000027211 */ /* 0x001fc800078f08ff */
[----:B------:R-:W-:Y:S01]  /*8d00*/  LOP3.LUT R3, R2, 0x1e, RZ, 0xc0, !PT ;  /* 0x0000001e02037812 */ /* 0x000fe200078ec0ff */
[----:B------:R-:W-:-:S03]  /*8d10*/  VIADD R2, R18, 0x10400 ;  /* 0x0001040012027836 */ /* 0x000fc60000000000 */
[----:B------:R-:W-:Y:S02]  /*8d20*/  IADD3 R3, R0, -R3, RZ ;  /* 0x8000000300037210 */ /* 0x000fe40007ffe0ff */
[----:B------:R-:W-:-:S03]  /*8d30*/  LOP3.LUT P0, RZ, R2, 0x3ff, RZ, 0xc0, !PT ;  /* 0x000003ff02ff7812 */ /* 0x000fc6000780c0ff */
[----:B------:R-:W-:Y:S01]  /*8d40*/  IMAD R3, R3, 0x2000, R2 ;  /* 0x0000200003037824 */ /* 0x000fe200078e0202 */
[----:B------:R-:W-:-:S04]  /*8d50*/  P2R R24, PR, RZ, 0x1 ;  /* 0x00000001ff187803 */ /* 0x000fc80000000000 */
[----:B------:R-:W-:-:S04]  /*8d60*/  SHF.R.U32.HI R2, RZ, 0x4, R3 ;  /* 0x00000004ff027819 */ /* 0x000fc80000011603 */
[----:B------:R-:W-:Y:S01]  /*8d70*/  LOP3.LUT R2, R2, 0x3fff, RZ, 0xc0, !PT ;  /* 0x00003fff02027812 */ /* 0x000fe200078ec0ff */
[----:B------:R-:W-:Y:S06]  /*8d80*/  @!P0 BRA `(.L_x_1668) ;  /* 0x0000000000408947 */ /* 0x000fec0003800000 */
[----:B------:R-:W-:Y:S01]  /*8d90*/  MOV R0, 0x0 ;  /* 0x0000000000007802 */ /* 0x000fe20000000f00 */
[----:B------:R-:W-:Y:S01]  /*8da0*/  ULDC.64 UR4, c[0x4][0xa8] ;  /* 0x01002a0000047ab9 */ /* 0x000fe20000000a00 */
[----:B------:R-:W-:Y:S01]  /*8db0*/  ULDC.64 UR6, c[0x4][0xb0] ;  /* 0x01002c0000067ab9 */ /* 0x000fe20000000a00 */
[----:B------:R-:W-:Y:S01]  /*8dc0*/  IMAD.U32 R4, RZ, RZ, UR4 ;  /* 0x00000004ff047e24 */ /* 0x000fe2000f8e00ff */
[----:B------:R0:W1:Y:S01]  /*8dd0*/  LDC.64 R14, c[0x4][R0] ;  /* 0x01000000000e7b82 */ /* 0x0000620000000a00 */
[----:B------:R-:W-:Y:S01]  /*8de0*/  IMAD.U32 R5, RZ, RZ, UR5 ;  /* 0x00000005ff057e24 */ /* 0x000fe2000f8e00ff */
        /* <DEDUP_REMOVED lines=10> */
.L_x_1668:
[----:B------:R-:W-:Y:S05]  /*8e90*/  BSYNC B6 ;  /* 0x0000000000067941 */ /* 0x000fea0003800000 */
.L_x_1667:
        /* <DEDUP_REMOVED lines=13> */
.L_x_1672:
[----:B-1----:R1:W2:Y:S02]  /*8f70*/  SYNCS.PHASECHK.TRANS64.TRYWAIT P0, [R18+URZ+0x30800], R3 ;  /* 0x03080003120075a7 */ /* 0x0022a4000800017f */
[----:B--2---:R-:W-:Y:S05]  /*8f80*/  @!P0 NANOSLEEP.SYNCS 0x989680 ;  /* 0x009896800000895d */ /* 0x004fea0003900000 */
[----:B------:R-:W2:Y:S02]  /*8f90*/  @!P0 SYNCS.PHASECHK.TRANS64 P0, [R18+URZ+0x30800], R3 ;  /* 0x03080003120085a7 */ /* 0x000ea4000800007f */
[----:B--2---:R-:W-:Y:S05]  /*8fa0*/  @!P0 BRA `(.L_x_1672) ;  /* 0xfffffffc00f08947 */ /* 0x004fea000383ffff */
.L_x_1671:
[----:B------:R-:W-:Y:S05]  /*8fb0*/  BSYNC B0 ;  /* 0x0000000000007941 */ /* 0x000fea0003800000 */
.L_x_1670:
[----:B------:R-:W-:Y:S05]  /*8fc0*/  BRA `(.L_x_1673) ;  /* 0x0000009000ac7947 */ /* 0x000fea0003800000 */
.L_x_1669:
[----:B------:R-:W-:Y:S01]  /*8fd0*/  ISETP.NE.AND P0, PT, R24, RZ, PT ;  /* 0x000000ff1800720c */ /* 0x000fe20003f05270 */
[----:B------:R-:W-:Y:S01]  /*8fe0*/  ULDC.64 UR4, c[0x0][0x3f8] ;  /* 0x0000fe0000047ab9 */ /* 0x000fe20000000a00 */
[----:B-----5:R-:W-:Y:S01]  /*8ff0*/  SHF.R.S32.HI R0, RZ, 0x1f, R96 ;  /* 0x0000001fff007819 */ /* 0x020fe20000011460 */
[----:B------:R-:W-:Y:S01]  /*9000*/  ULDC.64 UR6, c[0x0][0x408] ;  /* 0x0001020000067ab9 */ /* 0x000fe20000000a00 */
[----:B------:R-:W-:Y:S01]  /*9010*/  IMAD.WIDE.U32 R24, R96, UR4, RZ ;  /* 0x0000000460187c25 */ /* 0x000fe2000f8e00ff */
[----:B------:R-:W-:Y:S03]  /*9020*/  BSSY B6, `(.L_x_1674) ;  /* 0x0000019000067945 */ /* 0x000fe60003800000 */
[C---:B------:R-:W-:Y:S02]  /*9030*/  IMAD R3, R0.reuse, UR4, RZ ;  /* 0x0000000400037c24 */ /* 0x040fe4000f8e02ff */
[----:B------:R-:W-:-:S02]  /*9040*/  IMAD R5, R0, UR6, RZ ;  /* 0x0000000600057c24 */ /* 0x000fc4000f8e02ff */
[C---:B------:R-:W-:Y:S02]  /*9050*/  IMAD R3, R96.reuse, UR5, R3 ;  /* 0x0000000560037c24 */ /* 0x040fe4000f8e0203 */
[C---:B------:R-:W-:Y:S02]  /*9060*/  IMAD R5, R96.reuse, UR7, R5 ;  /* 0x0000000760057c24 */ /* 0x040fe4000f8e0205 */
[----:B------:R-:W-:Y:S01]  /*9070*/  IMAD.WIDE.U32 R26, R96, UR6, RZ ;  /* 0x00000006601a7c25 */ /* 0x000fe2000f8e00ff */
[----:B------:R-:W-:-:S03]  /*9080*/  IADD3 R29, R3, R25, RZ ;  /* 0x00000019031d7210 */ /* 0x000fc60007ffe0ff */
[----:B------:R-:W-:Y:S01]  /*9090*/  IMAD.IADD R31, R5, 0x1, R27 ;  /* 0x00000001051f7824 */ /* 0x000fe200078e021b */
        /* <DEDUP_REMOVED lines=16> */
[----:B-1----:R-:W-:Y:S05]  /*91a0*/  CALL.ABS.NOINC R14 ;  /* 0x000000000e007343 */ /* 0x002fea0003c00000 */
.L_x_1675:
[----:B------:R-:W-:Y:S05]  /*91b0*/  BSYNC B6 ;  /* 0x0000000000067941 */ /* 0x000fea0003800000 */
.L_x_1674:
[----:B------:R-:W2:Y:S01]  /*91c0*/  LDL R121, [R1+0x48] ;  /* 0x0000480001797983 */ /* 0x000ea20000100800 */
[----:B------:R-:W-:-:S03]  /*91d0*/  ULDC.U8 UR4, c[0x0][0x410] ;  /* 0x0001040000047ab9 */ /* 0x000fc60000000000 */
[----:B------:R-:W2:Y:S04]  /*91e0*/  LDL R120, [R1+0x10] ;  /* 0x0000100001787983 */ /* 0x000ea80000100800 */
[----:B------:R-:W3:Y:S01]  /*91f0*/  LDL R21, [R1+0x68] ;  /* 0x0000680001157983 */ /* 0x000ee20000100800 */
[----:B------:R-:W-:Y:S01]  /*9200*/  ISETP.NE.AND P0, PT, RZ, UR4, PT ;  /* 0x00000004ff007c0c */ /* 0x000fe2000bf05270 */
[----:B------:R-:W-:Y:S01]  /*9210*/  BSSY B0, `(.L_x_1676) ;  /* 0x00008fe000007945 */ /* 0x000fe20003800000 */
[C---:B--2---:R-:W-:Y:S01]  /*9220*/  IMAD.IADD R84, R120.reuse, 0x1, R121 ;  /* 0x0000000178547824 */ /* 0x044fe200078e0279 */
[C---:B------:R-:W-:Y:S01]  /*9230*/  IADD3 R3, R120.reuse, 0x60, RZ ;  /* 0x0000006078037810 */ /* 0x040fe20007ffe0ff */
[----:B------:R-:W-:Y:S02]  /*9240*/  VIADD R20, R120, 0x40 ;  /* 0x0000004078147836 */ /* 0x000fe40000000000 */
[----:B---3--:R-:W-:-:S07]  /*9250*/  IMAD R7, R21, 0x20, R84 ;  /* 0x0000002015077824 */ /* 0x008fce00078e0254 */
[----:B------:R-:W-:Y:S05]  /*9260*/  @!P0 BRA `(.L_x_1677) ;  /* 0x0000004400d08947 */ /* 0x000fea0003800000 */
[----:B------:R-:W0:Y:S01]  /*9270*/  LDC R109, c[0x0][0x448] ;  /* 0x00011200ff6d7b82 */ /* 0x000e220000000800 */
[----:B------:R-:W-:Y:S01]  /*9280*/  ULDC.64 UR4, c[0x0][0x3f8] ;  /* 0x0000fe0000047ab9 */ /* 0x000fe20000000a00 */
[----:B------:R-:W-:Y:S01]  /*9290*/  ULDC.64 UR6, c[0x0][0x408] ;  /* 0x0001020000067ab9 */ /* 0x000fe20000000a00 */
[----:B------:R-:W-:Y:S02]  /*92a0*/  IMAD.MOV.U32 R4, RZ, RZ, R24 ;  /* 0x000000ffff047224 */ /* 0x000fe400078e0018 */
[----:B------:R-:W-:Y:S02]  /*92b0*/  IMAD.MOV.U32 R8, RZ, RZ, R26 ;  /* 0x000000ffff087224 */ /* 0x000fe400078e001a */
[----:B------:R-:W-:Y:S02]  /*92c0*/  IMAD.MOV.U32 R9, RZ, RZ, R31 ;  /* 0x000000ffff097224 */ /* 0x000fe400078e001f */
[----:B------:R-:W-:-:S04]  /*92d0*/  IMAD.SHL.U32 R74, R21, 0x4, RZ ;  /* 0x00000004154a7824 */ /* 0x000fc800078e00ff */
[C---:B------:R-:W-:Y:S01]  /*92e0*/  VIADD R73, R74.reuse, 0x40 ;  /* 0x000000404a497836 */ /* 0x040fe20000000000 */
[C---:B------:R-:W-:Y:S01]  /*92f0*/  IADD3 R21, R74.reuse, 0x20, RZ ;  /* 0x000000204a157810 */ /* 0x040fe20007ffe0ff */
[----:B------:R-:W-:-:S03]  /*9300*/  VIADD R72, R74, 0x60 ;  /* 0x000000604a487836 */ /* 0x000fc60000000000 */
[----:B------:R-:W-:Y:S02]  /*9310*/  SHF.R.S32.HI R88, RZ, 0x1f, R73 ;  /* 0x0000001fff587819 */ /* 0x000fe40000011449 */
[----:B------:R-:W-:Y:S02]  /*9320*/  SHF.R.S32.HI R85, RZ, 0x1f, R72 ;  /* 0x0000001fff557819 */ /* 0x000fe40000011448 */
[----:B------:R-:W-:Y:S02]  /*9330*/  SHF.R.S32.HI R86, RZ, 0x1f, R21 ;  /* 0x0000001fff567819 */ /* 0x000fe40000011415 */
[----:B0-----:R-:W-:-:S13]  /*9340*/  ISETP.NE.AND P0, PT, R109, 0x1, PT ;  /* 0x000000016d00780c */ /* 0x001fda0003f05270 */
[----:B------:R-:W0:Y:S08]  /*9350*/  @P0 LDC R0, c[0x0][0x44c] ;  /* 0x00011300ff000b82 */ /* 0x000e300000000800 */
[----:B------:R-:W1:Y:S01]  /*9360*/  @P0 LDC R5, c[0x0][0x450] ;  /* 0x00011400ff050b82 */ /* 0x000e620000000800 */
[----:B0-----:R-:W-:-:S05]  /*9370*/  @P0 IMAD.HI.U32 R0, R7, R0, RZ ;  /* 0x0000000007000227 */ /* 0x001fca00078e00ff */
[----:B-1----:R-:W-:Y:S02]  /*9380*/  @P0 SHF.R.U32.HI R7, RZ, R5, R0 ;  /* 0x00000005ff070219 */ /* 0x002fe40000011600 */
[----:B------:R-:W-:Y:S02]  /*9390*/  MOV R5, R29 ;  /* 0x0000001d00057202 */ /* 0x000fe40000000f00 */
[----:B------:R-:W-:Y:S01]  /*93a0*/  SHF.R.S32.HI R0, RZ, 0x1f, R7 ;  /* 0x0000001fff007819 */ /* 0x000fe20000011407 */
[----:B------:R-:W-:-:S04]  /*93b0*/  IMAD.WIDE.U32 R8, R7, UR6, R8 ;  /* 0x0000000607087c25 */ /* 0x000fc8000f8e0008 */
[C---:B------:R-:W-:Y:S02]  /*93c0*/  IMAD R6, R0.reuse, UR4, RZ ;  /* 0x0000000400067c24 */ /* 0x040fe4000f8e02ff */
[----:B------:R-:W-:Y:S02]  /*93d0*/  IMAD R0, R0, UR6, RZ ;  /* 0x0000000600007c24 */ /* 0x000fe4000f8e02ff */
[----:B------:R-:W-:-:S04]  /*93e0*/  IMAD.WIDE.U32 R4, R7, UR4, R4 ;  /* 0x0000000407047c25 */ /* 0x000fc8000f8e0004 */
[C---:B------:R-:W-:Y:S01]  /*93f0*/  IMAD R11, R7.reuse, UR5, R6 ;  /* 0x00000005070b7c24 */ /* 0x040fe2000f8e0206 */
[----:B------:R-:W-:Y:S01]  /*9400*/  ULDC.64 UR4, c[0x0][0x3e8] ;  /* 0x0000fa0000047ab9 */ /* 0x000fe20000000a00 */
[----:B------:R-:W-:Y:S01]  /*9410*/  IMAD R13, R7, UR7, R0 ;  /* 0x00000007070d7c24 */ /* 0x000fe2000f8e0200 */
[----:B------:R-:W-:Y:S01]  /*9420*/  ULDC.64 UR6, c[0x0][0x400] ;  /* 0x0001000000067ab9 */ /* 0x000fe20000000a00 */
[----:B------:R-:W-:Y:S01]  /*9430*/  IMAD.IADD R7, R5, 0x1, R11 ;  /* 0x0000000105077824 */ /* 0x000fe200078e020b */
[----:B------:R-:W-:Y:S01]  /*9440*/  LEA R6, P0, R4, UR4, 0x1 ;  /* 0x0000000404067c11 */ /* 0x000fe2000f8008ff */
[----:B------:R-:W-:Y:S01]  /*9450*/  UMOV UR4, 0xffffffff ;  /* 0xffffffff00047882 */ /* 0x000fe20000000000 */
[----:B------:R-:W-:Y:S02]  /*9460*/  LEA R0, P1, R8, UR6, 0x1 ;  /* 0x0000000608007c11 */ /* 0x000fe4000f8208ff */
[----:B------:R-:W-:Y:S02]  /*9470*/  IADD3 R5, R9, R13, RZ ;  /* 0x0000000d09057210 */ /* 0x000fe40007ffe0ff */
[----:B------:R-:W-:-:S02]  /*9480*/  LEA.HI.X R7, R4, UR5, R7, 0x1, P0 ;  /* 0x0000000504077c11 */ /* 0x000fc400080f0c07 */
[----:B------:R-:W-:Y:S01]  /*9490*/  LEA.HI.X R8, R8, UR7, R5, 0x1, P1 ;  /* 0x0000000708087c11 */ /* 0x000fe200088f0c05 */
[----:B------:R-:W-:Y:S06]  /*94a0*/  BRA.DIV UR4, `(.L_x_1678) ;  /* 0x0000020e04907947 */ /* 0x000fec000b800000 */
[----:B------:R0:W1:Y:S04]  /*94b0*/  SHFL.IDX PT, R5, R7, RZ, 0x181f ;  /* 0x00181fff07057589 */ /* 0x00006800000e0000 */
[----:B------:R0:W2:Y:S04]  /*94c0*/  SHFL.IDX PT, R4, R6, RZ, 0x181f ;  /* 0x00181fff06047589 */ /* 0x0000a800000e0000 */
[----:B------:R0:W3:Y:S04]  /*94d0*/  SHFL.IDX PT, R9, R8, RZ, 0x181f ;  /* 0x00181fff08097589 */ /* 0x0000e800000e0000 */
[----:B------:R0:W4:Y:S02]  /*94e0*/  SHFL.IDX PT, R14, R0, RZ, 0x181f ;  /* 0x00181fff000e7589 */ /* 0x00012400000e0000 */
.L_x_2038:
[----:B------:R-:W-:Y:S01]  /*94f0*/  IMAD R109, R218, R109, RZ ;  /* 0x0000006dda6d7224 */ /* 0x000fe200078e02ff */
        /* <DEDUP_REMOVED lines=9> */
[----:B------:R-:W-:-:S03]  /*9590*/  CS2R R80, SRZ ;  /* 0x0000000000507805 */ /* 0x000fc6000001ff00 */
[----:B------:R-:W-:Y:S05]  /*95a0*/  @P0 BRA `(.L_x_1680) ;  /* 0x0000000000a80947 */ /* 0x000fea0003800000 */
[----:B------:R-:W-:Y:S01]  /*95b0*/  ULDC UR4, c[0x0][0x3f4] ;  /* 0x0000fd0000047ab9 */ /* 0x000fe20000000800 */
[----:B------:R-:W-:Y:S02]  /*95c0*/  CS2R R82, SRZ ;  /* 0x0000000000527805 */ /* 0x000fe4000001ff00 */
[----:B------:R-:W-:Y:S02]  /*95d0*/  ISETP.GE.AND P2, PT, R21, UR4, PT ;  /* 0x0000000415007c0c */ /* 0x000fe4000bf46270 */
[----:B------:R-:W-:Y:S02]  /*95e0*/  CS2R R80, SRZ ;  /* 0x0000000000507805 */ /* 0x000fe4000001ff00 */
[----:B------:R-:W-:Y:S02]  /*95f0*/  ISETP.GE.AND P1, PT, R73, UR4, PT ;  /* 0x0000000449007c0c */ /* 0x000fe4000bf26270 */
[----:B------:R-:W-:Y:S02]  /*9600*/  ISETP.GE.AND P3, PT, R74, UR4, PT ;  /* 0x000000044a007c0c */ /* 0x000fe4000bf66270 */
[----:B------:R-:W-:-:S05]  /*9610*/  ISETP.GE.AND P0, PT, R72, UR4, PT ;  /* 0x0000000448007c0c */ /* 0x000fca000bf06270 */
[C---:B------:R-:W-:Y:S01]  /*9620*/  @!P2 IMAD.SHL.U32 R27, R21.reuse, 0x2, RZ ;  /* 0x00000002151ba824 */ /* 0x040fe200078e00ff */
[----:B------:R-:W-:-:S03]  /*9630*/  @!P2 SHF.L.U64.HI R32, R21, 0x1, R86 ;  /* 0x000000011520a819 */ /* 0x000fc60000010256 */
[C---:B------:R-:W-:Y:S01]  /*9640*/  @!P1 IMAD.SHL.U32 R11, R73.reuse, 0x2, RZ ;  /* 0x00000002490b9824 */ /* 0x040fe200078e00ff */
[----:B------:R-:W-:Y:S02]  /*9650*/  @!P1 SHF.L.U64.HI R34, R73, 0x1, R88 ;  /* 0x0000000149229819 */ /* 0x000fe40000010258 */
[----:B--2---:R-:W-:Y:S01]  /*9660*/  @!P2 IADD3 R24, P4, R4, R27, RZ ;  /* 0x0000001b0418a210 */ /* 0x004fe20007f9e0ff */
[----:B------:R-:W-:Y:S01]  /*9670*/  @!P0 IMAD.SHL.U32 R31, R72, 0x2, RZ ;  /* 0x00000002481f8824 */ /* 0x000fe200078e00ff */
[----:B---3--:R-:W-:Y:S02]  /*9680*/  @!P3 MOV R15, R9 ;  /* 0x00000009000fb202 */ /* 0x008fe40000000f00 */
[----:B----4-:R-:W-:Y:S01]  /*9690*/  @!P2 IADD3 R26, P6, R14, R27, RZ ;  /* 0x0000001b0e1aa210 */ /* 0x010fe20007fde0ff */
[----:B-1----:R-:W-:Y:S01]  /*96a0*/  @!P2 IMAD.X R25, R5, 0x1, R32, P4 ;  /* 0x000000010519a824 */ /* 0x002fe200020e0620 */
[-C--:B------:R-:W-:Y:S01]  /*96b0*/  @!P1 IADD3 R28, P5, R4, R11.reuse, RZ ;  /* 0x0000000b041c9210 */ /* 0x080fe20007fbe0ff */
[----:B------:R-:W-:Y:S01]  /*96c0*/  @!P3 IMAD.WIDE R12, R74, 0x2, R14 ;  /* 0x000000024a0cb825 */ /* 0x000fe200078e020e */
[----:B------:R-:W-:-:S03]  /*96d0*/  @!P1 IADD3 R30, P4, R14, R11, RZ ;  /* 0x0000000b0e1e9210 */ /* 0x000fc60007f9e0ff */
[----:B------:R-:W-:Y:S01]  /*96e0*/  @!P3 IMAD.WIDE R10, R74, 0x2, R4 ;  /* 0x000000024a0ab825 */ /* 0x000fe200078e0204 */
[----:B------:R-:W-:Y:S02]  /*96f0*/  CS2R R78, SRZ ;  /* 0x00000000004e7805 */ /* 0x000fe4000001ff00 */
[----:B------:R-:W-:Y:S02]  /*9700*/  CS2R R76, SRZ ;  /* 0x00000000004c7805 */ /* 0x000fe4000001ff00 */
[----:B------:R-:W-:Y:S01]  /*9710*/  CS2R R70, SRZ ;  /* 0x0000000000467805 */ /* 0x000fe2000001ff00 */
[----:B------:R-:W-:Y:S01]  /*9720*/  @!P2 IMAD.X R27, R9, 0x1, R32, P6 ;  /* 0x00000001091ba824 */ /* 0x000fe200030e0620 */
[-C--:B------:R-:W-:Y:S01]  /*9730*/  @!P0 IADD3 R4, P6, R4, R31.reuse, RZ ;  /* 0x0000001f04048210 */ /* 0x080fe20007fde0ff */
[----:B------:R-:W-:Y:S01]  /*9740*/  @!P1 IMAD.X R29, R5, 0x1, R34, P5 ;  /* 0x00000001051d9824 */ /* 0x000fe200028e0622 */
[----:B------:R-:W-:Y:S02]  /*9750*/  @!P0 IADD3 R14, P5, R14, R31, RZ ;  /* 0x0000001f0e0e8210 */ /* 0x000fe40007fbe0ff */
[----:B------:R-:W-:-:S02]  /*9760*/  CS2R R68, SRZ ;  /* 0x0000000000447805 */ /* 0x000fc4000001ff00 */
[----:B------:R-:W-:Y:S02]  /*9770*/  @!P0 SHF.L.U64.HI R32, R72, 0x1, R85 ;  /* 0x0000000148208819 */ /* 0x000fe40000010255 */
[----:B------:R-:W-:Y:S02]  /*9780*/  CS2R R60, SRZ ;  /* 0x00000000003c7805 */ /* 0x000fe4000001ff00 */
[----:B------:R-:W-:Y:S02]  /*9790*/  CS2R R62, SRZ ;  /* 0x00000000003e7805 */ /* 0x000fe4000001ff00 */
[----:B------:R-:W-:Y:S01]  /*97a0*/  @!P1 IADD3.X R31, R9, R34, RZ, P4, !PT ;  /* 0x00000022091f9210 */ /* 0x000fe200027fe4ff */
[----:B------:R1:W5:Y:S01]  /*97b0*/  @!P3 LD.E.64 R82, desc[UR60][R10.64] ;  /* 0x0000003c0a52b980 */ /* 0x000362000c101b00 */
[--C-:B------:R-:W-:Y:S02]  /*97c0*/  @!P0 IMAD.X R5, R5, 0x1, R32.reuse, P6 ;  /* 0x0000000105058824 */ /* 0x100fe400030e0620 */
[----:B------:R-:W-:Y:S01]  /*97d0*/  @!P0 IMAD.X R15, R9, 0x1, R32, P5 ;  /* 0x00000001090f8824 */ /* 0x000fe200028e0620 */
[----:B------:R1:W5:Y:S04]  /*97e0*/  @!P3 LD.E.64 R80, desc[UR60][R12.64] ;  /* 0x0000003c0c50b980 */ /* 0x000368000c101b00 */
[----:B------:R1:W5:Y:S04]  /*97f0*/  @!P2 LD.E.64 R78, desc[UR60][R24.64] ;  /* 0x0000003c184ea980 */ /* 0x000368000c101b00 */
[----:B------:R1:W5:Y:S04]  /*9800*/  @!P2 LD.E.64 R76, desc[UR60][R26.64] ;  /* 0x0000003c1a4ca980 */ /* 0x000368000c101b00 */
[----:B------:R1:W5:Y:S04]  /*9810*/  @!P1 LD.E.64 R70, desc[UR60][R28.64] ;  /* 0x0000003c1c469980 */ /* 0x000368000c101b00 */
[----:B------:R1:W5:Y:S04]  /*9820*/  @!P1 LD.E.64 R68, desc[UR60][R30.64] ;  /* 0x0000003c1e449980 */ /* 0x000368000c101b00 */
[----:B------:R1:W5:Y:S04]  /*9830*/  @!P0 LD.E.64 R60, desc[UR60][R4.64] ;  /* 0x0000003c043c8980 */ /* 0x000368000c101b00 */
[----:B------:R1:W5:Y:S02]  /*9840*/  @!P0 LD.E.64 R62, desc[UR60][R14.64] ;  /* 0x0000003c0e3e8980 */ /* 0x000364000c101b00 */
.L_x_1680:
[----:B------:R-:W-:Y:S05]  /*9850*/  BSYNC B1 ;  /* 0x0000000000017941 */ /* 0x000fea0003800000 */
.L_x_1679:
[----:B-12--5:R-:W-:Y:S01]  /*9860*/  IMAD.MOV.U32 R4, RZ, RZ, R60 ;  /* 0x000000ffff047224 */ /* 0x026fe200078e003c */
[----:B------:R-:W-:Y:S01]  /*9870*/  MOV R5, R61 ;  /* 0x0000003d00057202 */ /* 0x000fe20000000f00 */
[----:B---3--:R-:W-:Y:S01]  /*9880*/  IMAD.MOV.U32 R9, RZ, RZ, R70 ;  /* 0x000000ffff097224 */ /* 0x008fe200078e0046 */
[----:B------:R-:W-:Y:S01]  /*9890*/  UMOV UR4, 0xffffffff ;  /* 0xffffffff00047882 */ /* 0x000fe20000000000 */
[----:B------:R-:W-:Y:S01]  /*98a0*/  IMAD.MOV.U32 R10, RZ, RZ, R71 ;  /* 0x000000ffff0a7224 */ /* 0x000fe200078e0047 */
[----:B------:R-:W-:Y:S01]  /*98b0*/  PRMT R111, R5, 0x5410, R4 ;  /* 0x00005410056f7816 */ /* 0x000fe20000000004 */
[----:B------:R-:W-:Y:S01]  /*98c0*/  IMAD.MOV.U32 R4, RZ, RZ, R78 ;  /* 0x000000ffff047224 */ /* 0x000fe200078e004e */
[----:B------:R-:W-:Y:S02]  /*98d0*/  MOV R5, R79 ;  /* 0x0000004f00057202 */ /* 0x000fe40000000f00 */
[----:B------:R-:W-:Y:S02]  /*98e0*/  CS2R R48, SRZ ;  /* 0x0000000000307805 */ /* 0x000fe4000001ff00 */
        /* <DEDUP_REMOVED lines=17> */
[----:B------:R-:W-:Y:S06]  /*9a00*/  BRA.DIV UR4, `(.L_x_1681) ;  /* 0x0000020a04a87947 */ /* 0x000fec000b800000 */
[----:B------:R1:W2:Y:S04]  /*9a10*/  SHFL.IDX PT, R5, R7, 0x1, 0x181f ;  /* 0x00381f0007057f89 */ /* 0x0002a800000e0000 */
[----:B------:R1:W3:Y:S04]  /*9a20*/  SHFL.IDX PT, R4, R6, 0x1, 0x181f ;  /* 0x00381f0006047f89 */ /* 0x0002e800000e0000 */
[----:B------:R1:W0:Y:S04]  /*9a30*/  SHFL.IDX PT, R9, R8, 0x1, 0x181f ;  /* 0x00381f0008097f89 */ /* 0x00022800000e0000 */
[----:B----4-:R1:W4:Y:S02]  /*9a40*/  SHFL.IDX PT, R14, R0, 0x1, 0x181f ;  /* 0x00381f00000e7f89 */ /* 0x01032400000e0000 */
.L_x_2044:
[----:B------:R-:W-:Y:S01]  /*9a50*/  VIADD R10, R84, 0x20 ;  /* 0x00000020540a7836 */ /* 0x000fe20000000000 */
        /* <DEDUP_REMOVED lines=8> */
[----:B------:R-:W-:-:S05]  /*9ae0*/  CS2R R66, SRZ ;  /* 0x0000000000427805 */ /* 0x000fca000001ff00 */
        /* <DEDUP_REMOVED lines=10> */
[C---:B------:R-:W-:Y:S02]  /*9b90*/  @!P2 SHF.L.U32 R27, R21.reuse, 0x1, RZ ;  /* 0x00000001151ba819 */ /* 0x040fe400000006ff */
[----:B------:R-:W-:Y:S01]  /*9ba0*/  @!P0 IMAD.SHL.U32 R33, R72, 0x2, RZ ;  /* 0x0000000248218824 */ /* 0x000fe200078e00ff */
[----:B------:R-:W-:Y:S01]  /*9bb0*/  @!P2 SHF.L.U64.HI R32, R21, 0x1, R86 ;  /* 0x000000011520a819 */ /* 0x000fe20000010256 */
[----:B0-----:R-:W-:Y:S01]  /*9bc0*/  @!P3 IMAD.MOV.U32 R15, RZ, RZ, R9 ;  /* 0x000000ffff0fb224 */ /* 0x001fe200078e0009 */
[-C--:B---3--:R-:W-:Y:S01]  /*9bd0*/  @!P2 IADD3 R24, P4, R4, R27.reuse, RZ ;  /* 0x0000001b0418a210 */ /* 0x088fe20007f9e0ff */
[----:B--2---:R-:W-:Y:S01]  /*9be0*/  @!P3 IMAD.WIDE R28, R74, 0x2, R4 ;  /* 0x000000024a1cb825 */ /* 0x004fe200078e0204 */
[----:B----4-:R-:W-:Y:S02]  /*9bf0*/  @!P2 IADD3 R26, P6, R14, R27, RZ ;  /* 0x0000001b0e1aa210 */ /* 0x010fe40007fde0ff */
[----:B------:R-:W-:Y:S01]  /*9c00*/  @!P1 IADD3 R12, P5, R4, R11, RZ ;  /* 0x0000000b040c9210 */ /* 0x000fe20007fbe0ff */
[----:B------:R-:W-:Y:S01]  /*9c10*/  @!P3 IMAD.WIDE R30, R74, 0x2, R14 ;  /* 0x000000024a1eb825 */ /* 0x000fe200078e020e */
[----:B------:R-:W-:-:S02]  /*9c20*/  @!P2 IADD3.X R25, R5, R32, RZ, P4, !PT ;  /* 0x000000200519a210 */ /* 0x000fc400027fe4ff */
[----:B------:R-:W-:Y:S02]  /*9c30*/  CS2R R56, SRZ ;  /* 0x0000000000387805 */ /* 0x000fe4000001ff00 */
[----:B------:R-:W-:Y:S01]  /*9c40*/  @!P1 IADD3 R10, P4, R14, R11, RZ ;  /* 0x0000000b0e0a9210 */ /* 0x000fe20007f9e0ff */
[----:B------:R-:W-:Y:S01]  /*9c50*/  @!P2 IMAD.X R27, R9, 0x1, R32, P6 ;  /* 0x00000001091ba824 */ /* 0x000fe200030e0620 */
[----:B------:R-:W-:Y:S01]  /*9c60*/  @!P0 SHF.L.U64.HI R32, R72, 0x1, R85 ;  /* 0x0000000148208819 */ /* 0x000fe20000010255 */
[----:B------:R-:W-:Y:S01]  /*9c70*/  @!P1 IMAD.X R13, R5, 0x1, R34, P5 ;  /* 0x00000001050d9824 */ /* 0x000fe200028e0622 */
[-C--:B------:R-:W-:Y:S02]  /*9c80*/  @!P0 IADD3 R14, P5, R14, R33.reuse, RZ ;  /* 0x000000210e0e8210 */ /* 0x080fe40007fbe0ff */
[----:B------:R-:W-:Y:S02]  /*9c90*/  CS2R R58, SRZ ;  /* 0x00000000003a7805 */ /* 0x000fe4000001ff00 */
[----:B------:R-:W-:-:S02]  /*9ca0*/  @!P0 IADD3 R4, P6, R4, R33, RZ ;  /* 0x0000002104048210 */ /* 0x000fc40007fde0ff */
[----:B------:R-:W-:Y:S02]  /*9cb0*/  CS2R R52, SRZ ;  /* 0x0000000000347805 */ /* 0x000fe4000001ff00 */
[----:B------:R-:W-:Y:S02]  /*9cc0*/  CS2R R54, SRZ ;  /* 0x0000000000367805 */ /* 0x000fe4000001ff00 */
[----:B------:R-:W-:Y:S02]  /*9cd0*/  CS2R R48, SRZ ;  /* 0x0000000000307805 */ /* 0x000fe4000001ff00 */
[----:B------:R-:W-:Y:S01]  /*9ce0*/  CS2R R50, SRZ ;  /* 0x0000000000327805 */ /* 0x000fe2000001ff00 */
[----:B------:R-:W-:Y:S01]  /*9cf0*/  @!P1 IMAD.X R11, R9, 0x1, R34, P4 ;  /* 0x00000001090b9824 */ /* 0x000fe200020e0622 */
[----:B------:R-:W-:Y:S01]  /*9d00*/  @!P0 IADD3.X R5, R5, R32, RZ, P6, !PT ;  /* 0x0000002005058210 */ /* 0x000fe200037fe4ff */
[----:B------:R-:W-:Y:S01]  /*9d10*/  @!P0 IMAD.X R15, R9, 0x1, R32, P5 ;  /* 0x00000001090f8824 */ /* 0x000fe200028e0620 */
[----:B------:R0:W5:Y:S04]  /*9d20*/  @!P3 LD.E.64 R64, desc[UR60][R28.64] ;  /* 0x0000003c1c40b980 */ /* 0x000168000c101b00 */
[----:B------:R0:W5:Y:S04]  /*9d30*/  @!P3 LD.E.64 R66, desc[UR60][R30.64] ;  /* 0x0000003c1e42b980 */ /* 0x000168000c101b00 */
[----:B------:R0:W5:Y:S04]  /*9d40*/  @!P2 LD.E.64 R56, desc[UR60][R24.64] ;  /* 0x0000003c1838a980 */ /* 0x000168000c101b00 */
[----:B------:R0:W5:Y:S04]  /*9d50*/  @!P2 LD.E.64 R58, desc[UR60][R26.64] ;  /* 0x0000003c1a3aa980 */ /* 0x000168000c101b00 */
[----:B------:R0:W5:Y:S04]  /*9d60*/  @!P1 LD.E.64 R52, desc[UR60][R12.64] ;  /* 0x0000003c0c349980 */ /* 0x000168000c101b00 */
[----:B------:R0:W5:Y:S04]  /*9d70*/  @!P1 LD.E.64 R54, desc[UR60][R10.64] ;  /* 0x0000003c0a369980 */ /* 0x000168000c101b00 */
[----:B------:R0:W5:Y:S04]  /*9d80*/  @!P0 LD.E.64 R48, desc[UR60][R4.64] ;  /* 0x0000003c04308980 */ /* 0x000168000c101b00 */
[----:B------:R0:W5:Y:S02]  /*9d90*/  @!P0 LD.E.64 R50, desc[UR60][R14.64] ;  /* 0x0000003c0e328980 */ /* 0x000164000c101b00 */
.L_x_1683:
[----:B------:R-:W-:Y:S05]  /*9da0*/  BSYNC B1 ;  /* 0x0000000000017941 */ /* 0x000fea0003800000 */
.L_x_1682:
[----:B0--3-5:R-:W-:Y:S01]  /*9db0*/  IMAD.MOV.U32 R4, RZ, RZ, R48 ;  /* 0x000000ffff047224 */ /* 0x029fe200078e0030 */
[----:B------:R-:W-:Y:S01]  /*9dc0*/  MOV R9, R52 ;  /* 0x0000003400097202 */ /* 0x000fe20000000f00 */
[----:B--2---:R-:W-:Y:S01]  /*9dd0*/  IMAD.MOV.U32 R5, RZ, RZ, R49 ;  /* 0x000000ffff057224 */ /* 0x004fe200078e0031 */
[----:B------:R-:W-:Y:S01]  /*9de0*/  UMOV UR4, 0xffffffff ;  /* 0xffffffff00047882 */ /* 0x000fe20000000000 */
        /* <DEDUP_REMOVED lines=21> */
[----:B------:R-:W-:Y:S06]  /*9f40*/  BRA.DIV UR4, `(.L_x_1684) ;  /* 0x0000020604c87947 */ /* 0x000fec000b800000 */
[----:B------:R0:W2:Y:S04]  /*9f50*/  SHFL.IDX PT, R5, R7, 0x2, 0x181f ;  /* 0x00581f0007057f89 */ /* 0x0000a800000e0000 */
[----:B------:R0:W3:Y:S04]  /*9f60*/  SHFL.IDX PT, R4, R6, 0x2, 0x181f ;  /* 0x00581f0006047f89 */ /* 0x0000e800000e0000 */
[----:B------:R0:W0:Y:S04]  /*9f70*/  SHFL.IDX PT, R9, R8, 0x2, 0x181f ;  /* 0x00581f0008097f89 */ /* 0x00002800000e0000 */
[----:B----4-:R4:W0:Y:S02]  /*9f80*/  SHFL.IDX PT, R14, R0, 0x2, 0x181f ;  /* 0x00581f00000e7f89 */ /* 0x01082400000e0000 */
.L_x_2050:
        /* <DEDUP_REMOVED lines=22> */
[----:B0-----:R-:W-:Y:S01]  /*a0f0*/  @!P3 IMAD.MOV.U32 R15, RZ, RZ, R9 ;  /* 0x000000ffff0fb224 */ /* 0x001fe200078e0009 */
[-C--:B---3--:R-:W-:Y:S01]  /*a100*/  @!P2 IADD3 R26, P4, R4, R25.reuse, RZ ;  /* 0x00000019041aa210 */ /* 0x088fe20007f9e0ff */
[----:B------:R-:W-:Y:S01]  /*a110*/  @!P0 IMAD.SHL.U32 R33, R72, 0x2, RZ ;  /* 0x0000000248218824 */ /* 0x000fe200078e00ff */
[----:B------:R-:W-:Y:S01]  /*a120*/  @!P1 SHF.L.U64.HI R34, R73, 0x1, R88 ;  /* 0x0000000149229819 */ /* 0x000fe20000010258 */
[----:B--2---:R-:W-:Y:S01]  /*a130*/  @!P3 IMAD.WIDE R28, R74, 0x2, R4 ;  /* 0x000000024a1cb825 */ /* 0x004fe200078e0204 */
[----:B------:R-:W-:Y:S02]  /*a140*/  @!P2 IADD3 R24, P6, R14, R25, RZ ;  /* 0x000000190e18a210 */ /* 0x000fe40007fde0ff */
[----:B------:R-:W-:Y:S01]  /*a150*/  @!P1 IADD3 R12, P5, R4, R11, RZ ;  /* 0x0000000b040c9210 */ /* 0x000fe20007fbe0ff */
[----:B------:R-:W-:Y:S01]  /*a160*/  @!P3 IMAD.WIDE R30, R74, 0x2, R14 ;  /* 0x000000024a1eb825 */ /* 0x000fe200078e020e */
[----:B------:R-:W-:Y:S01]  /*a170*/  @!P2 IADD3.X R25, R9, R32, RZ, P6, !PT ;  /* 0x000000200919a210 */ /* 0x000fe200037fe4ff */
[----:B------:R0:W5:Y:S01]  /*a180*/  @!P3 LD.E.64 R44, desc[UR60][R28.64] ;  /* 0x0000003c1c2cb980 */ /* 0x000162000c101b00 */
[----:B------:R-:W-:Y:S01]  /*a190*/  @!P0 IADD3 R4, P6, R4, R33, RZ ;  /* 0x0000002104048210 */ /* 0x000fe20007fde0ff */
[C---:B------:R-:W-:Y:S01]  /*a1a0*/  @!P2 IMAD.X R27, R5.reuse, 0x1, R32, P4 ;  /* 0x00000001051ba824 */ /* 0x040fe200020e0620 */
[----:B------:R-:W-:Y:S01]  /*a1b0*/  @!P1 IADD3 R10, P4, R14, R11, RZ ;  /* 0x0000000b0e0a9210 */ /* 0x000fe20007f9e0ff */
[----:B------:R-:W-:Y:S01]  /*a1c0*/  @!P1 IMAD.X R13, R5, 0x1, R34, P5 ;  /* 0x00000001050d9824 */ /* 0x000fe200028e0622 */
[----:B------:R-:W-:Y:S01]  /*a1d0*/  @!P0 SHF.L.U64.HI R32, R72, 0x1, R85 ;  /* 0x0000000148208819 */ /* 0x000fe20000010255 */
[----:B------:R2:W5:Y:S01]  /*a1e0*/  @!P3 LD.E.64 R46, desc[UR60][R30.64] ;  /* 0x0000003c1e2eb980 */ /* 0x000562000c101b00 */
[----:B------:R-:W-:-:S02]  /*a1f0*/  @!P0 IADD3 R14, P5, R14, R33, RZ ;  /* 0x000000210e0e8210 */ /* 0x000fc40007fbe0ff */
[----:B------:R-:W-:Y:S02]  /*a200*/  CS2R R40, SRZ ;  /* 0x0000000000287805 */ /* 0x000fe4000001ff00 */
[----:B------:R-:W-:Y:S02]  /*a210*/  CS2R R42, SRZ ;  /* 0x00000000002a7805 */ /* 0x000fe4000001ff00 */
[----:B------:R-:W-:Y:S02]  /*a220*/  CS2R R36, SRZ ;  /* 0x0000000000247805 */ /* 0x000fe4000001ff00 */
[----:B------:R-:W-:Y:S02]  /*a230*/  CS2R R38, SRZ ;  /* 0x0000000000267805 */ /* 0x000fe4000001ff00 */
[----:B0-----:R-:W-:Y:S01]  /*a240*/  CS2R R28, SRZ ;  /* 0x00000000001c7805 */ /* 0x001fe2000001ff00 */
[C---:B------:R-:W-:Y:S01]  /*a250*/  @!P1 IMAD.X R11, R9.reuse, 0x1, R34, P4 ;  /* 0x00000001090b9824 */ /* 0x040fe200020e0622 */
[----:B------:R-:W-:Y:S01]  /*a260*/  @!P0 IADD3.X R15, R9, R32, RZ, P5, !PT ;  /* 0x00000020090f8210 */ /* 0x000fe20002ffe4ff */
[----:B------:R-:W-:Y:S01]  /*a270*/  @!P0 IMAD.X R5, R5, 0x1, R32, P6 ;  /* 0x0000000105058824 */ /* 0x000fe200030e0620 */
[----:B--2---:R-:W-:Y:S01]  /*a280*/  CS2R R30, SRZ ;  /* 0x00000000001e7805 */ /* 0x004fe2000001ff00 */
[----:B------:R0:W5:Y:S04]  /*a290*/  @!P2 LD.E.64 R40, desc[UR60][R26.64] ;  /* 0x0000003c1a28a980 */ /* 0x000168000c101b00 */
[----:B------:R0:W5:Y:S04]  /*a2a0*/  @!P2 LD.E.64 R42, desc[UR60][R24.64] ;  /* 0x0000003c182aa980 */ /* 0x000168000c101b00 */
[----:B------:R0:W5:Y:S04]  /*a2b0*/  @!P1 LD.E.64 R36, desc[UR60][R12.64] ;  /* 0x0000003c0c249980 */ /* 0x000168000c101b00 */
[----:B------:R0:W5:Y:S04]  /*a2c0*/  @!P1 LD.E.64 R38, desc[UR60][R10.64] ;  /* 0x0000003c0a269980 */ /* 0x000168000c101b00 */
[----:B------:R0:W5:Y:S04]  /*a2d0*/  @!P0 LD.E.64 R30, desc[UR60][R4.64] ;  /* 0x0000003c041e8980 */ /* 0x000168000c101b00 */
[----:B------:R0:W5:Y:S02]  /*a2e0*/  @!P0 LD.E.64 R28, desc[UR60][R14.64] ;  /* 0x0000003c0e1c8980 */ /* 0x000164000c101b00 */
.L_x_1686:
[----:B------:R-:W-:Y:S05]  /*a2f0*/  BSYNC B1 ;  /* 0x0000000000017941 */ /* 0x000fea0003800000 */
.L_x_1685:
        /* <DEDUP_REMOVED lines=24> */
[----:B------:R-:W-:Y:S02]  /*a480*/  CS2R R4, SRZ ;  /* 0x0000000000047805 */ /* 0x000fe4000001ff00 */
[----:B------:R-:W-:Y:S01]  /*a490*/  PRMT R105, R9, 0x5410, R10 ;  /* 0x0000541009697816 */ /* 0x000fe2000000000a */
[----:B------:R-:W-:Y:S06]  /*a4a0*/  BRA.DIV UR4, `(.L_x_1687) ;  /* 0x0000020204e07947 */ /* 0x000fec000b800000 */
[----:B------:R0:W2:Y:S04]  /*a4b0*/  SHFL.IDX PT, R9, R7, 0x3, 0x181f ;  /* 0x00781f0007097f89 */ /* 0x0000a800000e0000 */
[----:B------:R0:W3:Y:S04]  /*a4c0*/  SHFL.IDX PT, R10, R6, 0x3, 0x181f ;  /* 0x00781f00060a7f89 */ /* 0x0000e800000e0000 */
[----:B------:R0:W0:Y:S04]  /*a4d0*/  SHFL.IDX PT, R75, R8, 0x3, 0x181f ;  /* 0x00781f00084b7f89 */ /* 0x00002800000e0000 */
[----:B-1--4-:R-:W1:Y:S02]  /*a4e0*/  SHFL.IDX PT, R0, R0, 0x3, 0x181f ;  /* 0x00781f0000007f89 */ /* 0x012e6400000e0000 */
.L_x_2056:
[----:B0-----:R-:W4:Y:S01]  /*a4f0*/  LDL R7, [R1+0x78] ;  /* 0x0000780001077983 */ /* 0x001f220000100800 */
        /* <DEDUP_REMOVED lines=9> */
[----:B----4-:R-:W-:-:S04]  /*a590*/  LEA.HI R6, R7, R7, RZ, 0x1 ;  /* 0x0000000707067211 */ /* 0x010fc800078f08ff */
[----:B------:R-:W-:-:S05]  /*a5a0*/  LOP3.LUT R6, R6, 0xfffffffe, RZ, 0xc0, !PT ;  /* 0xfffffffe06067812 */ /* 0x000fca00078ec0ff */
[----:B------:R-:W-:Y:S01]  /*a5b0*/  IMAD.IADD R119, R7, 0x1, -R6 ;  /* 0x0000000107777824 */ /* 0x000fe200078e0a06 */
[----:B------:R-:W-:-:S04]  /*a5c0*/  CS2R R6, SRZ ;  /* 0x0000000000067805 */ /* 0x000fc8000001ff00 */
[----:B------:R-:W-:Y:S01]  /*a5d0*/  SHF.L.U32 R119, R119, 0x1f, RZ ;  /* 0x0000001f77777819 */ /* 0x000fe200000006ff */
[----:B------:R-:W-:Y:S06]  /*a5e0*/  @P0 BRA `(.L_x_1689) ;  /* 0x0000000000b00947 */ /* 0x000fec0003800000 */
        /* <DEDUP_REMOVED lines=11> */
[C---:B---3--:R-:W-:Y:S01]  /*a6a0*/  @!P2 IADD3 R90, P4, R10.reuse, R89, RZ ;  /* 0x000000590a5aa210 */ /* 0x048fe20007f9e0ff */
[----:B------:R-:W-:Y:S01]  /*a6b0*/  @!P3 IMAD.MOV.U32 R8, RZ, RZ, R10 ;  /* 0x000000ffff08b224 */ /* 0x000fe200078e000a */
[----:B------:R-:W-:Y:S01]  /*a6c0*/  @!P1 SHF.L.U64.HI R14, R73, 0x1, R88 ;  /* 0x00000001490e9819 */ /* 0x000fe20000010258 */
[----:B-1----:R-:W-:Y:S01]  /*a6d0*/  @!P3 IMAD.MOV.U32 R6, RZ, RZ, R0 ;  /* 0x000000ffff06b224 */ /* 0x002fe200078e0000 */
[----:B------:R-:W-:Y:S01]  /*a6e0*/  @!P1 IADD3 R86, P5, R10, R5, RZ ;  /* 0x000000050a569210 */ /* 0x000fe20007fbe0ff */
[C---:B--2---:R-:W-:Y:S01]  /*a6f0*/  @!P2 IMAD.X R91, R9.reuse, 0x1, R12, P4 ;  /* 0x00000001095ba824 */ /* 0x044fe200020e060c */
[----:B------:R-:W-:Y:S02]  /*a700*/  @!P3 MOV R7, R75 ;  /* 0x0000004b0007b202 */ /* 0x000fe40000000f00 */
[C---:B------:R-:W-:Y:S01]  /*a710*/  @!P2 IADD3 R88, P6, R0.reuse, R89, RZ ;  /* 0x000000590058a210 */ /* 0x040fe20007fde0ff */
[----:B------:R-:W-:Y:S01]  /*a720*/  @!P1 IMAD.X R87, R9, 0x1, R14, P5 ;  /* 0x0000000109579824 */ /* 0x000fe200028e060e */
[----:B------:R-:W-:Y:S01]  /*a730*/  @!P1 IADD3 R84, P4, R0, R5, RZ ;  /* 0x0000000500549210 */ /* 0x000fe20007f9e0ff */
[----:B------:R-:W-:Y:S01]  /*a740*/  @!P3 IMAD.WIDE R4, R74, 0x2, R8 ;  /* 0x000000024a04b825 */ /* 0x000fe200078e0208 */
[----:B------:R-:W-:-:S02]  /*a750*/  @!P0 IADD3 R8, P5, R0, R11, RZ ;  /* 0x0000000b00088210 */ /* 0x000fc40007fbe0ff */
[----:B------:R-:W-:Y:S01]  /*a760*/  @!P0 SHF.L.U64.HI R0, R72, 0x1, R85 ;  /* 0x0000000148008819 */ /* 0x000fe20000010255 */
[----:B------:R-:W-:Y:S01]  /*a770*/  @!P3 IMAD.WIDE R6, R74, 0x2, R6 ;  /* 0x000000024a06b825 */ /* 0x000fe200078e0206 */
[----:B------:R0:W5:Y:S03]  /*a780*/  @!P3 LD.E.64 R32, desc[UR60][R4.64] ;  /* 0x0000003c0420b980 */ /* 0x000166000c101b00 */
[C---:B------:R-:W-:Y:S01]  /*a790*/  @!P2 IMAD.X R89, R75.reuse, 0x1, R12, P6 ;  /* 0x000000014b59a824 */ /* 0x040fe200030e060c */
[----:B------:R-:W-:Y:S01]  /*a7a0*/  @!P0 IADD3 R10, P6, R10, R11, RZ ;  /* 0x0000000b0a0a8210 */ /* 0x000fe20007fde0ff */
[----:B------:R1:W5:Y:S01]  /*a7b0*/  @!P3 LD.E.64 R34, desc[UR60][R6.64] ;  /* 0x0000003c0622b980 */ /* 0x000362000c101b00 */
[----:B------:R-:W-:Y:S02]  /*a7c0*/  @!P1 IADD3.X R85, R75, R14, RZ, P4, !PT ;  /* 0x0000000e4b559210 */ /* 0x000fe400027fe4ff */
[----:B------:R-:W-:-:S02]  /*a7d0*/  CS2R R24, SRZ ;  /* 0x0000000000187805 */ /* 0x000fc4000001ff00 */
[----:B------:R-:W-:Y:S01]  /*a7e0*/  CS2R R26, SRZ ;  /* 0x00000000001a7805 */ /* 0x000fe2000001ff00 */
[--C-:B------:R-:W-:Y:S01]  /*a7f0*/  @!P0 IMAD.X R11, R9, 0x1, R0.reuse, P6 ;  /* 0x00000001090b8824 */ /* 0x100fe200030e0600 */
[----:B------:R-:W-:Y:S02]  /*a800*/  CS2R R14, SRZ ;  /* 0x00000000000e7805 */ /* 0x000fe4000001ff00 */
[----:B------:R-:W-:Y:S02]  /*a810*/  CS2R R12, SRZ ;  /* 0x00000000000c7805 */ /* 0x000fe4000001ff00 */
[----:B0-----:R-:W-:Y:S01]  /*a820*/  CS2R R4, SRZ ;  /* 0x0000000000047805 */ /* 0x001fe2000001ff00 */
[----:B------:R-:W-:Y:S01]  /*a830*/  @!P0 IMAD.X R9, R75, 0x1, R0, P5 ;  /* 0x000000014b098824 */ /* 0x000fe200028e0600 */
[----:B------:R0:W5:Y:S01]  /*a840*/  @!P2 LD.E.64 R24, desc[UR60][R90.64] ;  /* 0x0000003c5a18a980 */ /* 0x000162000c101b00 */
[----:B-1----:R-:W-:-:S03]  /*a850*/  CS2R R6, SRZ ;  /* 0x0000000000067805 */ /* 0x002fc6000001ff00 */
[----:B------:R0:W5:Y:S04]  /*a860*/  @!P2 LD.E.64 R26, desc[UR60][R88.64] ;  /* 0x0000003c581aa980 */ /* 0x000168000c101b00 */
[----:B------:R0:W5:Y:S04]  /*a870*/  @!P1 LD.E.64 R14, desc[UR60][R86.64] ;  /* 0x0000003c560e9980 */ /* 0x000168000c101b00 */
[----:B------:R0:W5:Y:S04]  /*a880*/  @!P1 LD.E.64 R12, desc[UR60][R84.64] ;  /* 0x0000003c540c9980 */ /* 0x000168000c101b00 */
[----:B------:R0:W5:Y:S04]  /*a890*/  @!P0 LD.E.64 R4, desc[UR60][R10.64] ;  /* 0x0000003c0a048980 */ /* 0x000168000c101b00 */
[----:B------:R0:W5:Y:S02]  /*a8a0*/  @!P0 LD.E.64 R6, desc[UR60][R8.64] ;  /* 0x0000003c08068980 */ /* 0x000164000c101b00 */
.L_x_1689:
[----:B------:R-:W-:Y:S05]  /*a8b0*/  BSYNC B1 ;  /* 0x0000000000017941 */ /* 0x000fea0003800000 */
.L_x_1688:
[----:B------:R-:W4:Y:S01]  /*a8c0*/  SYNCS.PHASECHK.TRANS64.TRYWAIT P0, [R18+URZ+0x30800], R119 ;  /* 0x03080077120075a7 */ /* 0x000f22000800017f */
[----:B-1---5:R-:W-:Y:S01]  /*a8d0*/  IMAD.MOV.U32 R0, RZ, RZ, R4 ;  /* 0x000000ffff007224 */ /* 0x022fe200078e0004 */
[----:B0-----:R-:W-:Y:S01]  /*a8e0*/  MOV R8, R5 ;  /* 0x0000000500087202 */ /* 0x001fe20000000f00 */
[----:B--2---:R-:W-:Y:S01]  /*a8f0*/  IMAD.MOV.U32 R9, RZ, RZ, R14 ;  /* 0x000000ffff097224 */ /* 0x004fe200078e000e */
[----:B------:R-:W-:Y:S01]  /*a900*/  MOV R11, R27 ;  /* 0x0000001b000b7202 */ /* 0x000fe20000000f00 */
[----:B---3--:R-:W-:Y:S01]  /*a910*/  IMAD.MOV.U32 R10, RZ, RZ, R32 ;  /* 0x000000ffff0a7224 */ /* 0x008fe200078e0020 */
[----:B------:R-:W-:Y:S01]  /*a920*/  PRMT R75, R8, 0x5410, R0 ;  /* 0x00005410084b7816 */ /* 0x000fe20000000000 */
[----:B------:R-:W-:Y:S01]  /*a930*/  IMAD.MOV.U32 R8, RZ, RZ, R24 ;  /* 0x000000ffff087224 */ /* 0x000fe200078e0018 */
[----:B------:R-:W-:Y:S01]  /*a940*/  PRMT R85, R9, 0x7610, R85 ;  /* 0x0000761009557816 */ /* 0x000fe20000000055 */
[----:B------:R-:W-:Y:S01]  /*a950*/  IMAD.MOV.U32 R0, RZ, RZ, R15 ;  /* 0x000000ffff007224 */ /* 0x000fe200078e000f */
[----:B------:R-:W-:Y:S01]  /*a960*/  MOV R9, R25 ;  /* 0x0000001900097202 */ /* 0x000fe20000000f00 */
[----:B------:R-:W-:Y:S01]  /*a970*/  BSSY B1, `(.L_x_1690) ;  /* 0x0000013000017945 */ /* 0x000fe20003800000 */
[----:B------:R-:W-:-:S02]  /*a980*/  PRMT R89, R10, 0x7610, R89 ;  /* 0x000076100a597816 */ /* 0x000fc40000000059 */
        /* <DEDUP_REMOVED lines=9> */
[----:B------:R-:W-:Y:S01]  /*aa20*/  VIADDMNMX R0, R109, -R121, 0x80, PT ;  /* 0x000000806d007446 */ /* 0x000fe20003800979 */
[----:B------:R-:W-:-:S03]  /*aa30*/  IMAD.MOV.U32 R10, RZ, RZ, R26 ;  /* 0x000000ffff0a7224 */ /* 0x000fc600078e001a */
[----:B------:R-:W-:Y:S01]  /*aa40*/  PRMT R86, R8, 0x5410, R9 ;  /* 0x0000541008567816 */ /* 0x000fe20000000009 */
[----:B------:R-:W-:Y:S01]  /*aa50*/  IMAD.MOV.U32 R8, RZ, RZ, R34 ;  /* 0x000000ffff087224 */ /* 0x000fe200078e0022 */
[----:B------:R-:W-:Y:S01]  /*aa60*/  ISETP.GE.AND P1, PT, R120, R0, PT ;  /* 0x000000007800720c */ /* 0x000fe20003f26270 */
[----:B------:R-:W-:Y:S01]  /*aa70*/  IMAD.MOV.U32 R9, RZ, RZ, R35 ;  /* 0x000000ffff097224 */ /* 0x000fe200078e0023 */
[----:B------:R-:W-:Y:S01]  /*aa80*/  PRMT R88, R10, 0x5410, R11 ;  /* 0x000054100a587816 */ /* 0x000fe2000000000b */
[----:B----4-:R-:W-:Y:S10]  /*aa90*/  @!P0 BRA `(.L_x_1691) ;  /* 0x000001fc00d88947 */ /* 0x010ff40003800000 */
.L_x_2057:
[----:B------:R-:W-:Y:S05]  /*aaa0*/  BSYNC B1 ;  /* 0x0000000000017941 */ /* 0x000fea0003800000 */
.L_x_1690:
[----:B------:R-:W-:Y:S01]  /*aab0*/  BSSY B1, `(.L_x_1692) ;  /* 0x00000bb000017945 */ /* 0x000fe20003800000 */
[----:B------:R-:W-:-:S03]  /*aac0*/  PRMT R90, R8, 0x5410, R9 ;  /* 0x00005410085a7816 */ /* 0x000fc60000000009 */
[----:B------:R-:W-:Y:S05]  /*aad0*/  @P1 BRA `(.L_x_1693) ;  /* 0x0000000800e01947 */ /* 0x000fea0003800000 */
[----:B------:R1:W5:Y:S01]  /*aae0*/  LDL R126, [R1+0x5c] ;  /* 0x00005c00017e7983 */ /* 0x0003620000100800 */
[----:B------:R-:W2:Y:S01]  /*aaf0*/  LDC R8, c[0x0][0x3f4] ;  /* 0x0000fd00ff087b82 */ /* 0x000ea20000000800 */
[----:B------:R-:W-:Y:S01]  /*ab00*/  BSSY B2, `(.L_x_1694) ;  /* 0x0000030000027945 */ /* 0x000fe20003800000 */
[-C--:B--2---:R-:W-:Y:S02]  /*ab10*/  ISETP.GE.AND P0, PT, R74, R8.reuse, PT ;  /* 0x000000084a00720c */ /* 0x084fe40003f06270 */
[-C--:B------:R-:W-:Y:S02]  /*ab20*/  ISETP.GE.AND P1, PT, R21, R8.reuse, PT ;  /* 0x000000081500720c */ /* 0x080fe40003f26270 */
[-C--:B------:R-:W-:Y:S02]  /*ab30*/  ISETP.GE.AND P2, PT, R73, R8.reuse, PT ;  /* 0x000000084900720c */ /* 0x080fe40003f46270 */
[----:B------:R-:W-:-:S07]  /*ab40*/  ISETP.GE.AND P3, PT, R72, R8, PT ;  /* 0x000000084800720c */ /* 0x000fce0003f66270 */
[----:B-1----:R-:W-:Y:S06]  /*ab50*/  @P0 BRA `(.L_x_1695) ;  /* 0x0000000000a80947 */ /* 0x002fec0003800000 */
[----:B-----5:R-:W1:Y:S01]  /*ab60*/  LDS.128 R8, [R126] ;  /* 0x000000007e087984 */ /* 0x020e620000000c00 */
[----:B------:R-:W-:Y:S01]  /*ab70*/  SHF.R.U32.HI R120, RZ, 0x10, R81 ;  /* 0x00000010ff787819 */ /* 0x000fe20000011651 */
[----:B------:R-:W-:Y:S01]  /*ab80*/  HADD2.F32 R91, -RZ, R117.H0_H0 ;  /* 0x20000075ff5b7230 */ /* 0x000fe20000004100 */
[--C-:B------:R-:W-:Y:S01]  /*ab90*/  SHF.R.U32.HI R109, RZ, 0x10, R83.reuse ;  /* 0x00000010ff6d7819 */ /* 0x100fe20000011653 */
[----:B0-----:R-:W-:Y:S01]  /*aba0*/  HADD2.F32 R119, -RZ, R118.H0_H0 ;  /* 0x20000076ff777230 */ /* 0x001fe20000004100 */
[----:B------:R-:W-:Y:S01]  /*abb0*/  SHF.R.U64 R125, R82, 0x10, R83 ;  /* 0x00000010527d7819 */ /* 0x000fe20000001253 */
[----:B------:R-:W-:Y:S01]  /*abc0*/  HADD2.F32 R120, -RZ, R120.H0_H0 ;  /* 0x20000078ff787230 */ /* 0x000fe20000004100 */
[----:B------:R-:W-:Y:S01]  /*abd0*/  SHF.R.U64 R123, R80, 0x10, R81 ;  /* 0x00000010507b7819 */ /* 0x000fe20000001251 */
[----:B------:R-:W-:Y:S02]  /*abe0*/  HADD2.F32 R109, -RZ, R109.H0_H0 ;  /* 0x2000006dff6d7230 */ /* 0x000fe40000004100 */
[----:B------:R-:W-:-:S02]  /*abf0*/  HADD2.F32 R118, -RZ, R118.H1_H1 ;  /* 0x30000076ff767230 */ /* 0x000fc40000004100 */
[----:B------:R-:W-:Y:S02]  /*ac00*/  HADD2.F32 R117, -RZ, R117.H1_H1 ;  /* 0x30000075ff757230 */ /* 0x000fe40000004100 */
[--C-:B-1----:R-:W-:Y:S02]  /*ac10*/  HADD2.F32 R83, -RZ, R11.reuse.H1_H1 ;  /* 0x3000000bff537230 */ /* 0x102fe40000004100 */
[----:B------:R-:W-:Y:S02]  /*ac20*/  HADD2.F32 R82, -RZ, R11.H0_H0 ;  /* 0x2000000bff527230 */ /* 0x000fe40000004100 */
[--C-:B------:R-:W-:Y:S02]  /*ac30*/  HADD2.F32 R11, -RZ, R8.reuse.H0_H0 ;  /* 0x20000008ff0b7230 */ /* 0x100fe40000004100 */
[C---:B------:R-:W-:Y:S01]  /*ac40*/  FMUL.FTZ R121, R83.reuse, R120 ;  /* 0x0000007853797220 */ /* 0x040fe20000410000 */
[----:B------:R-:W-:Y:S02]  /*ac50*/  HADD2.F32 R8, -RZ, R8.H1_H1 ;  /* 0x30000008ff087230 */ /* 0x000fe40000004100 */
[----:B------:R-:W-:Y:S01]  /*ac60*/  FMUL.FTZ R83, R83, R109 ;  /* 0x0000006d53537220 */ /* 0x000fe20000410000 */
[----:B------:R-:W-:-:S02]  /*ac70*/  HADD2.F32 R80, -RZ, R10.H0_H0 ;  /* 0x2000000aff507230 */ /* 0x000fc40000004100 */
[C---:B------:R-:W-:Y:S01]  /*ac80*/  FFMA.FTZ R121, R82.reuse, R109, -R121 ;  /* 0x0000006d52797223 */ /* 0x040fe20000010879 */
[----:B------:R-:W-:Y:S02]  /*ac90*/  HADD2.F32 R81, -RZ, R10.H1_H1 ;  /* 0x3000000aff517230 */ /* 0x000fe40000004100 */
[----:B------:R-:W-:Y:S01]  /*aca0*/  FFMA.FTZ R124, R82, R120, R83 ;  /* 0x00000078527c7223 */ /* 0x000fe20000010053 */
[--C-:B------:R-:W-:Y:S02]  /*acb0*/  HADD2.F32 R10, -RZ, R9.reuse.H0_H0 ;  /* 0x20000009ff0a7230 */ /* 0x100fe40000004100 */
[C---:B------:R-:W-:Y:S01]  /*acc0*/  FMUL.FTZ R122, R8.reuse, R119 ;  /* 0x00000077087a7220 */ /* 0x040fe20000410000 */
[----:B------:R-:W-:Y:S01]  /*acd0*/  FMUL.FTZ R120, R8, R91 ;  /* 0x0000005b08787220 */ /* 0x000fe20000410000 */
[----:B------:R-:W-:Y:S02]  /*ace0*/  HADD2.F32 R9, -RZ, R9.H1_H1 ;  /* 0x30000009ff097230 */ /* 0x000fe40000004100 */
[----:B------:R-:W-:Y:S01]  /*acf0*/  FMUL.FTZ R83, R81, R118 ;  /* 0x0000007651537220 */ /* 0x000fe20000410000 */
[----:B------:R-:W-:-:S02]  /*ad00*/  HADD2.F32 R82, -RZ, R123.H0_H0 ;  /* 0x2000007bff527230 */ /* 0x000fc40000004100 */
[C---:B------:R-:W-:Y:S01]  /*ad10*/  FFMA.FTZ R122, R11.reuse, R91, -R122 ;  /* 0x0000005b0b7a7223 */ /* 0x040fe2000001087a */
[----:B------:R-:W-:Y:S02]  /*ad20*/  HADD2.F32 R8, -RZ, R125.H0_H0 ;  /* 0x2000007dff087230 */ /* 0x000fe40000004100 */
[----:B------:R-:W-:Y:S01]  /*ad30*/  FFMA.FTZ R119, R11, R119, R120 ;  /* 0x000000770b777223 */ /* 0x000fe20000010078 */
[-C--:B------:R-:W-:Y:S01]  /*ad40*/  FMUL.FTZ R91, R81, R117.reuse ;  /* 0x00000075515b7220 */ /* 0x080fe20000410000 */
[C---:B------:R-:W-:Y:S01]  /*ad50*/  FMUL.FTZ R11, R9.reuse, R82 ;  /* 0x00000052090b7220 */ /* 0x040fe20000410000 */
[C---:B------:R-:W-:Y:S01]  /*ad60*/  FFMA.FTZ R83, R80.reuse, R117, -R83 ;  /* 0x0000007550537223 */ /* 0x040fe20000010853 */
[----:B------:R-:W-:Y:S01]  /*ad70*/  FMUL.FTZ R81, R9, R8 ;  /* 0x0000000809517220 */ /* 0x000fe20000410000 */
[----:B------:R-:W-:Y:S01]  /*ad80*/  FFMA.FTZ R80, R80, R118, R91 ;  /* 0x0000007650507223 */ /* 0x000fe2000001005b */
[----:B------:R-:W-:Y:S01]  /*ad90*/  FFMA.FTZ R9, R10, R8, -R11 ;  /* 0x000000080a097223 */ /* 0x000fe2000001080b */
[----:B------:R-:W-:Y:S01]  /*ada0*/  F2FP.F16.F32.PACK_AB R11, R124, R121 ;  /* 0x000000797c0b723e */ /* 0x000fe200000000ff */
[----:B------:R-:W-:Y:S01]  /*adb0*/  FFMA.FTZ R82, R10, R82, R81 ;  /* 0x000000520a527223 */ /* 0x000fe20000010051 */
[----:B------:R-:W-:-:S02]  /*adc0*/  F2FP.F16.F32.PACK_AB R8, R119, R122 ;  /* 0x0000007a7708723e */ /* 0x000fc400000000ff */
[----:B------:R-:W-:Y:S02]  /*add0*/  F2FP.F16.F32.PACK_AB R10, R80, R83 ;  /* 0x00000053500a723e */ /* 0x000fe400000000ff */
[----:B------:R-:W-:-:S05]  /*ade0*/  F2FP.F16.F32.PACK_AB R9, R82, R9 ;  /* 0x000000095209723e */ /* 0x000fca00000000ff */
[----:B------:R1:W-:Y:S02]  /*adf0*/  STS.128 [R126], R8 ;  /* 0x000000087e007388 */ /* 0x0003e40000000c00 */
.L_x_1695:
[----:B------:R-:W-:Y:S05]  /*ae00*/  BSYNC B2 ;  /* 0x0000000000027941 */ /* 0x000fea0003800000 */
.L_x_1694:
[----:B------:R-:W-:Y:S04]  /*ae10*/  BSSY B2, `(.L_x_1696) ;  /* 0x000002c000027945 */ /* 0x000fe80003800000 */
[----:B------:R-:W-:Y:S05]  /*ae20*/  @P1 BRA `(.L_x_1697) ;  /* 0x0000000000a81947 */ /* 0x000fea0003800000 */
[----:B-1---5:R-:W1:Y:S01]  /*ae30*/  LDS.128 R8, [R126+0x4000] ;  /* 0x004000007e087984 */ /* 0x022e620000000c00 */
[----:B------:R-:W-:Y:S01]  /*ae40*/  SHF.R.U32.HI R81, RZ, 0x10, R79 ;  /* 0x00000010ff517819 */ /* 0x000fe2000001164f */
[----:B------:R-:W-:Y:S01]  /*ae50*/  HADD2.F32 R80, -RZ, R115.H0_H0 ;  /* 0x20000073ff507230 */ /* 0x000fe20000004100 */
[----:B------:R-:W-:Y:S01]  /*ae60*/  SHF.R.U32.HI R83, RZ, 0x10, R77 ;  /* 0x00000010ff537819 */ /* 0x000fe2000001164d */
[--C-:B------:R-:W-:Y:S01]  /*ae70*/  HADD2.F32 R82, -RZ, R116.reuse.H0_H0 ;  /* 0x20000074ff527230 */ /* 0x100fe20000004100 */
        /* <DEDUP_REMOVED lines=13> */
[----:B------:R-:W-:Y:S01]  /*af50*/  FFMA.FTZ R122, R78, R83, R120 ;  /* 0x000000534e7a7223 */ /* 0x000fe20000010078 */
[----:B------:R-:W-:Y:S02]  /*af60*/  HADD2.F32 R77, -RZ, R10.H1_H1 ;  /* 0x3000000aff4d7230 */ /* 0x000fe40000004100 */
[----:B------:R-:W-:Y:S01]  /*af70*/  FMUL.FTZ R118, R8, R82 ;  /* 0x0000005208767220 */ /* 0x000fe20000410000 */
[--C-:B------:R-:W-:Y:S02]  /*af80*/  HADD2.F32 R10, -RZ, R9.reuse.H0_H0 ;  /* 0x20000009ff0a7230 */ /* 0x100fe40000004100 */
[----:B------:R-:W-:Y:S01]  /*af90*/  FFMA.FTZ R91, R78, R81, -R91 ;  /* 0x000000514e5b7223 */ /* 0x000fe2000001085b */
[-C--:B------:R-:W-:Y:S01]  /*afa0*/  FMUL.FTZ R120, R8, R80.reuse ;  /* 0x0000005008787220 */ /* 0x080fe20000410000 */
[----:B------:R-:W-:Y:S02]  /*afb0*/  HADD2.F32 R9, -RZ, R9.H1_H1 ;  /* 0x30000009ff097230 */ /* 0x000fe40000004100 */
[----:B------:R-:W-:Y:S01]  /*afc0*/  FFMA.FTZ R118, R11, R80, -R118 ;  /* 0x000000500b767223 */ /* 0x000fe20000010876 */
[----:B------:R-:W-:-:S02]  /*afd0*/  HADD2.F32 R78, -RZ, R109.H0_H0 ;  /* 0x2000006dff4e7230 */ /* 0x000fc40000004100 */
[----:B------:R-:W-:Y:S01]  /*afe0*/  FFMA.FTZ R79, R11, R82, R120 ;  /* 0x000000520b4f7223 */ /* 0x000fe20000010078 */
[----:B------:R-:W-:Y:S02]  /*aff0*/  HADD2.F32 R8, -RZ, R117.H0_H0 ;  /* 0x20000075ff087230 */ /* 0x000fe40000004100 */
[C---:B------:R-:W-:Y:S01]  /*b000*/  FMUL.FTZ R81, R77.reuse, R116 ;  /* 0x000000744d517220 */ /* 0x040fe20000410000 */
[-C--:B------:R-:W-:Y:S01]  /*b010*/  FMUL.FTZ R83, R77, R115.reuse ;  /* 0x000000734d537220 */ /* 0x080fe20000410000 */
[C---:B------:R-:W-:Y:S01]  /*b020*/  FMUL.FTZ R11, R9.reuse, R78 ;  /* 0x0000004e090b7220 */ /* 0x040fe20000410000 */
[----:B------:R-:W-:Y:S01]  /*b030*/  FMUL.FTZ R77, R9, R8 ;  /* 0x00000008094d7220 */ /* 0x000fe20000410000 */
[C---:B------:R-:W-:Y:S01]  /*b040*/  FFMA.FTZ R81, R76.reuse, R115, -R81 ;  /* 0x000000734c517223 */ /* 0x040fe20000010851 */
[----:B------:R-:W-:Y:S01]  /*b050*/  FFMA.FTZ R76, R76, R116, R83 ;  /* 0x000000744c4c7223 */ /* 0x000fe20000010053 */
[C---:B------:R-:W-:Y:S01]  /*b060*/  FFMA.FTZ R9, R10.reuse, R8, -R11 ;  /* 0x000000080a097223 */ /* 0x040fe2000001080b */
[----:B------:R-:W-:Y:S01]  /*b070*/  FFMA.FTZ R78, R10, R78, R77 ;  /* 0x0000004e0a4e7223 */ /* 0x000fe2000001004d */
[----:B------:R-:W-:-:S02]  /*b080*/  F2FP.F16.F32.PACK_AB R11, R122, R91 ;  /* 0x0000005b7a0b723e */ /* 0x000fc400000000ff */
[----:B------:R-:W-:Y:S02]  /*b090*/  F2FP.F16.F32.PACK_AB R10, R76, R81 ;  /* 0x000000514c0a723e */ /* 0x000fe400000000ff */
[----:B------:R-:W-:Y:S02]  /*b0a0*/  F2FP.F16.F32.PACK_AB R8, R79, R118 ;  /* 0x000000764f08723e */ /* 0x000fe400000000ff */
[----:B------:R-:W-:-:S05]  /*b0b0*/  F2FP.F16.F32.PACK_AB R9, R78, R9 ;  /* 0x000000094e09723e */ /* 0x000fca00000000ff */
[----:B------:R2:W-:Y:S02]  /*b0c0*/  STS.128 [R126+0x4000], R8 ;  /* 0x004000087e007388 */ /* 0x0005e40000000c00 */
.L_x_1697:
[----:B------:R-:W-:Y:S05]  /*b0d0*/  BSYNC B2 ;  /* 0x0000000000027941 */ /* 0x000fea0003800000 */
.L_x_1696:
[----:B------:R-:W-:Y:S04]  /*b0e0*/  BSSY B2, `(.L_x_1698) ;  /* 0x000002c000027945 */ /* 0x000fe80003800000 */
[----:B------:R-:W-:Y:S05]  /*b0f0*/  @P2 BRA `(.L_x_1699) ;  /* 0x0000000000a82947 */ /* 0x000fea0003800000 */
[----:B-12--5:R-:W1:Y:S01]  /*b100*/  LDS.128 R8, [R126+0x8000] ;  /* 0x008000007e087984 */ /* 0x026e620000000c00 */
[----:B------:R-:W-:Y:S01]  /*b110*/  SHF.R.U32.HI R77, RZ, 0x10, R71 ;  /* 0x00000010ff4d7819 */ /* 0x000fe20000011647 */
[----:B------:R-:W-:Y:S01]  /*b120*/  HADD2.F32 R76, -RZ, R114.H1_H1 ;  /* 0x30000072ff4c7230 */ /* 0x000fe20000004100 */
[----:B------:R-:W-:Y:S01]  /*b130*/  SHF.R.U32.HI R79, RZ, 0x10, R69 ;  /* 0x00000010ff4f7819 */ /* 0x000fe20000011645 */
[----:B------:R-:W-:Y:S01]  /*b140*/  HADD2.F32 R78, -RZ, R113.H1_H1 ;  /* 0x30000071ff4e7230 */ /* 0x000fe20000004100 */
[----:B------:R-:W-:Y:S01]  /*b150*/  SHF.R.U64 R91, R70, 0x10, R71 ;  /* 0x00000010465b7819 */ /* 0x000fe20000001247 */
[----:B------:R-:W-:Y:S01]  /*b160*/  HADD2.F32 R77, -RZ, R77.H0_H0 ;  /* 0x2000004dff4d7230 */ /* 0x000fe20000004100 */
[----:B------:R-:W-:Y:S01]  /*b170*/  SHF.R.U64 R83, R68, 0x10, R69 ;  /* 0x0000001044537819 */ /* 0x000fe20000001245 */
[----:B------:R-:W-:Y:S02]  /*b180*/  HADD2.F32 R79, -RZ, R79.H0_H0 ;  /* 0x2000004fff4f7230 */ /* 0x000fe40000004100 */
[----:B------:R-:W-:-:S02]  /*b190*/  HADD2.F32 R113, -RZ, R113.H0_H0 ;  /* 0x20000071ff717230 */ /* 0x000fc40000004100 */
[----:B------:R-:W-:Y:S02]  /*b1a0*/  HADD2.F32 R114, -RZ, R114.H0_H0 ;  /* 0x20000072ff727230 */ /* 0x000fe40000004100 */
        /* <DEDUP_REMOVED lines=18> */
[CC--:B------:R-:W-:Y:S01]  /*b2d0*/  FMUL.FTZ R77, R69.reuse, R113.reuse ;  /* 0x00000071454d7220 */ /* 0x0c0fe20000410000 */
[----:B------:R-:W-:Y:S01]  /*b2e0*/  FMUL.FTZ R76, R69, R114 ;  /* 0x00000072454c7220 */ /* 0x000fe20000410000 */
        /* <DEDUP_REMOVED lines=11> */
.L_x_1699:
[----:B------:R-:W-:Y:S05]  /*b3a0*/  BSYNC B2 ;  /* 0x0000000000027941 */ /* 0x000fea0003800000 */
.L_x_1698:
[----:B------:R-:W-:Y:S05]  /*b3b0*/  @P3 BRA `(.L_x_1693) ;  /* 0x0000000000a83947 */ /* 0x000fea0003800000 */
[----:B-123-5:R-:W1:Y:S01]  /*b3c0*/  LDS.128 R8, [R126+0xc000] ;  /* 0x00c000007e087984 */ /* 0x02ee620000000c00 */
[----:B------:R-:W-:Y:S01]  /*b3d0*/  SHF.R.U32.HI R69, RZ, 0x10, R61 ;  /* 0x00000010ff457819 */ /* 0x000fe2000001163d */
[----:B------:R-:W-:Y:S01]  /*b3e0*/  HADD2.F32 R68, -RZ, R111.H1_H1 ;  /* 0x3000006fff447230 */ /* 0x000fe20000004100 */
[--C-:B------:R-:W-:Y:S01]  /*b3f0*/  SHF.R.U32.HI R71, RZ, 0x10, R63.reuse ;  /* 0x00000010ff477819 */ /* 0x100fe2000001163f */
[--C-:B------:R-:W-:Y:S01]  /*b400*/  HADD2.F32 R70, -RZ, R112.reuse.H0_H0 ;  /* 0x20000070ff467230 */ /* 0x100fe20000004100 */
[----:B------:R-:W-:Y:S01]  /*b410*/  SHF.R.U64 R79, R62, 0x10, R63 ;  /* 0x000000103e4f7819 */ /* 0x000fe2000000123f */
[----:B------:R-:W-:Y:S01]  /*b420*/  HADD2.F32 R69, -RZ, R69.H0_H0 ;  /* 0x20000045ff457230 */ /* 0x000fe20000004100 */
[----:B------:R-:W-:Y:S01]  /*b430*/  SHF.R.U64 R81, R60, 0x10, R61 ;  /* 0x000000103c517819 */ /* 0x000fe2000000123d */
[----:B------:R-:W-:Y:S02]  /*b440*/  HADD2.F32 R71, -RZ, R71.H0_H0 ;  /* 0x20000047ff477230 */ /* 0x000fe40000004100 */
[----:B------:R-:W-:-:S02]  /*b450*/  HADD2.F32 R112, -RZ, R112.H1_H1 ;  /* 0x30000070ff707230 */ /* 0x000fc40000004100 */
        /* <DEDUP_REMOVED lines=32> */
.L_x_1693:
[----:B------:R-:W-:Y:S05]  /*b660*/  BSYNC B1 ;  /* 0x0000000000017941 */ /* 0x000fea0003800000 */
.L_x_1692:
[----:B-1234-:R-:W2:Y:S01]  /*b670*/  LDL R8, [R1+0x9c] ;  /* 0x00009c0001087983 */ /* 0x01eea20000100800 */
[----:B------:R-:W-:Y:S01]  /*b680*/  BSSY B1, `(.L_x_1700) ;  /* 0x00000bb000017945 */ /* 0x000fe20003800000 */
[----:B--2---:R-:W-:-:S13]  /*b690*/  ISETP.GE.AND P0, PT, R8, R0, PT ;  /* 0x000000000800720c */ /* 0x004fda0003f06270 */
        /* <DEDUP_REMOVED lines=9> */
[----:B-----5:R-:W1:Y:S01]  /*b730*/  LDS.128 R8, [R78+0x1000] ;  /* 0x001000004e087984 */ /* 0x020e620000000c00 */
[--C-:B------:R-:W-:Y:S01]  /*b740*/  SHF.R.U64 R77, R64, 0x10, R65.reuse ;  /* 0x00000010404d7819 */ /* 0x100fe20000001241 */
[--C-:B------:R-:W-:Y:S01]  /*b750*/  HADD2.F32 R64, -RZ, R108.reuse.H0_H0 ;  /* 0x2000006cff407230 */ /* 0x100fe20000004100 */
[----:B------:R-:W-:Y:S01]  /*b760*/  SHF.R.U32.HI R65, RZ, 0x10, R65 ;  /* 0x00000010ff417819 */ /* 0x000fe20000011641 */
[----:B------:R-:W-:Y:S01]  /*b770*/  HADD2.F32 R108, -RZ, R108.H1_H1 ;  /* 0x3000006cff6c7230 */ /* 0x000fe20000004100 */
[--C-:B------:R-:W-:Y:S01]  /*b780*/  SHF.R.U64 R71, R66, 0x10, R67.reuse ;  /* 0x0000001042477819 */ /* 0x100fe20000001243 */
[--C-:B------:R-:W-:Y:S01]  /*b790*/  HADD2.F32 R66, -RZ, R110.reuse.H0_H0 ;  /* 0x2000006eff427230 */ /* 0x100fe20000004100 */
[----:B------:R-:W-:Y:S01]  /*b7a0*/  SHF.R.U32.HI R67, RZ, 0x10, R67 ;  /* 0x00000010ff437819 */ /* 0x000fe20000011643 */
        /* <DEDUP_REMOVED lines=34> */
.L_x_1703:
[----:B------:R-:W-:Y:S05]  /*b9d0*/  BSYNC B2 ;  /* 0x0000000000027941 */ /* 0x000fea0003800000 */
.L_x_1702:
[----:B------:R-:W-:Y:S04]  /*b9e0*/  BSSY B2, `(.L_x_1704) ;  /* 0x000002c000027945 */ /* 0x000fe80003800000 */
[----:B------:R-:W-:Y:S05]  /*b9f0*/  @P1 BRA `(.L_x_1705) ;  /* 0x0000000000a81947 */ /* 0x000fea0003800000 */
[----:B-1---5:R-:W1:Y:S01]  /*ba00*/  LDS.128 R8, [R78+0x5000] ;  /* 0x005000004e087984 */ /* 0x022e620000000c00 */
[----:B------:R-:W-:Y:S01]  /*ba10*/  SHF.R.U32.HI R61, RZ, 0x10, R57 ;  /* 0x00000010ff3d7819 */ /* 0x000fe20000011639 */
[----:B------:R-:W-:Y:S01]  /*ba20*/  HADD2.F32 R60, -RZ, R106.H0_H0 ;  /* 0x2000006aff3c7230 */ /* 0x000fe20000004100 */
[--C-:B------:R-:W-:Y:S01]  /*ba30*/  SHF.R.U32.HI R63, RZ, 0x10, R59.reuse ;  /* 0x00000010ff3f7819 */ /* 0x100fe2000001163b */
[----:B------:R-:W-:Y:S01]  /*ba40*/  HADD2.F32 R62, -RZ, R107.H0_H0 ;  /* 0x2000006bff3e7230 */ /* 0x000fe20000004100 */
        /* <DEDUP_REMOVED lines=37> */
.L_x_1705:
[----:B------:R-:W-:Y:S05]  /*bca0*/  BSYNC B2 ;  /* 0x0000000000027941 */ /* 0x000fea0003800000 */
.L_x_1704:
[----:B------:R-:W-:Y:S04]  /*bcb0*/  BSSY B2, `(.L_x_1706) ;  /* 0x000002c000027945 */ /* 0x000fe80003800000 */
[----:B------:R-:W-:Y:S05]  /*bcc0*/  @P2 BRA `(.L_x_1707) ;  /* 0x0000000000a82947 */ /* 0x000fea0003800000 */
[----:B-12--5:R-:W1:Y:S01]  /*bcd0*/  LDS.128 R8, [R78+0x9000] ;  /* 0x009000004e087984 */ /* 0x026e620000000c00 */
        /* <DEDUP_REMOVED lines=31> */
[-C--:B------:R-:W-:Y:S01]  /*bed0*/  FMUL.FTZ R53, R9, R8.reuse ;  /* 0x0000000809357220 */ /* 0x080fe20000410000 */
        /* <DEDUP_REMOVED lines=9> */
.L_x_1707:
[----:B------:R-:W-:Y:S05]  /*bf70*/  BSYNC B2 ;  /* 0x0000000000027941 */ /* 0x000fea0003800000 */
.L_x_1706:
[----:B------:R-:W-:Y:S05]  /*bf80*/  @P3 BRA `(.L_x_1701) ;  /* 0x0000000000a83947 */ /* 0x000fea0003800000 */
[----:B-123-5:R-:W1:Y:S01]  /*bf90*/  LDS.128 R8, [R78+0xd000] ;  /* 0x00d000004e087984 */ /* 0x02ee620000000c00 */
[----:B------:R-:W-:Y:S01]  /*bfa0*/  SHF.R.U32.HI R53, RZ, 0x10, R49 ;  /* 0x00000010ff357819 */ /* 0x000fe20000011631 */
[----:B------:R-:W-:Y:S01]  /*bfb0*/  HADD2.F32 R52, -RZ, R99.H0_H0 ;  /* 0x20000063ff347230 */ /* 0x000fe20000004100 */
[--C-:B------:R-:W-:Y:S01]  /*bfc0*/  SHF.R.U32.HI R55, RZ, 0x10, R51.reuse ;  /* 0x00000010ff377819 */ /* 0x100fe20000011633 */
        /* <DEDUP_REMOVED lines=38> */
.L_x_1701:
[----:B------:R-:W-:Y:S05]  /*c230*/  BSYNC B1 ;  /* 0x0000000000017941 */ /* 0x000fea0003800000 */
.L_x_1700:
[----:B------:R-:W-:Y:S01]  /*c240*/  ISETP.GE.AND P0, PT, R20, R0, PT ;  /* 0x000000001400720c */ /* 0x000fe20003f06270 */
[----:B------:R-:W-:-:S12]  /*c250*/  BSSY B1, `(.L_x_1708) ;  /* 0x00000ba000017945 */ /* 0x000fd80003800000 */
[----:B------:R-:W-:Y:S05]  /*c260*/  @P0 BRA `(.L_x_1709) ;  /* 0x0000000800e00947 */ /* 0x000fea0003800000 */
[----:B------:R0:W5:Y:S01]  /*c270*/  LDL R56, [R1+0x5c] ;  /* 0x00005c0001387983 */ /* 0x0001620000100800 */
[----:B-1234-:R-:W1:Y:S01]  /*c280*/  LDC R8, c[0x0][0x3f4] ;  /* 0x0000fd00ff087b82 */ /* 0x01ee620000000800 */
[----:B------:R-:W-:Y:S01]  /*c290*/  BSSY B2, `(.L_x_1710) ;  /* 0x0000030000027945 */ /* 0x000fe20003800000 */
[-C--:B-1----:R-:W-:Y:S02]  /*c2a0*/  ISETP.GE.AND P0, PT, R74, R8.reuse, PT ;  /* 0x000000084a00720c */ /* 0x082fe40003f06270 */
[-C--:B------:R-:W-:Y:S02]  /*c2b0*/  ISETP.GE.AND P1, PT, R21, R8.reuse, PT ;  /* 0x000000081500720c */ /* 0x080fe40003f26270 */
[-C--:B------:R-:W-:Y:S02]  /*c2c0*/  ISETP.GE.AND P2, PT, R73, R8.reuse, PT ;  /* 0x000000084900720c */ /* 0x080fe40003f46270 */
[----:B------:R-:W-:-:S07]  /*c2d0*/  ISETP.GE.AND P3, PT, R72, R8, PT ;  /* 0x000000084800720c */ /* 0x000fce0003f66270 */
[----:B0-----:R-:W-:Y:S06]  /*c2e0*/  @P0 BRA `(.L_x_1711) ;  /* 0x0000000000a80947 */ /* 0x001fec0003800000 */
[----:B-----5:R-:W0:Y:S01]  /*c2f0*/  LDS.128 R8, [R56+0x2000] ;  /* 0x0020000038087984 */ /* 0x020e220000000c00 */
[----:B------:R-:W-:Y:S01]  /*c300*/  SHF.R.U32.HI R50, RZ, 0x10, R47 ;  /* 0x00000010ff327819 */ /* 0x000fe2000001162f */
[--C-:B------:R-:W-:Y:S01]  /*c310*/  HADD2.F32 R49, -RZ, R105.reuse.H0_H0 ;  /* 0x20000069ff317230 */ /* 0x100fe20000004100 */
[--C-:B------:R-:W-:Y:S01]  /*c320*/  SHF.R.U32.HI R48, RZ, 0x10, R45.reuse ;  /* 0x00000010ff307819 */ /* 0x100fe2000001162d */
[----:B------:R-:W-:Y:S01]  /*c330*/  HADD2.F32 R105, -RZ, R105.H1_H1 ;  /* 0x30000069ff697230 */ /* 0x000fe20000004100 */
[----:B------:R-:W-:Y:S01]  /*c340*/  SHF.R.U64 R55, R44, 0x10, R45 ;  /* 0x000000102c377819 */ /* 0x000fe2000000122d */
[----:B------:R-:W-:Y:S01]  /*c350*/  HADD2.F32 R50, -RZ, R50.H0_H0 ;  /* 0x20000032ff327230 */ /* 0x000fe20000004100 */
[----:B------:R-:W-:Y:S01]  /*c360*/  SHF.R.U64 R54, R46, 0x10, R47 ;  /* 0x000000102e367819 */ /* 0x000fe2000000122f */
[----:B------:R-:W-:Y:S02]  /*c370*/  HADD2.F32 R48, -RZ, R48.H0_H0 ;  /* 0x20000030ff307230 */ /* 0x000fe40000004100 */
[----:B------:R-:W-:-:S02]  /*c380*/  HADD2.F32 R47, -RZ, R104.H0_H0 ;  /* 0x20000068ff2f7230 */ /* 0x000fc40000004100 */
[--C-:B0-----:R-:W-:Y:S02]  /*c390*/  HADD2.F32 R45, -RZ, R11.reuse.H0_H0 ;  /* 0x2000000bff2d7230 */ /* 0x101fe40000004100 */
[----:B------:R-:W-:Y:S02]  /*c3a0*/  HADD2.F32 R46, -RZ, R11.H1_H1 ;  /* 0x3000000bff2e7230 */ /* 0x000fe40000004100 */
[--C-:B------:R-:W-:Y:S02]  /*c3b0*/  HADD2.F32 R11, -RZ, R8.reuse.H0_H0 ;  /* 0x20000008ff0b7230 */ /* 0x100fe40000004100 */
[----:B------:R-:W-:Y:S02]  /*c3c0*/  HADD2.F32 R8, -RZ, R8.H1_H1 ;  /* 0x30000008ff087230 */ /* 0x000fe40000004100 */
[C---:B------:R-:W-:Y:S01]  /*c3d0*/  FMUL.FTZ R52, R46.reuse, R50 ;  /* 0x000000322e347220 */ /* 0x040fe20000410000 */
[----:B------:R-:W-:Y:S01]  /*c3e0*/  FMUL.FTZ R51, R46, R48 ;  /* 0x000000302e337220 */ /* 0x000fe20000410000 */
[----:B------:R-:W-:-:S02]  /*c3f0*/  HADD2.F32 R20, -RZ, R10.H0_H0 ;  /* 0x2000000aff147230 */ /* 0x000fc40000004100 */
[C---:B------:R-:W-:Y:S01]  /*c400*/  FMUL.FTZ R46, R8.reuse, R49 ;  /* 0x00000031082e7220 */ /* 0x040fe20000410000 */
[C---:B------:R-:W-:Y:S01]  /*c410*/  FFMA.FTZ R52, R45.reuse, R48, -R52 ;  /* 0x000000302d347223 */ /* 0x040fe20000010834 */
[----:B------:R-:W-:Y:S02]  /*c420*/  HADD2.F32 R44, -RZ, R10.H1_H1 ;  /* 0x3000000aff2c7230 */ /* 0x000fe40000004100 */
[-C--:B------:R-:W-:Y:S01]  /*c430*/  FMUL.FTZ R48, R8, R47.reuse ;  /* 0x0000002f08307220 */ /* 0x080fe20000410000 */
[--C-:B------:R-:W-:Y:S02]  /*c440*/  HADD2.F32 R10, -RZ, R9.reuse.H0_H0 ;  /* 0x20000009ff0a7230 */ /* 0x100fe40000004100 */
[----:B------:R-:W-:Y:S01]  /*c450*/  FFMA.FTZ R53, R45, R50, R51 ;  /* 0x000000322d357223 */ /* 0x000fe20000010033 */
[C---:B------:R-:W-:Y:S01]  /*c460*/  FFMA.FTZ R47, R11.reuse, R47, -R46 ;  /* 0x0000002f0b2f7223 */ /* 0x040fe2000001082e */
[----:B------:R-:W-:Y:S02]  /*c470*/  HADD2.F32 R9, -RZ, R9.H1_H1 ;  /* 0x30000009ff097230 */ /* 0x000fe40000004100 */
[----:B------:R-:W-:Y:S01]  /*c480*/  FFMA.FTZ R48, R11, R49, R48 ;  /* 0x000000310b307223 */ /* 0x000fe20000010030 */
[----:B------:R-:W-:-:S02]  /*c490*/  HADD2.F32 R45, -RZ, R104.H1_H1 ;  /* 0x30000068ff2d7230 */ /* 0x000fc40000004100 */
[C---:B------:R-:W-:Y:S01]  /*c4a0*/  FMUL.FTZ R51, R44.reuse, R105 ;  /* 0x000000692c337220 */ /* 0x040fe20000410000 */
[----:B------:R-:W-:Y:S02]  /*c4b0*/  HADD2.F32 R46, -RZ, R54.H0_H0 ;  /* 0x20000036ff2e7230 */ /* 0x000fe40000004100 */
[----:B------:R-:W-:Y:S02]  /*c4c0*/  HADD2.F32 R8, -RZ, R55.H0_H0 ;  /* 0x20000037ff087230 */ /* 0x000fe40000004100 */
[-C--:B------:R-:W-:Y:S01]  /*c4d0*/  FMUL.FTZ R44, R44, R45.reuse ;  /* 0x0000002d2c2c7220 */ /* 0x080fe20000410000 */
[C---:B------:R-:W-:Y:S01]  /*c4e0*/  FFMA.FTZ R51, R20.reuse, R45, -R51 ;  /* 0x0000002d14337223 */ /* 0x040fe20000010833 */
[C---:B------:R-:W-:Y:S01]  /*c4f0*/  FMUL.FTZ R11, R9.reuse, R46 ;  /* 0x0000002e090b7220 */ /* 0x040fe20000410000 */
[-C--:B------:R-:W-:Y:S01]  /*c500*/  FMUL.FTZ R49, R9, R8.reuse ;  /* 0x0000000809317220 */ /* 0x080fe20000410000 */
[----:B------:R-:W-:Y:S02]  /*c510*/  FFMA.FTZ R44, R20, R105, R44 ;  /* 0x00000069142c7223 */ /* 0x000fe4000001002c */
[C---:B------:R-:W-:Y:S01]  /*c520*/  FFMA.FTZ R9, R10.reuse, R8, -R11 ;  /* 0x000000080a097223 */ /* 0x040fe2000001080b */
[----:B------:R-:W-:Y:S01]  /*c530*/  F2FP.F16.F32.PACK_AB R11, R53, R52 ;  /* 0x00000034350b723e */ /* 0x000fe200000000ff */
[----:B------:R-:W-:Y:S01]  /*c540*/  FFMA.FTZ R46, R10, R46, R49 ;  /* 0x0000002e0a2e7223 */ /* 0x000fe20000010031 */
[----:B------:R-:W-:-:S02]  /*c550*/  F2FP.F16.F32.PACK_AB R8, R48, R47 ;  /* 0x0000002f3008723e */ /* 0x000fc400000000ff */
[----:B------:R-:W-:Y:S02]  /*c560*/  F2FP.F16.F32.PACK_AB R10, R44, R51 ;  /* 0x000000332c0a723e */ /* 0x000fe400000000ff */
[----:B------:R-:W-:-:S05]  /*c570*/  F2FP.F16.F32.PACK_AB R9, R46, R9 ;  /* 0x000000092e09723e */ /* 0x000fca00000000ff */
[----:B------:R0:W-:Y:S02]  /*c580*/  STS.128 [R56+0x2000], R8 ;  /* 0x0020000838007388 */ /* 0x0001e40000000c00 */
.L_x_1711:
[----:B------:R-:W-:Y:S05]  /*c590*/  BSYNC B2 ;  /* 0x0000000000027941 */ /* 0x000fea0003800000 */
.L_x_1710:
[----:B------:R-:W-:Y:S04]  /*c5a0*/  BSSY B2, `(.L_x_1712) ;  /* 0x000002c000027945 */ /* 0x000fe80003800000 */
[----:B------:R-:W-:Y:S05]  /*c5b0*/  @P1 BRA `(.L_x_1713) ;  /* 0x0000000000a81947 */ /* 0x000fea0003800000 */
[----:B0----5:R-:W0:Y:S01]  /*c5c0*/  LDS.128 R8, [R56+0x6000] ;  /* 0x0060000038087984 */ /* 0x021e220000000c00 */
[----:B------:R-:W-:Y:S01]  /*c5d0*/  SHF.R.U32.HI R44, RZ, 0x10, R41 ;  /* 0x00000010ff2c7819 */ /* 0x000fe20000011629 */
[----:B------:R-:W-:Y:S01]  /*c5e0*/  HADD2.F32 R45, -RZ, R98.H0_H0 ;  /* 0x20000062ff2d7230 */ /* 0x000fe20000004100 */
[----:B------:R-:W-:Y:S02]  /*c5f0*/  SHF.R.U32.HI R46, RZ, 0x10, R43 ;  /* 0x00000010ff2e7819 */ /* 0x000fe4000001162b */
        /* <DEDUP_REMOVED lines=14> */
[----:B------:R-:W-:Y:S01]  /*c6e0*/  FFMA.FTZ R51, R41, R46, R47 ;  /* 0x0000002e29337223 */ /* 0x000fe2000001002f */
[----:B------:R-:W-:Y:S02]  /*c6f0*/  HADD2.F32 R40, -RZ, R10.H1_H1 ;  /* 0x3000000aff287230 */ /* 0x000fe40000004100 */
[-C--:B------:R-:W-:Y:S01]  /*c700*/  FMUL.FTZ R46, R8, R43.reuse ;  /* 0x0000002b082e7220 */ /* 0x080fe20000410000 */
[C---:B------:R-:W-:Y:S01]  /*c710*/  FFMA.FTZ R44, R11.reuse, R43, -R42 ;  /* 0x0000002b0b2c7223 */ /* 0x040fe2000001082a */
[--C-:B------:R-:W-:Y:S02]  /*c720*/  HADD2.F32 R10, -RZ, R9.reuse.H0_H0 ;  /* 0x20000009ff0a7230 */ /* 0x100fe40000004100 */
[----:B------:R-:W-:Y:S02]  /*c730*/  HADD2.F32 R43, -RZ, R98.H1_H1 ;  /* 0x30000062ff2b7230 */ /* 0x000fe40000004100 */
[----:B------:R-:W-:Y:S01]  /*c740*/  FFMA.FTZ R45, R11, R45, R46 ;  /* 0x0000002d0b2d7223 */ /* 0x000fe2000001002e */
[----:B------:R-:W-:-:S02]  /*c750*/  HADD2.F32 R9, -RZ, R9.H1_H1 ;  /* 0x30000009ff097230 */ /* 0x000fc40000004100 */
[----:B------:R-:W-:Y:S02]  /*c760*/  HADD2.F32 R41, -RZ, R96.H1_H1 ;  /* 0x30000060ff297230 */ /* 0x000fe40000004100 */
[----:B------:R-:W-:Y:S02]  /*c770*/  HADD2.F32 R42, -RZ, R49.H0_H0 ;  /* 0x20000031ff2a7230 */ /* 0x000fe40000004100 */
[C---:B------:R-:W-:Y:S01]  /*c780*/  FMUL.FTZ R49, R40.reuse, R43 ;  /* 0x0000002b28317220 */ /* 0x040fe20000410000 */
[----:B------:R-:W-:Y:S02]  /*c790*/  HADD2.F32 R8, -RZ, R50.H0_H0 ;  /* 0x20000032ff087230 */ /* 0x000fe40000004100 */
        /* <DEDUP_REMOVED lines=8> */
[----:B------:R-:W-:-:S02]  /*c820*/  F2FP.F16.F32.PACK_AB R8, R45, R44 ;  /* 0x0000002c2d08723e */ /* 0x000fc400000000ff */
[----:B------:R-:W-:Y:S02]  /*c830*/  F2FP.F16.F32.PACK_AB R10, R40, R49 ;  /* 0x00000031280a723e */ /* 0x000fe400000000ff */
[----:B------:R-:W-:-:S05]  /*c840*/  F2FP.F16.F32.PACK_AB R9, R42, R9 ;  /* 0x000000092a09723e */ /* 0x000fca00000000ff */
[----:B------:R1:W-:Y:S02]  /*c850*/  STS.128 [R56+0x6000], R8 ;  /* 0x0060000838007388 */ /* 0x0003e40000000c00 */
.L_x_1713:
[----:B------:R-:W-:Y:S05]  /*c860*/  BSYNC B2 ;  /* 0x0000000000027941 */ /* 0x000fea0003800000 */
.L_x_1712:
[----:B------:R-:W-:Y:S04]  /*c870*/  BSSY B2, `(.L_x_1714) ;  /* 0x000002c000027945 */ /* 0x000fe80003800000 */
[----:B------:R-:W-:Y:S05]  /*c880*/  @P2 BRA `(.L_x_1715) ;  /* 0x0000000000a82947 */ /* 0x000fea0003800000 */
[----:B01---5:R-:W0:Y:S01]  /*c890*/  LDS.128 R8, [R56+0xa000] ;  /* 0x00a0000038087984 */ /* 0x023e220000000c00 */
        /* <DEDUP_REMOVED lines=41> */
.L_x_1715:
[----:B------:R-:W-:Y:S05]  /*cb30*/  BSYNC B2 ;  /* 0x0000000000027941 */ /* 0x000fea0003800000 */
.L_x_1714:
[----:B------:R-:W-:Y:S05]  /*cb40*/  @P3 BRA `(.L_x_1709) ;  /* 0x0000000000a83947 */ /* 0x000fea0003800000 */
[----:B012--5:R-:W0:Y:S01]  /*cb50*/  LDS.128 R8, [R56+0xe000] ;  /* 0x00e0000038087984 */ /* 0x027e220000000c00 */
        /* <DEDUP_REMOVED lines=41> */
.L_x_1709:
[----:B------:R-:W-:Y:S05]  /*cdf0*/  BSYNC B1 ;  /* 0x0000000000017941 */ /* 0x000fea0003800000 */
.L_x_1708:
[----:B------:R-:W-:-:S13]  /*ce00*/  ISETP.GE.AND P0, PT, R3, R0, PT ;  /* 0x000000000300720c */ /* 0x000fda0003f06270 */
[----:B------:R-:W-:Y:S05]  /*ce10*/  @P0 BRA `(.L_x_1716) ;  /* 0x0000005000f40947 */ /* 0x000fea0003800000 */
[----:B------:R0:W5:Y:S01]  /*ce20*/  LDL R37, [R1+0x5c] ;  /* 0x00005c0001257983 */ /* 0x0001620000100800 */
[----:B------:R-:W1:Y:S01]  /*ce30*/  LDC R0, c[0x0][0x3f4] ;  /* 0x0000fd00ff007b82 */ /* 0x000e620000000800 */
[----:B------:R-:W-:Y:S01]  /*ce40*/  BSSY B1, `(.L_x_1717) ;  /* 0x0000030000017945 */ /* 0x000fe20003800000 */
[-C--:B-1----:R-:W-:Y:S02]  /*ce50*/  ISETP.GE.AND P0, PT, R74, R0.reuse, PT ;  /* 0x000000004a00720c */ /* 0x082fe40003f06270 */
[-C--:B------:R-:W-:Y:S02]  /*ce60*/  ISETP.GE.AND P1, PT, R21, R0.reuse, PT ;  /* 0x000000001500720c */ /* 0x080fe40003f26270 */
[-C--:B------:R-:W-:Y:S02]  /*ce70*/  ISETP.GE.AND P2, PT, R73, R0.reuse, PT ;  /* 0x000000004900720c */ /* 0x080fe40003f46270 */
[----:B------:R-:W-:-:S07]  /*ce80*/  ISETP.GE.AND P3, PT, R72, R0, PT ;  /* 0x000000004800720c */ /* 0x000fce0003f66270 */
[----:B0-----:R-:W-:Y:S06]  /*ce90*/  @P0 BRA `(.L_x_1718) ;  /* 0x0000000000a80947 */ /* 0x001fec0003800000 */
[----:B--2345:R-:W0:Y:S01]  /*cea0*/  LDS.128 R8, [R37+0x3000] ;  /* 0x0030000025087984 */ /* 0x03ce220000000c00 */
        /* <DEDUP_REMOVED lines=10> */
[--C-:B0-----:R-:W-:Y:S02]  /*cf50*/  HADD2.F32 R21, -RZ, R11.reuse.H1_H1 ;  /* 0x3000000bff157230 */ /* 0x101fe40000004100 */
[--C-:B------:R-:W-:Y:S02]  /*cf60*/  HADD2.F32 R0, -RZ, R8.reuse.H0_H0 ;  /* 0x20000008ff007230 */ /* 0x100fe40000004100 */
[----:B------:R-:W-:Y:S02]  /*cf70*/  HADD2.F32 R20, -RZ, R11.H0_H0 ;  /* 0x2000000bff147230 */ /* 0x000fe40000004100 */
[C---:B------:R-:W-:Y:S01]  /*cf80*/  FMUL.FTZ R33, R21.reuse, R30 ;  /* 0x0000001e15217220 */ /* 0x040fe20000410000 */
[----:B------:R-:W-:Y:S02]  /*cf90*/  HADD2.F32 R8, -RZ, R8.H1_H1 ;  /* 0x30000008ff087230 */ /* 0x000fe40000004100 */
[----:B------:R-:W-:Y:S01]  /*cfa0*/  FMUL.FTZ R35, R21, R28 ;  /* 0x0000001c15237220 */ /* 0x000fe20000410000 */
[----:B------:R-:W-:-:S02]  /*cfb0*/  HADD2.F32 R11, -RZ, R10.H0_H0 ;  /* 0x2000000aff0b7230 */ /* 0x000fc40000004100 */
[----:B------:R-:W-:Y:S01]  /*cfc0*/  FFMA.FTZ R32, R20, R28, -R33 ;  /* 0x0000001c14207223 */ /* 0x000fe20000010821 */
[----:B------:R-:W-:Y:S02]  /*cfd0*/  HADD2.F32 R10, -RZ, R10.H1_H1 ;  /* 0x3000000aff0a7230 */ /* 0x000fe40000004100 */
[----:B------:R-:W-:Y:S01]  /*cfe0*/  FMUL.FTZ R21, R8, R31 ;  /* 0x0000001f08157220 */ /* 0x000fe20000410000 */
[--C-:B------:R-:W-:Y:S02]  /*cff0*/  HADD2.F32 R3, -RZ, R9.reuse.H0_H0 ;  /* 0x20000009ff037230 */ /* 0x100fe40000004100 */
[----:B------:R-:W-:Y:S01]  /*d000*/  FFMA.FTZ R35, R20, R30, R35 ;  /* 0x0000001e14237223 */ /* 0x000fe20000010023 */
        /* <DEDUP_REMOVED lines=19> */
.L_x_1718:
[----:B------:R-:W-:Y:S05]  /*d140*/  BSYNC B1 ;  /* 0x0000000000017941 */ /* 0x000fea0003800000 */
.L_x_1717:
[----:B------:R-:W-:Y:S04]  /*d150*/  BSSY B1, `(.L_x_1719) ;  /* 0x000002c000017945 */ /* 0x000fe80003800000 */
[----:B------:R-:W-:Y:S05]  /*d160*/  @P1 BRA `(.L_x_1720) ;  /* 0x0000000000a81947 */ /* 0x000fea0003800000 */
[----:B0-2345:R-:W0:Y:S01]  /*d170*/  LDS.128 R8, [R37+0x7000] ;  /* 0x0070000025087984 */ /* 0x03de220000000c00 */
[----:B------:R-:W-:Y:S02]  /*d180*/  SHF.R.U64 R30, R26, 0x10, R27 ;  /* 0x000000101a1e7819 */ /* 0x000fe4000000121b */
[----:B------:R-:W-:Y:S02]  /*d190*/  SHF.R.U64 R32, R24, 0x10, R25 ;  /* 0x0000001018207819 */ /* 0x000fe40000001219 */
[----:B------:R-:W-:Y:S01]  /*d1a0*/  SHF.R.U32.HI R26, RZ, 0x10, R27 ;  /* 0x00000010ff1a7819 */ /* 0x000fe2000001161b */
[----:B------:R-:W-:Y:S01]  /*d1b0*/  HADD2.F32 R27, -RZ, R88.H0_H0 ;  /* 0x20000058ff1b7230 */ /* 0x000fe20000004100 */
[----:B------:R-:W-:Y:S01]  /*d1c0*/  SHF.R.U32.HI R24, RZ, 0x10, R25 ;  /* 0x00000010ff187819 */ /* 0x000fe20000011619 */
[----:B------:R-:W-:Y:S02]  /*d1d0*/  HADD2.F32 R25, -RZ, R87.H1_H1 ;  /* 0x30000057ff197230 */ /* 0x000fe40000004100 */
[----:B------:R-:W-:-:S02]  /*d1e0*/  HADD2.F32 R26, -RZ, R26.H0_H0 ;  /* 0x2000001aff1a7230 */ /* 0x000fc40000004100 */
[----:B------:R-:W-:Y:S02]  /*d1f0*/  HADD2.F32 R24, -RZ, R24.H0_H0 ;  /* 0x20000018ff187230 */ /* 0x000fe40000004100 */
[----:B------:R-:W-:Y:S02]  /*d200*/  HADD2.F32 R88, -RZ, R88.H1_H1 ;  /* 0x30000058ff587230 */ /* 0x000fe40000004100 */
[----:B------:R-:W-:Y:S02]  /*d210*/  HADD2.F32 R87, -RZ, R87.H0_H0 ;  /* 0x20000057ff577230 */ /* 0x000fe40000004100 */
[--C-:B0-----:R-:W-:Y:S02]  /*d220*/  HADD2.F32 R21, -RZ, R11.reuse.H1_H1 ;  /* 0x3000000bff157230 */ /* 0x101fe40000004100 */
[----:B------:R-:W-:Y:S02]  /*d230*/  HADD2.F32 R0, -RZ, R8.H0_H0 ;  /* 0x20000008ff007230 */ /* 0x000fe40000004100 */
[----:B------:R-:W-:-:S02]  /*d240*/  HADD2.F32 R20, -RZ, R11.H0_H0 ;  /* 0x2000000bff147230 */ /* 0x000fc40000004100 */
[C---:B------:R-:W-:Y:S01]  /*d250*/  FMUL.FTZ R29, R21.reuse, R26 ;  /* 0x0000001a151d7220 */ /* 0x040fe20000410000 */
[----:B------:R-:W-:Y:S02]  /*d260*/  HADD2.F32 R8, -RZ, R8.H1_H1 ;  /* 0x30000008ff087230 */ /* 0x000fe40000004100 */
[-C--:B------:R-:W-:Y:S01]  /*d270*/  FMUL.FTZ R31, R21, R24.reuse ;  /* 0x00000018151f7220 */ /* 0x080fe20000410000 */
[--C-:B------:R-:W-:Y:S02]  /*d280*/  HADD2.F32 R11, -RZ, R10.reuse.H0_H0 ;  /* 0x2000000aff0b7230 */ /* 0x100fe40000004100 */
[----:B------:R-:W-:Y:S01]  /*d290*/  FFMA.FTZ R28, R20, R24, -R29 ;  /* 0x00000018141c7223 */ /* 0x000fe2000001081d */
[----:B------:R-:W-:Y:S02]  /*d2a0*/  HADD2.F32 R10, -RZ, R10.H1_H1 ;  /* 0x3000000aff0a7230 */ /* 0x000fe40000004100 */
[----:B------:R-:W-:Y:S01]  /*d2b0*/  FMUL.FTZ R21, R8, R27 ;  /* 0x0000001b08157220 */ /* 0x000fe20000410000 */
[----:B------:R-:W-:-:S02]  /*d2c0*/  HADD2.F32 R3, -RZ, R9.H0_H0 ;  /* 0x20000009ff037230 */ /* 0x000fc40000004100 */
[----:B------:R-:W-:Y:S01]  /*d2d0*/  FFMA.FTZ R31, R20, R26, R31 ;  /* 0x0000001a141f7223 */ /* 0x000fe2000001001f */
[-C--:B------:R-:W-:Y:S01]  /*d2e0*/  FMUL.FTZ R29, R8, R25.reuse ;  /* 0x00000019081d7220 */ /* 0x080fe20000410000 */
[----:B------:R-:W-:Y:S02]  /*d2f0*/  HADD2.F32 R9, -RZ, R9.H1_H1 ;  /* 0x30000009ff097230 */ /* 0x000fe40000004100 */
[C---:B------:R-:W-:Y:S01]  /*d300*/  FFMA.FTZ R21, R0.reuse, R25, -R21 ;  /* 0x0000001900157223 */ /* 0x040fe20000010815 */
[----:B------:R-:W-:Y:S02]  /*d310*/  HADD2.F32 R20, -RZ, R30.H0_H0 ;  /* 0x2000001eff147230 */ /* 0x000fe40000004100 */
        /* <DEDUP_REMOVED lines=15> */
.L_x_1720:
[----:B------:R-:W-:Y:S05]  /*d410*/  BSYNC B1 ;  /* 0x0000000000017941 */ /* 0x000fea0003800000 */
.L_x_1719:
[----:B------:R-:W-:Y:S04]  /*d420*/  BSSY B1, `(.L_x_1721) ;  /* 0x000002c000017945 */ /* 0x000fe80003800000 */
[----:B------:R-:W-:Y:S05]  /*d430*/  @P2 BRA `(.L_x_1722) ;  /* 0x0000000000a82947 */ /* 0x000fea0003800000 */
[----:B012345:R-:W0:Y:S01]  /*d440*/  LDS.128 R8, [R37+0xb000] ;  /* 0x00b0000025087984 */ /* 0x03fe220000000c00 */
[----:B------:R-:W-:Y:S01]  /*d450*/  SHF.R.U64 R28, R14, 0x10, R15 ;  /* 0x000000100e1c7819 */ /* 0x000fe2000000120f */
[--C-:B------:R-:W-:Y:S01]  /*d460*/  HADD2.F32 R21, -RZ, R86.reuse.H0_H0 ;  /* 0x20000056ff157230 */ /* 0x100fe20000004100 */
[----:B------:R-:W-:Y:S01]  /*d470*/  SHF.R.U32.HI R20, RZ, 0x10, R13 ;  /* 0x00000010ff147819 */ /* 0x000fe2000001160d */
[----:B------:R-:W-:Y:S01]  /*d480*/  HADD2.F32 R86, -RZ, R86.H1_H1 ;  /* 0x30000056ff567230 */ /* 0x000fe20000004100 */
[----:B------:R-:W-:Y:S01]  /*d490*/  SHF.R.U32.HI R14, RZ, 0x10, R15 ;  /* 0x00000010ff0e7819 */ /* 0x000fe2000001160f */
[----:B------:R-:W-:Y:S01]  /*d4a0*/  HADD2.F32 R15, -RZ, R85.H0_H0 ;  /* 0x20000055ff0f7230 */ /* 0x000fe20000004100 */
[----:B------:R-:W-:Y:S01]  /*d4b0*/  SHF.R.U64 R26, R12, 0x10, R13 ;  /* 0x000000100c1a7819 */ /* 0x000fe2000000120d */
[----:B------:R-:W-:Y:S02]  /*d4c0*/  HADD2.F32 R20, -RZ, R20.H0_H0 ;  /* 0x20000014ff147230 */ /* 0x000fe40000004100 */
[----:B------:R-:W-:-:S02]  /*d4d0*/  HADD2.F32 R14, -RZ, R14.H0_H0 ;  /* 0x2000000eff0e7230 */ /* 0x000fc40000004100 */
        /* <DEDUP_REMOVED lines=32> */
.L_x_1722:
[----:B------:R-:W-:Y:S05]  /*d6e0*/  BSYNC B1 ;  /* 0x0000000000017941 */ /* 0x000fea0003800000 */
.L_x_1721:
[----:B------:R-:W-:Y:S05]  /*d6f0*/  @P3 BRA `(.L_x_1716) ;  /* 0x0000004800bc3947 */ /* 0x000fea0003800000 */
[----:B012345:R-:W0:Y:S01]  /*d700*/  LDS.128 R8, [R37+0xf000] ;  /* 0x00f0000025087984 */ /* 0x03fe220000000c00 */
[--C-:B------:R-:W-:Y:S01]  /*d710*/  SHF.R.U64 R24, R4, 0x10, R5.reuse ;  /* 0x0000001004187819 */ /* 0x100fe20000001205 */
[----:B------:R-:W-:Y:S01]  /*d720*/  HADD2.F32 R13, -RZ, R84.H0_H0 ;  /* 0x20000054ff0d7230 */ /* 0x000fe20000004100 */
[----:B------:R-:W-:Y:S02]  /*d730*/  SHF.R.U32.HI R4, RZ, 0x10, R5 ;  /* 0x00000010ff047819 */ /* 0x000fe40000011605 */
[--C-:B------:R-:W-:Y:S02]  /*d740*/  SHF.R.U32.HI R12, RZ, 0x10, R7.reuse ;  /* 0x00000010ff0c7819 */ /* 0x100fe40000011607 */
[----:B------:R-:W-:Y:S01]  /*d750*/  SHF.R.U64 R20, R6, 0x10, R7 ;  /* 0x0000001006147819 */ /* 0x000fe20000001207 */
[----:B------:R-:W-:Y:S02]  /*d760*/  HADD2.F32 R6, -RZ, R4.H0_H0 ;  /* 0x20000004ff067230 */ /* 0x000fe40000004100 */
[----:B------:R-:W-:-:S02]  /*d770*/  HADD2.F32 R12, -RZ, R12.H0_H0 ;  /* 0x2000000cff0c7230 */ /* 0x000fc40000004100 */
[--C-:B------:R-:W-:Y:S02]  /*d780*/  HADD2.F32 R7, -RZ, R75.reuse.H1_H1 ;  /* 0x3000004bff077230 */ /* 0x100fe40000004100 */
[----:B------:R-:W-:Y:S02]  /*d790*/  HADD2.F32 R75, -RZ, R75.H0_H0 ;  /* 0x2000004bff4b7230 */ /* 0x000fe40000004100 */
[--C-:B0-----:R-:W-:Y:S02]  /*d7a0*/  HADD2.F32 R5, -RZ, R11.reuse.H0_H0 ;  /* 0x2000000bff057230 */ /* 0x101fe40000004100 */
[----:B------:R-:W-:Y:S02]  /*d7b0*/  HADD2.F32 R11, -RZ, R11.H1_H1 ;  /* 0x3000000bff0b7230 */ /* 0x000fe40000004100 */
[--C-:B------:R-:W-:Y:S02]  /*d7c0*/  HADD2.F32 R0, -RZ, R8.reuse.H0_H0 ;  /* 0x20000008ff007230 */ /* 0x100fe40000004100 */
[----:B------:R-:W-:-:S02]  /*d7d0*/  HADD2.F32 R8, -RZ, R8.H1_H1 ;  /* 0x30000008ff087230 */ /* 0x000fc40000004100 */
[C---:B------:R-:W-:Y:S01]  /*d7e0*/  FMUL.FTZ R14, R11.reuse, R12 ;  /* 0x0000000c0b0e7220 */ /* 0x040fe20000410000 */
[-C--:B------:R-:W-:Y:S01]  /*d7f0*/  FMUL.FTZ R15, R11, R6.reuse ;  /* 0x000000060b0f7220 */ /* 0x080fe20000410000 */
[--C-:B------:R-:W-:Y:S02]  /*d800*/  HADD2.F32 R4, -RZ, R10.reuse.H0_H0 ;  /* 0x2000000aff047230 */ /* 0x100fe40000004100 */
[C---:B------:R-:W-:Y:S01]  /*d810*/  FFMA.FTZ R14, R5.reuse, R6, -R14 ;  /* 0x00000006050e7223 */ /* 0x040fe2000001080e */
[----:B------:R-:W-:Y:S01]  /*d820*/  FFMA.FTZ R21, R5, R12, R15 ;  /* 0x0000000c05157223 */ /* 0x000fe2000001000f */
[----:B------:R-:W-:Y:S02]  /*d830*/  HADD2.F32 R10, -RZ, R10.H1_H1 ;  /* 0x3000000aff0a7230 */ /* 0x000fe40000004100 */
[C---:B------:R-:W-:Y:S01]  /*d840*/  FMUL.FTZ R11, R8.reuse, R13 ;  /* 0x0000000d080b7220 */ /* 0x040fe20000410000 */
[----:B------:R-:W-:Y:S02]  /*d850*/  HADD2.F32 R3, -RZ, R9.H0_H0 ;  /* 0x20000009ff037230 */ /* 0x000fe40000004100 */
[----:B------:R-:W-:Y:S01]  /*d860*/  FMUL.FTZ R15, R8, R7 ;  /* 0x00000007080f7220 */ /* 0x000fe20000410000 */
[----:B------:R-:W-:-:S02]  /*d870*/  HADD2.F32 R5, -RZ, R84.H1_H1 ;  /* 0x30000054ff057230 */ /* 0x000fc40000004100 */
[----:B------:R-:W-:Y:S01]  /*d880*/  FFMA.FTZ R11, R0, R7, -R11 ;  /* 0x00000007000b7223 */ /* 0x000fe2000001080b */
[----:B------:R-:W-:Y:S02]  /*d890*/  HADD2.F32 R9, -RZ, R9.H1_H1 ;  /* 0x30000009ff097230 */ /* 0x000fe40000004100 */
[C---:B------:R-:W-:Y:S01]  /*d8a0*/  FMUL.FTZ R12, R10.reuse, R75 ;  /* 0x0000004b0a0c7220 */ /* 0x040fe20000410000 */
[----:B------:R-:W-:Y:S02]  /*d8b0*/  HADD2.F32 R8, -RZ, R20.H0_H0 ;  /* 0x20000014ff087230 */ /* 0x000fe40000004100 */
[-C--:B------:R-:W-:Y:S01]  /*d8c0*/  FMUL.FTZ R7, R10, R5.reuse ;  /* 0x000000050a077220 */ /* 0x080fe20000410000 */
[----:B------:R-:W-:Y:S02]  /*d8d0*/  HADD2.F32 R6, -RZ, R24.H0_H0 ;  /* 0x20000018ff067230 */ /* 0x000fe40000004100 */
[----:B------:R-:W-:Y:S01]  /*d8e0*/  FFMA.FTZ R12, R4, R5, R12 ;  /* 0x00000005040c7223 */ /* 0x000fe2000001000c */
[----:B------:R-:W-:Y:S01]  /*d8f0*/  FFMA.FTZ R0, R0, R13, R15 ;  /* 0x0000000d00007223 */ /* 0x000fe2000001000f */
[C---:B------:R-:W-:Y:S01]  /*d900*/  FMUL.FTZ R10, R9.reuse, R8 ;  /* 0x00000008090a7220 */ /* 0x040fe20000410000 */
[----:B------:R-:W-:Y:S01]  /*d910*/  FFMA.FTZ R75, R4, R75, -R7 ;  /* 0x0000004b044b7223 */ /* 0x000fe20000010807 */
[----:B------:R-:W-:Y:S01]  /*d920*/  FMUL.FTZ R9, R9, R6 ;  /* 0x0000000609097220 */ /* 0x000fe20000410000 */
[----:B------:R-:W-:Y:S01]  /*d930*/  F2FP.F16.F32.PACK_AB R7, R21, R14 ;  /* 0x0000000e1507723e */ /* 0x000fe200000000ff */
[C---:B------:R-:W-:Y:S01]  /*d940*/  FFMA.FTZ R5, R3.reuse, R6, -R10 ;  /* 0x0000000603057223 */ /* 0x040fe2000001080a */
[----:B------:R-:W-:Y:S01]  /*d950*/  F2FP.F16.F32.PACK_AB R4, R0, R11 ;  /* 0x0000000b0004723e */ /* 0x000fe200000000ff */
[----:B------:R-:W-:Y:S01]  /*d960*/  FFMA.FTZ R8, R3, R8, R9 ;  /* 0x0000000803087223 */ /* 0x000fe20000010009 */
[----:B------:R-:W-:-:S04]  /*d970*/  F2FP.F16.F32.PACK_AB R6, R12, R75 ;  /* 0x0000004b0c06723e */ /* 0x000fc800000000ff */
[----:B------:R-:W-:-:S05]  /*d980*/  F2FP.F16.F32.PACK_AB R5, R8, R5 ;  /* 0x000000050805723e */ /* 0x000fca00000000ff */
[----:B------:R0:W-:Y:S01]  /*d990*/  STS.128 [R37+0xf000], R4 ;  /* 0x00f0000425007388 */ /* 0x0001e20000000c00 */
[----:B------:R-:W-:Y:S05]  /*d9a0*/  BRA `(.L_x_1716) ;  /* 0x0000004800107947 */ /* 0x000fea0003800000 */
.L_x_1677:
[----:B------:R-:W0:Y:S01]  /*d9b0*/  LDC R87, c[0x0][0x448] ;  /* 0x00011200ff577b82 */ /* 0x000e220000000800 */
[----:B------:R-:W-:Y:S01]  /*d9c0*/  ULDC.64 UR4, c[0x0][0x3f8] ;  /* 0x0000fe0000047ab9 */ /* 0x000fe20000000a00 */
[----:B------:R-:W-:Y:S01]  /*d9d0*/  ULDC.64 UR6, c[0x0][0x408] ;  /* 0x0001020000067ab9 */ /* 0x000fe20000000a00 */
[----:B------:R-:W-:Y:S01]  /*d9e0*/  MOV R27, R31 ;  /* 0x0000001f001b7202 */ /* 0x000fe20000000f00 */
[----:B------:R-:W-:Y:S01]  /*d9f0*/  IMAD.MOV.U32 R25, RZ, RZ, R29 ;  /* 0x000000ffff197224 */ /* 0x000fe200078e001d */
[----:B0-----:R-:W-:-:S13]  /*da00*/  ISETP.NE.AND P0, PT, R87, 0x1, PT ;  /* 0x000000015700780c */ /* 0x001fda0003f05270 */
[----:B------:R-:W0:Y:S08]  /*da10*/  @P0 LDC R0, c[0x0][0x44c] ;  /* 0x00011300ff000b82 */ /* 0x000e300000000800 */
[----:B------:R-:W1:Y:S01]  /*da20*/  @P0 LDC R5, c[0x0][0x450] ;  /* 0x00011400ff050b82 */ /* 0x000e620000000800 */
[----:B0-----:R-:W-:-:S05]  /*da30*/  @P0 IMAD.HI.U32 R0, R7, R0, RZ ;  /* 0x0000000007000227 */ /* 0x001fca00078e00ff */
[----:B-1----:R-:W-:-:S04]  /*da40*/  @P0 SHF.R.U32.HI R7, RZ, R5, R0 ;  /* 0x00000005ff070219 */ /* 0x002fc80000011600 */
[----:B------:R-:W-:Y:S01]  /*da50*/  SHF.R.S32.HI R0, RZ, 0x1f, R7 ;  /* 0x0000001fff007819 */ /* 0x000fe20000011407 */
[----:B------:R-:W-:-:S04]  /*da60*/  IMAD.WIDE.U32 R24, R7, UR4, R24 ;  /* 0x0000000407187c25 */ /* 0x000fc8000f8e0018 */
[C---:B------:R-:W-:Y:S02]  /*da70*/  IMAD R4, R0.reuse, UR4, RZ ;  /* 0x0000000400047c24 */ /* 0x040fe4000f8e02ff */
[----:B------:R-:W-:Y:S02]  /*da80*/  IMAD R0, R0, UR6, RZ ;  /* 0x0000000600007c24 */ /* 0x000fe4000f8e02ff */
[C---:B------:R-:W-:Y:S01]  /*da90*/  IMAD R5, R7.reuse, UR5, R4 ;  /* 0x0000000507057c24 */ /* 0x040fe2000f8e0204 */
[----:B------:R-:W-:Y:S01]  /*daa0*/  ULDC.64 UR4, c[0x0][0x3e8] ;  /* 0x0000fa0000047ab9 */ /* 0x000fe20000000a00 */
[C---:B------:R-:W-:Y:S01]  /*dab0*/  IMAD.WIDE.U32 R26, R7.reuse, UR6, R26 ;  /* 0x00000006071a7c25 */ /* 0x040fe2000f8e001a */
[----:B------:R-:W-:Y:S01]  /*dac0*/  LEA R6, P0, R24, UR4, 0x1 ;  /* 0x0000000418067c11 */ /* 0x000fe2000f8008ff */
[----:B------:R-:W-:Y:S02]  /*dad0*/  UMOV UR4, 0xffffffff ;  /* 0xffffffff00047882 */ /* 0x000fe40000000000 */
[----:B------:R-:W-:Y:S01]  /*dae0*/  IMAD R7, R7, UR7, R0 ;  /* 0x0000000707077c24 */ /* 0x000fe2000f8e0200 */
[----:B------:R-:W-:Y:S01]  /*daf0*/  ULDC.64 UR6, c[0x0][0x400] ;  /* 0x0001000000067ab9 */ /* 0x000fe20000000a00 */
[----:B------:R-:W-:Y:S01]  /*db00*/  IMAD.IADD R5, R25, 0x1, R5 ;  /* 0x0000000119057824 */ /* 0x000fe200078e0205 */
[----:B------:R-:W-:Y:S01]  /*db10*/  LEA R0, P1, R26, UR6, 0x1 ;  /* 0x000000061a007c11 */ /* 0x000fe2000f8208ff */
[----:B------:R-:W-:-:S03]  /*db20*/  IMAD.IADD R9, R27, 0x1, R7 ;  /* 0x000000011b097824 */ /* 0x000fc600078e0207 */
[----:B------:R-:W-:Y:S02]  /*db30*/  LEA.HI.X R7, R24, UR5, R5, 0x1, P0 ;  /* 0x0000000518077c11 */ /* 0x000fe400080f0c05 */
[----:B------:R-:W-:Y:S01]  /*db40*/  LEA.HI.X R8, R26, UR7, R9, 0x1, P1 ;  /* 0x000000071a087c11 */ /* 0x000fe200088f0c09 */
[----:B------:R-:W-:Y:S06]  /*db50*/  BRA.DIV UR4, `(.L_x_1723) ;  /* 0x000001ce04bc7947 */ /* 0x000fec000b800000 */
[----:B------:R0:W1:Y:S04]  /*db60*/  SHFL.IDX PT, R4, R7, RZ, 0x181f ;  /* 0x00181fff07047589 */ /* 0x00006800000e0000 */
[----:B------:R0:W2:Y:S04]  /*db70*/  SHFL.IDX PT, R5, R6, RZ, 0x181f ;  /* 0x00181fff06057589 */ /* 0x0000a800000e0000 */
[----:B------:R0:W3:Y:S04]  /*db80*/  SHFL.IDX PT, R9, R8, RZ, 0x181f ;  /* 0x00181fff08097589 */ /* 0x0000e800000e0000 */
[----:B------:R0:W4:Y:S02]  /*db90*/  SHFL.IDX PT, R14, R0, RZ, 0x181f ;  /* 0x00181fff000e7589 */ /* 0x00012400000e0000 */
.L_x_2063:
        /* <DEDUP_REMOVED lines=17> */
[----:B------:R-:W-:-:S07]  /*dcb0*/  CS2R R68, SRZ ;  /* 0x0000000000447805 */ /* 0x000fce000001ff00 */
[C---:B------:R-:W-:Y:S01]  /*dcc0*/  @!P4 IMAD.SHL.U32 R12, R16.reuse, 0x2, RZ ;  /* 0x00000002100cc824 */ /* 0x040fe200078e00ff */
[----:B------:R-:W-:-:S03]  /*dcd0*/  @!P4 SHF.L.U64.HI R13, R16, 0x1, R17 ;  /* 0x00000001100dc819 */ /* 0x000fc60000010211 */
[----:B------:R-:W-:Y:S02]  /*dce0*/  @!P5 SHF.L.U32 R15, R201, 0x1, RZ ;  /* 0x00000001c90fd819 */ /* 0x000fe400000006ff */
[CC--:B--2---:R-:W-:Y:S02]  /*dcf0*/  @!P4 IADD3 R10, P0, R5.reuse, R12.reuse, RZ ;  /* 0x0000000c050ac210 */ /* 0x0c4fe40007f1e0ff */
[-C--:B------:R-:W-:Y:S02]  /*dd00*/  @!P5 IADD3 R24, P2, R5, R15.reuse, RZ ;  /* 0x0000000f0518d210 */ /* 0x080fe40007f5e0ff */
[----:B----4-:R-:W-:Y:S01]  /*dd10*/  @!P4 IADD3 R12, P1, R14, R12, RZ ;  /* 0x0000000c0e0cc210 */ /* 0x010fe20007f3e0ff */
[----:B-1----:R-:W-:Y:S01]  /*dd20*/  @!P4 IMAD.X R11, R4, 0x1, R13, P0 ;  /* 0x00000001040bc824 */ /* 0x002fe200000e060d */
[----:B------:R-:W-:Y:S02]  /*dd30*/  @!P5 SHF.L.U64.HI R5, R201, 0x1, R224 ;  /* 0x00000001c905d819 */ /* 0x000fe400000102e0 */
[----:B------:R-:W-:-:S02]  /*dd40*/  @!P5 IADD3 R14, P3, R14, R15, RZ ;  /* 0x0000000f0e0ed210 */ /* 0x000fc40007f7e0ff */
[----:B------:R-:W-:Y:S02]  /*dd50*/  CS2R R70, SRZ ;  /* 0x0000000000467805 */ /* 0x000fe4000001ff00 */
[----:B------:R-:W-:Y:S02]  /*dd60*/  CS2R R56, SRZ ;  /* 0x0000000000387805 */ /* 0x000fe4000001ff00 */
[----:B------:R-:W-:Y:S02]  /*dd70*/  CS2R R58, SRZ ;  /* 0x00000000003a7805 */ /* 0x000fe4000001ff00 */
[----:B------:R-:W-:Y:S02]  /*dd80*/  CS2R R64, SRZ ;  /* 0x0000000000407805 */ /* 0x000fe4000001ff00 */
[----:B------:R-:W-:Y:S01]  /*dd90*/  CS2R R66, SRZ ;  /* 0x0000000000427805 */ /* 0x000fe2000001ff00 */
[C---:B---3--:R-:W-:Y:S01]  /*dda0*/  @!P4 IMAD.X R13, R9.reuse, 0x1, R13, P1 ;  /* 0x00000001090dc824 */ /* 0x048fe200008e060d */
[----:B------:R-:W-:Y:S01]  /*ddb0*/  @!P5 IADD3.X R15, R9, R5, RZ, P3, !PT ;  /* 0x00000005090fd210 */ /* 0x000fe20001ffe4ff */
[----:B------:R-:W-:Y:S01]  /*ddc0*/  @!P5 IMAD.X R25, R4, 0x1, R5, P2 ;  /* 0x000000010419d824 */ /* 0x000fe200010e0605 */
[----:B------:R1:W5:Y:S04]  /*ddd0*/  @!P4 LD.E.128 R60, desc[UR60][R10.64] ;  /* 0x0000003c0a3cc980 */ /* 0x000368000c101d00 */
[----:B------:R1:W5:Y:S04]  /*dde0*/  @!P4 LD.E.128 R68, desc[UR60][R12.64] ;  /* 0x0000003c0c44c980 */ /* 0x000368000c101d00 */
[----:B------:R1:W5:Y:S04]  /*ddf0*/  @!P5 LD.E.128 R56, desc[UR60][R24.64] ;  /* 0x0000003c1838d980 */ /* 0x000368000c101d00 */
[----:B------:R1:W5:Y:S02]  /*de00*/  @!P5 LD.E.128 R64, desc[UR60][R14.64] ;  /* 0x0000003c0e40d980 */ /* 0x000364000c101d00 */
.L_x_1725:
[----:B------:R-:W-:Y:S05]  /*de10*/  BSYNC B1 ;  /* 0x0000000000017941 */ /* 0x000fea0003800000 */
.L_x_1724:
[----:B-1---5:R-:W-:Y:S01]  /*de20*/  IMAD.MOV.U32 R4, RZ, RZ, R68 ;  /* 0x000000ffff047224 */ /* 0x022fe200078e0044 */
[----:B------:R-:W-:Y:S01]  /*de30*/  MOV R10, R71 ;  /* 0x00000047000a7202 */ /* 0x000fe20000000f00 */
[----:B--2---:R-:W-:Y:S01]  /*de40*/  IMAD.MOV.U32 R5, RZ, RZ, R69 ;  /* 0x000000ffff057224 */ /* 0x004fe200078e0045 */
[----:B------:R-:W-:Y:S01]  /*de50*/  UMOV UR4, 0xffffffff ;  /* 0xffffffff00047882 */ /* 0x000fe20000000000 */
[----:B---3--:R-:W-:Y:S01]  /*de60*/  IMAD.MOV.U32 R9, RZ, RZ, R70 ;  /* 0x000000ffff097224 */ /* 0x008fe200078e0046 */
        /* <DEDUP_REMOVED lines=21> */
[----:B------:R-:W-:Y:S01]  /*dfc0*/  IMAD.MOV.U32 R9, RZ, RZ, R58 ;  /* 0x000000ffff097224 */ /* 0x000fe200078e003a */
[----:B------:R-:W-:Y:S02]  /*dfd0*/  PRMT R114, R114, 0x5410, R10 ;  /* 0x0000541072727816 */ /* 0x000fe4000000000a */
[----:B------:R-:W-:Y:S02]  /*dfe0*/  MOV R10, R59 ;  /* 0x0000003b000a7202 */ /* 0x000fe40000000f00 */
[----:B------:R-:W-:-:S02]  /*dff0*/  PRMT R113, R113, 0x5410, R5 ;  /* 0x0000541071717816 */ /* 0x000fc40000000005 */
[----:B------:R-:W-:Y:S02]  /*e000*/  PRMT R112, R4, 0x5410, R10 ;  /* 0x0000541004707816 */ /* 0x000fe4000000000a */
[----:B------:R-:W-:Y:S01]  /*e010*/  PRMT R111, R111, 0x5410, R9 ;  /* 0x000054106f6f7816 */ /* 0x000fe20000000009 */
[----:B------:R-:W-:Y:S06]  /*e020*/  BRA.DIV UR4, `(.L_x_1726) ;  /* 0x000001ca04f87947 */ /* 0x000fec000b800000 */
[----:B------:R1:W2:Y:S04]  /*e030*/  SHFL.IDX PT, R4, R7, 0x1, 0x181f ;  /* 0x00381f0007047f89 */ /* 0x0002a800000e0000 */
[----:B------:R1:W3:Y:S04]  /*e040*/  SHFL.IDX PT, R5, R6, 0x1, 0x181f ;  /* 0x00381f0006057f89 */ /* 0x0002e800000e0000 */
[----:B------:R1:W0:Y:S04]  /*e050*/  SHFL.IDX PT, R9, R8, 0x1, 0x181f ;  /* 0x00381f0008097f89 */ /* 0x00022800000e0000 */
[----:B----4-:R1:W4:Y:S02]  /*e060*/  SHFL.IDX PT, R14, R0, 0x1, 0x181f ;  /* 0x00381f00000e7f89 */ /* 0x01032400000e0000 */
.L_x_2069:
        /* <DEDUP_REMOVED lines=15> */
[----:B------:R-:W-:-:S09]  /*e160*/  ISETP.GE.AND P5, PT, R219, UR4, PT ;  /* 0x00000004db007c0c */ /* 0x000fd2000bfa6270 */
[C---:B------:R-:W-:Y:S01]  /*e170*/  @!P4 IMAD.SHL.U32 R12, R16.reuse, 0x2, RZ ;  /* 0x00000002100cc824 */ /* 0x040fe200078e00ff */
[----:B------:R-:W-:-:S03]  /*e180*/  @!P4 SHF.L.U64.HI R13, R16, 0x1, R17 ;  /* 0x00000001100dc819 */ /* 0x000fc60000010211 */
[----:B------:R-:W-:Y:S01]  /*e190*/  @!P5 IMAD.SHL.U32 R15, R201, 0x2, RZ ;  /* 0x00000002c90fd824 */ /* 0x000fe200078e00ff */
[CC--:B---3--:R-:W-:Y:S02]  /*e1a0*/  @!P4 IADD3 R10, P0, R5.reuse, R12.reuse, RZ ;  /* 0x0000000c050ac210 */ /* 0x0c8fe40007f1e0ff */
[C---:B----4-:R-:W-:Y:S02]  /*e1b0*/  @!P4 IADD3 R12, P1, R14.reuse, R12, RZ ;  /* 0x0000000c0e0cc210 */ /* 0x050fe40007f3e0ff */
[-C--:B------:R-:W-:Y:S02]  /*e1c0*/  @!P5 IADD3 R24, P2, R5, R15.reuse, RZ ;  /* 0x0000000f0518d210 */ /* 0x080fe40007f5e0ff */
[----:B------:R-:W-:Y:S02]  /*e1d0*/  @!P5 IADD3 R14, P3, R14, R15, RZ ;  /* 0x0000000f0e0ed210 */ /* 0x000fe40007f7e0ff */
[----:B------:R-:W-:Y:S02]  /*e1e0*/  @!P5 SHF.L.U64.HI R5, R201, 0x1, R224 ;  /* 0x00000001c905d819 */ /* 0x000fe400000102e0 */
[----:B------:R-:W-:-:S02]  /*e1f0*/  CS2R R52, SRZ ;  /* 0x0000000000347805 */ /* 0x000fc4000001ff00 */
[C---:B--2---:R-:W-:Y:S02]  /*e200*/  @!P4 IADD3.X R11, R4.reuse, R13, RZ, P0, !PT ;  /* 0x0000000d040bc210 */ /* 0x044fe400007fe4ff */
[----:B------:R-:W-:Y:S02]  /*e210*/  CS2R R54, SRZ ;  /* 0x0000000000367805 */ /* 0x000fe4000001ff00 */
[----:B------:R-:W-:Y:S02]  /*e220*/  CS2R R40, SRZ ;  /* 0x0000000000287805 */ /* 0x000fe4000001ff00 */
[----:B------:R-:W-:Y:S02]  /*e230*/  CS2R R42, SRZ ;  /* 0x00000000002a7805 */ /* 0x000fe4000001ff00 */
[----:B------:R-:W-:Y:S02]  /*e240*/  CS2R R48, SRZ ;  /* 0x0000000000307805 */ /* 0x000fe4000001ff00 */
[----:B------:R-:W-:Y:S01]  /*e250*/  CS2R R50, SRZ ;  /* 0x0000000000327805 */ /* 0x000fe2000001ff00 */
[----:B0-----:R-:W-:Y:S01]  /*e260*/  @!P4 IMAD.X R13, R9, 0x1, R13, P1 ;  /* 0x00000001090dc824 */ /* 0x001fe200008e060d */
[----:B------:R0:W5:Y:S01]  /*e270*/  @!P4 LD.E.128 R44, desc[UR60][R10.64] ;  /* 0x0000003c0a2cc980 */ /* 0x000162000c101d00 */
[----:B------:R-:W-:-:S02]  /*e280*/  @!P5 IMAD.X R25, R4, 0x1, R5, P2 ;  /* 0x000000010419d824 */ /* 0x000fc400010e0605 */
[----:B------:R-:W-:Y:S01]  /*e290*/  @!P5 IMAD.X R15, R9, 0x1, R5, P3 ;  /* 0x00000001090fd824 */ /* 0x000fe200018e0605 */
[----:B------:R0:W5:Y:S04]  /*e2a0*/  @!P4 LD.E.128 R52, desc[UR60][R12.64] ;  /* 0x0000003c0c34c980 */ /* 0x000168000c101d00 */
[----:B------:R0:W5:Y:S04]  /*e2b0*/  @!P5 LD.E.128 R40, desc[UR60][R24.64] ;  /* 0x0000003c1828d980 */ /* 0x000168000c101d00 */
[----:B------:R0:W5:Y:S02]  /*e2c0*/  @!P5 LD.E.128 R48, desc[UR60][R14.64] ;  /* 0x0000003c0e30d980 */ /* 0x000164000c101d00 */
.L_x_1728:
[----:B------:R-:W-:Y:S05]  /*e2d0*/  BSYNC B1 ;  /* 0x0000000000017941 */ /* 0x000fea0003800000 */
.L_x_1727:
[----:B---3-5:R-:W-:Y:S01]  /*e2e0*/  IMAD.MOV.U32 R5, RZ, RZ, R53 ;  /* 0x000000ffff057224 */ /* 0x028fe200078e0035 */
[----:B--2---:R-:W-:Y:S01]  /*e2f0*/  MOV R4, R52 ;  /* 0x0000003400047202 */ /* 0x004fe20000000f00 */
[----:B0-----:R-:W-:Y:S01]  /*e300*/  IMAD.MOV.U32 R9, RZ, RZ, R54 ;  /* 0x000000ffff097224 */ /* 0x001fe200078e0036 */
[----:B------:R-:W-:Y:S01]  /*e310*/  UMOV UR4, 0xffffffff ;  /* 0xffffffff00047882 */ /* 0x000fe20000000000 */
        /* <DEDUP_REMOVED lines=25> */
[----:B----4-:R4:W0:Y:S02]  /*e4b0*/  SHFL.IDX PT, R14, R0, 0x2, 0x181f ;  /* 0x00581f00000e7f89 */ /* 0x01082400000e0000 */
.L_x_2075:
[----:B------:R-:W-:Y:S01]  /*e4c0*/  IADD3 R10, R84, 0x40, RZ ;  /* 0x00000040540a7810 */ /* 0x000fe20007ffe0ff */
        /* <DEDUP_REMOVED lines=8> */
[----:B------:R-:W-:Y:S02]  /*e550*/  CS2R R24, SRZ ;  /* 0x0000000000187805 */ /* 0x000fe4000001ff00 */
[----:B------:R-:W-:Y:S01]  /*e560*/  CS2R R26, SRZ ;  /* 0x00000000001a7805 */ /* 0x000fe2000001ff00 */
[----:B------:R-:W-:Y:S06]  /*e570*/  @P0 BRA `(.L_x_1731) ;  /* 0x00000000006c0947 */ /* 0x000fec0003800000 */
        /* <DEDUP_REMOVED lines=9> */
[----:B0-----:R-:W-:Y:S02]  /*e610*/  @!P4 IADD3 R10, P1, R14, R10, RZ ;  /* 0x0000000a0e0ac210 */ /* 0x001fe40007f3e0ff */
[-C--:B------:R-:W-:Y:S01]  /*e620*/  @!P5 IADD3 R12, P2, R5, R15.reuse, RZ ;  /* 0x0000000f050cd210 */ /* 0x080fe20007f5e0ff */
[----:B--2---:R-:W-:Y:S01]  /*e630*/  @!P4 IMAD.X R73, R4, 0x1, R11, P0 ;  /* 0x000000010449c824 */ /* 0x004fe200000e060b */
[----:B------:R-:W-:Y:S02]  /*e640*/  @!P5 IADD3 R14, P3, R14, R15, RZ ;  /* 0x0000000f0e0ed210 */ /* 0x000fe40007f7e0ff */
[----:B------:R-:W-:Y:S02]  /*e650*/  @!P5 SHF.L.U64.HI R5, R201, 0x1, R224 ;  /* 0x00000001c905d819 */ /* 0x000fe400000102e0 */
[----:B------:R-:W-:-:S02]  /*e660*/  CS2R R36, SRZ ;  /* 0x0000000000247805 */ /* 0x000fc4000001ff00 */
[----:B------:R-:W-:Y:S02]  /*e670*/  CS2R R38, SRZ ;  /* 0x0000000000267805 */ /* 0x000fe4000001ff00 */
[----:B------:R-:W-:Y:S02]  /*e680*/  CS2R R24, SRZ ;  /* 0x0000000000187805 */ /* 0x000fe4000001ff00 */
[----:B------:R-:W-:Y:S02]  /*e690*/  CS2R R26, SRZ ;  /* 0x00000000001a7805 */ /* 0x000fe4000001ff00 */
[----:B------:R-:W-:Y:S02]  /*e6a0*/  CS2R R32, SRZ ;  /* 0x0000000000207805 */ /* 0x000fe4000001ff00 */
[----:B------:R-:W-:Y:S02]  /*e6b0*/  CS2R R34, SRZ ;  /* 0x0000000000227805 */ /* 0x000fe4000001ff00 */
[C---:B------:R-:W-:Y:S01]  /*e6c0*/  @!P4 IADD3.X R11, R9.reuse, R11, RZ, P1, !PT ;  /* 0x0000000b090bc210 */ /* 0x040fe20000ffe4ff */
[--C-:B------:R-:W-:Y:S01]  /*e6d0*/  @!P5 IMAD.X R13, R4, 0x1, R5.reuse, P2 ;  /* 0x00000001040dd824 */ /* 0x100fe200010e0605 */
[----:B------:R0:W5:Y:S01]  /*e6e0*/  @!P4 LD.E.128 R28, desc[UR60][R72.64] ;  /* 0x0000003c481cc980 */ /* 0x000162000c101d00 */
[----:B------:R-:W-:-:S03]  /*e6f0*/  @!P5 IMAD.X R15, R9, 0x1, R5, P3 ;  /* 0x00000001090fd824 */ /* 0x000fc600018e0605 */
[----:B------:R0:W5:Y:S04]  /*e700*/  @!P4 LD.E.128 R36, desc[UR60][R10.64] ;  /* 0x0000003c0a24c980 */ /* 0x000168000c101d00 */
[----:B------:R0:W5:Y:S04]  /*e710*/  @!P5 LD.E.128 R24, desc[UR60][R12.64] ;  /* 0x0000003c0c18d980 */ /* 0x000168000c101d00 */
[----:B------:R0:W5:Y:S02]  /*e720*/  @!P5 LD.E.128 R32, desc[UR60][R14.64] ;  /* 0x0000003c0e20d980 */ /* 0x000164000c101d00 */
.L_x_1731:
[----:B------:R-:W-:Y:S05]  /*e730*/  BSYNC B1 ;  /* 0x0000000000017941 */ /* 0x000fea0003800000 */
.L_x_1730:
[----:B--2--5:R-:W-:Y:S01]  /*e740*/  IMAD.MOV.U32 R4, RZ, RZ, R36 ;  /* 0x000000ffff047224 */ /* 0x024fe200078e0024 */
[----:B---3--:R-:W-:Y:S01]  /*e750*/  MOV R5, R37 ;  /* 0x0000002500057202 */ /* 0x008fe20000000f00 */
        /* <DEDUP_REMOVED lines=22> */
[----:B------:R-:W-:-:S04]  /*e8c0*/  CS2R R4, SRZ ;  /* 0x0000000000047805 */ /* 0x000fc8000001ff00 */
[----:B------:R-:W-:Y:S01]  /*e8d0*/  PRMT R91, R9, 0x5410, R10 ;  /* 0x00005410095b7816 */ /* 0x000fe2000000000a */
[----:B------:R-:W-:Y:S06]  /*e8e0*/  BRA.DIV UR4, `(.L_x_1732) ;  /* 0x000001c604a87947 */ /* 0x000fec000b800000 */
[----:B------:R0:W2:Y:S04]  /*e8f0*/  SHFL.IDX PT, R21, R7, 0x3, 0x181f ;  /* 0x00781f0007157f89 */ /* 0x0000a800000e0000 */
[----:B------:R0:W3:Y:S04]  /*e900*/  SHFL.IDX PT, R76, R6, 0x3, 0x181f ;  /* 0x00781f00064c7f89 */ /* 0x0000e800000e0000 */
[----:B------:R0:W0:Y:S04]  /*e910*/  SHFL.IDX PT, R77, R8, 0x3, 0x181f ;  /* 0x00781f00084d7f89 */ /* 0x00002800000e0000 */
[----:B-1--4-:R-:W1:Y:S02]  /*e920*/  SHFL.IDX PT, R0, R0, 0x3, 0x181f ;  /* 0x00781f0000007f89 */ /* 0x012e6400000e0000 */
.L_x_2081:
[----:B------:R-:W4:Y:S01]  /*e930*/  LDL R13, [R1+0x78] ;  /* 0x00007800010d7983 */ /* 0x000f220000100800 */
[----:B------:R-:W-:Y:S01]  /*e940*/  VIADD R84, R84, 0x60 ;  /* 0x0000006054547836 */ /* 0x000fe20000000000 */
[----:B------:R-:W-:Y:S01]  /*e950*/  BSSY B1, `(.L_x_1733) ;  /* 0x0000029000017945 */ /* 0x000fe20003800000 */
[----:B0-----:R-:W-:Y:S02]  /*e960*/  CS2R R6, SRZ ;  /* 0x0000000000067805 */ /* 0x001fe4000001ff00 */
[----:B------:R-:W-:Y:S02]  /*e970*/  CS2R R10, SRZ ;  /* 0x00000000000a7805 */ /* 0x000fe4000001ff00 */
[----:B------:R-:W-:Y:S02]  /*e980*/  CS2R R14, SRZ ;  /* 0x00000000000e7805 */ /* 0x000fe4000001ff00 */
[----:B------:R-:W-:Y:S02]  /*e990*/  ISETP.GE.AND P0, PT, R84, R87, PT ;  /* 0x000000575400720c */ /* 0x000fe40003f06270 */
[----:B------:R-:W-:-:S02]  /*e9a0*/  CS2R R72, SRZ ;  /* 0x0000000000487805 */ /* 0x000fc4000001ff00 */
[----:B------:R-:W-:Y:S02]  /*e9b0*/  CS2R R74, SRZ ;  /* 0x00000000004a7805 */ /* 0x000fe4000001ff00 */
[----:B----4-:R-:W-:-:S04]  /*e9c0*/  LEA.HI R8, R13, R13, RZ, 0x1 ;  /* 0x0000000d0d087211 */ /* 0x010fc800078f08ff */
[----:B------:R-:W-:Y:S02]  /*e9d0*/  LOP3.LUT R12, R8, 0xfffffffe, RZ, 0xc0, !PT ;  /* 0xfffffffe080c7812 */ /* 0x000fe400078ec0ff */
[----:B------:R-:W-:Y:S02]  /*e9e0*/  CS2R R8, SRZ ;  /* 0x0000000000087805 */ /* 0x000fe4000001ff00 */
[----:B------:R-:W-:Y:S02]  /*e9f0*/  IADD3 R115, R13, -R12, RZ ;  /* 0x8000000c0d737210 */ /* 0x000fe40007ffe0ff */
[----:B------:R-:W-:Y:S02]  /*ea00*/  CS2R R12, SRZ ;  /* 0x00000000000c7805 */ /* 0x000fe4000001ff00 */
[----:B------:R-:W-:Y:S01]  /*ea10*/  SHF.L.U32 R115, R115, 0x1f, RZ ;  /* 0x0000001f73737819 */ /* 0x000fe200000006ff */
        /* <DEDUP_REMOVED lines=9> */
[----:B---3--:R-:W-:-:S04]  /*eab0*/  @!P4 IADD3 R82, P0, R76, R79, RZ ;  /* 0x0000004f4c52c210 */ /* 0x008fc80007f1e0ff */
[----:B------:R-:W-:Y:S02]  /*eac0*/  @!P5 IADD3 R80, P2, R76, R5, RZ ;  /* 0x000000054c50d210 */ /* 0x000fe40007f5e0ff */
[C---:B-1----:R-:W-:Y:S01]  /*ead0*/  @!P4 IADD3 R78, P1, R0.reuse, R79, RZ ;  /* 0x0000004f004ec210 */ /* 0x042fe20007f3e0ff */
[----:B--2---:R-:W-:Y:S01]  /*eae0*/  @!P4 IMAD.X R83, R21, 0x1, R4, P0 ;  /* 0x000000011553c824 */ /* 0x004fe200000e0604 */
[----:B------:R-:W-:Y:S02]  /*eaf0*/  @!P5 IADD3 R76, P3, R0, R5, RZ ;  /* 0x00000005004cd210 */ /* 0x000fe40007f7e0ff */
[----:B------:R-:W-:Y:S02]  /*eb00*/  @!P5 SHF.L.U64.HI R0, R201, 0x1, R224 ;  /* 0x00000001c900d819 */ /* 0x000fe400000102e0 */
[----:B------:R-:W-:Y:S02]  /*eb10*/  CS2R R6, SRZ ;  /* 0x0000000000067805 */ /* 0x000fe4000001ff00 */
[----:B------:R-:W-:-:S02]  /*eb20*/  @!P4 IADD3.X R79, R77, R4, RZ, P1, !PT ;  /* 0x000000044d4fc210 */ /* 0x000fc40000ffe4ff */
[----:B------:R-:W-:Y:S02]  /*eb30*/  CS2R R4, SRZ ;  /* 0x0000000000047805 */ /* 0x000fe4000001ff00 */
[----:B------:R-:W-:Y:S02]  /*eb40*/  CS2R R72, SRZ ;  /* 0x0000000000487805 */ /* 0x000fe4000001ff00 */
[----:B------:R-:W-:Y:S02]  /*eb50*/  CS2R R74, SRZ ;  /* 0x00000000004a7805 */ /* 0x000fe4000001ff00 */
[----:B------:R-:W-:Y:S02]  /*eb60*/  CS2R R8, SRZ ;  /* 0x0000000000087805 */ /* 0x000fe4000001ff00 */
[----:B------:R-:W-:Y:S01]  /*eb70*/  CS2R R10, SRZ ;  /* 0x00000000000a7805 */ /* 0x000fe2000001ff00 */
[--C-:B------:R-:W-:Y:S01]  /*eb80*/  @!P5 IMAD.X R81, R21, 0x1, R0.reuse, P2 ;  /* 0x000000011551d824 */ /* 0x100fe200010e0600 */
[----:B------:R0:W5:Y:S01]  /*eb90*/  @!P4 LD.E.128 R12, desc[UR60][R82.64] ;  /* 0x0000003c520cc980 */ /* 0x000162000c101d00 */
[----:B------:R-:W-:-:S03]  /*eba0*/  @!P5 IMAD.X R77, R77, 0x1, R0, P3 ;  /* 0x000000014d4dd824 */ /* 0x000fc600018e0600 */
[----:B------:R0:W5:Y:S04]  /*ebb0*/  @!P4 LD.E.128 R4, desc[UR60][R78.64] ;  /* 0x0000003c4e04c980 */ /* 0x000168000c101d00 */
[----:B------:R0:W5:Y:S04]  /*ebc0*/  @!P5 LD.E.128 R72, desc[UR60][R80.64] ;  /* 0x0000003c5048d980 */ /* 0x000168000c101d00 */
[----:B------:R0:W5:Y:S02]  /*ebd0*/  @!P5 LD.E.128 R8, desc[UR60][R76.64] ;  /* 0x0000003c4c08d980 */ /* 0x000164000c101d00 */
.L_x_1734:
[----:B------:R-:W-:Y:S05]  /*ebe0*/  BSYNC B1 ;  /* 0x0000000000017941 */ /* 0x000fea0003800000 */
.L_x_1733:
[----:B0-----:R-:W4:Y:S01]  /*ebf0*/  LDL R79, [R1+0x48] ;  /* 0x00004800014f7983 */ /* 0x001f220000100800 */
[----:B------:R-:W0:Y:S03]  /*ec00*/  SYNCS.PHASECHK.TRANS64.TRYWAIT P0, [R18+URZ+0x30800], R115 ;  /* 0x03080073120075a7 */ /* 0x000e26000800017f */
[----:B------:R-:W4:Y:S01]  /*ec10*/  LDL R78, [R1+0x10] ;  /* 0x00001000014e7983 */ /* 0x000f220000100800 */
[----:B-1---5:R-:W-:Y:S01]  /*ec20*/  IMAD.MOV.U32 R0, RZ, RZ, R4 ;  /* 0x000000ffff007224 */ /* 0x022fe200078e0004 */
[----:B--2---:R-:W-:Y:S01]  /*ec30*/  MOV R21, R5 ;  /* 0x0000000500157202 */ /* 0x004fe20000000f00 */
[----:B---3--:R-:W-:Y:S01]  /*ec40*/  IMAD.MOV.U32 R76, RZ, RZ, R7 ;  /* 0x000000ffff4c7224 */ /* 0x008fe200078e0007 */
[----:B------:R-:W-:Y:S01]  /*ec50*/  BSSY B1, `(.L_x_1735) ;  /* 0x000001d000017945 */ /* 0x000fe20003800000 */
[----:B------:R-:W-:Y:S01]  /*ec60*/  IMAD.MOV.U32 R77, RZ, RZ, R8 ;  /* 0x000000ffff4d7224 */ /* 0x000fe200078e0008 */
[----:B------:R-:W-:Y:S01]  /*ec70*/  PRMT R92, R0, 0x5410, R21 ;  /* 0x00005410005c7816 */ /* 0x000fe20000000015 */
[----:B------:R-:W-:-:S02]  /*ec80*/  IMAD.MOV.U32 R0, RZ, RZ, R6 ;  /* 0x000000ffff007224 */ /* 0x000fc400078e0006 */
        /* <DEDUP_REMOVED lines=10> */
[----:B------:R-:W-:-:S02]  /*ed30*/  PRMT R84, R84, 0x5410, R0 ;  /* 0x0000541054547816 */ /* 0x000fc40000000000 */
[----:B------:R-:W-:Y:S02]  /*ed40*/  MOV R0, R13 ;  /* 0x0000000d00007202 */ /* 0x000fe40000000f00 */
[----:B------:R-:W-:Y:S01]  /*ed50*/  PRMT R95, R76, 0x5410, R77 ;  /* 0x000054104c5f7816 */ /* 0x000fe2000000004d */
[----:B------:R-:W-:Y:S01]  /*ed60*/  IMAD.MOV.U32 R76, RZ, RZ, R72 ;  /* 0x000000ffff4c7224 */ /* 0x000fe200078e0048 */
[----:B------:R-:W-:Y:S02]  /*ed70*/  PRMT R94, R94, 0x5410, R0 ;  /* 0x000054105e5e7816 */ /* 0x000fe40000000000 */
[----:B------:R-:W-:Y:S02]  /*ed80*/  MOV R77, R73 ;  /* 0x00000049004d7202 */ /* 0x000fe40000000f00 */
[----:B------:R-:W-:Y:S02]  /*ed90*/  SHF.R.S32.HI R0, RZ, 0x1f, R219 ;  /* 0x0000001fff007819 */ /* 0x000fe400000114db */
[----:B------:R-:W-:Y:S01]  /*eda0*/  PRMT R86, R76, 0x5410, R77 ;  /* 0x000054104c567816 */ /* 0x000fe2000000004d */
[----:B------:R-:W-:Y:S01]  /*edb0*/  IMAD.MOV.U32 R76, RZ, RZ, R75 ;  /* 0x000000ffff4c7224 */ /* 0x000fe200078e004b */
[----:B------:R-:W-:-:S02]  /*edc0*/  LEA.HI R0, R0, R219, RZ, 0x3 ;  /* 0x000000db00007211 */ /* 0x000fc400078f18ff */
[----:B----4-:R-:W-:-:S04]  /*edd0*/  VIADDMNMX R21, R87, -R79, 0x80, PT ;  /* 0x0000008057157446 */ /* 0x010fc8000380094f */
[----:B------:R-:W-:Y:S01]  /*ede0*/  ISETP.GE.AND P1, PT, R78, R21, PT ;  /* 0x000000154e00720c */ /* 0x000fe20003f26270 */
[----:B------:R-:W-:-:S05]  /*edf0*/  IMAD.MOV.U32 R78, RZ, RZ, R74 ;  /* 0x000000ffff4e7224 */ /* 0x000fca00078e004a */
[----:B------:R-:W-:Y:S01]  /*ee00*/  PRMT R87, R78, 0x7610, R87 ;  /* 0x000076104e577816 */ /* 0x000fe20000000057 */
[----:B0-----:R-:W-:Y:S06]  /*ee10*/  @!P0 BRA `(.L_x_1736) ;  /* 0x000001c000d08947 */ /* 0x001fec0003800000 */
.L_x_2082:
[----:B------:R-:W-:Y:S05]  /*ee20*/  BSYNC B1 ;  /* 0x0000000000017941 */ /* 0x000fea0003800000 */
.L_x_1735:
[----:B------:R-:W-:Y:S01]  /*ee30*/  BSSY B1, `(.L_x_1737) ;  /* 0x00000cd000017945 */ /* 0x000fe20003800000 */
[----:B------:R-:W-:Y:S02]  /*ee40*/  PRMT R87, R87, 0x5410, R76 ;  /* 0x0000541057577816 */ /* 0x000fe4000000004c */
[----:B------:R-:W-:Y:S01]  /*ee50*/  SHF.R.S32.HI R0, RZ, 0x3, R0 ;  /* 0x00000003ff007819 */ /* 0x000fe20000011400 */
[----:B------:R-:W-:Y:S06]  /*ee60*/  @P1 BRA `(.L_x_1738) ;  /* 0x0000000c00241947 */ /* 0x000fec0003800000 */
[----:B------:R1:W5:Y:S01]  /*ee70*/  LDL R135, [R1+0x50] ;  /* 0x0000500001877983 */ /* 0x0003620000100800 */
[----:B0-----:R-:W0:Y:S03]  /*ee80*/  LDC R115, c[0x0][0x3f4] ;  /* 0x0000fd00ff737b82 */ /* 0x001e260000000800 */
[----:B------:R1:W5:Y:S04]  /*ee90*/  LDL R134, [R1+0xa4] ;  /* 0x0000a40001867983 */ /* 0x0003680000100800 */
[----:B------:R1:W5:Y:S01]  /*eea0*/  LDL R133, [R1+0x58] ;  /* 0x0000580001857983 */ /* 0x0003620000100800 */
[----:B------:R-:W-:Y:S01]  /*eeb0*/  BSSY B2, `(.L_x_1739) ;  /* 0x0000064000027945 */ /* 0x000fe20003800000 */
[----:B0-----:R-:W-:-:S02]  /*eec0*/  ISETP.GE.AND P0, PT, R16, R115, PT ;  /* 0x000000731000720c */ /* 0x001fc40003f06270 */
[----:B------:R-:W-:-:S11]  /*eed0*/  ISETP.GE.AND P1, PT, R219, R115, PT ;  /* 0x00000073db00720c */ /* 0x000fd60003f26270 */
[----:B-1----:R-:W-:Y:S05]  /*eee0*/  @P0 BRA `(.L_x_1740) ;  /* 0x0000000400800947 */ /* 0x002fea0003800000 */
[----:B------:R-:W2:Y:S04]  /*eef0*/  LDL R77, [R1+0x68] ;  /* 0x00006800014d7983 */ /* 0x000ea80000100800 */
[----:B------:R-:W3:Y:S01]  /*ef00*/  LDL R136, [R1+0x5c] ;  /* 0x00005c0001887983 */ /* 0x000ee20000100800 */
[----:B------:R-:W-:Y:S01]  /*ef10*/  SHF.R.U32.HI R130, RZ, 0x10, R69 ;  /* 0x00000010ff827819 */ /* 0x000fe20000011645 */
[--C-:B------:R-:W-:Y:S01]  /*ef20*/  HADD2.F32 R129, -RZ, R119.reuse.H0_H0 ;  /* 0x20000077ff817230 */ /* 0x100fe20000004100 */
[--C-:B------:R-:W-:Y:S01]  /*ef30*/  SHF.R.U32.HI R127, RZ, 0x10, R61.reuse ;  /* 0x00000010ff7f7819 */ /* 0x100fe2000001163d */
[----:B------:R-:W-:Y:S01]  /*ef40*/  HADD2.F32 R126, -RZ, R119.H1_H1 ;  /* 0x30000077ff7e7230 */ /* 0x000fe20000004100 */
[----:B------:R-:W-:Y:S01]  /*ef50*/  SHF.R.U64 R60, R60, 0x10, R61 ;  /* 0x000000103c3c7819 */ /* 0x000fe2000000123d */
[----:B------:R-:W-:Y:S01]  /*ef60*/  HADD2.F32 R130, -RZ, R130.H0_H0 ;  /* 0x20000082ff827230 */ /* 0x000fe20000004100 */
[----:B------:R-:W-:Y:S01]  /*ef70*/  SHF.R.U64 R61, R68, 0x10, R69 ;  /* 0x00000010443d7819 */ /* 0x000fe20000001245 */
[----:B------:R-:W-:Y:S01]  /*ef80*/  HADD2.F32 R127, -RZ, R127.H0_H0 ;  /* 0x2000007fff7f7230 */ /* 0x000fe20000004100 */
[--C-:B------:R-:W-:Y:S01]  /*ef90*/  SHF.R.U64 R62, R62, 0x10, R63.reuse ;  /* 0x000000103e3e7819 */ /* 0x100fe2000000123f */
[----:B------:R-:W-:Y:S01]  /*efa0*/  HADD2.F32 R128, -RZ, R118.H1_H1 ;  /* 0x30000076ff807230 */ /* 0x000fe20000004100 */
[----:B------:R-:W-:-:S02]  /*efb0*/  SHF.R.U32.HI R68, RZ, 0x10, R63 ;  /* 0x00000010ff447819 */ /* 0x000fc4000001163f */
[--C-:B------:R-:W-:Y:S02]  /*efc0*/  SHF.R.U64 R63, R70, 0x10, R71.reuse ;  /* 0x00000010463f7819 */ /* 0x100fe40000001247 */
[----:B------:R-:W-:Y:S01]  /*efd0*/  SHF.R.U32.HI R70, RZ, 0x10, R71 ;  /* 0x00000010ff467819 */ /* 0x000fe20000011647 */
[----:B------:R-:W-:-:S04]  /*efe0*/  HADD2.F32 R68, -RZ, R68.H0_H0 ;  /* 0x20000044ff447230 */ /* 0x000fc80000004100 */
[----:B------:R-:W-:Y:S01]  /*eff0*/  HADD2.F32 R70, -RZ, R70.H0_H0 ;  /* 0x20000046ff467230 */ /* 0x000fe20000004100 */
[----:B--2---:R-:W-:-:S04]  /*f000*/  LEA.HI R76, R115, R77, RZ, 0x1d ;  /* 0x0000004d734c7211 */ /* 0x004fc800078fe8ff */
[----:B------:R-:W-:Y:S01]  /*f010*/  SHF.R.S32.HI R79, RZ, 0x1f, R76 ;  /* 0x0000001fff4f7819 */ /* 0x000fe2000001144c */
[----:B------:R-:W-:-:S03]  /*f020*/  IMAD.SHL.U32 R77, R76, 0x8, RZ ;  /* 0x000000084c4d7824 */ /* 0x000fc600078e00ff */
[----:B------:R-:W-:Y:S02]  /*f030*/  LEA.HI R79, R79, R76, RZ, 0x3 ;  /* 0x0000004c4f4f7211 */ /* 0x000fe400078f18ff */
[----:B-----5:R-:W-:Y:S02]  /*f040*/  LOP3.LUT R77, R135, 0x38, R77, 0xf8, !PT ;  /* 0x00000038874d7812 */ /* 0x020fe400078ef84d */
[----:B------:R-:W-:Y:S02]  /*f050*/  SHF.L.U32 R79, R79, 0xa, RZ ;  /* 0x0000000a4f4f7819 */ /* 0x000fe400000006ff */
[----:B------:R-:W-:Y:S02]  /*f060*/  LOP3.LUT R81, R77, R134, RZ, 0x3c, !PT ;  /* 0x000000864d517212 */ /* 0x000fe400078e3cff */
[----:B------:R-:W-:Y:S02]  /*f070*/  LOP3.LUT R80, R79, 0x7fffe000, RZ, 0xc0, !PT ;  /* 0x7fffe0004f507812 */ /* 0x000fe400078ec0ff */
[----:B---3--:R-:W0:Y:S02]  /*f080*/  LDS.128 R76, [R136] ;  /* 0x00000000884c7984 */ /* 0x008e240000000c00 */
[----:B------:R-:W-:-:S05]  /*f090*/  IADD3 R81, R81, R80, R133 ;  /* 0x0000005051517210 */ /* 0x000fca0007ffe085 */
[----:B------:R-:W-:-:S05]  /*f0a0*/  IMAD R117, R81, 0x2, R18 ;  /* 0x0000000251757824 */ /* 0x000fca00078e0212 */
[----:B------:R-:W1:Y:S01]  /*f0b0*/  LDS.128 R80, [R117+0x10400] ;  /* 0x0104000075507984 */ /* 0x000e620000000c00 */
[--C-:B0-----:R-:W-:Y:S02]  /*f0c0*/  HADD2.F32 R120, -RZ, R77.reuse.H0_H0 ;  /* 0x2000004dff787230 */ /* 0x101fe40000004100 */
[----:B------:R-:W-:Y:S02]  /*f0d0*/  HADD2.F32 R123, -RZ, R77.H1_H1 ;  /* 0x3000004dff7b7230 */ /* 0x000fe40000004100 */
[----:B------:R-:W-:Y:S02]  /*f0e0*/  HADD2.F32 R122, -RZ, R76.H0_H0 ;  /* 0x2000004cff7a7230 */ /* 0x000fe40000004100 */
[----:B------:R-:W-:Y:S02]  /*f0f0*/  HADD2.F32 R69, -RZ, R78.H0_H0 ;  /* 0x2000004eff457230 */ /* 0x000fe40000004100 */
[--C-:B------:R-:W-:Y:S02]  /*f100*/  HADD2.F32 R71, -RZ, R79.reuse.H0_H0 ;  /* 0x2000004fff477230 */ /* 0x100fe40000004100 */
[----:B------:R-:W-:-:S02]  /*f110*/  HADD2.F32 R79, -RZ, R79.H1_H1 ;  /* 0x3000004fff4f7230 */ /* 0x000fc40000004100 */
[--C-:B-1----:R-:W-:Y:S02]  /*f120*/  HADD2.F32 R77, -RZ, R81.reuse.H0_H0 ;  /* 0x20000051ff4d7230 */ /* 0x102fe40000004100 */
[----:B------:R-:W-:Y:S02]  /*f130*/  HADD2.F32 R124, -RZ, R81.H1_H1 ;  /* 0x30000051ff7c7230 */ /* 0x000fe40000004100 */
[----:B------:R-:W-:Y:S02]  /*f140*/  HADD2.F32 R119, -RZ, R80.H0_H0 ;  /* 0x20000050ff777230 */ /* 0x000fe40000004100 */
[C---:B------:R-:W-:Y:S01]  /*f150*/  FMUL.FTZ R81, R77.reuse, R129 ;  /* 0x000000814d517220 */ /* 0x040fe20000410000 */
[----:B------:R-:W-:Y:S01]  /*f160*/  FMUL.FTZ R131, R77, R126 ;  /* 0x0000007e4d837220 */ /* 0x000fe20000410000 */
[----:B------:R-:W-:Y:S01]  /*f170*/  FMUL.FTZ R132, R124, R130 ;  /* 0x000000827c847220 */ /* 0x000fe20000410000 */
[----:B------:R-:W-:Y:S02]  /*f180*/  HADD2.F32 R125, -RZ, R82.H0_H0 ;  /* 0x20000052ff7d7230 */ /* 0x000fe40000004100 */
[----:B------:R-:W-:Y:S01]  /*f190*/  FFMA.FTZ R77, R120, R126, -R81 ;  /* 0x0000007e784d7223 */ /* 0x000fe20000010851 */
[----:B------:R-:W-:-:S02]  /*f1a0*/  HADD2.F32 R126, -RZ, R118.H0_H0 ;  /* 0x20000076ff7e7230 */ /* 0x000fc40000004100 */
[----:B------:R-:W-:Y:S01]  /*f1b0*/  FFMA.FTZ R81, R120, R129, R131 ;  /* 0x0000008178517223 */ /* 0x000fe20000010083 */
[-C--:B------:R-:W-:Y:S01]  /*f1c0*/  FMUL.FTZ R120, R124, R127.reuse ;  /* 0x0000007f7c787220 */ /* 0x080fe20000410000 */
[----:B------:R-:W-:Y:S01]  /*f1d0*/  FFMA.FTZ R118, R123, R127, -R132 ;  /* 0x0000007f7b767223 */ /* 0x000fe20000010884 */
[C---:B------:R-:W-:Y:S01]  /*f1e0*/  FMUL.FTZ R127, R119.reuse, R128 ;  /* 0x00000080777f7220 */ /* 0x040fe20000410000 */
[----:B------:R-:W-:Y:S01]  /*f1f0*/  FMUL.FTZ R129, R119, R126 ;  /* 0x0000007e77817220 */ /* 0x000fe20000410000 */
[--C-:B------:R-:W-:Y:S02]  /*f200*/  HADD2.F32 R132, -RZ, R116.reuse.H1_H1 ;  /* 0x30000074ff847230 */ /* 0x100fe40000004100 */
[----:B------:R-:W-:Y:S01]  /*f210*/  FFMA.FTZ R120, R123, R130, R120 ;  /* 0x000000827b787223 */ /* 0x000fe20000010078 */
[----:B------:R-:W-:Y:S02]  /*f220*/  HADD2.F32 R124, -RZ, R116.H0_H0 ;  /* 0x20000074ff7c7230 */ /* 0x000fe40000004100 */
[C---:B------:R-:W-:Y:S01]  /*f230*/  FFMA.FTZ R119, R122.reuse, R126, -R127 ;  /* 0x0000007e7a777223 */ /* 0x040fe2000001087f */
[----:B------:R-:W-:Y:S01]  /*f240*/  FFMA.FTZ R116, R122, R128, R129 ;  /* 0x000000807a747223 */ /* 0x000fe20000010081 */
[----:B------:R-:W-:-:S02]  /*f250*/  HADD2.F32 R122, -RZ, R114.H1_H1 ;  /* 0x30000072ff7a7230 */ /* 0x000fc40000004100 */
[C---:B------:R-:W-:Y:S01]  /*f260*/  FMUL.FTZ R126, R125.reuse, R132 ;  /* 0x000000847d7e7220 */ /* 0x040fe20000410000 */
[--C-:B------:R-:W-:Y:S02]  /*f270*/  HADD2.F32 R121, -RZ, R83.reuse.H0_H0 ;  /* 0x20000053ff797230 */ /* 0x100fe40000004100 */
[-C--:B------:R-:W-:Y:S01]  /*f280*/  FMUL.FTZ R128, R125, R124.reuse ;  /* 0x0000007c7d807220 */ /* 0x080fe20000410000 */
[----:B------:R-:W-:Y:S02]  /*f290*/  HADD2.F32 R114, -RZ, R114.H0_H0 ;  /* 0x20000072ff727230 */ /* 0x000fe40000004100 */
[C---:B------:R-:W-:Y:S01]  /*f2a0*/  FFMA.FTZ R126, R69.reuse, R124, -R126 ;  /* 0x0000007c457e7223 */ /* 0x040fe2000001087e */
[----:B------:R-:W-:Y:S02]  /*f2b0*/  HADD2.F32 R83, -RZ, R83.H1_H1 ;  /* 0x30000053ff537230 */ /* 0x000fe40000004100 */
[----:B------:R-:W-:Y:S01]  /*f2c0*/  FFMA.FTZ R128, R69, R132, R128 ;  /* 0x0000008445807223 */ /* 0x000fe20000010080 */
[----:B------:R-:W-:-:S02]  /*f2d0*/  HADD2.F32 R80, -RZ, R80.H1_H1 ;  /* 0x30000050ff507230 */ /* 0x000fc40000004100 */
[C---:B------:R-:W-:Y:S01]  /*f2e0*/  FMUL.FTZ R124, R121.reuse, R114 ;  /* 0x00000072797c7220 */ /* 0x040fe20000410000 */
[----:B------:R-:W-:Y:S01]  /*f2f0*/  FMUL.FTZ R121, R121, R122 ;  /* 0x0000007a79797220 */ /* 0x000fe20000410000 */
[----:B------:R-:W-:Y:S02]  /*f300*/  HADD2.F32 R82, -RZ, R82.H1_H1 ;  /* 0x30000052ff527230 */ /* 0x000fe40000004100 */
[----:B------:R-:W-:Y:S01]  /*f310*/  FMUL.FTZ R130, R83, R70 ;  /* 0x0000004653827220 */ /* 0x000fe20000410000 */
[C---:B------:R-:W-:Y:S01]  /*f320*/  FFMA.FTZ R124, R71.reuse, R122, -R124 ;  /* 0x0000007a477c7223 */ /* 0x040fe2000001087c */
[----:B------:R-:W-:Y:S01]  /*f330*/  FFMA.FTZ R114, R71, R114, R121 ;  /* 0x0000007247727223 */ /* 0x000fe20000010079 */
[-C--:B------:R-:W-:Y:S01]  /*f340*/  FMUL.FTZ R122, R83, R68.reuse ;  /* 0x00000044537a7220 */ /* 0x080fe20000410000 */
[----:B------:R-:W-:Y:S02]  /*f350*/  HADD2.F32 R69, -RZ, R61.H0_H0 ;  /* 0x2000003dff457230 */ /* 0x000fe40000004100 */
[----:B------:R-:W-:Y:S01]  /*f360*/  FFMA.FTZ R123, R79, R68, -R130 ;  /* 0x000000444f7b7223 */ /* 0x000fe20000010882 */
[----:B------:R-:W-:-:S02]  /*f370*/  HADD2.F32 R71, -RZ, R63.H0_H0 ;  /* 0x2000003fff477230 */ /* 0x000fc40000004100 */
[----:B------:R-:W-:Y:S01]  /*f380*/  FFMA.FTZ R125, R79, R70, R122 ;  /* 0x000000464f7d7223 */ /* 0x000fe2000001007a */
[----:B------:R-:W-:Y:S02]  /*f390*/  HADD2.F32 R61, -RZ, R60.H0_H0 ;  /* 0x2000003cff3d7230 */ /* 0x000fe40000004100 */
[----:B------:R-:W-:Y:S01]  /*f3a0*/  FMUL.FTZ R79, R80, R69 ;  /* 0x00000045504f7220 */ /* 0x000fe20000410000 */
[----:B------:R-:W-:Y:S02]  /*f3b0*/  HADD2.F32 R63, -RZ, R62.H0_H0 ;  /* 0x2000003eff3f7230 */ /* 0x000fe40000004100 */
[----:B------:R-:W-:Y:S01]  /*f3c0*/  FMUL.FTZ R83, R82, R71 ;  /* 0x0000004752537220 */ /* 0x000fe20000410000 */
[----:B------:R-:W-:Y:S02]  /*f3d0*/  HADD2.F32 R76, -RZ, R76.H1_H1 ;  /* 0x3000004cff4c7230 */ /* 0x000fe40000004100 */
[----:B------:R-:W-:Y:S01]  /*f3e0*/  FMUL.FTZ R80, R80, R61 ;  /* 0x0000003d50507220 */ /* 0x000fe20000410000 */
[----:B------:R-:W-:-:S02]  /*f3f0*/  HADD2.F32 R78, -RZ, R78.H1_H1 ;  /* 0x3000004eff4e7230 */ /* 0x000fc40000004100 */
[----:B------:R-:W-:Y:S01]  /*f400*/  FMUL.FTZ R82, R82, R63 ;  /* 0x0000003f52527220 */ /* 0x000fe20000410000 */
[C---:B------:R-:W-:Y:S01]  /*f410*/  FFMA.FTZ R60, R76.reuse, R61, -R79 ;  /* 0x0000003d4c3c7223 */ /* 0x040fe2000001084f */
[----:B------:R-:W-:Y:S01]  /*f420*/  FFMA.FTZ R79, R76, R69, R80 ;  /* 0x000000454c4f7223 */ /* 0x000fe20000010050 */
[C---:B------:R-:W-:Y:S01]  /*f430*/  FFMA.FTZ R83, R78.reuse, R63, -R83 ;  /* 0x0000003f4e537223 */ /* 0x040fe20000010853 */
[----:B------:R-:W-:Y:S01]  /*f440*/  FFMA.FTZ R121, R78, R71, R82 ;  /* 0x000000474e797223 */ /* 0x000fe20000010052 */
[----:B------:R-:W-:Y:S02]  /*f450*/  F2FP.F16.F32.PACK_AB R63, R123, R124 ;  /* 0x0000007c7b3f723e */ /* 0x000fe400000000ff */
[----:B------:R-:W-:Y:S02]  /*f460*/  F2FP.F16.F32.PACK_AB R61, R118, R77 ;  /* 0x0000004d763d723e */ /* 0x000fe400000000ff */
[----:B------:R-:W-:Y:S02]  /*f470*/  F2FP.F16.F32.PACK_AB R60, R60, R119 ;  /* 0x000000773c3c723e */ /* 0x000fe400000000ff */
[----:B------:R-:W-:-:S02]  /*f480*/  F2FP.F16.F32.PACK_AB R62, R83, R126 ;  /* 0x0000007e533e723e */ /* 0x000fc400000000ff */
[----:B------:R-:W-:Y:S02]  /*f490*/  F2FP.F16.F32.PACK_AB R71, R125, R114 ;  /* 0x000000727d47723e */ /* 0x000fe400000000ff */
[----:B------:R-:W-:Y:S01]  /*f4a0*/  F2FP.F16.F32.PACK_AB R69, R120, R81 ;  /* 0x000000517845723e */ /* 0x000fe200000000ff */
[----:B------:R0:W-:Y:S01]  /*f4b0*/  STS.128 [R136], R60 ;  /* 0x0000003c88007388 */ /* 0x0001e20000000c00 */
[----:B------:R-:W-:Y:S02]  /*f4c0*/  F2FP.F16.F32.PACK_AB R68, R79, R116 ;  /* 0x000000744f44723e */ /* 0x000fe400000000ff */
[----:B------:R-:W-:-:S05]  /*f4d0*/  F2FP.F16.F32.PACK_AB R70, R121, R128 ;  /* 0x000000807946723e */ /* 0x000fca00000000ff */
[----:B------:R0:W-:Y:S02]  /*f4e0*/  STS.128 [R117+0x10400], R68 ;  /* 0x0104004475007388 */ /* 0x0001e40000000c00 */
.L_x_1740:
[----:B------:R-:W-:Y:S05]  /*f4f0*/  BSYNC B2 ;  /* 0x0000000000027941 */ /* 0x000fea0003800000 */
.L_x_1739:
[----:B------:R-:W-:Y:S05]  /*f500*/  @P1 BRA `(.L_x_1738) ;  /* 0x00000004007c1947 */ /* 0x000fea0003800000 */
[----:B------:R-:W2:Y:S01]  /*f510*/  LDL R121, [R1+0x98] ;  /* 0x0000980001797983 */ /* 0x000ea20000100800 */
[----:B------:R-:W-:Y:S01]  /*f520*/  LEA.HI R115, R115, R0, RZ, 0x1d ;  /* 0x0000000073737211 */ /* 0x000fe200078fe8ff */
[--C-:B------:R-:W-:Y:S01]  /*f530*/  HADD2.F32 R82, -RZ, R113.reuse.H1_H1 ;  /* 0x30000071ff527230 */ /* 0x100fe20000004100 */
[----:B------:R-:W-:Y:S01]  /*f540*/  SHF.R.U32.HI R119, RZ, 0x10, R57 ;  /* 0x00000010ff777819 */ /* 0x000fe20000011639 */
[----:B------:R-:W-:Y:S01]  /*f550*/  HADD2.F32 R116, -RZ, R113.H0_H0 ;  /* 0x20000071ff747230 */ /* 0x000fe20000004100 */
[----:B0-----:R-:W-:Y:S01]  /*f560*/  SHF.R.S32.HI R62, RZ, 0x1f, R115 ;  /* 0x0000001fff3e7819 */ /* 0x001fe20000011473 */
[----:B------:R-:W-:Y:S01]  /*f570*/  IMAD.SHL.U32 R60, R115, 0x8, RZ ;  /* 0x00000008733c7824 */ /* 0x000fe200078e00ff */
[--C-:B------:R-:W-:Y:S02]  /*f580*/  SHF.R.U32.HI R81, RZ, 0x10, R65.reuse ;  /* 0x00000010ff517819 */ /* 0x100fe40000011641 */
[----:B------:R-:W-:Y:S02]  /*f590*/  LEA.HI R62, R62, R115, RZ, 0x3 ;  /* 0x000000733e3e7211 */ /* 0x000fe400078f18ff */
[----:B-----5:R-:W-:Y:S01]  /*f5a0*/  LOP3.LUT R60, R135, 0x38, R60, 0xf8, !PT ;  /* 0x00000038873c7812 */ /* 0x020fe200078ef83c */
[----:B------:R-:W-:Y:S01]  /*f5b0*/  HADD2.F32 R81, -RZ, R81.H0_H0 ;  /* 0x20000051ff517230 */ /* 0x000fe20000004100 */
[----:B------:R-:W-:Y:S01]  /*f5c0*/  SHF.R.U64 R64, R64, 0x10, R65 ;  /* 0x0000001040407819 */ /* 0x000fe20000001241 */
[----:B------:R-:W-:Y:S01]  /*f5d0*/  IMAD.SHL.U32 R62, R62, 0x400, RZ ;  /* 0x000004003e3e7824 */ /* 0x000fe200078e00ff */
[----:B------:R-:W-:-:S02]  /*f5e0*/  LOP3.LUT R69, R60, R134, RZ, 0x3c, !PT ;  /* 0x000000863c457212 */ /* 0x000fc400078e3cff */
[----:B------:R-:W-:Y:S02]  /*f5f0*/  SHF.R.U64 R56, R56, 0x10, R57 ;  /* 0x0000001038387819 */ /* 0x000fe40000001239 */
[----:B------:R-:W-:Y:S02]  /*f600*/  LOP3.LUT R68, R62, 0x7fffe000, RZ, 0xc0, !PT ;  /* 0x7fffe0003e447812 */ /* 0x000fe400078ec0ff */
[----:B------:R-:W-:Y:S02]  /*f610*/  SHF.R.U64 R57, R58, 0x10, R59 ;  /* 0x000000103a397819 */ /* 0x000fe4000000123b */
[----:B------:R-:W-:Y:S02]  /*f620*/  IADD3 R69, R69, R68, R133 ;  /* 0x0000004445457210 */ /* 0x000fe40007ffe085 */
[----:B------:R-:W-:Y:S01]  /*f630*/  SHF.R.U32.HI R117, RZ, 0x10, R59 ;  /* 0x00000010ff757819 */ /* 0x000fe2000001163b */
[----:B------:R-:W-:Y:S01]  /*f640*/  HADD2.F32 R57, -RZ, R57.H0_H0 ;  /* 0x20000039ff397230 */ /* 0x000fe20000004100 */
[----:B------:R-:W-:-:S02]  /*f650*/  LEA R76, R69, R18, 0x1 ;  /* 0x00000012454c7211 */ /* 0x000fc400078e08ff */
[--C-:B------:R-:W-:Y:S02]  /*f660*/  SHF.R.U32.HI R115, RZ, 0x10, R67.reuse ;  /* 0x00000010ff737819 */ /* 0x100fe40000011643 */
[----:B------:R-:W-:Y:S01]  /*f670*/  SHF.R.U64 R58, R66, 0x10, R67 ;  /* 0x00000010423a7819 */ /* 0x000fe20000001243 */
[----:B------:R-:W0:Y:S02]  /*f680*/  LDS.128 R68, [R76+0x10400] ;  /* 0x010400004c447984 */ /* 0x000e240000000c00 */
[--C-:B0-----:R-:W-:Y:S02]  /*f690*/  HADD2.F32 R77, -RZ, R69.reuse.H0_H0 ;  /* 0x20000045ff4d7230 */ /* 0x101fe40000004100 */
[----:B------:R-:W-:Y:S02]  /*f6a0*/  HADD2.F32 R78, -RZ, R69.H1_H1 ;  /* 0x30000045ff4e7230 */ /* 0x000fe40000004100 */
[----:B------:R-:W-:Y:S02]  /*f6b0*/  HADD2.F32 R69, -RZ, R68.H0_H0 ;  /* 0x20000044ff457230 */ /* 0x000fe40000004100 */
[C---:B------:R-:W-:Y:S01]  /*f6c0*/  FMUL.FTZ R114, R77.reuse, R116 ;  /* 0x000000744d727220 */ /* 0x040fe20000410000 */
[----:B------:R-:W-:Y:S01]  /*f6d0*/  FMUL.FTZ R118, R77, R82 ;  /* 0x000000524d767220 */ /* 0x000fe20000410000 */
[----:B------:R-:W-:-:S02]  /*f6e0*/  HADD2.F32 R77, -RZ, R119.H0_H0 ;  /* 0x20000077ff4d7230 */ /* 0x000fc40000004100 */
[----:B------:R-:W-:Y:S01]  /*f6f0*/  FMUL.FTZ R120, R78, R81 ;  /* 0x000000514e787220 */ /* 0x000fe20000410000 */
[----:B------:R-:W-:Y:S02]  /*f700*/  HADD2.F32 R79, -RZ, R70.H0_H0 ;  /* 0x20000046ff4f7230 */ /* 0x000fe40000004100 */
[--C-:B------:R-:W-:Y:S02]  /*f710*/  HADD2.F32 R80, -RZ, R71.reuse.H0_H0 ;  /* 0x20000047ff507230 */ /* 0x100fe40000004100 */
[----:B------:R-:W-:Y:S02]  /*f720*/  HADD2.F32 R71, -RZ, R71.H1_H1 ;  /* 0x30000047ff477230 */ /* 0x000fe40000004100 */
[----:B------:R-:W-:Y:S02]  /*f730*/  HADD2.F32 R68, -RZ, R68.H1_H1 ;  /* 0x30000044ff447230 */ /* 0x000fe40000004100 */
[----:B------:R-:W-:Y:S01]  /*f740*/  HADD2.F32 R70, -RZ, R70.H1_H1 ;  /* 0x30000046ff467230 */ /* 0x000fe20000004100 */
[----:B--2---:R-:W0:Y:S02]  /*f750*/  LDS.128 R60, [R121] ;  /* 0x00000000793c7984 */ /* 0x004e240000000c00 */
[----:B0-----:R-:W-:-:S02]  /*f760*/  HADD2.F32 R65, -RZ, R61.H0_H0 ;  /* 0x2000003dff417230 */ /* 0x001fc40000004100 */
[----:B------:R-:W-:Y:S02]  /*f770*/  HADD2.F32 R61, -RZ, R61.H1_H1 ;  /* 0x3000003dff3d7230 */ /* 0x000fe40000004100 */
[----:B------:R-:W-:Y:S02]  /*f780*/  HADD2.F32 R59, -RZ, R60.H0_H0 ;  /* 0x2000003cff3b7230 */ /* 0x000fe40000004100 */
[C---:B------:R-:W-:Y:S01]  /*f790*/  FFMA.FTZ R83, R65.reuse, R82, -R114 ;  /* 0x0000005241537223 */ /* 0x040fe20000010872 */
[----:B------:R-:W-:Y:S02]  /*f7a0*/  HADD2.F32 R114, -RZ, R110.H0_H0 ;  /* 0x2000006eff727230 */ /* 0x000fe40000004100 */
[----:B------:R-:W-:Y:S01]  /*f7b0*/  FFMA.FTZ R118, R65, R116, R118 ;  /* 0x0000007441767223 */ /* 0x000fe20000010076 */
[----:B------:R-:W-:Y:S02]  /*f7c0*/  HADD2.F32 R82, -RZ, R112.H0_H0 ;  /* 0x20000070ff527230 */ /* 0x000fe40000004100 */
[-C--:B------:R-:W-:Y:S01]  /*f7d0*/  FMUL.FTZ R116, R78, R77.reuse ;  /* 0x0000004d4e747220 */ /* 0x080fe20000410000 */
[----:B------:R-:W-:Y:S01]  /*f7e0*/  FFMA.FTZ R120, R61, R77, -R120 ;  /* 0x0000004d3d787223 */ /* 0x000fe20000010878 */
[----:B------:R-:W-:Y:S01]  /*f7f0*/  FMUL.FTZ R78, R69, R114 ;  /* 0x00000072454e7220 */ /* 0x000fe20000410000 */
[----:B------:R-:W-:-:S02]  /*f800*/  HADD2.F32 R110, -RZ, R110.H1_H1 ;  /* 0x3000006eff6e7230 */ /* 0x000fc40000004100 */
[-C--:B------:R-:W-:Y:S01]  /*f810*/  FMUL.FTZ R65, R69, R82.reuse ;  /* 0x0000005245417220 */ /* 0x080fe20000410000 */
[----:B------:R-:W-:Y:S01]  /*f820*/  FFMA.FTZ R81, R61, R81, R116 ;  /* 0x000000513d517223 */ /* 0x000fe20000010074 */
[--C-:B------:R-:W-:Y:S02]  /*f830*/  HADD2.F32 R61, -RZ, R111.reuse.H1_H1 ;  /* 0x3000006fff3d7230 */ /* 0x100fe40000004100 */
[C---:B------:R-:W-:Y:S01]  /*f840*/  FFMA.FTZ R69, R59.reuse, R82, -R78 ;  /* 0x000000523b457223 */ /* 0x040fe2000001084e */
[----:B------:R-:W-:Y:S01]  /*f850*/  FFMA.FTZ R114, R59, R114, R65 ;  /* 0x000000723b727223 */ /* 0x000fe20000010041 */
[----:B------:R-:W-:Y:S02]  /*f860*/  HADD2.F32 R111, -RZ, R111.H0_H0 ;  /* 0x2000006fff6f7230 */ /* 0x000fe40000004100 */
[C---:B------:R-:W-:Y:S01]  /*f870*/  FMUL.FTZ R59, R79.reuse, R110 ;  /* 0x0000006e4f3b7220 */ /* 0x040fe20000410000 */
[----:B------:R-:W-:Y:S02]  /*f880*/  HADD2.F32 R66, -RZ, R62.H0_H0 ;  /* 0x2000003eff427230 */ /* 0x000fe40000004100 */
[----:B------:R-:W-:Y:S01]  /*f890*/  FMUL.FTZ R79, R79, R61 ;  /* 0x0000003d4f4f7220 */ /* 0x000fe20000410000 */
[----:B------:R-:W-:-:S02]  /*f8a0*/  HADD2.F32 R112, -RZ, R112.H1_H1 ;  /* 0x30000070ff707230 */ /* 0x000fc40000004100 */
[----:B------:R-:W-:Y:S01]  /*f8b0*/  FMUL.FTZ R116, R80, R111 ;  /* 0x0000006f50747220 */ /* 0x000fe20000410000 */
[----:B------:R-:W-:Y:S02]  /*f8c0*/  HADD2.F32 R82, -RZ, R115.H0_H0 ;  /* 0x20000073ff527230 */ /* 0x000fe40000004100 */
[----:B------:R-:W-:Y:S01]  /*f8d0*/  FFMA.FTZ R77, R66, R61, -R59 ;  /* 0x0000003d424d7223 */ /* 0x000fe2000001083b */
[----:B------:R-:W-:Y:S02]  /*f8e0*/  HADD2.F32 R78, -RZ, R117.H0_H0 ;  /* 0x20000075ff4e7230 */ /* 0x000fe40000004100 */
[----:B------:R-:W-:Y:S01]  /*f8f0*/  FMUL.FTZ R80, R80, R112 ;  /* 0x0000007050507220 */ /* 0x000fe20000410000 */
[--C-:B------:R-:W-:Y:S02]  /*f900*/  HADD2.F32 R67, -RZ, R63.reuse.H0_H0 ;  /* 0x2000003fff437230 */ /* 0x100fe40000004100 */
[----:B------:R-:W-:Y:S01]  /*f910*/  FFMA.FTZ R79, R66, R110, R79 ;  /* 0x0000006e424f7223 */ /* 0x000fe2000001004f */
[----:B------:R-:W-:-:S02]  /*f920*/  HADD2.F32 R63, -RZ, R63.H1_H1 ;  /* 0x3000003fff3f7230 */ /* 0x000fc40000004100 */
[C---:B------:R-:W-:Y:S01]  /*f930*/  FMUL.FTZ R66, R71.reuse, R82 ;  /* 0x0000005247427220 */ /* 0x040fe20000410000 */
[-C--:B------:R-:W-:Y:S01]  /*f940*/  FMUL.FTZ R110, R71, R78.reuse ;  /* 0x0000004e476e7220 */ /* 0x080fe20000410000 */
[----:B------:R-:W-:Y:S02]  /*f950*/  HADD2.F32 R61, -RZ, R64.H0_H0 ;  /* 0x20000040ff3d7230 */ /* 0x000fe40000004100 */
[----:B------:R-:W-:Y:S01]  /*f960*/  FFMA.FTZ R80, R67, R111, R80 ;  /* 0x0000006f43507223 */ /* 0x000fe20000010050 */
[----:B------:R-:W-:Y:S02]  /*f970*/  HADD2.F32 R65, -RZ, R58.H0_H0 ;  /* 0x2000003aff417230 */ /* 0x000fe40000004100 */
[C---:B------:R-:W-:Y:S01]  /*f980*/  FFMA.FTZ R111, R63.reuse, R78, -R66 ;  /* 0x0000004e3f6f7223 */ /* 0x040fe20000010842 */
[----:B------:R-:W-:Y:S02]  /*f990*/  HADD2.F32 R59, -RZ, R56.H0_H0 ;  /* 0x20000038ff3b7230 */ /* 0x000fe40000004100 */
[----:B------:R-:W-:Y:S01]  /*f9a0*/  FFMA.FTZ R113, R63, R82, R110 ;  /* 0x000000523f717223 */ /* 0x000fe2000001006e */
[----:B------:R-:W-:-:S02]  /*f9b0*/  HADD2.F32 R60, -RZ, R60.H1_H1 ;  /* 0x3000003cff3c7230 */ /* 0x000fc40000004100 */
[----:B------:R-:W-:Y:S01]  /*f9c0*/  FMUL.FTZ R63, R68, R61 ;  /* 0x0000003d443f7220 */ /* 0x000fe20000410000 */
[----:B------:R-:W-:Y:S02]  /*f9d0*/  HADD2.F32 R62, -RZ, R62.H1_H1 ;  /* 0x3000003eff3e7230 */ /* 0x000fe40000004100 */
[----:B------:R-:W-:Y:S01]  /*f9e0*/  FMUL.FTZ R71, R70, R65 ;  /* 0x0000004146477220 */ /* 0x000fe20000410000 */
[----:B------:R-:W-:Y:S01]  /*f9f0*/  FMUL.FTZ R68, R68, R59 ;  /* 0x0000003b44447220 */ /* 0x000fe20000410000 */
[----:B------:R-:W-:Y:S01]  /*fa00*/  FMUL.FTZ R70, R70, R57 ;  /* 0x0000003946467220 */ /* 0x000fe20000410000 */
[----:B------:R-:W-:Y:S01]  /*fa10*/  FFMA.FTZ R116, R67, R112, -R116 ;  /* 0x0000007043747223 */ /* 0x000fe20000010874 */
        /* <DEDUP_REMOVED lines=14> */
.L_x_1738:
[----:B------:R-:W-:Y:S05]  /*fb00*/  BSYNC B1 ;  /* 0x0000000000017941 */ /* 0x000fea0003800000 */
.L_x_1737:
[----:B-1----:R-:W2:Y:S01]  /*fb10*/  LDL R56, [R1+0x9c] ;  /* 0x00009c0001387983 */ /* 0x002ea20000100800 */
[----:B------:R-:W-:Y:S01]  /*fb20*/  BSSY B1, `(.L_x_1741) ;  /* 0x00000cc000017945 */ /* 0x000fe20003800000 */
[----:B--2---:R-:W-:-:S13]  /*fb30*/  ISETP.GE.AND P0, PT, R56, R21, PT ;  /* 0x000000153800720c */ /* 0x004fda0003f06270 */
[----:B------:R-:W-:Y:S05]  /*fb40*/  @P0 BRA `(.L_x_1742) ;  /* 0x0000000c00240947 */ /* 0x000fea0003800000 */
[----:B------:R1:W5:Y:S01]  /*fb50*/  LDL R114, [R1+0x4c] ;  /* 0x00004c0001727983 */ /* 0x0003620000100800 */
[----:B------:R-:W2:Y:S03]  /*fb60*/  LDC R65, c[0x0][0x3f4] ;  /* 0x0000fd00ff417b82 */ /* 0x000ea60000000800 */
[----:B------:R1:W5:Y:S04]  /*fb70*/  LDL R113, [R1+0xa0] ;  /* 0x0000a00001717983 */ /* 0x0003680000100800 */
[----:B------:R1:W5:Y:S01]  /*fb80*/  LDL R112, [R1+0x54] ;  /* 0x0000540001707983 */ /* 0x0003620000100800 */
[----:B------:R-:W-:Y:S01]  /*fb90*/  BSSY B2, `(.L_x_1743) ;  /* 0x0000064000027945 */ /* 0x000fe20003800000 */
[----:B--2---:R-:W-:-:S02]  /*fba0*/  ISETP.GE.AND P0, PT, R16, R65, PT ;  /* 0x000000411000720c */ /* 0x004fc40003f06270 */
[----:B------:R-:W-:-:S11]  /*fbb0*/  ISETP.GE.AND P1, PT, R219, R65, PT ;  /* 0x00000041db00720c */ /* 0x000fd60003f26270 */
[----:B-1----:R-:W-:Y:S05]  /*fbc0*/  @P0 BRA `(.L_x_1744) ;  /* 0x0000000400800947 */ /* 0x002fea0003800000 */
[----:B------:R-:W2:Y:S04]  /*fbd0*/  LDL R56, [R1+0x68] ;  /* 0x0000680001387983 */ /* 0x000ea80000100800 */
[----:B0-----:R-:W3:Y:S01]  /*fbe0*/  LDL R115, [R1+0x94] ;  /* 0x0000940001737983 */ /* 0x001ee20000100800 */
[--C-:B------:R-:W-:Y:S01]  /*fbf0*/  SHF.R.U64 R82, R52, 0x10, R53.reuse ;  /* 0x0000001034527819 */ /* 0x100fe20000001235 */
[----:B------:R-:W-:Y:S01]  /*fc00*/  HADD2.F32 R68, -RZ, R106.H1_H1 ;  /* 0x3000006aff447230 */ /* 0x000fe20000004100 */
[----:B------:R-:W-:Y:S01]  /*fc10*/  SHF.R.U32.HI R70, RZ, 0x10, R53 ;  /* 0x00000010ff467819 */ /* 0x000fe20000011635 */
[----:B------:R-:W-:Y:S01]  /*fc20*/  HADD2.F32 R66, -RZ, R108.H1_H1 ;  /* 0x3000006cff427230 */ /* 0x000fe20000004100 */
[--C-:B------:R-:W-:Y:S02]  /*fc30*/  SHF.R.U64 R111, R44, 0x10, R45.reuse ;  /* 0x000000102c6f7819 */ /* 0x100fe4000000122d */
[----:B------:R-:W-:Y:S01]  /*fc40*/  SHF.R.U32.HI R67, RZ, 0x10, R45 ;  /* 0x00000010ff437819 */ /* 0x000fe2000001162d */
[----:B------:R-:W-:Y:S01]  /*fc50*/  HADD2.F32 R70, -RZ, R70.H0_H0 ;  /* 0x20000046ff467230 */ /* 0x000fe20000004100 */
[----:B------:R-:W-:-:S02]  /*fc60*/  SHF.R.U64 R81, R54, 0x10, R55 ;  /* 0x0000001036517819 */ /* 0x000fc40000001237 */
[----:B------:R-:W-:Y:S02]  /*fc70*/  SHF.R.U32.HI R79, RZ, 0x10, R55 ;  /* 0x00000010ff4f7819 */ /* 0x000fe40000011637 */
[--C-:B------:R-:W-:Y:S02]  /*fc80*/  SHF.R.U32.HI R83, RZ, 0x10, R47.reuse ;  /* 0x00000010ff537819 */ /* 0x100fe4000001162f */
[----:B------:R-:W-:Y:S02]  /*fc90*/  SHF.R.U64 R110, R46, 0x10, R47 ;  /* 0x000000102e6e7819 */ /* 0x000fe4000000122f */
[----:B--2---:R-:W-:-:S04]  /*fca0*/  LEA.HI R56, R65, R56, RZ, 0x1d ;  /* 0x0000003841387211 */ /* 0x004fc800078fe8ff */
[----:B------:R-:W-:Y:S01]  /*fcb0*/  SHF.R.S32.HI R59, RZ, 0x1f, R56 ;  /* 0x0000001fff3b7819 */ /* 0x000fe20000011438 */
[----:B------:R-:W-:-:S03]  /*fcc0*/  IMAD.SHL.U32 R57, R56, 0x8, RZ ;  /* 0x0000000838397824 */ /* 0x000fc600078e00ff */
[----:B------:R-:W-:Y:S02]  /*fcd0*/  LEA.HI R59, R59, R56, RZ, 0x3 ;  /* 0x000000383b3b7211 */ /* 0x000fe400078f18ff */
[----:B-----5:R-:W-:-:S03]  /*fce0*/  LOP3.LUT R56, R114, 0x38, R57, 0xf8, !PT ;  /* 0x0000003872387812 */ /* 0x020fc600078ef839 */
[----:B------:R-:W-:Y:S01]  /*fcf0*/  IMAD.SHL.U32 R59, R59, 0x400, RZ ;  /* 0x000004003b3b7824 */ /* 0x000fe200078e00ff */
[----:B------:R-:W-:-:S04]  /*fd00*/  LOP3.LUT R60, R56, R113, RZ, 0x3c, !PT ;  /* 0x00000071383c7212 */ /* 0x000fc800078e3cff */
        /* <DEDUP_REMOVED lines=16> */
[----:B------:R-:W-:Y:S02]  /*fe10*/  HADD2.F32 R53, -RZ, R106.H0_H0 ;  /* 0x2000006aff357230 */ /* 0x000fe40000004100 */
[----:B------:R-:W-:Y:S01]  /*fe20*/  FMUL.FTZ R80, R61, R70 ;  /* 0x000000463d507220 */ /* 0x000fe20000410000 */
[----:B------:R-:W-:Y:S01]  /*fe30*/  FFMA.FTZ R76, R45, R66, -R76 ;  /* 0x000000422d4c7223 */ /* 0x000fe2000001084c */
[----:B------:R-:W-:-:S02]  /*fe40*/  HADD2.F32 R66, -RZ, R67.H0_H0 ;  /* 0x20000043ff427230 */ /* 0x000fc40000004100 */
[----:B------:R-:W-:Y:S01]  /*fe50*/  FFMA.FTZ R78, R45, R68, R78 ;  /* 0x000000442d4e7223 */ /* 0x000fe2000001004e */
[----:B------:R-:W-:Y:S02]  /*fe60*/  HADD2.F32 R45, -RZ, R108.H0_H0 ;  /* 0x2000006cff2d7230 */ /* 0x000fe40000004100 */
[C---:B------:R-:W-:Y:S01]  /*fe70*/  FMUL.FTZ R67, R52.reuse, R53 ;  /* 0x0000003534437220 */ /* 0x040fe20000410000 */
[----:B------:R-:W-:Y:S02]  /*fe80*/  HADD2.F32 R54, -RZ, R62.H0_H0 ;  /* 0x2000003eff367230 */ /* 0x000fe40000004100 */
[-C--:B------:R-:W-:Y:S01]  /*fe90*/  FMUL.FTZ R68, R61, R66.reuse ;  /* 0x000000423d447220 */ /* 0x080fe20000410000 */
[C---:B------:R-:W-:Y:S01]  /*fea0*/  FFMA.FTZ R69, R57.reuse, R66, -R80 ;  /* 0x0000004239457223 */ /* 0x040fe20000010850 */
[-C--:B------:R-:W-:Y:S01]  /*feb0*/  FMUL.FTZ R52, R52, R45.reuse ;  /* 0x0000002d34347220 */ /* 0x080fe20000410000 */
[----:B------:R-:W-:Y:S01]  /*fec0*/  FFMA.FTZ R67, R44, R45, -R67 ;  /* 0x0000002d2c437223 */ /* 0x000fe20000010843 */
[----:B------:R-:W-:Y:S01]  /*fed0*/  FFMA.FTZ R71, R57, R70, R68 ;  /* 0x0000004639477223 */ /* 0x000fe20000010044 */
[----:B------:R-:W-:-:S02]  /*fee0*/  HADD2.F32 R55, -RZ, R63.H0_H0 ;  /* 0x2000003fff377230 */ /* 0x000fc40000004100 */
[----:B------:R-:W-:Y:S01]  /*fef0*/  FFMA.FTZ R57, R44, R53, R52 ;  /* 0x000000352c397223 */ /* 0x000fe20000010034 */
[----:B------:R-:W-:Y:S02]  /*ff00*/  HADD2.F32 R61, -RZ, R107.H0_H0 ;  /* 0x2000006bff3d7230 */ /* 0x000fe40000004100 */
[----:B------:R-:W-:Y:S02]  /*ff10*/  HADD2.F32 R45, -RZ, R109.H0_H0 ;  /* 0x2000006dff2d7230 */ /* 0x000fe40000004100 */
[----:B------:R-:W-:Y:S02]  /*ff20*/  HADD2.F32 R66, -RZ, R107.H1_H1 ;  /* 0x3000006bff427230 */ /* 0x000fe40000004100 */
[C---:B------:R-:W-:Y:S01]  /*ff30*/  FMUL.FTZ R53, R54.reuse, R61 ;  /* 0x0000003d36357220 */ /* 0x040fe20000410000 */
[----:B------:R-:W-:Y:S02]  /*ff40*/  HADD2.F32 R44, -RZ, R109.H1_H1 ;  /* 0x3000006dff2c7230 */ /* 0x000fe40000004100 */
[----:B------:R-:W-:Y:S01]  /*ff50*/  FMUL.FTZ R77, R54, R45 ;  /* 0x0000002d364d7220 */ /* 0x000fe20000410000 */
[----:B------:R-:W-:-:S02]  /*ff60*/  HADD2.F32 R63, -RZ, R63.H1_H1 ;  /* 0x3000003fff3f7230 */ /* 0x000fc40000004100 */
[C---:B------:R-:W-:Y:S01]  /*ff70*/  FMUL.FTZ R70, R55.reuse, R66 ;  /* 0x0000004237467220 */ /* 0x040fe20000410000 */
[----:B------:R-:W-:Y:S02]  /*ff80*/  HADD2.F32 R54, -RZ, R79.H0_H0 ;  /* 0x2000004fff367230 */ /* 0x000fe40000004100 */
[-C--:B------:R-:W-:Y:S01]  /*ff90*/  FMUL.FTZ R55, R55, R44.reuse ;  /* 0x0000002c37377220 */ /* 0x080fe20000410000 */
[----:B------:R-:W-:Y:S02]  /*ffa0*/  HADD2.F32 R52, -RZ, R83.H0_H0 ;  /* 0x20000053ff347230 */ /* 0x000fe40000004100 */
[C---:B------:R-:W-:Y:S01]  /*ffb0*/  FFMA.FTZ R68, R46.reuse, R45, -R53 ;  /* 0x0000002d2e447223 */ /* 0x040fe20000010835 */
[----:B------:R-:W-:Y:S01]  /*ffc0*/  FFMA.FTZ R77, R46, R61, R77 ;  /* 0x0000003d2e4d7223 */ /* 0x000fe2000001004d */
[C---:B------:R-:W-:Y:S01]  /*ffd0*/  FFMA.FTZ R70, R47.reuse, R44, -R70 ;  /* 0x0000002c2f467223 */ /* 0x040fe20000010846 */
[----:B------:R-:W-:Y:S01]  /*ffe0*/  FFMA.FTZ R66, R47, R66, R55 ;  /* 0x000000422f427223 */ /* 0x000fe20000010037 */
[----:B------:R-:W-:-:S02]  /*fff0*/  HADD2.F32 R60, -RZ, R60.H1_H1 ;  /* 0x3000003cff3c7230 */ /* 0x000fc40000004100 */
[C---:B------:R-:W-:Y:S01]  /*10000*/  FMUL.FTZ R46, R63.reuse, R54 ;  /* 0x000000363f2e7220 */ /* 0x040fe20000410000 */
[----:B------:R-:W-:Y:S02]  /*10010*/  HADD2.F32 R62, -RZ, R62.H1_H1 ;  /* 0x3000003eff3e7230 */ /* 0x000fe40000004100 */
[-C--:B------:R-:W-:Y:S01]  /*10020*/  FMUL.FTZ R44, R63, R52.reuse ;  /* 0x000000343f2c7220 */ /* 0x080fe20000410000 */
[----:B------:R-:W-:Y:S02]  /*10030*/  HADD2.F32 R53, -RZ, R82.H0_H0 ;  /* 0x20000052ff357230 */ /* 0x000fe40000004100 */
[C---:B------:R-:W-:Y:S01]  /*10040*/  FFMA.FTZ R63, R59.reuse, R52, -R46 ;  /* 0x000000343b3f7223 */ /* 0x040fe2000001082e */
[----:B------:R-:W-:Y:S02]  /*10050*/  HADD2.F32 R55, -RZ, R81.H0_H0 ;  /* 0x20000051ff377230 */ /* 0x000fe40000004100 */
[----:B------:R-:W-:Y:S01]  /*10060*/  FFMA.FTZ R79, R59, R54, R44 ;  /* 0x000000363b4f7223 */ /* 0x000fe2000001002c */
[----:B------:R-:W-:-:S02]  /*10070*/  HADD2.F32 R45, -RZ, R111.H0_H0 ;  /* 0x2000006fff2d7230 */ /* 0x000fc40000004100 */
[----:B------:R-:W-:Y:S01]  /*10080*/  FMUL.FTZ R59, R60, R53 ;  /* 0x000000353c3b7220 */ /* 0x000fe20000410000 */
[----:B------:R-:W-:Y:S02]  /*10090*/  HADD2.F32 R47, -RZ, R110.H0_H0 ;  /* 0x2000006eff2f7230 */ /* 0x000fe40000004100 */
[----:B------:R-:W-:Y:S01]  /*100a0*/  FMUL.FTZ R61, R62, R55 ;  /* 0x000000373e3d7220 */ /* 0x000fe20000410000 */
[----:B------:R-:W-:Y:S02]  /*100b0*/  HADD2.F32 R56, -RZ, R56.H1_H1 ;  /* 0x30000038ff387230 */ /* 0x000fe40000004100 */
[----:B------:R-:W-:Y:S01]  /*100c0*/  FMUL.FTZ R60, R60, R45 ;  /* 0x0000002d3c3c7220 */ /* 0x000fe20000410000 */
[----:B------:R-:W-:Y:S02]  /*100d0*/  HADD2.F32 R58, -RZ, R58.H1_H1 ;  /* 0x3000003aff3a7230 */ /* 0x000fe40000004100 */
        /* <DEDUP_REMOVED lines=15> */
.L_x_1744:
[----:B------:R-:W-:Y:S05]  /*101d0*/  BSYNC B2 ;  /* 0x0000000000027941 */ /* 0x000fea0003800000 */
.L_x_1743:
[----:B------:R-:W-:Y:S05]  /*101e0*/  @P1 BRA `(.L_x_1742) ;  /* 0x00000004007c1947 */ /* 0x000fea0003800000 */
[----:B------:R-:W2:Y:S01]  /*101f0*/  LDL R76, [R1+0x90] ;  /* 0x00009000014c7983 */ /* 0x000ea20000100800 */
[----:B------:R-:W-:Y:S01]  /*10200*/  LEA.HI R65, R65, R0, RZ, 0x1d ;  /* 0x0000000041417211 */ /* 0x000fe200078fe8ff */
[--C-:B0-----:R-:W-:Y:S01]  /*10210*/  HADD2.F32 R60, -RZ, R101.reuse.H1_H1 ;  /* 0x30000065ff3c7230 */ /* 0x101fe20000004100 */
[----:B------:R-:W-:Y:S01]  /*10220*/  SHF.R.U64 R67, R48, 0x10, R49 ;  /* 0x0000001030437819 */ /* 0x000fe20000001231 */
[----:B------:R-:W-:Y:S01]  /*10230*/  HADD2.F32 R58, -RZ, R104.H1_H1 ;  /* 0x30000068ff3a7230 */ /* 0x000fe20000004100 */
[----:B-1----:R-:W-:Y:S01]  /*10240*/  SHF.R.S32.HI R46, RZ, 0x1f, R65 ;  /* 0x0000001fff2e7819 */ /* 0x002fe20000011441 */
[----:B------:R-:W-:Y:S01]  /*10250*/  HADD2.F32 R101, -RZ, R101.H0_H0 ;  /* 0x20000065ff657230 */ /* 0x000fe20000004100 */
[----:B------:R-:W-:Y:S02]  /*10260*/  SHF.L.U32 R44, R65, 0x3, RZ ;  /* 0x00000003412c7819 */ /* 0x000fe400000006ff */
[----:B------:R-:W-:Y:S02]  /*10270*/  LEA.HI R46, R46, R65, RZ, 0x3 ;  /* 0x000000412e2e7211 */ /* 0x000fe400078f18ff */
[----:B-----5:R-:W-:-:S02]  /*10280*/  LOP3.LUT R44, R114, 0x38, R44, 0xf8, !PT ;  /* 0x00000038722c7812 */ /* 0x020fc400078ef82c */
[----:B------:R-:W-:Y:S01]  /*10290*/  SHF.R.U32.HI R62, RZ, 0x10, R49 ;  /* 0x00000010ff3e7819 */ /* 0x000fe20000011631 */
[----:B------:R-:W-:Y:S01]  /*102a0*/  IMAD.SHL.U32 R46, R46, 0x400, RZ ;  /* 0x000004002e2e7824 */ /* 0x000fe200078e00ff */
[----:B------:R-:W-:Y:S02]  /*102b0*/  LOP3.LUT R52, R44, R113, RZ, 0x3c, !PT ;  /* 0x000000712c347212 */ /* 0x000fe400078e3cff */
[--C-:B------:R-:W-:Y:S01]  /*102c0*/  SHF.R.U64 R71, R40, 0x10, R41.reuse ;  /* 0x0000001028477819 */ /* 0x100fe20000001229 */
[----:B------:R-:W-:Y:S01]  /*102d0*/  HADD2.F32 R62, -RZ, R62.H0_H0 ;  /* 0x2000003eff3e7230 */ /* 0x000fe20000004100 */
[----:B------:R-:W-:Y:S02]  /*102e0*/  LOP3.LUT R53, R46, 0x7fffe000, RZ, 0xc0, !PT ;  /* 0x7fffe0002e357812 */ /* 0x000fe400078ec0ff */
[----:B------:R-:W-:Y:S02]  /*102f0*/  SHF.R.U32.HI R57, RZ, 0x10, R41 ;  /* 0x00000010ff397819 */ /* 0x000fe40000011629 */
[----:B------:R-:W-:-:S02]  /*10300*/  IADD3 R53, R52, R53, R112 ;  /* 0x0000003534357210 */ /* 0x000fc40007ffe070 */
[--C-:B------:R-:W-:Y:S02]  /*10310*/  SHF.R.U64 R65, R50, 0x10, R51.reuse ;  /* 0x0000001032417819 */ /* 0x100fe40000001233 */
[----:B------:R-:W-:Y:S01]  /*10320*/  SHF.R.U32.HI R63, RZ, 0x10, R51 ;  /* 0x00000010ff3f7819 */ /* 0x000fe20000011633 */
[----:B------:R-:W-:Y:S01]  /*10330*/  IMAD R56, R53, 0x2, R18 ;  /* 0x0000000235387824 */ /* 0x000fe200078e0212 */
[--C-:B------:R-:W-:Y:S02]  /*10340*/  SHF.R.U32.HI R69, RZ, 0x10, R43.reuse ;  /* 0x00000010ff457819 */ /* 0x100fe4000001162b */
[----:B------:R-:W-:Y:S02]  /*10350*/  SHF.R.U64 R70, R42, 0x10, R43 ;  /* 0x000000102a467819 */ /* 0x000fe4000000122b */
[----:B------:R-:W0:Y:S02]  /*10360*/  LDS.128 R52, [R56+0x10400] ;  /* 0x0104000038347984 */ /* 0x000e240000000c00 */
[----:B0-----:R-:W-:-:S02]  /*10370*/  HADD2.F32 R49, -RZ, R53.H0_H0 ;  /* 0x20000035ff317230 */ /* 0x001fc40000004100 */
[----:B------:R-:W-:Y:S02]  /*10380*/  HADD2.F32 R53, -RZ, R53.H1_H1 ;  /* 0x30000035ff357230 */ /* 0x000fe40000004100 */
[----:B------:R-:W-:Y:S02]  /*10390*/  HADD2.F32 R48, -RZ, R52.H0_H0 ;  /* 0x20000034ff307230 */ /* 0x000fe40000004100 */
[C---:B------:R-:W-:Y:S01]  /*103a0*/  FMUL.FTZ R64, R49.reuse, R60 ;  /* 0x0000003c31407220 */ /* 0x040fe20000410000 */
[----:B------:R-:W-:Y:S01]  /*103b0*/  FMUL.FTZ R66, R49, R58 ;  /* 0x0000003a31427220 */ /* 0x000fe20000410000 */
[----:B------:R-:W-:Y:S01]  /*103c0*/  FMUL.FTZ R68, R53, R62 ;  /* 0x0000003e35447220 */ /* 0x000fe20000410000 */
[----:B------:R-:W-:Y:S02]  /*103d0*/  HADD2.F32 R50, -RZ, R54.H0_H0 ;  /* 0x20000036ff327230 */ /* 0x000fe40000004100 */
[----:B------:R-:W-:Y:S02]  /*103e0*/  HADD2.F32 R49, -RZ, R103.H0_H0 ;  /* 0x20000067ff317230 */ /* 0x000fe40000004100 */
[----:B------:R-:W-:-:S02]  /*103f0*/  HADD2.F32 R51, -RZ, R55.H0_H0 ;  /* 0x20000037ff337230 */ /* 0x000fc40000004100 */
[----:B------:R-:W-:Y:S02]  /*10400*/  HADD2.F32 R55, -RZ, R55.H1_H1 ;  /* 0x30000037ff377230 */ /* 0x000fe40000004100 */
[----:B------:R-:W-:Y:S02]  /*10410*/  HADD2.F32 R52, -RZ, R52.H1_H1 ;  /* 0x30000034ff347230 */ /* 0x000fe40000004100 */
[----:B------:R-:W-:Y:S01]  /*10420*/  HADD2.F32 R54, -RZ, R54.H1_H1 ;  /* 0x30000036ff367230 */ /* 0x000fe20000004100 */
[----:B--2---:R-:W0:Y:S02]  /*10430*/  LDS.128 R44, [R76] ;  /* 0x000000004c2c7984 */ /* 0x004e240000000c00 */
[--C-:B0-----:R-:W-:Y:S02]  /*10440*/  HADD2.F32 R41, -RZ, R45.reuse.H0_H0 ;  /* 0x2000002dff297230 */ /* 0x101fe40000004100 */
[----:B------:R-:W-:Y:S02]  /*10450*/  HADD2.F32 R40, -RZ, R44.H0_H0 ;  /* 0x2000002cff287230 */ /* 0x000fe40000004100 */
[----:B------:R-:W-:-:S02]  /*10460*/  HADD2.F32 R45, -RZ, R45.H1_H1 ;  /* 0x3000002dff2d7230 */ /* 0x000fc40000004100 */
[C---:B------:R-:W-:Y:S01]  /*10470*/  FFMA.FTZ R64, R41.reuse, R58, -R64 ;  /* 0x0000003a29407223 */ /* 0x040fe20000010840 */
[----:B------:R-:W-:Y:S02]  /*10480*/  HADD2.F32 R58, -RZ, R57.H0_H0 ;  /* 0x20000039ff3a7230 */ /* 0x000fe40000004100 */
[----:B------:R-:W-:Y:S01]  /*10490*/  FFMA.FTZ R66, R41, R60, R66 ;  /* 0x0000003c29427223 */ /* 0x000fe20000010042 */
[----:B------:R-:W-:Y:S02]  /*104a0*/  HADD2.F32 R41, -RZ, R104.H0_H0 ;  /* 0x20000068ff297230 */ /* 0x000fe40000004100 */
[----:B------:R-:W-:Y:S02]  /*104b0*/  HADD2.F32 R42, -RZ, R46.H0_H0 ;  /* 0x2000002eff2a7230 */ /* 0x000fe40000004100 */
[-C--:B------:R-:W-:Y:S01]  /*104c0*/  FMUL.FTZ R60, R53, R58.reuse ;  /* 0x0000003a353c7220 */ /* 0x080fe20000410000 */
[C---:B------:R-:W-:Y:S01]  /*104d0*/  FMUL.FTZ R53, R48.reuse, R101 ;  /* 0x0000006530357220 */ /* 0x040fe20000410000 */
[----:B------:R-:W-:Y:S01]  /*104e0*/  FMUL.FTZ R48, R48, R41 ;  /* 0x0000002930307220 */ /* 0x000fe20000410000 */
[----:B------:R-:W-:Y:S01]  /*104f0*/  FFMA.FTZ R57, R45, R58, -R68 ;  /* 0x0000003a2d397223 */ /* 0x000fe20000010844 */
[----:B------:R-:W-:-:S02]  /*10500*/  HADD2.F32 R58, -RZ, R103.H1_H1 ;  /* 0x30000067ff3a7230 */ /* 0x000fc40000004100 */
[C---:B------:R-:W-:Y:S01]  /*10510*/  FFMA.FTZ R53, R40.reuse, R41, -R53 ;  /* 0x0000002928357223 */ /* 0x040fe20000010835 */
[--C-:B------:R-:W-:Y:S02]  /*10520*/  HADD2.F32 R41, -RZ, R105.reuse.H0_H0 ;  /* 0x20000069ff297230 */ /* 0x100fe40000004100 */
[----:B------:R-:W-:Y:S01]  /*10530*/  FFMA.FTZ R101, R40, R101, R48 ;  /* 0x0000006528657223 */ /* 0x000fe20000010030 */
[----:B------:R-:W-:Y:S02]  /*10540*/  HADD2.F32 R40, -RZ, R105.H1_H1 ;  /* 0x30000069ff287230 */ /* 0x000fe40000004100 */
[----:B------:R-:W-:Y:S01]  /*10550*/  FFMA.FTZ R59, R45, R62, R60 ;  /* 0x0000003e2d3b7223 */ /* 0x000fe2000001003c */
[----:B------:R-:W-:Y:S02]  /*10560*/  HADD2.F32 R43, -RZ, R47.H0_H0 ;  /* 0x2000002fff2b7230 */ /* 0x000fe40000004100 */
[C---:B------:R-:W-:Y:S01]  /*10570*/  FMUL.FTZ R45, R50.reuse, R49 ;  /* 0x00000031322d7220 */ /* 0x040fe20000410000 */
[----:B------:R-:W-:Y:S01]  /*10580*/  FMUL.FTZ R61, R50, R41 ;  /* 0x00000029323d7220 */ /* 0x000fe20000410000 */
[----:B------:R-:W-:-:S02]  /*10590*/  HADD2.F32 R50, -RZ, R63.H0_H0 ;  /* 0x2000003fff327230 */ /* 0x000fc40000004100 */
[C---:B------:R-:W-:Y:S01]  /*105a0*/  FMUL.FTZ R62, R51.reuse, R58 ;  /* 0x0000003a333e7220 */ /* 0x040fe20000410000 */
[----:B------:R-:W-:Y:S02]  /*105b0*/  HADD2.F32 R48, -RZ, R69.H0_H0 ;  /* 0x20000045ff307230 */ /* 0x000fe40000004100 */
[-C--:B------:R-:W-:Y:S01]  /*105c0*/  FMUL.FTZ R51, R51, R40.reuse ;  /* 0x0000002833337220 */ /* 0x080fe20000410000 */
[----:B------:R-:W-:Y:S02]  /*105d0*/  HADD2.F32 R47, -RZ, R47.H1_H1 ;  /* 0x3000002fff2f7230 */ /* 0x000fe40000004100 */
[C---:B------:R-:W-:Y:S01]  /*105e0*/  FFMA.FTZ R60, R42.reuse, R41, -R45 ;  /* 0x000000292a3c7223 */ /* 0x040fe2000001082d */
[----:B------:R-:W-:Y:S01]  /*105f0*/  FFMA.FTZ R61, R42, R49, R61 ;  /* 0x000000312a3d7223 */ /* 0x000fe2000001003d */
[----:B------:R-:W-:Y:S01]  /*10600*/  FFMA.FTZ R62, R43, R40, -R62 ;  /* 0x000000282b3e7223 */ /* 0x000fe2000001083e */
[----:B------:R-:W-:Y:S01]  /*10610*/  FMUL.FTZ R42, R55, R50 ;  /* 0x00000032372a7220 */ /* 0x000fe20000410000 */
[----:B------:R-:W-:Y:S01]  /*10620*/  FFMA.FTZ R58, R43, R58, R51 ;  /* 0x0000003a2b3a7223 */ /* 0x000fe20000010033 */
[----:B------:R-:W-:Y:S01]  /*10630*/  FMUL.FTZ R40, R55, R48 ;  /* 0x0000003037287220 */ /* 0x000fe20000410000 */
[----:B------:R-:W-:-:S02]  /*10640*/  HADD2.F32 R45, -RZ, R67.H0_H0 ;  /* 0x20000043ff2d7230 */ /* 0x000fc40000004100 */
[C---:B------:R-:W-:Y:S01]  /*10650*/  FFMA.FTZ R55, R47.reuse, R48, -R42 ;  /* 0x000000302f377223 */ /* 0x040fe2000001082a */
[----:B------:R-:W-:Y:S02]  /*10660*/  HADD2.F32 R49, -RZ, R65.H0_H0 ;  /* 0x20000041ff317230 */ /* 0x000fe40000004100 */
[----:B------:R-:W-:Y:S01]  /*10670*/  FFMA.FTZ R63, R47, R50, R40 ;  /* 0x000000322f3f7223 */ /* 0x000fe20000010028 */
[----:B------:R-:W-:Y:S02]  /*10680*/  HADD2.F32 R41, -RZ, R71.H0_H0 ;  /* 0x20000047ff297230 */ /* 0x000fe40000004100 */
[----:B------:R-:W-:Y:S01]  /*10690*/  FMUL.FTZ R47, R52, R45 ;  /* 0x0000002d342f7220 */ /* 0x000fe20000410000 */
[----:B------:R-:W-:Y:S02]  /*106a0*/  HADD2.F32 R43, -RZ, R70.H0_H0 ;  /* 0x20000046ff2b7230 */ /* 0x000fe40000004100 */
[----:B------:R-:W-:Y:S01]  /*106b0*/  FMUL.FTZ R51, R54, R49 ;  /* 0x0000003136337220 */ /* 0x000fe20000410000 */
[----:B------:R-:W-:-:S02]  /*106c0*/  HADD2.F32 R44, -RZ, R44.H1_H1 ;  /* 0x3000002cff2c7230 */ /* 0x000fc40000004100 */
[----:B------:R-:W-:Y:S01]  /*106d0*/  FMUL.FTZ R52, R52, R41 ;  /* 0x0000002934347220 */ /* 0x000fe20000410000 */
[----:B------:R-:W-:Y:S02]  /*106e0*/  HADD2.F32 R46, -RZ, R46.H1_H1 ;  /* 0x3000002eff2e7230 */ /* 0x000fe40000004100 */
[----:B------:R-:W-:Y:S01]  /*106f0*/  FMUL.FTZ R54, R54, R43 ;  /* 0x0000002b36367220 */ /* 0x000fe20000410000 */
        /* <DEDUP_REMOVED lines=14> */
.L_x_1742:
[----:B------:R-:W-:Y:S05]  /*107e0*/  BSYNC B1 ;  /* 0x0000000000017941 */ /* 0x000fea0003800000 */
.L_x_1741:
[----:B------:R-:W-:Y:S01]  /*107f0*/  ISETP.GE.AND P0, PT, R20, R21, PT ;  /* 0x000000151400720c */ /* 0x000fe20003f06270 */
[----:B------:R-:W-:-:S12]  /*10800*/  BSSY B1, `(.L_x_1745) ;  /* 0x00000cf000017945 */ /* 0x000fd80003800000 */
[----:B------:R-:W-:Y:S05]  /*10810*/  @P0 BRA `(.L_x_1746) ;  /* 0x0000000c00340947 */ /* 0x000fea0003800000 */
[----:B------:R-:W3:Y:S01]  /*10820*/  LDC R65, c[0x0][0x3f4] ;  /* 0x0000fd00ff417b82 */ /* 0x000ee20000000800 */
[----:B--2---:R-:W-:Y:S01]  /*10830*/  SHF.R.S32.HI R41, RZ, 0x1f, R20 ;  /* 0x0000001fff297819 */ /* 0x004fe20000011414 */
[----:B------:R-:W-:Y:S01]  /*10840*/  IMAD.SHL.U32 R40, R20, 0x40, RZ ;  /* 0x0000004014287824 */ /* 0x000fe200078e00ff */
[----:B------:R-:W-:Y:S02]  /*10850*/  BSSY B2, `(.L_x_1747) ;  /* 0x0000069000027945 */ /* 0x000fe40003800000 */
[----:B------:R-:W-:Y:S02]  /*10860*/  LEA.HI R41, R41, R20, RZ, 0x3 ;  /* 0x0000001429297211 */ /* 0x000fe400078f18ff */
[----:B-1----:R-:W-:Y:S02]  /*10870*/  LOP3.LUT R64, R40, 0x1c0, RZ, 0xc0, !PT ;  /* 0x000001c028407812 */ /* 0x002fe400078ec0ff */
[----:B------:R-:W-:Y:S02]  /*10880*/  SHF.L.U32 R20, R41, 0x6, RZ ;  /* 0x0000000629147819 */ /* 0x000fe400000006ff */
[----:B------:R-:W-:-:S02]  /*10890*/  SHF.R.U32.HI R67, RZ, 0x3, R64 ;  /* 0x00000003ff437819 */ /* 0x000fc40000011640 */
[----:B------:R-:W-:Y:S02]  /*108a0*/  LOP3.LUT R20, R20, 0xfffffe00, RZ, 0xc0, !PT ;  /* 0xfffffe0014147812 */ /* 0x000fe400078ec0ff */
[-C--:B---3--:R-:W-:Y:S02]  /*108b0*/  ISETP.GE.AND P0, PT, R16, R65.reuse, PT ;  /* 0x000000411000720c */ /* 0x088fe40003f06270 */
[----:B------:R-:W-:-:S11]  /*108c0*/  ISETP.GE.AND P1, PT, R219, R65, PT ;  /* 0x00000041db00720c */ /* 0x000fd60003f26270 */
[----:B------:R-:W-:Y:S05]  /*108d0*/  @P0 BRA `(.L_x_1748) ;  /* 0x0000000400800947 */ /* 0x000fea0003800000 */
[----:B------:R-:W2:Y:S04]  /*108e0*/  LDL R42, [R1+0x68] ;  /* 0x00006800012a7983 */ /* 0x000ea80000100800 */
[----:B------:R-:W3:Y:S01]  /*108f0*/  LDL R66, [R1+0x8c] ;  /* 0x00008c0001427983 */ /* 0x000ee20000100800 */
[--C-:B------:R-:W-:Y:S01]  /*10900*/  SHF.R.U64 R59, R36, 0x10, R37.reuse ;  /* 0x00000010243b7819 */ /* 0x100fe20000001225 */
[----:B------:R-:W-:Y:S01]  /*10910*/  HADD2.F32 R52, -RZ, R96.H1_H1 ;  /* 0x30000060ff347230 */ /* 0x000fe20000004100 */
[----:B------:R-:W-:Y:S01]  /*10920*/  SHF.R.U32.HI R54, RZ, 0x10, R37 ;  /* 0x00000010ff367819 */ /* 0x000fe20000011625 */
[--C-:B------:R-:W-:Y:S01]  /*10930*/  HADD2.F32 R50, -RZ, R99.reuse.H1_H1 ;  /* 0x30000063ff327230 */ /* 0x100fe20000004100 */
[--C-:B0-----:R-:W-:Y:S01]  /*10940*/  SHF.R.U64 R63, R28, 0x10, R29.reuse ;  /* 0x000000101c3f7819 */ /* 0x101fe2000000121d */
[----:B------:R-:W-:Y:S01]  /*10950*/  HADD2.F32 R99, -RZ, R99.H0_H0 ;  /* 0x20000063ff637230 */ /* 0x000fe20000004100 */
        /* <DEDUP_REMOVED lines=10> */
[----:B------:R-:W-:-:S03]  /*10a00*/  LOP3.LUT R40, R64, 0x38, R41, 0xf8, !PT ;  /* 0x0000003840287812 */ /* 0x000fc600078ef829 */
        /* <DEDUP_REMOVED lines=8> */
[----:B------:R-:W-:Y:S02]  /*10a90*/  HADD2.F32 R28, -RZ, R40.H0_H0 ;  /* 0x20000028ff1c7230 */ /* 0x000fe40000004100 */
[----:B------:R-:W-:Y:S02]  /*10aa0*/  HADD2.F32 R41, -RZ, R41.H1_H1 ;  /* 0x30000029ff297230 */ /* 0x000fe40000004100 */
[----:B------:R-:W-:Y:S02]  /*10ab0*/  HADD2.F32 R30, -RZ, R42.H0_H0 ;  /* 0x2000002aff1e7230 */ /* 0x000fe40000004100 */
[--C-:B------:R-:W-:Y:S02]  /*10ac0*/  HADD2.F32 R31, -RZ, R43.reuse.H0_H0 ;  /* 0x2000002bff1f7230 */ /* 0x100fe40000004100 */
[----:B------:R-:W-:-:S02]  /*10ad0*/  HADD2.F32 R43, -RZ, R43.H1_H1 ;  /* 0x3000002bff2b7230 */ /* 0x000fc40000004100 */
[--C-:B-1----:R-:W-:Y:S02]  /*10ae0*/  HADD2.F32 R37, -RZ, R45.reuse.H0_H0 ;  /* 0x2000002dff257230 */ /* 0x102fe40000004100 */
[----:B------:R-:W-:Y:S02]  /*10af0*/  HADD2.F32 R36, -RZ, R44.H0_H0 ;  /* 0x2000002cff247230 */ /* 0x000fe40000004100 */
[----:B------:R-:W-:Y:S02]  /*10b00*/  HADD2.F32 R45, -RZ, R45.H1_H1 ;  /* 0x3000002dff2d7230 */ /* 0x000fe40000004100 */
[C---:B------:R-:W-:Y:S01]  /*10b10*/  FMUL.FTZ R56, R37.reuse, R52 ;  /* 0x0000003425387220 */ /* 0x040fe20000410000 */
[-C--:B------:R-:W-:Y:S01]  /*10b20*/  FMUL.FTZ R58, R37, R50.reuse ;  /* 0x00000032253a7220 */ /* 0x080fe20000410000 */
[----:B------:R-:W-:Y:S02]  /*10b30*/  HADD2.F32 R37, -RZ, R96.H0_H0 ;  /* 0x20000060ff257230 */ /* 0x000fe40000004100 */
[----:B------:R-:W-:Y:S01]  /*10b40*/  FFMA.FTZ R56, R29, R50, -R56 ;  /* 0x000000321d387223 */ /* 0x000fe20000010838 */
[----:B------:R-:W-:-:S02]  /*10b50*/  HADD2.F32 R50, -RZ, R49.H0_H0 ;  /* 0x20000031ff327230 */ /* 0x000fc40000004100 */
[----:B------:R-:W-:Y:S01]  /*10b60*/  FFMA.FTZ R58, R29, R52, R58 ;  /* 0x000000341d3a7223 */ /* 0x000fe2000001003a */
[C---:B------:R-:W-:Y:S01]  /*10b70*/  FMUL.FTZ R29, R36.reuse, R37 ;  /* 0x00000025241d7220 */ /* 0x040fe20000410000 */
[C---:B------:R-:W-:Y:S01]  /*10b80*/  FMUL.FTZ R60, R45.reuse, R54 ;  /* 0x000000362d3c7220 */ /* 0x040fe20000410000 */
[-C--:B------:R-:W-:Y:S01]  /*10b90*/  FMUL.FTZ R36, R36, R99.reuse ;  /* 0x0000006324247220 */ /* 0x080fe20000410000 */
[-C--:B------:R-:W-:Y:S01]  /*10ba0*/  FMUL.FTZ R52, R45, R50.reuse ;  /* 0x000000322d347220 */ /* 0x080fe20000410000 */
[----:B------:R-:W-:Y:S02]  /*10bb0*/  HADD2.F32 R45, -RZ, R98.H0_H0 ;  /* 0x20000062ff2d7230 */ /* 0x000fe40000004100 */
[----:B------:R-:W-:Y:S01]  /*10bc0*/  FFMA.FTZ R99, R28, R99, -R29 ;  /* 0x000000631c637223 */ /* 0x000fe2000001081d */
[----:B------:R-:W-:Y:S02]  /*10bd0*/  HADD2.F32 R39, -RZ, R47.H0_H0 ;  /* 0x2000002fff277230 */ /* 0x000fe40000004100 */
[----:B------:R-:W-:Y:S01]  /*10be0*/  FFMA.FTZ R49, R41, R50, -R60 ;  /* 0x0000003229317223 */ /* 0x000fe2000001083c */
[----:B------:R-:W-:-:S02]  /*10bf0*/  HADD2.F32 R29, -RZ, R100.H0_H0 ;  /* 0x20000064ff1d7230 */ /* 0x000fc40000004100 */
[----:B------:R-:W-:Y:S01]  /*10c00*/  FFMA.FTZ R51, R41, R54, R52 ;  /* 0x0000003629337223 */ /* 0x000fe20000010034 */
[----:B------:R-:W-:Y:S02]  /*10c10*/  HADD2.F32 R98, -RZ, R98.H1_H1 ;  /* 0x30000062ff627230 */ /* 0x000fe40000004100 */
[----:B------:R-:W-:Y:S01]  /*10c20*/  FFMA.FTZ R41, R28, R37, R36 ;  /* 0x000000251c297223 */ /* 0x000fe20000010024 */
[----:B------:R-:W-:Y:S02]  /*10c30*/  HADD2.F32 R38, -RZ, R46.H0_H0 ;  /* 0x2000002eff267230 */ /* 0x000fe40000004100 */
[----:B------:R-:W-:Y:S02]  /*10c40*/  HADD2.F32 R100, -RZ, R100.H1_H1 ;  /* 0x30000064ff647230 */ /* 0x000fe40000004100 */
[----:B------:R-:W-:Y:S01]  /*10c50*/  FMUL.FTZ R50, R39, R98 ;  /* 0x0000006227327220 */ /* 0x000fe20000410000 */
[----:B------:R-:W-:Y:S02]  /*10c60*/  HADD2.F32 R47, -RZ, R47.H1_H1 ;  /* 0x3000002fff2f7230 */ /* 0x000fe40000004100 */
[C---:B------:R-:W-:Y:S01]  /*10c70*/  FMUL.FTZ R37, R38.reuse, R45 ;  /* 0x0000002d26257220 */ /* 0x040fe20000410000 */
[----:B------:R-:W-:Y:S01]  /*10c80*/  FMUL.FTZ R53, R38, R29 ;  /* 0x0000001d26357220 */ /* 0x000fe20000410000 */
[----:B------:R-:W-:-:S02]  /*10c90*/  HADD2.F32 R36, -RZ, R55.H0_H0 ;  /* 0x20000037ff247230 */ /* 0x000fc40000004100 */
[----:B------:R-:W-:Y:S01]  /*10ca0*/  FMUL.FTZ R39, R39, R100 ;  /* 0x0000006427277220 */ /* 0x000fe20000410000 */
[----:B------:R-:W-:Y:S02]  /*10cb0*/  HADD2.F32 R28, -RZ, R61.H0_H0 ;  /* 0x2000003dff1c7230 */ /* 0x000fe40000004100 */
[C---:B------:R-:W-:Y:S01]  /*10cc0*/  FFMA.FTZ R38, R30.reuse, R29, -R37 ;  /* 0x0000001d1e267223 */ /* 0x040fe20000010825 */
[----:B------:R-:W-:Y:S01]  /*10cd0*/  FFMA.FTZ R53, R30, R45, R53 ;  /* 0x0000002d1e357223 */ /* 0x000fe20000010035 */
[----:B------:R-:W-:Y:S01]  /*10ce0*/  FFMA.FTZ R98, R31, R98, R39 ;  /* 0x000000621f627223 */ /* 0x000fe20000010027 */
[----:B------:R-:W-:Y:S02]  /*10cf0*/  HADD2.F32 R44, -RZ, R44.H1_H1 ;  /* 0x3000002cff2c7230 */ /* 0x000fe40000004100 */
[----:B------:R-:W-:Y:S01]  /*10d00*/  FMUL.FTZ R30, R47, R36 ;  /* 0x000000242f1e7220 */ /* 0x000fe20000410000 */
[----:B------:R-:W-:Y:S02]  /*10d10*/  HADD2.F32 R46, -RZ, R46.H1_H1 ;  /* 0x3000002eff2e7230 */ /* 0x000fe40000004100 */
[----:B------:R-:W-:Y:S01]  /*10d20*/  FFMA.FTZ R50, R31, R100, -R50 ;  /* 0x000000641f327223 */ /* 0x000fe20000010832 */
        /* <DEDUP_REMOVED lines=27> */
.L_x_1748:
[----:B------:R-:W-:Y:S05]  /*10ee0*/  BSYNC B2 ;  /* 0x0000000000027941 */ /* 0x000fea0003800000 */
.L_x_1747:
[----:B------:R-:W-:Y:S05]  /*10ef0*/  @P1 BRA `(.L_x_1746) ;  /* 0x00000004007c1947 */ /* 0x000fea0003800000 */
[----:B------:R-:W2:Y:S01]  /*10f00*/  LDL R55, [R1+0x88] ;  /* 0x0000880001377983 */ /* 0x000ea20000100800 */
[----:B------:R-:W-:Y:S01]  /*10f10*/  LEA.HI R65, R65, R0, RZ, 0x1d ;  /* 0x0000000041417211 */ /* 0x000fe200078fe8ff */
[----:B------:R-:W-:Y:S01]  /*10f20*/  HADD2.F32 R42, -RZ, R88.H1_H1 ;  /* 0x30000058ff2a7230 */ /* 0x000fe20000004100 */
[----:B------:R-:W-:Y:S01]  /*10f30*/  SHF.R.U64 R51, R32, 0x10, R33 ;  /* 0x0000001020337819 */ /* 0x000fe20000001221 */
[----:B------:R-:W-:Y:S01]  /*10f40*/  HADD2.F32 R40, -RZ, R90.H1_H1 ;  /* 0x3000005aff287230 */ /* 0x000fe20000004100 */
[----:B-1----:R-:W-:Y:S02]  /*10f50*/  SHF.R.S32.HI R30, RZ, 0x1f, R65 ;  /* 0x0000001fff1e7819 */ /* 0x002fe40000011441 */
[----:B------:R-:W-:Y:S02]  /*10f60*/  SHF.L.U32 R28, R65, 0x3, RZ ;  /* 0x00000003411c7819 */ /* 0x000fe400000006ff */
[----:B------:R-:W-:Y:S02]  /*10f70*/  LEA.HI R30, R30, R65, RZ, 0x3 ;  /* 0x000000411e1e7211 */ /* 0x000fe400078f18ff */
[----:B------:R-:W-:-:S02]  /*10f80*/  LOP3.LUT R28, R64, 0x38, R28, 0xf8, !PT ;  /* 0x00000038401c7812 */ /* 0x000fc400078ef81c */
        /* <DEDUP_REMOVED lines=13> */
[----:B------:R-:W1:Y:S02]  /*11060*/  LDS.128 R36, [R20+0x10400] ;  /* 0x0104000014247984 */ /* 0x000e640000000c00 */
[----:B-1----:R-:W-:-:S02]  /*11070*/  HADD2.F32 R33, -RZ, R37.H0_H0 ;  /* 0x20000025ff217230 */ /* 0x002fc40000004100 */
[----:B------:R-:W-:Y:S02]  /*11080*/  HADD2.F32 R32, -RZ, R36.H0_H0 ;  /* 0x20000024ff207230 */ /* 0x000fe40000004100 */
[----:B------:R-:W-:Y:S02]  /*11090*/  HADD2.F32 R37, -RZ, R37.H1_H1 ;  /* 0x30000025ff257230 */ /* 0x000fe40000004100 */
[C---:B------:R-:W-:Y:S01]  /*110a0*/  FMUL.FTZ R46, R33.reuse, R42 ;  /* 0x0000002a212e7220 */ /* 0x040fe20000410000 */
[----:B------:R-:W-:Y:S01]  /*110b0*/  FMUL.FTZ R48, R33, R40 ;  /* 0x0000002821307220 */ /* 0x000fe20000410000 */
[----:B------:R-:W-:Y:S02]  /*110c0*/  HADD2.F32 R33, -RZ, R88.H0_H0 ;  /* 0x20000058ff217230 */ /* 0x000fe40000004100 */
[----:B------:R-:W-:Y:S01]  /*110d0*/  FMUL.FTZ R50, R37, R44 ;  /* 0x0000002c25327220 */ /* 0x000fe20000410000 */
[----:B------:R-:W-:Y:S02]  /*110e0*/  HADD2.F32 R34, -RZ, R38.H0_H0 ;  /* 0x20000026ff227230 */ /* 0x000fe40000004100 */
[----:B------:R-:W-:-:S02]  /*110f0*/  HADD2.F32 R35, -RZ, R39.H0_H0 ;  /* 0x20000027ff237230 */ /* 0x000fc40000004100 */
[----:B------:R-:W-:Y:S02]  /*11100*/  HADD2.F32 R39, -RZ, R39.H1_H1 ;  /* 0x30000027ff277230 */ /* 0x000fe40000004100 */
[----:B------:R-:W-:Y:S02]  /*11110*/  HADD2.F32 R36, -RZ, R36.H1_H1 ;  /* 0x30000024ff247230 */ /* 0x000fe40000004100 */
[----:B------:R-:W-:Y:S01]  /*11120*/  HADD2.F32 R38, -RZ, R38.H1_H1 ;  /* 0x30000026ff267230 */ /* 0x000fe20000004100 */
[----:B--2---:R-:W1:Y:S02]  /*11130*/  LDS.128 R28, [R55] ;  /* 0x00000000371c7984 */ /* 0x004e640000000c00 */
[--C-:B-1----:R-:W-:Y:S02]  /*11140*/  HADD2.F32 R25, -RZ, R29.reuse.H0_H0 ;  /* 0x2000001dff197230 */ /* 0x102fe40000004100 */
[----:B------:R-:W-:Y:S02]  /*11150*/  HADD2.F32 R24, -RZ, R28.H0_H0 ;  /* 0x2000001cff187230 */ /* 0x000fe40000004100 */
[----:B------:R-:W-:-:S02]  /*11160*/  HADD2.F32 R29, -RZ, R29.H1_H1 ;  /* 0x3000001dff1d7230 */ /* 0x000fc40000004100 */
[C---:B------:R-:W-:Y:S01]  /*11170*/  FFMA.FTZ R46, R25.reuse, R40, -R46 ;  /* 0x00000028192e7223 */ /* 0x040fe2000001082e */
[----:B------:R-:W-:Y:S02]  /*11180*/  HADD2.F32 R40, -RZ, R41.H0_H0 ;  /* 0x20000029ff287230 */ /* 0x000fe40000004100 */
[----:B------:R-:W-:Y:S01]  /*11190*/  FFMA.FTZ R48, R25, R42, R48 ;  /* 0x0000002a19307223 */ /* 0x000fe20000010030 */
[----:B------:R-:W-:Y:S02]  /*111a0*/  HADD2.F32 R25, -RZ, R90.H0_H0 ;  /* 0x2000005aff197230 */ /* 0x000fe40000004100 */
[C---:B------:R-:W-:Y:S01]  /*111b0*/  FMUL.FTZ R41, R32.reuse, R33 ;  /* 0x0000002120297220 */ /* 0x040fe20000410000 */
[----:B------:R-:W-:Y:S02]  /*111c0*/  HADD2.F32 R26, -RZ, R30.H0_H0 ;  /* 0x2000001eff1a7230 */ /* 0x000fe40000004100 */
[-C--:B------:R-:W-:Y:S01]  /*111d0*/  FMUL.FTZ R42, R37, R40.reuse ;  /* 0x00000028252a7220 */ /* 0x080fe20000410000 */
[----:B------:R-:W-:Y:S01]  /*111e0*/  FFMA.FTZ R43, R29, R40, -R50 ;  /* 0x000000281d2b7223 */ /* 0x000fe20000010832 */
[-C--:B------:R-:W-:Y:S01]  /*111f0*/  FMUL.FTZ R32, R32, R25.reuse ;  /* 0x0000001920207220 */ /* 0x080fe20000410000 */
[----:B------:R-:W-:Y:S01]  /*11200*/  FFMA.FTZ R41, R24, R25, -R41 ;  /* 0x0000001918297223 */ /* 0x000fe20000010829 */
[----:B------:R-:W-:-:S02]  /*11210*/  HADD2.F32 R37, -RZ, R89.H0_H0 ;  /* 0x20000059ff257230 */ /* 0x000fc40000004100 */
[----:B------:R-:W-:Y:S01]  /*11220*/  FFMA.FTZ R45, R29, R44, R42 ;  /* 0x0000002c1d2d7223 */ /* 0x000fe2000001002a */
[----:B------:R-:W-:Y:S02]  /*11230*/  HADD2.F32 R25, -RZ, R91.H0_H0 ;  /* 0x2000005bff197230 */ /* 0x000fe40000004100 */
[----:B------:R-:W-:Y:S01]  /*11240*/  FFMA.FTZ R42, R24, R33, R32 ;  /* 0x00000021182a7223 */ /* 0x000fe20000010020 */
[----:B------:R-:W-:Y:S02]  /*11250*/  HADD2.F32 R40, -RZ, R89.H1_H1 ;  /* 0x30000059ff287230 */ /* 0x000fe40000004100 */
[C---:B------:R-:W-:Y:S01]  /*11260*/  FMUL.FTZ R29, R34.reuse, R37 ;  /* 0x00000025221d7220 */ /* 0x040fe20000410000 */
[----:B------:R-:W-:Y:S02]  /*11270*/  HADD2.F32 R24, -RZ, R91.H1_H1 ;  /* 0x3000005bff187230 */ /* 0x000fe40000004100 */
[----:B------:R-:W-:Y:S01]  /*11280*/  FMUL.FTZ R33, R34, R25 ;  /* 0x0000001922217220 */ /* 0x000fe20000410000 */
[----:B------:R-:W-:-:S02]  /*11290*/  HADD2.F32 R27, -RZ, R31.H0_H0 ;  /* 0x2000001fff1b7230 */ /* 0x000fc40000004100 */
[C---:B------:R-:W-:Y:S01]  /*112a0*/  FMUL.FTZ R50, R35.reuse, R40 ;  /* 0x0000002823327220 */ /* 0x040fe20000410000 */
[----:B------:R-:W-:Y:S02]  /*112b0*/  HADD2.F32 R34, -RZ, R47.H0_H0 ;  /* 0x2000002fff227230 */ /* 0x000fe40000004100 */
[-C--:B------:R-:W-:Y:S01]  /*112c0*/  FMUL.FTZ R35, R35, R24.reuse ;  /* 0x0000001823237220 */ /* 0x080fe20000410000 */
[----:B------:R-:W-:Y:S02]  /*112d0*/  HADD2.F32 R32, -RZ, R52.H0_H0 ;  /* 0x20000034ff207230 */ /* 0x000fe40000004100 */
[C---:B------:R-:W-:Y:S01]  /*112e0*/  FFMA.FTZ R44, R26.reuse, R25, -R29 ;  /* 0x000000191a2c7223 */ /* 0x040fe2000001081d */
[----:B------:R-:W-:Y:S02]  /*112f0*/  HADD2.F32 R31, -RZ, R31.H1_H1 ;  /* 0x3000001fff1f7230 */ /* 0x000fe40000004100 */
        /* <DEDUP_REMOVED lines=31> */
.L_x_1746:
[----:B------:R-:W-:Y:S05]  /*114f0*/  BSYNC B1 ;  /* 0x0000000000017941 */ /* 0x000fea0003800000 */
.L_x_1745:
[----:B------:R-:W-:-:S13]  /*11500*/  ISETP.GE.AND P0, PT, R3, R21, PT ;  /* 0x000000150300720c */ /* 0x000fda0003f06270 */
[----:B------:R-:W-:Y:S05]  /*11510*/  @P0 BRA `(.L_x_1716) ;  /* 0x0000000c00340947 */ /* 0x000fea0003800000 */
[----:B-12---:R-:W1:Y:S01]  /*11520*/  LDC R47, c[0x0][0x3f4] ;  /* 0x0000fd00ff2f7b82 */ /* 0x006e620000000800 */
[----:B---3--:R-:W-:Y:S01]  /*11530*/  SHF.R.S32.HI R24, RZ, 0x1f, R3 ;  /* 0x0000001fff187819 */ /* 0x008fe20000011403 */
[----:B------:R-:W-:Y:S01]  /*11540*/  IMAD.SHL.U32 R20, R3, 0x40, RZ ;  /* 0x0000004003147824 */ /* 0x000fe200078e00ff */
[----:B------:R-:W-:Y:S02]  /*11550*/  BSSY B1, `(.L_x_1749) ;  /* 0x0000069000017945 */ /* 0x000fe40003800000 */
[----:B------:R-:W-:Y:S02]  /*11560*/  LEA.HI R24, R24, R3, RZ, 0x3 ;  /* 0x0000000318187211 */ /* 0x000fe400078f18ff */
[----:B------:R-:W-:Y:S02]  /*11570*/  LOP3.LUT R46, R20, 0x1c0, RZ, 0xc0, !PT ;  /* 0x000001c0142e7812 */ /* 0x000fe400078ec0ff */
[----:B------:R-:W-:Y:S02]  /*11580*/  SHF.L.U32 R24, R24, 0x6, RZ ;  /* 0x0000000618187819 */ /* 0x000fe400000006ff */
[----:B------:R-:W-:-:S02]  /*11590*/  SHF.R.U32.HI R48, RZ, 0x3, R46 ;  /* 0x00000003ff307819 */ /* 0x000fc4000001162e */
[----:B------:R-:W-:Y:S02]  /*115a0*/  LOP3.LUT R49, R24, 0xfffffe00, RZ, 0xc0, !PT ;  /* 0xfffffe0018317812 */ /* 0x000fe400078ec0ff */
[-C--:B-1----:R-:W-:Y:S02]  /*115b0*/  ISETP.GE.AND P0, PT, R16, R47.reuse, PT ;  /* 0x0000002f1000720c */ /* 0x082fe40003f06270 */
[----:B------:R-:W-:-:S11]  /*115c0*/  ISETP.GE.AND P1, PT, R219, R47, PT ;  /* 0x0000002fdb00720c */ /* 0x000fd60003f26270 */
[----:B------:R-:W-:Y:S05]  /*115d0*/  @P0 BRA `(.L_x_1750) ;  /* 0x0000000400800947 */ /* 0x000fea0003800000 */
[----:B------:R-:W2:Y:S04]  /*115e0*/  LDL R25, [R1+0x68] ;  /* 0x0000680001197983 */ /* 0x000ea80000100800 */
[----:B------:R-:W3:Y:S01]  /*115f0*/  LDL R50, [R1+0x84] ;  /* 0x0000840001327983 */ /* 0x000ee20000100800 */
[--C-:B------:R-:W-:Y:S01]  /*11600*/  SHF.R.U64 R45, R12, 0x10, R13.reuse ;  /* 0x000000100c2d7819 */ /* 0x100fe2000000120d */
[----:B------:R-:W-:Y:S01]  /*11610*/  HADD2.F32 R32, -RZ, R92.H1_H1 ;  /* 0x3000005cff207230 */ /* 0x000fe20000004100 */
[----:B------:R-:W-:Y:S02]  /*11620*/  SHF.R.U32.HI R21, RZ, 0x10, R13 ;  /* 0x00000010ff157819 */ /* 0x000fe4000001160d */
[--C-:B------:R-:W-:Y:S02]  /*11630*/  SHF.R.U64 R42, R4, 0x10, R5.reuse ;  /* 0x00000010042a7819 */ /* 0x100fe40000001205 */
[----:B------:R-:W-:-:S02]  /*11640*/  SHF.R.U32.HI R34, RZ, 0x10, R5 ;  /* 0x00000010ff227819 */ /* 0x000fc40000011605 */
[--C-:B------:R-:W-:Y:S02]  /*11650*/  SHF.R.U64 R44, R14, 0x10, R15.reuse ;  /* 0x000000100e2c7819 */ /* 0x100fe4000000120f */
[----:B------:R-:W-:Y:S01]  /*11660*/  SHF.R.U32.HI R43, RZ, 0x10, R15 ;  /* 0x00000010ff2b7819 */ /* 0x000fe2000001160f */
[----:B------:R-:W-:Y:S01]  /*11670*/  HADD2.F32 R34, -RZ, R34.H0_H0 ;  /* 0x20000022ff227230 */ /* 0x000fe20000004100 */
        /* <DEDUP_REMOVED lines=10> */
[----:B---3--:R-:W1:Y:S02]  /*11720*/  LDS.128 R24, [R50] ;  /* 0x0000000032187984 */ /* 0x008e640000000c00 */
[----:B------:R-:W-:Y:S01]  /*11730*/  IADD3 R3, R3, R20, R49 ;  /* 0x0000001403037210 */ /* 0x000fe20007ffe031 */
[----:B------:R-:W-:-:S04]  /*11740*/  HADD2.F32 R20, -RZ, R94.H1_H1 ;  /* 0x3000005eff147230 */ /* 0x000fc80000004100 */
[----:B------:R-:W-:-:S05]  /*11750*/  IMAD R3, R3, 0x2, R18 ;  /* 0x0000000203037824 */ /* 0x000fca00078e0212 */
[----:B------:R-:W2:Y:S01]  /*11760*/  LDS.128 R28, [R3+0x10400] ;  /* 0x01040000031c7984 */ /* 0x000ea20000000c00 */
[--C-:B-1----:R-:W-:Y:S02]  /*11770*/  HADD2.F32 R5, -RZ, R25.reuse.H0_H0 ;  /* 0x20000019ff057230 */ /* 0x102fe40000004100 */
[----:B------:R-:W-:Y:S02]  /*11780*/  HADD2.F32 R25, -RZ, R25.H1_H1 ;  /* 0x30000019ff197230 */ /* 0x000fe40000004100 */
[----:B------:R-:W-:Y:S02]  /*11790*/  HADD2.F32 R4, -RZ, R24.H0_H0 ;  /* 0x20000018ff047230 */ /* 0x000fe40000004100 */
[----:B------:R-:W-:Y:S02]  /*117a0*/  HADD2.F32 R6, -RZ, R26.H0_H0 ;  /* 0x2000001aff067230 */ /* 0x000fe40000004100 */
[--C-:B------:R-:W-:Y:S02]  /*117b0*/  HADD2.F32 R7, -RZ, R27.reuse.H0_H0 ;  /* 0x2000001bff077230 */ /* 0x100fe40000004100 */
[----:B------:R-:W-:-:S02]  /*117c0*/  HADD2.F32 R27, -RZ, R27.H1_H1 ;  /* 0x3000001bff1b7230 */ /* 0x000fc40000004100 */
[--C-:B--2---:R-:W-:Y:S02]  /*117d0*/  HADD2.F32 R13, -RZ, R29.reuse.H0_H0 ;  /* 0x2000001dff0d7230 */ /* 0x104fe40000004100 */
        /* <DEDUP_REMOVED lines=10> */
[----:B------:R-:W-:Y:S02]  /*11880*/  HADD2.F32 R14, -RZ, R30.H0_H0 ;  /* 0x2000001eff0e7230 */ /* 0x000fe40000004100 */
[-C--:B------:R-:W-:Y:S01]  /*11890*/  FMUL.FTZ R32, R29, R20.reuse ;  /* 0x000000141d207220 */ /* 0x080fe20000410000 */
[C---:B------:R-:W-:Y:S01]  /*118a0*/  FMUL.FTZ R29, R12.reuse, R13 ;  /* 0x0000000d0c1d7220 */ /* 0x040fe20000410000 */
[-C--:B------:R-:W-:Y:S01]  /*118b0*/  FMUL.FTZ R12, R12, R5.reuse ;  /* 0x000000050c0c7220 */ /* 0x080fe20000410000 */
[C---:B------:R-:W-:Y:S01]  /*118c0*/  FFMA.FTZ R33, R25.reuse, R20, -R40 ;  /* 0x0000001419217223 */ /* 0x040fe20000010828 */
[----:B------:R-:W-:Y:S01]  /*118d0*/  FFMA.FTZ R35, R25, R34, R32 ;  /* 0x0000002219237223 */ /* 0x000fe20000010020 */
[----:B------:R-:W-:Y:S01]  /*118e0*/  FFMA.FTZ R29, R4, R5, -R29 ;  /* 0x00000005041d7223 */ /* 0x000fe2000001081d */
        /* <DEDUP_REMOVED lines=47> */
.L_x_1750:
[----:B------:R-:W-:Y:S05]  /*11be0*/  BSYNC B1 ;  /* 0x0000000000017941 */ /* 0x000fea0003800000 */
.L_x_1749:
[----:B------:R-:W-:Y:S05]  /*11bf0*/  @P1 BRA `(.L_x_1716) ;  /* 0x00000004007c1947 */ /* 0x000fea0003800000 */
[----:B------:R-:W2:Y:S01]  /*11c00*/  LDL R37, [R1+0x80] ;  /* 0x0000800001257983 */ /* 0x000ea20000100800 */
[----:B------:R-:W-:Y:S01]  /*11c10*/  LEA.HI R0, R47, R0, RZ, 0x1d ;  /* 0x000000002f007211 */ /* 0x000fe200078fe8ff */
[----:B------:R-:W-:Y:S01]  /*11c20*/  HADD2.F32 R25, -RZ, R86.H1_H1 ;  /* 0x30000056ff197230 */ /* 0x000fe20000004100 */
[----:B------:R-:W-:Y:S01]  /*11c30*/  SHF.R.U32.HI R26, RZ, 0x10, R9 ;  /* 0x00000010ff1a7819 */ /* 0x000fe20000011609 */
[--C-:B------:R-:W-:Y:S01]  /*11c40*/  HADD2.F32 R27, -RZ, R84.reuse.H1_H1 ;  /* 0x30000054ff1b7230 */ /* 0x100fe20000004100 */
[----:B-1----:R-:W-:Y:S01]  /*11c50*/  SHF.R.S32.HI R5, RZ, 0x1f, R0 ;  /* 0x0000001fff057819 */ /* 0x002fe20000011400 */
[----:B------:R-:W-:Y:S01]  /*11c60*/  HADD2.F32 R84, -RZ, R84.H0_H0 ;  /* 0x20000054ff547230 */ /* 0x000fe20000004100 */
[----:B------:R-:W-:Y:S01]  /*11c70*/  SHF.L.U32 R3, R0, 0x3, RZ ;  /* 0x0000000300037819 */ /* 0x000fe200000006ff */
[----:B------:R-:W-:Y:S01]  /*11c80*/  HADD2.F32 R26, -RZ, R26.H0_H0 ;  /* 0x2000001aff1a7230 */ /* 0x000fe20000004100 */
[----:B------:R-:W-:Y:S01]  /*11c90*/  LEA.HI R5, R5, R0, RZ, 0x3 ;  /* 0x0000000005057211 */ /* 0x000fe200078f18ff */
[----:B------:R-:W-:Y:S01]  /*11ca0*/  HADD2.F32 R86, -RZ, R86.H0_H0 ;  /* 0x20000056ff567230 */ /* 0x000fe20000004100 */
[----:B------:R-:W-:-:S02]  /*11cb0*/  LOP3.LUT R0, R46, 0x38, R3, 0xf8, !PT ;  /* 0x000000382e007812 */ /* 0x000fc400078ef803 */
[--C-:B------:R-:W-:Y:S01]  /*11cc0*/  SHF.R.U64 R36, R72, 0x10, R73.reuse ;  /* 0x0000001048247819 */ /* 0x100fe20000001249 */
[----:B------:R-:W-:Y:S01]  /*11cd0*/  IMAD.SHL.U32 R5, R5, 0x400, RZ ;  /* 0x0000040005057824 */ /* 0x000fe200078e00ff */
[----:B------:R-:W-:Y:S02]  /*11ce0*/  LOP3.LUT R0, R0, R48, RZ, 0x3c, !PT ;  /* 0x0000003000007212 */ /* 0x000fe400078e3cff */
[----:B------:R-:W-:Y:S02]  /*11cf0*/  SHF.R.U32.HI R72, RZ, 0x10, R73 ;  /* 0x00000010ff487819 */ /* 0x000fe40000011649 */
[----:B------:R-:W-:Y:S02]  /*11d00*/  LOP3.LUT R3, R5, 0x7fffe000, RZ, 0xc0, !PT ;  /* 0x7fffe00005037812 */ /* 0x000fe400078ec0ff */
[----:B------:R-:W-:Y:S02]  /*11d10*/  SHF.R.U64 R34, R8, 0x10, R9 ;  /* 0x0000001008227819 */ /* 0x000fe40000001209 */
[----:B------:R-:W-:-:S02]  /*11d20*/  IADD3 R3, R0, R3, R49 ;  /* 0x0000000300037210 */ /* 0x000fc40007ffe031 */
[--C-:B------:R-:W-:Y:S02]  /*11d30*/  SHF.R.U64 R33, R10, 0x10, R11.reuse ;  /* 0x000000100a217819 */ /* 0x100fe4000000120b */
[----:B------:R-:W-:Y:S01]  /*11d40*/  SHF.R.U32.HI R32, RZ, 0x10, R11 ;  /* 0x00000010ff207819 */ /* 0x000fe2000001160b */
[----:B------:R-:W-:Y:S01]  /*11d50*/  IMAD R3, R3, 0x2, R18 ;  /* 0x0000000203037824 */ /* 0x000fe200078e0212 */
[--C-:B------:R-:W-:Y:S02]  /*11d60*/  SHF.R.U64 R35, R74, 0x10, R75.reuse ;  /* 0x000000104a237819 */ /* 0x100fe4000000124b */
[----:B------:R-:W-:Y:S02]  /*11d70*/  SHF.R.U32.HI R74, RZ, 0x10, R75 ;  /* 0x00000010ff4a7819 */ /* 0x000fe4000001164b */
[----:B------:R-:W1:Y:S02]  /*11d80*/  LDS.128 R12, [R3+0x10400] ;  /* 0x01040000030c7984 */ /* 0x000e640000000c00 */
[----:B-1----:R-:W-:-:S02]  /*11d90*/  HADD2.F32 R20, -RZ, R13.H0_H0 ;  /* 0x2000000dff147230 */ /* 0x002fc40000004100 */
[----:B------:R-:W-:Y:S02]  /*11da0*/  HADD2.F32 R13, -RZ, R13.H1_H1 ;  /* 0x3000000dff0d7230 */ /* 0x000fe40000004100 */
[----:B------:R-:W-:Y:S02]  /*11db0*/  HADD2.F32 R11, -RZ, R12.H0_H0 ;  /* 0x2000000cff0b7230 */ /* 0x000fe40000004100 */
        /* <DEDUP_REMOVED lines=11> */
[----:B------:R-:W-:Y:S02]  /*11e70*/  HADD2.F32 R5, -RZ, R5.H1_H1 ;  /* 0x30000005ff057230 */ /* 0x000fe40000004100 */
[----:B------:R-:W-:-:S02]  /*11e80*/  HADD2.F32 R0, -RZ, R4.H0_H0 ;  /* 0x20000004ff007230 */ /* 0x000fc40000004100 */
[C---:B------:R-:W-:Y:S01]  /*11e90*/  FFMA.FTZ R29, R8.reuse, R25, -R29 ;  /* 0x00000019081d7223 */ /* 0x040fe2000001081d */
[----:B------:R-:W-:Y:S01]  /*11ea0*/  FFMA.FTZ R31, R8, R27, R31 ;  /* 0x0000001b081f7223 */ /* 0x000fe2000001001f */
[-C--:B------:R-:W-:Y:S01]  /*11eb0*/  FMUL.FTZ R8, R13, R20.reuse ;  /* 0x000000140d087220 */ /* 0x080fe20000410000 */
[----:B------:R-:W-:Y:S01]  /*11ec0*/  FFMA.FTZ R28, R5, R20, -R28 ;  /* 0x00000014051c7223 */ /* 0x000fe2000001081c */
[C---:B------:R-:W-:Y:S01]  /*11ed0*/  FMUL.FTZ R13, R11.reuse, R84 ;  /* 0x000000540b0d7220 */ /* 0x040fe20000410000 */
[----:B------:R-:W-:Y:S02]  /*11ee0*/  HADD2.F32 R20, -RZ, R85.H0_H0 ;  /* 0x20000055ff147230 */ /* 0x000fe40000004100 */
[----:B------:R-:W-:Y:S01]  /*11ef0*/  FMUL.FTZ R11, R11, R86 ;  /* 0x000000560b0b7220 */ /* 0x000fe20000410000 */
[----:B------:R-:W-:Y:S01]  /*11f00*/  FFMA.FTZ R26, R5, R26, R8 ;  /* 0x0000001a051a7223 */ /* 0x000fe20000010008 */
[----:B------:R-:W-:Y:S02]  /*11f10*/  HADD2.F32 R9, -RZ, R6.H0_H0 ;  /* 0x20000006ff097230 */ /* 0x000fe40000004100 */
[----:B------:R-:W-:Y:S01]  /*11f20*/  FFMA.FTZ R86, R0, R86, -R13 ;  /* 0x0000005600567223 */ /* 0x000fe2000001080d */
[----:B------:R-:W-:-:S02]  /*11f30*/  HADD2.F32 R8, -RZ, R87.H0_H0 ;  /* 0x20000057ff087230 */ /* 0x000fc40000004100 */
[----:B------:R-:W-:Y:S01]  /*11f40*/  FFMA.FTZ R84, R0, R84, R11 ;  /* 0x0000005400547223 */ /* 0x000fe2000001000b */
[----:B------:R-:W-:Y:S02]  /*11f50*/  HADD2.F32 R85, -RZ, R85.H1_H1 ;  /* 0x30000055ff557230 */ /* 0x000fe40000004100 */
[C---:B------:R-:W-:Y:S01]  /*11f60*/  FMUL.FTZ R0, R21.reuse, R20 ;  /* 0x0000001415007220 */ /* 0x040fe20000410000 */
[----:B------:R-:W-:Y:S02]  /*11f70*/  HADD2.F32 R87, -RZ, R87.H1_H1 ;  /* 0x30000057ff577230 */ /* 0x000fe40000004100 */
[-C--:B------:R-:W-:Y:S01]  /*11f80*/  FMUL.FTZ R30, R21, R8.reuse ;  /* 0x00000008151e7220 */ /* 0x080fe20000410000 */
[----:B------:R-:W-:Y:S02]  /*11f90*/  HADD2.F32 R10, -RZ, R7.H0_H0 ;  /* 0x20000007ff0a7230 */ /* 0x000fe40000004100 */
[----:B------:R-:W-:Y:S01]  /*11fa0*/  FFMA.FTZ R25, R9, R8, -R0 ;  /* 0x0000000809197223 */ /* 0x000fe20000010800 */
[----:B------:R-:W-:Y:S01]  /*11fb0*/  FMUL.FTZ R5, R24, R85 ;  /* 0x0000005518057220 */ /* 0x000fe20000410000 */
[----:B------:R-:W-:-:S02]  /*11fc0*/  HADD2.F32 R8, -RZ, R32.H0_H0 ;  /* 0x20000020ff087230 */ /* 0x000fc40000004100 */
[-C--:B------:R-:W-:Y:S01]  /*11fd0*/  FMUL.FTZ R24, R24, R87.reuse ;  /* 0x0000005718187220 */ /* 0x080fe20000410000 */
[----:B------:R-:W-:Y:S02]  /*11fe0*/  HADD2.F32 R0, -RZ, R74.H0_H0 ;  /* 0x2000004aff007230 */ /* 0x000fe40000004100 */
[----:B------:R-:W-:Y:S01]  /*11ff0*/  FFMA.FTZ R30, R9, R20, R30 ;  /* 0x00000014091e7223 */ /* 0x000fe2000001001e */
[----:B------:R-:W-:Y:S02]  /*12000*/  HADD2.F32 R7, -RZ, R7.H1_H1 ;  /* 0x30000007ff077230 */ /* 0x000fe40000004100 */
[C---:B------:R-:W-:Y:S01]  /*12010*/  FFMA.FTZ R87, R10.reuse, R87, -R5 ;  /* 0x000000570a577223 */ /* 0x040fe20000010805 */
[----:B------:R-:W-:Y:S01]  /*12020*/  FFMA.FTZ R24, R10, R85, R24 ;  /* 0x000000550a187223 */ /* 0x000fe20000010018 */
[C---:B------:R-:W-:Y:S01]  /*12030*/  FMUL.FTZ R20, R15.reuse, R8 ;  /* 0x000000080f147220 */ /* 0x040fe20000410000 */
[----:B------:R-:W-:Y:S01]  /*12040*/  FMUL.FTZ R10, R15, R0 ;  /* 0x000000000f0a7220 */ /* 0x000fe20000410000 */
[----:B------:R-:W-:-:S02]  /*12050*/  HADD2.F32 R11, -RZ, R34.H0_H0 ;  /* 0x20000022ff0b7230 */ /* 0x000fc40000004100 */
[----:B------:R-:W-:Y:S02]  /*12060*/  HADD2.F32 R13, -RZ, R33.H0_H0 ;  /* 0x20000021ff0d7230 */ /* 0x000fe40000004100 */
[C---:B------:R-:W-:Y:S01]  /*12070*/  FFMA.FTZ R20, R7.reuse, R0, -R20 ;  /* 0x0000000007147223 */ /* 0x040fe20000010814 */
[----:B------:R-:W-:Y:S02]  /*12080*/  HADD2.F32 R5, -RZ, R36.H0_H0 ;  /* 0x20000024ff057230 */ /* 0x000fe40000004100 */
[----:B------:R-:W-:Y:S01]  /*12090*/  FFMA.FTZ R33, R7, R8, R10 ;  /* 0x0000000807217223 */ /* 0x000fe2000001000a */
[----:B------:R-:W-:Y:S02]  /*120a0*/  HADD2.F32 R9, -RZ, R35.H0_H0 ;  /* 0x20000023ff097230 */ /* 0x000fe40000004100 */
[----:B------:R-:W-:Y:S01]  /*120b0*/  FMUL.FTZ R7, R12, R11 ;  /* 0x0000000b0c077220 */ /* 0x000fe20000410000 */
[----:B------:R-:W-:Y:S02]  /*120c0*/  HADD2.F32 R4, -RZ, R4.H1_H1 ;  /* 0x30000004ff047230 */ /* 0x000fe40000004100 */
[----:B------:R-:W-:Y:S01]  /*120d0*/  FMUL.FTZ R27, R14, R13 ;  /* 0x0000000d0e1b7220 */ /* 0x000fe20000410000 */
[----:B------:R-:W-:-:S02]  /*120e0*/  HADD2.F32 R6, -RZ, R6.H1_H1 ;  /* 0x30000006ff067230 */ /* 0x000fc40000004100 */
[----:B------:R-:W-:Y:S01]  /*120f0*/  FMUL.FTZ R12, R12, R5 ;  /* 0x000000050c0c7220 */ /* 0x000fe20000410000 */
[----:B------:R-:W-:Y:S01]  /*12100*/  FMUL.FTZ R14, R14, R9 ;  /* 0x000000090e0e7220 */ /* 0x000fe20000410000 */
[----:B------:R-:W-:Y:S01]  /*12110*/  FFMA.FTZ R15, R4, R5, -R7 ;  /* 0x00000005040f7223 */ /* 0x000fe20000010807 */
[----:B------:R-:W-:Y:S01]  /*12120*/  F2FP.F16.F32.PACK_AB R7, R33, R24 ;  /* 0x000000182107723e */ /* 0x000fe200000000ff */
[----:B------:R-:W-:Y:S01]  /*12130*/  FFMA.FTZ R10, R6, R9, -R27 ;  /* 0x00000009060a7223 */ /* 0x000fe2000001081b */
[----:B------:R-:W-:Y:S01]  /*12140*/  FFMA.FTZ R21, R4, R11, R12 ;  /* 0x0000000b04157223 */ /* 0x000fe2000001000c */
[----:B------:R-:W-:Y:S01]  /*12150*/  FFMA.FTZ R13, R6, R13, R14 ;  /* 0x0000000d060d7223 */ /* 0x000fe2000001000e */
[----:B------:R-:W-:Y:S02]  /*12160*/  F2FP.F16.F32.PACK_AB R11, R20, R87 ;  /* 0x00000057140b723e */ /* 0x000fe400000000ff */
[----:B------:R-:W-:Y:S02]  /*12170*/  F2FP.F16.F32.PACK_AB R9, R28, R29 ;  /* 0x0000001d1c09723e */ /* 0x000fe400000000ff */
[----:B------:R-:W-:-:S02]  /*12180*/  F2FP.F16.F32.PACK_AB R8, R15, R86 ;  /* 0x000000560f08723e */ /* 0x000fc400000000ff */
[----:B------:R-:W-:Y:S02]  /*12190*/  F2FP.F16.F32.PACK_AB R10, R10, R25 ;  /* 0x000000190a0a723e */ /* 0x000fe400000000ff */
[----:B------:R-:W-:Y:S02]  /*121a0*/  F2FP.F16.F32.PACK_AB R5, R26, R31 ;  /* 0x0000001f1a05723e */ /* 0x000fe400000000ff */
[----:B------:R-:W-:Y:S01]  /*121b0*/  F2FP.F16.F32.PACK_AB R4, R21, R84 ;  /* 0x000000541504723e */ /* 0x000fe200000000ff */
[----:B------:R4:W-:Y:S01]  /*121c0*/  STS.128 [R37], R8 ;  /* 0x0000000825007388 */ /* 0x0009e20000000c00 */
[----:B------:R-:W-:-:S05]  /*121d0*/  F2FP.F16.F32.PACK_AB R6, R13, R30 ;  /* 0x0000001e0d06723e */ /* 0x000fca00000000ff */
[----:B------:R4:W-:Y:S02]  /*121e0*/  STS.128 [R3+0x10400], R4 ;  /* 0x0104000403007388 */ /* 0x0009e40000000c00 */
.L_x_1716:
[----:B------:R-:W-:Y:S05]  /*121f0*/  BSYNC B0 ;  /* 0x0000000000007941 */ /* 0x000fea0003800000 */
.L_x_1676:
        /* <DEDUP_REMOVED lines=8> */
.L_x_1673:
[----:B------:R-:W-:-:S13]  /*12280*/  ISETP.NE.AND P0, PT, R225, 0x3, PT ;  /* 0x00000003e100780c */ /* 0x000fda0003f05270 */
[----:B------:R-:W-:Y:S05]  /*12290*/  @!P0 BRA `(.L_x_1751) ;  /* 0x0000000000048947 */ /* 0x000fea0003800000 */
[----:B------:R-:W-:Y:S01]  /*122a0*/  BPT.TRAP 0x1 ;  /* 0x000000040000795c */ /* 0x000fe20000300000 */
.L_x_1751:
[----:B------:R-:W-:Y:S01]  /*122b0*/  IMAD R58, R202, 0x8, R18 ;  /* 0x00000008ca3a7824 */ /* 0x000fe200078e0212 */
[----:B01--4-:R-:W-:-:S04]  /*122c0*/  SHF.L.U32 R3, R203, 0x1f, RZ ;  /* 0x0000001fcb037819 */ /* 0x013fc800000006ff */
[----:B------:R0:W1:Y:S01]  /*122d0*/  SYNCS.PHASECHK.TRANS64.TRYWAIT P1, [R58+URZ+0x30830], R3 ;  /* 0x030830033a0075a7 */ /* 0x000062000802017f */
[----:B------:R-:W-:Y:S05]  /*122e0*/  @!P0 BRA `(.L_x_1752) ;  /* 0x0000000000048947 */ /* 0x000fea0003800000 */
[----:B------:R-:W-:Y:S01]  /*122f0*/  BPT.TRAP 0x1 ;  /* 0x000000040000795c */ /* 0x000fe20000300000 */
.L_x_1752:
[----:B------:R-:W-:Y:S01]  /*12300*/  IADD3 R0, R18, 0x20400, RZ ;  /* 0x0002040012007810 */ /* 0x000fe20007ffe0ff */
[----:B------:R-:W-:Y:S01]  /*12310*/  IMAD.MOV.U32 R7, RZ, RZ, 0x40000040 ;  /* 0x40000040ff077424 */ /* 0x000fe200078e00ff */
[----:B------:R-:W-:Y:S02]  /*12320*/  LOP3.LUT R6, R2, 0x10000, RZ, 0xfc, !PT ;  /* 0x0001000002067812 */ /* 0x000fe400078efcff */
[----:B------:R-:W-:-:S04]  /*12330*/  SHF.R.U32.HI R0, RZ, 0x4, R0 ;  /* 0x00000004ff007819 */ /* 0x000fc80000011600 */
[----:B------:R-:W-:-:S04]  /*12340*/  LOP3.LUT R0, R0, 0x3fff, RZ, 0xc0, !PT ;  /* 0x00003fff00007812 */ /* 0x000fc800078ec0ff */
[----:B------:R-:W-:-:S05]  /*12350*/  LOP3.LUT R0, R0, 0x10000, RZ, 0xfc, !PT ;  /* 0x0001000000007812 */ /* 0x000fca00078efcff */
[----:B------:R4:W-:Y:S01]  /*12360*/  STL [R1+0x40], R0 ;  /* 0x0000400001007387 */ /* 0x0009e20000100800 */
[----:B-1----:R-:W-:Y:S05]  /*12370*/  @P1 BRA `(.L_x_1753) ;  /* 0x0000000000081947 */ /* 0x002fea0003800000 */
[----:B------:R-:W1:Y:S02]  /*12380*/  SYNCS.PHASECHK.TRANS64.TRYWAIT P1, [R58+URZ+0x30830], R3 ;  /* 0x030830033a0075a7 */ /* 0x000e64000802017f */
[----:B-1----:R-:W-:Y:S05]  /*12390*/  @!P1 BRA `(.L_x_1754) ;  /* 0x0000018c00849947 */ /* 0x002fea0003800000 */
.L_x_1753:
[----:B----4-:R-:W4:Y:S01]  /*123a0*/  LDL R0, [R1+0x40] ;  /* 0x0000400001007983 */ /* 0x010f220000100800 */
[----:B01----:R-:W-:Y:S01]  /*123b0*/  IMAD.MOV.U32 R3, RZ, RZ, 0x40000040 ;  /* 0x40000040ff037424 */ /* 0x003fe200078e00ff */
[----:B------:R-:W-:Y:S05]  /*123c0*/  WARPSYNC.ALL ;  /* 0x0000000000007948 */ /* 0x000fea0003800000 */
[C---:B------:R-:W-:Y:S01]  /*123d0*/  R2UR UR4, R6.reuse ;  /* 0x00000000060472ca */ /* 0x040fe200000e0000 */
[----:B--23-5:R-:W-:Y:S01]  /*123e0*/  WARPGROUP.ARRIVE ;  /* 0x00000000000079c5 */ /* 0x02cfe20000000000 */
[----:B------:R-:W-:Y:S01]  /*123f0*/  R2UR UR5, R7 ;  /* 0x00000000070572ca */ /* 0x000fe200000e0000 */
[----:B------:R-:W-:Y:S01]  /*12400*/  IMAD.MOV.U32 R63, RZ, RZ, 0x40000040 ;  /* 0x40000040ff3f7424 */ /* 0x000fe200078e00ff */
[----:B------:R-:W-:Y:S01]  /*12410*/  R2UR UR7, R3 ;  /* 0x00000000030772ca */ /* 0x000fe200000e0000 */
[----:B------:R-:W-:Y:S01]  /*12420*/  IMAD.MOV.U32 R5, RZ, RZ, 0x40000040 ;  /* 0x40000040ff057424 */ /* 0x000fe200078e00ff */
[C---:B------:R-:W-:Y:S01]  /*12430*/  IADD3 R62, R6.reuse, 0x2, RZ ;  /* 0x00000002063e7810 */ /* 0x040fe20007ffe0ff */
        /* <DEDUP_REMOVED lines=27> */
[----:B------:R-:W-:Y:S01]  /*125f0*/  IADD3 R8, R6, 0xc06, RZ ;  /* 0x00000c0606087810 */ /* 0x000fe20007ffe0ff */
[----:B------:R-:W-:Y:S01]  /*12600*/  IMAD.MOV.U32 R3, RZ, RZ, 0x40000040 ;  /* 0x40000040ff037424 */ /* 0x000fe200078e00ff */
[----:B------:R0:W-:Y:S04]  /*12610*/  STL.64 [R1+0x38], R62 ;  /* 0x0000383e01007387 */ /* 0x0001e80000100a00 */
[----:B------:R0:W-:Y:S04]  /*12620*/  STL.64 [R1+0x30], R60 ;  /* 0x0000303c01007387 */ /* 0x0001e80000100a00 */
[----:B------:R0:W-:Y:S04]  /*12630*/  STL.64 [R1+0x28], R56 ;  /* 0x0000283801007387 */ /* 0x0001e80000100a00 */
[----:B------:R0:W-:Y:S01]  /*12640*/  STL.64 [R1+0x20], R12 ;  /* 0x0000200c01007387 */ /* 0x0001e20000100a00 */
[----:B----4-:R-:W-:-:S04]  /*12650*/  IMAD R2, R202, 0x800, R0 ;  /* 0x00000800ca027824 */ /* 0x010fc800078e0200 */
[C---:B------:R-:W-:Y:S01]  /*12660*/  VIADD R4, R2.reuse, 0x2 ;  /* 0x0000000202047836 */ /* 0x040fe20000000000 */
[----:B------:R-:W-:-:S13]  /*12670*/  R2UR UR6, R2 ;  /* 0x00000000020672ca */ /* 0x000fda00000e0000 */
[----:B------:R-:W-:Y:S01]  /*12680*/  HGMMA.64x64x16.F32 R24, gdesc[UR4], RZ, !UPT, gsb0 ;  /* 0x00e00000041879f0 */ /* 0x000fe2000c0008ff */
[----:B------:R-:W-:Y:S02]  /*12690*/  R2UR UR4, R62 ;  /* 0x000000003e0472ca */ /* 0x000fe400000e0000 */
[----:B------:R-:W-:Y:S02]  /*126a0*/  R2UR UR5, R63 ;  /* 0x000000003f0572ca */ /* 0x000fe400000e0000 */
[----:B------:R-:W-:Y:S01]  /*126b0*/  R2UR UR6, R4 ;  /* 0x00000000040672ca */ /* 0x000fe200000e0000 */
[----:B------:R-:W-:Y:S01]  /*126c0*/  VIADD R4, R2, 0x4 ;  /* 0x0000000402047836 */ /* 0x000fe20000000000 */
[----:B------:R-:W-:Y:S01]  /*126d0*/  R2UR UR7, R5 ;  /* 0x00000000050772ca */ /* 0x000fe200000e0000 */
[----:B------:R-:W-:Y:S01]  /*126e0*/  IMAD.MOV.U32 R5, RZ, RZ, 0x40000040 ;  /* 0x40000040ff057424 */ /* 0x000fe200078e00ff */
[----:B------:R-:W-:Y:S02]  /*126f0*/  WARPGROUP.DEPBAR.LE gsb0, 0x0 ;  /* 0x00008000000079c5 */ /* 0x000fe40000010000 */
[----:B------:R-:W-:-:S09]  /*12700*/  WARPGROUP.ARRIVE ;  /* 0x00000000000079c5 */ /* 0x000fd20000000000 */
[----:B------:R-:W-:Y:S01]  /*12710*/  HGMMA.64x64x16.F32 R24, gdesc[UR4], R24, gsb0 ;  /* 0x00e00000041879f0 */ /* 0x000fe20008000818 */
        /* <DEDUP_REMOVED lines=102> */
[C---:B------:R-:W-:Y:S01]  /*12d80*/  VIADD R4, R2.reuse, 0x604 ;  /* 0x0000060402047836 */ /* 0x040fe20000000000 */
[----:B------:R-:W-:Y:S01]  /*12d90*/  R2UR UR7, R5 ;  /* 0x00000000050772ca */ /* 0x000fe200000e0000 */
[----:B------:R-:W-:Y:S02]  /*12da0*/  IMAD.MOV.U32 R5, RZ, RZ, 0x40000040 ;  /* 0x40000040ff057424 */ /* 0x000fe400078e00ff */
[----:B------:R-:W-:Y:S01]  /*12db0*/  VIADD R2, R2, 0x606 ;  /* 0x0000060602027836 */ /* 0x000fe20000000000 */
[----:B------:R-:W-:-:S02]  /*12dc0*/  WARPGROUP.DEPBAR.LE gsb0, 0x0 ;  /* 0x00008000000079c5 */ /* 0x000fc40000010000 */
[----:B------:R-:W-:-:S07]  /*12dd0*/  WARPGROUP.ARRIVE ;  /* 0x00000000000079c5 */ /* 0x000fce0000000000 */
[----:B------:R-:W-:Y:S01]  /*12de0*/  HGMMA.64x64x16.F32 R24, gdesc[UR4], R24, gsb0 ;  /* 0x00e00000041879f0 */ /* 0x000fe20008000818 */
[----:B------:R-:W-:Y:S02]  /*12df0*/  R2UR UR4, R10 ;  /* 0x000000000a0472ca */ /* 0x000fe400000e0000 */
[----:B------:R-:W-:Y:S02]  /*12e00*/  R2UR UR5, R11 ;  /* 0x000000000b0572ca */ /* 0x000fe400000e0000 */
[----:B------:R-:W-:Y:S02]  /*12e10*/  R2UR UR6, R4 ;  /* 0x00000000040672ca */ /* 0x000fe400000e0000 */
[----:B------:R-:W-:Y:S01]  /*12e20*/  R2UR UR7, R5 ;  /* 0x00000000050772ca */ /* 0x000fe200000e0000 */
[----:B------:R-:W-:Y:S02]  /*12e30*/  WARPGROUP.DEPBAR.LE gsb0, 0x0 ;  /* 0x00008000000079c5 */ /* 0x000fe40000010000 */
[----:B------:R-:W-:-:S10]  /*12e40*/  WARPGROUP.ARRIVE ;  /* 0x00000000000079c5 */ /* 0x000fd40000000000 */
[----:B------:R-:W-:Y:S01]  /*12e50*/  HGMMA.64x64x16.F32 R24, gdesc[UR4], R24, gsb0 ;  /* 0x00e00000041879f0 */ /* 0x000fe20008000818 */
[----:B------:R-:W-:Y:S02]  /*12e60*/  R2UR UR4, R8 ;  /* 0x00000000080472ca */ /* 0x000fe400000e0000 */
[----:B------:R-:W-:Y:S02]  /*12e70*/  R2UR UR5, R9 ;  /* 0x00000000090572ca */ /* 0x000fe400000e0000 */
[----:B------:R-:W-:Y:S02]  /*12e80*/  R2UR UR6, R2 ;  /* 0x00000000020672ca */ /* 0x000fe400000e0000 */
[----:B------:R-:W-:Y:S01]  /*12e90*/  R2UR UR7, R3 ;  /* 0x00000000030772ca */ /* 0x000fe200000e0000 */
[----:B------:R-:W-:Y:S02]  /*12ea0*/  WARPGROUP.DEPBAR.LE gsb0, 0x0 ;  /* 0x00008000000079c5 */ /* 0x000fe40000010000 */
[----:B------:R-:W-:-:S10]  /*12eb0*/  WARPGROUP.ARRIVE ;  /* 0x00000000000079c5 */ /* 0x000fd40000000000 */
[----:B------:R-:W-:Y:S03]  /*12ec0*/  HGMMA.64x64x16.F32 R24, gdesc[UR4], R24, gsb0 ;  /* 0x00e00000041879f0 */ /* 0x000fe60008000818 */
[----:B------:R-:W-:Y:S02]  /*12ed0*/  WARPGROUP.DEPBAR.LE gsb0, 0x0 ;  /* 0x00008000000079c5 */ /* 0x000fe40000010000 */
[----:B0-----:R-:W-:Y:S05]  /*12ee0*/  @!P0 BRA `(.L_x_1755) ;  /* 0x0000000000048947 */ /* 0x001fea0003800000 */
[----:B------:R-:W-:Y:S01]  /*12ef0*/  BPT.TRAP 0x1 ;  /* 0x000000040000795c */ /* 0x000fe20000300000 */
.L_x_1755:
[----:B------:R-:W2:Y:S01]  /*12f00*/  LDL R12, [R1+0x60] ;  /* 0x00006000010c7983 */ /* 0x000ea20000100800 */
[----:B------:R-:W0:Y:S01]  /*12f10*/  LDC R74, c[0x0][0x448] ;  /* 0x00011200ff4a7b82 */ /* 0x000e220000000800 */
[----:B------:R-:W-:Y:S02]  /*12f20*/  ULDC UR4, c[0x0][0x9d8] ;  /* 0x0002760000047ab9 */ /* 0x000fe40000000800 */
[----:B------:R-:W2:Y:S04]  /*12f30*/  LDL R72, [R1+0x48] ;  /* 0x0000480001487983 */ /* 0x000ea80000100800 */
[----:B------:R-:W3:Y:S04]  /*12f40*/  LDL R64, [R1+0x8] ;  /* 0x0000080001407983 */ /* 0x000ee80000100800 */
[----:B------:R-:W4:Y:S01]  /*12f50*/  LDL R76, [R1+0xc] ;  /* 0x00000c00014c7983 */ /* 0x000f220000100800 */
[----:B0-----:R-:W-:Y:S01]  /*12f60*/  ISETP.NE.AND P1, PT, R74, 0x1, PT ;  /* 0x000000014a00780c */ /* 0x001fe20003f25270 */
[----:B------:R-:W-:-:S12]  /*12f70*/  FMUL.FTZ R0, R26, UR4 ;  /* 0x000000041a007c20 */ /* 0x000fd80008410000 */
[----:B------:R-:W0:Y:S08]  /*12f80*/  @P1 LDC R13, c[0x0][0x44c] ;  /* 0x00011300ff0d1b82 */ /* 0x000e300000000800 */
[----:B------:R-:W1:Y:S01]  /*12f90*/  @P1 LDC R26, c[0x0][0x450] ;  /* 0x00011400ff1a1b82 */ /* 0x000e620000000800 */
[----:B------:R-:W-:-:S04]  /*12fa0*/  FMUL.FTZ R25, R25, UR4 ;  /* 0x0000000419197c20 */ /* 0x000fc80008410000 */
[----:B------:R5:W0:Y:S02]  /*12fb0*/  MUFU.TANH R57, R25 ;  /* 0x0000001900397308 */ /* 0x000a240000002400 */
[----:B-----5:R-:W-:Y:S01]  /*12fc0*/  FMUL.FTZ R25, R34, UR4 ;  /* 0x0000000422197c20 */ /* 0x020fe20008410000 */
[----:B------:R-:W-:Y:S01]  /*12fd0*/  FMUL.FTZ R28, R28, UR4 ;  /* 0x000000041c1c7c20 */ /* 0x000fe20008410000 */
[----:B------:R-:W-:Y:S01]  /*12fe0*/  FMUL.FTZ R43, R43, UR4 ;  /* 0x000000042b2b7c20 */ /* 0x000fe20008410000 */
[----:B------:R-:W-:-:S03]  /*12ff0*/  FMUL.FTZ R47, R47, UR4 ;  /* 0x000000042f2f7c20 */ /* 0x000fc60008410000 */
[----:B------:R5:W0:Y:S01]  /*13000*/  MUFU.TANH R59, R28 ;  /* 0x0000001c003b7308 */ /* 0x000a220000002400 */
[----:B------:R-:W-:Y:S01]  /*13010*/  FMUL.FTZ R29, R29, UR4 ;  /* 0x000000041d1d7c20 */ /* 0x000fe20008410000 */
[----:B------:R-:W-:Y:S01]  /*13020*/  FMUL.FTZ R32, R32, UR4 ;  /* 0x0000000420207c20 */ /* 0x000fe20008410000 */
[----:B-----5:R-:W-:-:S05]  /*13030*/  IMAD.MOV.U32 R28, RZ, RZ, -0x40 ;  /* 0xffffffc0ff1c7424 */ /* 0x020fca00078e00ff */
[----:B------:R-:W0:Y:S01]  /*13040*/  MUFU.TANH R62, R43 ;  /* 0x0000002b003e7308 */ /* 0x000e220000002400 */
[----:B------:R-:W-:Y:S01]  /*13050*/  FMUL.FTZ R56, R24, UR4 ;  /* 0x0000000418387c20 */ /* 0x000fe20008410000 */
[----:B------:R-:W-:Y:S01]  /*13060*/  FMUL.FTZ R24, R31, UR4 ;  /* 0x000000041f187c20 */ /* 0x000fe20008410000 */
[----:B------:R-:W-:-:S05]  /*13070*/  LOP3.LUT R22, R22, 0xffffffbf, RZ, 0xc0, !PT ;  /* 0xffffffbf16167812 */ /* 0x000fca00078ec0ff */
[----:B------:R5:W0:Y:S01]  /*13080*/  MUFU.TANH R63, R47 ;  /* 0x0000002f003f7308 */ /* 0x000a220000002400 */
[----:B------:R-:W-:Y:S01]  /*13090*/  FMUL.FTZ R4, R30, UR4 ;  /* 0x000000041e047c20 */ /* 0x000fe20008410000 */
[----:B------:R-:W-:Y:S01]  /*130a0*/  FMUL.FTZ R2, R27, UR4 ;  /* 0x000000041b027c20 */ /* 0x000fe20008410000 */
[----:B------:R-:W-:Y:S01]  /*130b0*/  FMUL.FTZ R33, R33, UR4 ;  /* 0x0000000421217c20 */ /* 0x000fe20008410000 */
[----:B-----5:R-:W-:-:S04]  /*130c0*/  IMAD R47, R97, R28, 0x40 ;  /* 0x00000040612f7424 */ /* 0x020fc800078e021c */
[----:B------:R5:W0:Y:S01]  /*130d0*/  MUFU.TANH R60, R29 ;  /* 0x0000001d003c7308 */ /* 0x000a220000002400 */
[----:B------:R-:W-:Y:S01]  /*130e0*/  FMUL.FTZ R30, R35, UR4 ;  /* 0x00000004231e7c20 */ /* 0x000fe20008410000 */
[----:B------:R-:W-:Y:S01]  /*130f0*/  FMUL.FTZ R37, R37, UR4 ;  /* 0x0000000425257c20 */ /* 0x000fe20008410000 */
[----:B------:R-:W-:Y:S01]  /*13100*/  FMUL.FTZ R40, R40, UR4 ;  /* 0x0000000428287c20 */ /* 0x000fe20008410000 */
[----:B------:R-:W-:Y:S01]  /*13110*/  FMUL.FTZ R41, R41, UR4 ;  /* 0x0000000429297c20 */ /* 0x000fe20008410000 */
[----:B------:R-:W-:Y:S01]  /*13120*/  FMUL.FTZ R42, R42, UR4 ;  /* 0x000000042a2a7c20 */ /* 0x000fe20008410000 */
[----:B------:R-:W-:Y:S01]  /*13130*/  FMUL.FTZ R45, R45, UR4 ;  /* 0x000000042d2d7c20 */ /* 0x000fe20008410000 */
[----:B------:R-:W-:Y:S01]  /*13140*/  FMUL.FTZ R46, R46, UR4 ;  /* 0x000000042e2e7c20 */ /* 0x000fe20008410000 */
[----:B------:R1:W0:Y:S01]  /*13150*/  MUFU.TANH R31, R32 ;  /* 0x00000020001f7308 */ /* 0x0002220000002400 */
[----:B-----5:R-:W-:Y:S01]  /*13160*/  IADD3 R29, R47, 0x1, RZ ;  /* 0x000000012f1d7810 */ /* 0x020fe20007ffe0ff */
[----:B------:R-:W-:Y:S01]  /*13170*/  FMUL.FTZ R48, R48, UR4 ;  /* 0x0000000430307c20 */ /* 0x000fe20008410000 */
[----:B------:R-:W-:Y:S01]  /*13180*/  FMUL.FTZ R49, R49, UR4 ;  /* 0x0000000431317c20 */ /* 0x000fe20008410000 */
[----:B------:R-:W-:Y:S01]  /*13190*/  FMUL.FTZ R5, R50, UR4 ;  /* 0x0000000432057c20 */ /* 0x000fe20008410000 */
[----:B------:R-:W-:Y:S01]  /*131a0*/  FMUL.FTZ R3, R51, UR4 ;  /* 0x0000000433037c20 */ /* 0x000fe20008410000 */
[----:B------:R-:W-:Y:S01]  /*131b0*/  FMUL.FTZ R52, R52, UR4 ;  /* 0x0000000434347c20 */ /* 0x000fe20008410000 */
[----:B------:R-:W-:Y:S01]  /*131c0*/  FMUL.FTZ R53, R53, UR4 ;  /* 0x0000000435357c20 */ /* 0x000fe20008410000 */
[----:B------:R-:W-:Y:S01]  /*131d0*/  FMUL.FTZ R28, R55, UR4 ;  /* 0x00000004371c7c20 */ /* 0x000fe20008410000 */
[----:B-1----:R-:W-:Y:S01]  /*131e0*/  FMUL.FTZ R32, R38, UR4 ;  /* 0x0000000426207c20 */ /* 0x002fe20008410000 */
[----:B------:R-:W-:Y:S01]  /*131f0*/  @P1 LOP3.LUT R22, R22, 0x40, RZ, 0xfc, !PT ;  /* 0x0000004016161812 */ /* 0x000fe200078efcff */
[----:B------:R-:W-:Y:S01]  /*13200*/  FMUL.FTZ R36, R36, UR4 ;  /* 0x0000000424247c20 */ /* 0x000fe20008410000 */
[----:B------:R-:W-:Y:S01]  /*13210*/  FMUL.FTZ R39, R39, UR4 ;  /* 0x0000000427277c20 */ /* 0x000fe20008410000 */
[----:B------:R-:W-:Y:S01]  /*13220*/  FMUL.FTZ R44, R44, UR4 ;  /* 0x000000042c2c7c20 */ /* 0x000fe20008410000 */
[----:B------:R-:W-:Y:S01]  /*13230*/  FMUL.FTZ R54, R54, UR4 ;  /* 0x0000000436367c20 */ /* 0x000fe20008410000 */
[----:B------:R-:W-:Y:S01]  /*13240*/  ULDC UR4, c[0x0][0x9dc] ;  /* 0x0002770000047ab9 */ /* 0x000fe20000000800 */
[----:B------:R-:W1:Y:S01]  /*13250*/  MUFU.TANH R56, R56 ;  /* 0x0000003800387308 */ /* 0x000e620000002400 */
[----:B------:R-:W-:-:S07]  /*13260*/  ULOP3.LUT UR5, URZ, UR4, URZ, 0x33, !UPT ;  /* 0x000000043f057292 */ /* 0x000fce000f8e333f */
        /* <DEDUP_REMOVED lines=17> */
[----:B------:R-:W1:Y:S01]  /*13380*/  MUFU.TANH R3, R3 ;  /* 0x0000000300037308 */ /* 0x000e620000002400 */
[----:B--2---:R-:W-:-:S05]  /*13390*/  IADD3 R12, R12, R72, RZ ;  /* 0x000000480c0c7210 */ /* 0x004fca0007ffe0ff */
[----:B0-----:R-:W-:-:S04]  /*133a0*/  @P1 IMAD.HI.U32 R13, R12, R13, RZ ;  /* 0x0000000d0c0d1227 */ /* 0x001fc800078e00ff */
[----:B------:R-:W-:Y:S01]  /*133b0*/  IMAD.MOV.U32 R34, RZ, RZ, R12 ;  /* 0x000000ffff227224 */ /* 0x000fe200078e000c */
[----:B------:R-:W-:Y:S02]  /*133c0*/  @P1 SHF.R.U32.HI R34, RZ, R26, R13 ;  /* 0x0000001aff221219 */ /* 0x000fe4000001160d */
[----:B------:R-:W0:Y:S03]  /*133d0*/  LDC.64 R12, c[0x0][0x9e0] ;  /* 0x00027800ff0c7b82 */ /* 0x000e260000000a00 */
[----:B------:R-:W2:Y:S01]  /*133e0*/  SHFL.IDX PT, R43, R34, RZ, 0x1c1f ;  /* 0x001c1fff222b7589 */ /* 0x000ea200000e0000 */
[----:B------:R-:W-:Y:S02]  /*133f0*/  VIADD R26, R58, 0x30840 ;  /* 0x000308403a1a7836 */ /* 0x000fe40000000000 */
[----:B----4-:R-:W-:Y:S01]  /*13400*/  IMAD R29, R76, -0x2, R29 ;  /* 0xfffffffe4c1d7824 */ /* 0x010fe200078e021d */
[----:B------:R-:W4:Y:S02]  /*13410*/  MUFU.TANH R52, R52 ;  /* 0x0000003400347308 */ /* 0x000f240000002400 */
[----:B---3--:R-:W-:-:S02]  /*13420*/  PRMT R27, R64, 0x654, R26 ;  /* 0x00000654401b7816 */ /* 0x008fc4000000001a */
[----:B------:R-:W-:Y:S02]  /*13430*/  IADD3 R29, -R218, R29, R220 ;  /* 0x0000001dda1d7210 */ /* 0x000fe40007ffe1dc */
[----:B------:R3:W-:Y:S02]  /*13440*/  SYNCS.ARRIVE.TRANS64.RED.A1T0 RZ, [R27+URZ], RZ ;  /* 0x000000ff1bff79a7 */ /* 0x0007e4000810043f */
[----:B------:R-:W0:Y:S02]  /*13450*/  MUFU.TANH R53, R53 ;  /* 0x0000003500357308 */ /* 0x000e240000002400 */
[----:B0-----:R-:W-:-:S06]  /*13460*/  ISETP.GE.AND P1, PT, R13, 0x1, PT ;  /* 0x000000010d00780c */ /* 0x001fcc0003f26270 */
[----:B------:R-:W0:Y:S01]  /*13470*/  MUFU.TANH R28, R28 ;  /* 0x0000001c001c7308 */ /* 0x000e220000002400 */
[----:B---3--:R-:W-:Y:S01]  /*13480*/  IMAD.IADD R27, R220, 0x1, R47 ;  /* 0x00000001dc1b7824 */ /* 0x008fe200078e022f */
[----:B------:R-:W-:Y:S02]  /*13490*/  IADD3 R51, R29, R12, RZ ;  /* 0x0000000c1d337210 */ /* 0x000fe40007ffe0ff */
[----:B------:R-:W-:Y:S01]  /*134a0*/  LOP3.LUT R22, R22, 0xffffffdf, RZ, 0xc0, !PT ;  /* 0xffffffdf16167812 */ /* 0x000fe200078ec0ff */
[----:B------:R-:W-:-:S03]  /*134b0*/  IMAD R50, R76, -0x2, R27 ;  /* 0xfffffffe4c327824 */ /* 0x000fc600078e021b */
[----:B------:R3:W0:Y:S08]  /*134c0*/  MUFU.TANH R35, R36 ;  /* 0x0000002400237308 */ /* 0x0006300000002400 */
[----:B------:R5:W0:Y:S01]  /*134d0*/  MUFU.TANH R26, R54 ;  /* 0x00000036001a7308 */ /* 0x000a220000002400 */
[----:B---3--:R-:W-:Y:S01]  /*134e0*/  IMAD.U32 R36, RZ, RZ, UR5 ;  /* 0x00000005ff247e24 */ /* 0x008fe2000f8e00ff */
[----:B------:R-:W-:-:S04]  /*134f0*/  @P1 LOP3.LUT R22, R22, 0x20, RZ, 0xfc, !PT ;  /* 0x0000002016161812 */ /* 0x000fc800078efcff */
[----:B------:R3:W-:Y:S01]  /*13500*/  STL [R1], R36 ;  /* 0x0000002401007387 */ /* 0x0007e20000100800 */
[----:B-----5:R-:W-:Y:S01]  /*13510*/  VIADD R54, R29, UR5 ;  /* 0x000000051d367c36 */ /* 0x020fe20008000000 */
[----:B------:R-:W0:Y:S03]  /*13520*/  MUFU.TANH R61, R39 ;  /* 0x00000027003d7308 */ /* 0x000e260000002400 */
[----:B--2---:R-:W-:Y:S01]  /*13530*/  IMAD.IADD R29, R54, 0x1, R43 ;  /* 0x00000001361d7824 */ /* 0x004fe200078e022b */
[----:B---3--:R-:W-:-:S04]  /*13540*/  VIADDMNMX R36, R43, R51, R50, PT ;  /* 0x000000332b247246 */ /* 0x008fc80003800132 */
[----:B------:R2:W3:Y:S02]  /*13550*/  MUFU.TANH R39, R44 ;  /* 0x0000002c00277308 */ /* 0x0004e40000002400 */
[----:B--2---:R-:W-:Y:S01]  /*13560*/  LEA R44, R97, 0xffffffc0, 0x6 ;  /* 0xffffffc0612c7811 */ /* 0x004fe200078e30ff */
[----:B01--4-:R-:W-:Y:S06]  /*13570*/  @!P1 BRA `(.L_x_1756) ;  /* 0x0000000000509947 */ /* 0x013fec0003800000 */
[----:B------:R-:W-:Y:S01]  /*13580*/  IADD3 R27, -R218, R220, R43 ;  /* 0x000000dcda1b7210 */ /* 0x000fe20007ffe12b */
[----:B------:R-:W-:Y:S03]  /*13590*/  BSSY B0, `(.L_x_1757) ;  /* 0x000000e000007945 */ /* 0x000fe60003800000 */
[----:B------:R-:W-:-:S13]  /*135a0*/  ISETP.GT.AND P1, PT, R27, -0x1, PT ;  /* 0xffffffff1b00780c */ /* 0x000fda0003f24270 */
        /* <DEDUP_REMOVED lines=8> */
.L_x_1758:
[----:B------:R-:W-:-:S13]  /*13630*/  ISETP.NE.AND P1, PT, R13, 0x1, PT ;  /* 0x000000010d00780c */ /* 0x000fda0003f25270 */
[----:B------:R-:W0:Y:S02]  /*13640*/  @P1 LDC.64 R64, c[0x0][0x9e8] ;  /* 0x00027a00ff401b82 */ /* 0x000e240000000a00 */
[----:B0-----:R-:W-:-:S05]  /*13650*/  @P1 IMAD.HI.U32 R38, R27, R64, RZ ;  /* 0x000000401b261227 */ /* 0x001fca00078e00ff */
[----:B------:R-:W-:-:S07]  /*13660*/  @P1 SHF.R.U32.HI R27, RZ, R65, R38 ;  /* 0x00000041ff1b1219 */ /* 0x000fce0000011626 */
.L_x_1759:
[----:B------:R-:W-:Y:S05]  /*13670*/  BSYNC B0 ;  /* 0x0000000000007941 */ /* 0x000fea0003800000 */
.L_x_1757:
[----:B------:R-:W-:-:S04]  /*13680*/  IMAD R27, R27, R13, -R44 ;  /* 0x0000000d1b1b7224 */ /* 0x000fc800078e0a2c */
[----:B------:R-:W-:-:S05]  /*13690*/  IMAD R38, R76, -0x2, R27 ;  /* 0xfffffffe4c267824 */ /* 0x000fca00078e021b */
[----:B------:R-:W-:Y:S02]  /*136a0*/  VIMNMX R29, R29, R38, !PT ;  /* 0x000000261d1d7248 */ /* 0x000fe40007fe0100 */
[----:B------:R-:W-:-:S07]  /*136b0*/  VIADDMNMX R36, R38, R13, R36, PT ;  /* 0x0000000d26247246 */ /* 0x000fce0003800124 */
.L_x_1756:
[C---:B------:R-:W-:Y:S02]  /*136c0*/  ISETP.GE.AND P2, PT, R47.reuse, 0x9, PT ;  /* 0x000000092f00780c */ /* 0x040fe40003f46270 */
[----:B------:R-:W-:Y:S02]  /*136d0*/  ISETP.GE.AND P1, PT, R47, 0x2, PT ;  /* 0x000000022f00780c */ /* 0x000fe40003f26270 */
[C---:B------:R-:W-:Y:S02]  /*136e0*/  ISETP.GT.AND P3, PT, R29.reuse, 0x8, !P2 ;  /* 0x000000081d00780c */ /* 0x040fe40005764270 */
[----:B------:R-:W-:Y:S02]  /*136f0*/  ISETP.GT.AND P4, PT, R29, 0x1, !P1 ;  /* 0x000000011d00780c */ /* 0x000fe40004f84270 */
[----:B------:R-:W-:Y:S02]  /*13700*/  ISETP.LT.OR P3, PT, R36, 0x9, P3 ;  /* 0x000000092400780c */ /* 0x000fe40001f61670 */
[----:B------:R-:W-:-:S02]  /*13710*/  ISETP.GE.AND P5, PT, R47, 0xa, PT ;  /* 0x0000000a2f00780c */ /* 0x000fc40003fa6270 */
[----:B------:R-:W-:Y:S02]  /*13720*/  FSEL R71, R59, -INF , !P3 ;  /* 0xff8000003b477808 */ /* 0x000fe40005800000 */
[C---:B------:R-:W-:Y:S02]  /*13730*/  ISETP.LT.OR P4, PT, R36.reuse, 0x2, P4 ;  /* 0x000000022400780c */ /* 0x040fe40002781670 */
[----:B------:R-:W-:Y:S02]  /*13740*/  ISETP.GT.AND P3, PT, R29, 0x9, !P5 ;  /* 0x000000091d00780c */ /* 0x000fe40006f64270 */
[----:B------:R-:W-:Y:S02]  /*13750*/  FSEL R67, R57, -INF , !P4 ;  /* 0xff80000039437808 */ /* 0x000fe40006000000 */
        /* <DEDUP_REMOVED lines=16> */
[----:B------:R-:W-:Y:S02]  /*13860*/  ISETP.GE.AND P4, PT, R47, 0x1a, PT ;  /* 0x0000001a2f00780c */ /* 0x000fe40003f86270 */
[----:B------:R-:W-:Y:S02]  /*13870*/  FSEL R79, R35, -INF , !P3 ;  /* 0xff800000234f7808 */ /* 0x000fe40005800000 */
[----:B------:R-:W-:Y:S02]  /*13880*/  ISETP.GT.AND P3, PT, R29, 0x19, !P4 ;  /* 0x000000191d00780c */ /* 0x000fe40006764270 */
[----:B------:R-:W-:-:S02]  /*13890*/  P2R R60, PR, RZ, 0x10 ;  /* 0x00000010ff3c7803 */ /* 0x000fc40000000000 */
[C---:B------:R-:W-:Y:S02]  /*138a0*/  ISETP.LT.OR P3, PT, R36.reuse, 0x1a, P3 ;  /* 0x0000001a2400780c */ /* 0x040fe40001f61670 */
[----:B------:R-:W-:Y:S02]  /*138b0*/  ISETP.GE.AND P4, PT, R47, 0x21, PT ;  /* 0x000000212f00780c */ /* 0x000fe40003f86270 */
[----:B------:R-:W-:Y:S02]  /*138c0*/  FSEL R81, R37, -INF , !P3 ;  /* 0xff80000025517808 */ /* 0x000fe40005800000 */
[----:B------:R-:W-:Y:S01]  /*138d0*/  ISETP.GT.AND P3, PT, R29, 0x20, !P4 ;  /* 0x000000201d00780c */ /* 0x000fe20006764270 */
[----:B------:R-:W0:Y:S01]  /*138e0*/  SHFL.IDX PT, R37, R34, 0x1, 0x1c1f ;  /* 0x003c1f0022257f89 */ /* 0x000e2200000e0000 */
        /* <DEDUP_REMOVED lines=11> */
[----:B------:R-:W-:Y:S01]  /*139a0*/  ISETP.LT.OR P3, PT, R36, 0x29, P3 ;  /* 0x000000292400780c */ /* 0x000fe20001f61670 */
[----:B0-----:R-:W-:Y:S01]  /*139b0*/  IMAD.IADD R40, R54, 0x1, R37 ;  /* 0x0000000136287824 */ /* 0x001fe200078e0225 */
[----:B------:R-:W-:Y:S02]  /*139c0*/  ISETP.GE.AND P4, PT, R47, 0x2a, PT ;  /* 0x0000002a2f00780c */ /* 0x000fe40003f86270 */
[----:B---3--:R-:W-:-:S02]  /*139d0*/  FSEL R39, R39, -INF , !P3 ;  /* 0xff80000027277808 */ /* 0x008fc40005800000 */
        /* <DEDUP_REMOVED lines=15> */
[----:B------:R-:W-:Y:S02]  /*13ad0*/  ISETP.GE.AND P3, PT, R47, 0x39, PT ;  /* 0x000000392f00780c */ /* 0x000fe40003f66270 */
[----:B------:R-:W-:Y:S02]  /*13ae0*/  P2R R55, PR, RZ, 0x20 ;  /* 0x00000020ff377803 */ /* 0x000fe40000000000 */
[----:B------:R-:W-:-:S02]  /*13af0*/  ISETP.GT.AND P4, PT, R29, 0x38, !P3 ;  /* 0x000000381d00780c */ /* 0x000fc40005f84270 */
[----:B------:R-:W-:Y:S02]  /*13b00*/  ISETP.GE.AND P5, PT, R47, 0x3a, PT ;  /* 0x0000003a2f00780c */ /* 0x000fe40003fa6270 */
[----:B------:R-:W-:Y:S02]  /*13b10*/  ISETP.LT.OR P4, PT, R36, 0x39, P4 ;  /* 0x000000392400780c */ /* 0x000fe40002781670 */
[----:B------:R-:W-:Y:S02]  /*13b20*/  VIADDMNMX R38, R37, R51, R50, PT ;  /* 0x0000003325267246 */ /* 0x000fe40003800132 */
[----:B------:R-:W-:Y:S02]  /*13b30*/  FSEL R27, R52, -INF , !P4 ;  /* 0xff800000341b7808 */ /* 0x000fe40006000000 */
[----:B------:R-:W-:-:S04]  /*13b40*/  ISETP.GT.AND P4, PT, R29, RZ, !P6 ;  /* 0x000000ff1d00720c */ /* 0x000fc80007784270 */
[----:B------:R-:W-:-:S04]  /*13b50*/  ISETP.LT.OR P4, PT, R36, 0x1, P4 ;  /* 0x000000012400780c */ /* 0x000fc80002781670 */
[----:B------:R-:W-:Y:S02]  /*13b60*/  FSEL R65, R56, -INF , !P4 ;  /* 0xff80000038417808 */ /* 0x000fe40006000000 */
[----:B------:R-:W-:-:S04]  /*13b70*/  ISETP.GT.AND P4, PT, R29, 0x39, !P5 ;  /* 0x000000391d00780c */ /* 0x000fc80006f84270 */
[----:B------:R-:W-:-:S04]  /*13b80*/  ISETP.LT.OR P4, PT, R36, 0x3a, P4 ;  /* 0x0000003a2400780c */ /* 0x000fc80002781670 */
[----:B------:R-:W-:Y:S02]  /*13b90*/  FSEL R29, R53, -INF , !P4 ;  /* 0xff800000351d7808 */ /* 0x000fe40006000000 */
[----:B------:R-:W-:-:S13]  /*13ba0*/  ISETP.GE.AND P4, PT, R13, 0x1, PT ;  /* 0x000000010d00780c */ /* 0x000fda0003f86270 */
[----:B------:R-:W-:Y:S05]  /*13bb0*/  @!P4 BRA `(.L_x_1760) ;  /* 0x000000000050c947 */ /* 0x000fea0003800000 */
        /* <DEDUP_REMOVED lines=11> */
.L_x_1762:
[----:B------:R-:W-:-:S13]  /*13c70*/  ISETP.NE.AND P4, PT, R13, 0x1, PT ;  /* 0x000000010d00780c */ /* 0x000fda0003f85270 */
[----:B------:R-:W0:Y:S02]  /*13c80*/  @P4 LDC.64 R36, c[0x0][0x9e8] ;  /* 0x00027a00ff244b82 */ /* 0x000e240000000a00 */
[----:B0-----:R-:W-:-:S05]  /*13c90*/  @P4 IMAD.HI.U32 R36, R34, R36, RZ ;  /* 0x0000002422244227 */ /* 0x001fca00078e00ff */
[----:B------:R-:W-:-:S07]  /*13ca0*/  @P4 SHF.R.U32.HI R34, RZ, R37, R36 ;  /* 0x00000025ff224219 */ /* 0x000fce0000011624 */
.L_x_1763:
[----:B------:R-:W-:Y:S05]  /*13cb0*/  BSYNC B0 ;  /* 0x0000000000007941 */ /* 0x000fea0003800000 */
.L_x_1761:
[----:B------:R-:W-:-:S04]  /*13cc0*/  IMAD R34, R34, R13, -R44 ;  /* 0x0000000d22227224 */ /* 0x000fc800078e0a2c */
[----:B------:R-:W-:-:S05]  /*13cd0*/  IMAD R37, R76, -0x2, R34 ;  /* 0xfffffffe4c257824 */ /* 0x000fca00078e0222 */
[----:B------:R-:W-:Y:S02]  /*13ce0*/  VIMNMX R40, R40, R37, !PT ;  /* 0x0000002528287248 */ /* 0x000fe40007fe0100 */
[----:B------:R-:W-:-:S07]  /*13cf0*/  VIADDMNMX R38, R37, R13, R38, PT ;  /* 0x0000000d25267246 */ /* 0x000fce0003800126 */
.L_x_1760:
[C---:B------:R-:W-:Y:S01]  /*13d00*/  ISETP.GT.AND P1, PT, R40.reuse, 0x1, !P1 ;  /* 0x000000012800780c */ /* 0x040fe20004f24270 */
[----:B------:R-:W-:Y:S01]  /*13d10*/  ULDC UR4, c[0x0][0x988] ;  /* 0x0002620000047ab9 */ /* 0x000fe20000000800 */
[----:B------:R-:W-:Y:S02]  /*13d20*/  ISETP.GT.AND P6, PT, R40, RZ, !P6 ;  /* 0x000000ff2800720c */ /* 0x000fe400077c4270 */
[C---:B------:R-:W-:Y:S02]  /*13d30*/  ISETP.LT.OR P1, PT, R38.reuse, 0x2, P1 ;  /* 0x000000022600780c */ /* 0x040fe40000f21670 */
[----:B------:R-:W-:Y:S02]  /*13d40*/  ISETP.LT.OR P6, PT, R38, 0x1, P6 ;  /* 0x000000012600780c */ /* 0x000fe400037c1670 */
[----:B------:R-:W-:Y:S01]  /*13d50*/  FSEL R34, R2, -INF , !P1 ;  /* 0xff80000002227808 */ /* 0x000fe20004800000 */
[----:B------:R-:W-:Y:S01]  /*13d60*/  IMAD.U32 R2, RZ, RZ, UR4 ;  /* 0x00000004ff027e24 */ /* 0x000fe2000f8e00ff */
[----:B------:R-:W-:-:S02]  /*13d70*/  ISETP.NE.AND P1, PT, R55, RZ, PT ;  /* 0x000000ff3700720c */ /* 0x000fc40003f25270 */
[----:B------:R-:W-:Y:S02]  /*13d80*/  FSEL R37, R0, -INF , !P6 ;  /* 0xff80000000257808 */ /* 0x000fe40007000000 */
        /* <DEDUP_REMOVED lines=35> */
[----:B------:R-:W-:Y:S02]  /*13fc0*/  ISETP.GT.AND P1, PT, R40, 0x20, !P1 ;  /* 0x000000202800780c */ /* 0x000fe40004f24270 */
[----:B------:R-:W-:Y:S02]  /*13fd0*/  FMNMX.FTZ R0, R33, R0, !PT ;  /* 0x0000000021007209 */ /* 0x000fe40007810000 */
[----:B------:R-:W-:Y:S02]  /*13fe0*/  ISETP.LT.OR P1, PT, R38, 0x21, P1 ;  /* 0x000000212600780c */ /* 0x000fe40000f21670 */
[----:B------:R-:W-:Y:S02]  /*13ff0*/  ISETP.NE.AND P4, PT, R69, RZ, PT ;  /* 0x000000ff4500720c */ /* 0x000fe40003f85270 */
        /* <DEDUP_REMOVED lines=8> */
[----:B------:R-:W-:Y:S02]  /*14080*/  ISETP.GT.AND P1, PT, R40, 0x28, !P2 ;  /* 0x000000282800780c */ /* 0x000fe40005724270 */
[----:B------:R-:W-:Y:S02]  /*14090*/  ISETP.NE.AND P2, PT, R70, RZ, PT ;  /* 0x000000ff4600720c */ /* 0x000fe40003f45270 */
[----:B------:R-:W-:Y:S02]  /*140a0*/  ISETP.LT.OR P1, PT, R38, 0x29, P1 ;  /* 0x000000292600780c */ /* 0x000fe40000f21670 */
[----:B------:R-:W-:Y:S02]  /*140b0*/  ISETP.GT.AND P3, PT, R40, 0x38, !P3 ;  /* 0x000000382800780c */ /* 0x000fe40005f64270 */
[----:B------:R-:W-:Y:S02]  /*140c0*/  FSEL R61, R46, -INF , !P1 ;  /* 0xff8000002e3d7808 */ /* 0x000fe40004800000 */
[----:B------:R-:W-:-:S02]  /*140d0*/  ISETP.GT.AND P1, PT, R40, 0x29, !P4 ;  /* 0x000000292800780c */ /* 0x000fc40006724270 */
[----:B------:R-:W-:Y:S02]  /*140e0*/  ISETP.NE.AND P4, PT, R48, RZ, PT ;  /* 0x000000ff3000720c */ /* 0x000fe40003f85270 */
[----:B------:R-:W-:Y:S02]  /*140f0*/  ISETP.LT.OR P1, PT, R38, 0x2a, P1 ;  /* 0x0000002a2600780c */ /* 0x000fe40000f21670 */
[----:B------:R-:W-:Y:S02]  /*14100*/  ISETP.GT.AND P5, PT, R40, 0x39, !P5 ;  /* 0x000000392800780c */ /* 0x000fe40006fa4270 */
[----:B------:R-:W-:Y:S02]  /*14110*/  FSEL R25, R63, -INF , !P1 ;  /* 0xff8000003f197808 */ /* 0x000fe40004800000 */
[----:B------:R-:W0:Y:S01]  /*14120*/  SHFL.BFLY PT, R63, R24, 0x2, 0x1f ;  /* 0x0c401f00183f7f89 */ /* 0x000e2200000e0000 */
[C---:B------:R-:W-:Y:S02]  /*14130*/  ISETP.LT.OR P3, PT, R38.reuse, 0x39, P3 ;  /* 0x000000392600780c */ /* 0x040fe40001f61670 */
[----:B------:R-:W-:-:S02]  /*14140*/  ISETP.LT.OR P5, PT, R38, 0x3a, P5 ;  /* 0x0000003a2600780c */ /* 0x000fc40002fa1670 */
[----:B0-----:R-:W-:-:S05]  /*14150*/  FMNMX.FTZ R63, R24, R63, !PT ;  /* 0x0000003f183f7209 */ /* 0x001fca0007810000 */
[----:B------:R-:W0:Y:S02]  /*14160*/  SHFL.BFLY PT, R4, R63, 0x1, 0x1f ;  /* 0x0c201f003f047f89 */ /* 0x000e2400000e0000 */
[----:B0-----:R-:W-:-:S04]  /*14170*/  FMNMX.FTZ R4, R63, R4, !PT ;  /* 0x000000043f047209 */ /* 0x001fc80007810000 */
[C---:B------:R-:W-:Y:S01]  /*14180*/  FSETP.NEU.FTZ.AND P1, PT, R4.reuse, -INF , PT ;  /* 0xff8000000400780b */ /* 0x040fe20003f3d000 */
[----:B------:R-:W-:-:S05]  /*14190*/  FMUL.FTZ R0, R4, R2 ;  /* 0x0000000204007220 */ /* 0x000fca0000410000 */
[----:B------:R-:W-:Y:S02]  /*141a0*/  FSEL R30, R0, RZ, P1 ;  /* 0x000000ff001e7208 */ /* 0x000fe40000800000 */
[----:B------:R-:W-:Y:S02]  /*141b0*/  FMNMX.FTZ R0, R37, R34, !PT ;  /* 0x0000002225007209 */ /* 0x000fe40007810000 */
[C---:B------:R-:W-:Y:S01]  /*141c0*/  ISETP.GT.AND P1, PT, R40.reuse, 0x30, !P2 ;  /* 0x000000302800780c */ /* 0x040fe20005724270 */
[--C-:B------:R-:W-:Y:S01]  /*141d0*/  FFMA.FTZ R24, R65, R2, -R30.reuse ;  /* 0x0000000241187223 */ /* 0x100fe2000001081e */
[----:B------:R-:W-:Y:S01]  /*141e0*/  FMNMX.FTZ R0, R45, R0, !PT ;  /* 0x000000002d007209 */ /* 0x000fe20007810000 */
[--C-:B------:R-:W-:Y:S01]  /*141f0*/  FFMA.FTZ R32, R67, R2, -R30.reuse ;  /* 0x0000000243207223 */ /* 0x100fe2000001081e */
[----:B------:R-:W-:Y:S01]  /*14200*/  ISETP.GT.AND P2, PT, R40, 0x31, !P4 ;  /* 0x000000312800780c */ /* 0x000fe20006744270 */
[----:B------:R0:W-:Y:S01]  /*14210*/  MUFU.EX2 R196, R24 ;  /* 0x0000001800c47308 */ /* 0x0001e20000000800 */
[----:B------:R-:W-:Y:S01]  /*14220*/  FMNMX.FTZ R0, R47, R0, !PT ;  /* 0x000000002f007209 */ /* 0x000fe20007810000 */
[-CC-:B------:R-:W-:Y:S01]  /*14230*/  FFMA.FTZ R29, R29, R2.reuse, -R30.reuse ;  /* 0x000000021d1d7223 */ /* 0x180fe2000001081e */
[C---:B------:R-:W-:Y:S01]  /*14240*/  ISETP.LT.OR P1, PT, R38.reuse, 0x31, P1 ;  /* 0x000000312600780c */ /* 0x040fe20000f21670 */
[--C-:B------:R-:W-:Y:S01]  /*14250*/  FFMA.FTZ R36, R79, R2, -R30.reuse ;  /* 0x000000024f247223 */ /* 0x100fe2000001081e */
[----:B------:R-:W-:Y:S01]  /*14260*/  FMNMX.FTZ R0, R49, R0, !PT ;  /* 0x0000000031007209 */ /* 0x000fe20007810000 */
[--C-:B------:R-:W-:Y:S01]  /*14270*/  FFMA.FTZ R31, R31, R2, -R30.reuse ;  /* 0x000000021f1f7223 */ /* 0x100fe2000001081e */
[----:B------:R-:W-:Y:S01]  /*14280*/  ISETP.LT.OR P2, PT, R38, 0x32, P2 ;  /* 0x000000322600780c */ /* 0x000fe20001741670 */
[----:B------:R1:W2:Y:S01]  /*14290*/  MUFU.EX2 R69, R32 ;  /* 0x0000002000457308 */ /* 0x0002a20000000800 */
[----:B------:R-:W-:Y:S01]  /*142a0*/  FMNMX.FTZ R0, R51, R0, !PT ;  /* 0x0000000033007209 */ /* 0x000fe20007810000 */
[-CC-:B0-----:R-:W-:Y:S01]  /*142b0*/  FFMA.FTZ R24, R71, R2.reuse, -R30.reuse ;  /* 0x0000000247187223 */ /* 0x181fe2000001081e */
[----:B------:R-:W-:Y:S01]  /*142c0*/  FSEL R5, R5, -INF , !P1 ;  /* 0xff80000005057808 */ /* 0x000fe20004800000 */
[--C-:B------:R-:W-:Y:S01]  /*142d0*/  FFMA.FTZ R38, R81, R2, -R30.reuse ;  /* 0x0000000251267223 */ /* 0x100fe2000001081e */
[----:B------:R-:W-:Y:S01]  /*142e0*/  FMNMX.FTZ R0, R53, R0, !PT ;  /* 0x0000000035007209 */ /* 0x000fe20007810000 */
[--C-:B------:R-:W-:Y:S01]  /*142f0*/  FFMA.FTZ R43, R43, R2, -R30.reuse ;  /* 0x000000022b2b7223 */ /* 0x100fe2000001081e */
[----:B------:R-:W-:Y:S01]  /*14300*/  FSEL R63, R3, -INF , !P2 ;  /* 0xff800000033f7808 */ /* 0x000fe20005000000 */
[----:B------:R-:W-:Y:S01]  /*14310*/  MUFU.EX2 R198, R24 ;  /* 0x0000001800c67308 */ /* 0x000fe20000000800 */
[----:B------:R-:W-:Y:S01]  /*14320*/  FMNMX.FTZ R0, R55, R0, !PT ;  /* 0x0000000037007209 */ /* 0x000fe20007810000 */
[-CC-:B-1----:R-:W-:Y:S01]  /*14330*/  FFMA.FTZ R32, R77, R2.reuse, -R30.reuse ;  /* 0x000000024d207223 */ /* 0x182fe2000001081e */
[----:B------:R-:W-:Y:S01]  /*14340*/  FSEL R65, R26, -INF , !P3 ;  /* 0xff8000001a417808 */ /* 0x000fe20005800000 */
[--C-:B------:R-:W-:Y:S01]  /*14350*/  FFMA.FTZ R26, R73, R2, -R30.reuse ;  /* 0x00000002491a7223 */ /* 0x100fe2000001081e */
[----:B------:R-:W-:Y:S01]  /*14360*/  FMNMX.FTZ R0, R57, R0, !PT ;  /* 0x0000000039007209 */ /* 0x000fe20007810000 */
[-CC-:B------:R-:W-:Y:S01]  /*14370*/  FFMA.FTZ R41, R41, R2.reuse, -R30.reuse ;  /* 0x0000000229297223 */ /* 0x180fe2000001081e */
[----:B------:R-:W-:Y:S01]  /*14380*/  FSEL R67, R28, -INF , !P5 ;  /* 0xff8000001c437808 */ /* 0x000fe20006800000 */
[--C-:B------:R-:W-:Y:S01]  /*14390*/  FFMA.FTZ R28, R75, R2, -R30.reuse ;  /* 0x000000024b1c7223 */ /* 0x100fe2000001081e */
[----:B------:R-:W-:Y:S01]  /*143a0*/  FMNMX.FTZ R0, R59, R0, !PT ;  /* 0x000000003b007209 */ /* 0x000fe20007810000 */
[----:B------:R-:W-:Y:S01]  /*143b0*/  MUFU.EX2 R71, R26 ;  /* 0x0000001a00477308 */ /* 0x000fe20000000800 */
[----:B------:R-:W-:Y:S01]  /*143c0*/  ISETP.NE.AND P4, PT, R74, 0x1, PT ;  /* 0x000000014a00780c */ /* 0x000fe20003f85270 */
[--C-:B------:R-:W-:Y:S01]  /*143d0*/  FFMA.FTZ R39, R39, R2, -R30.reuse ;  /* 0x0000000227277223 */ /* 0x100fe2000001081e */
[----:B------:R-:W-:Y:S01]  /*143e0*/  FMNMX.FTZ R0, R61, R0, !PT ;  /* 0x000000003d007209 */ /* 0x000fe20007810000 */
[-CC-:B------:R-:W-:Y:S01]  /*143f0*/  FFMA.FTZ R35, R35, R2.reuse, -R30.reuse ;  /* 0x0000000223237223 */ /* 0x180fe2000001081e */
[-CC-:B------:R-:W-:Y:S01]  /*14400*/  FFMA.FTZ R33, R33, R2.reuse, -R30.reuse ;  /* 0x0000000221217223 */ /* 0x180fe2000001081e */
[----:B------:R-:W-:Y:S01]  /*14410*/  FFMA.FTZ R27, R27, R2, -R30 ;  /* 0x000000021b1b7223 */ /* 0x000fe2000001081e */
[----:B------:R-:W-:Y:S01]  /*14420*/  FMNMX.FTZ R0, R25, R0, !PT ;  /* 0x0000000019007209 */ /* 0x000fe20007810000 */
[----:B------:R-:W-:Y:S03]  /*14430*/  MUFU.EX2 R28, R28 ;  /* 0x0000001c001c7308 */ /* 0x000fe60000000800 */
[----:B------:R-:W-:-:S03]  /*14440*/  FMNMX.FTZ R0, R5, R0, !PT ;  /* 0x0000000005007209 */ /* 0x000fc60007810000 */
[----:B------:R-:W0:Y:S01]  /*14450*/  @P4 LDC R44, c[0x0][0x450] ;  /* 0x00011400ff2c4b82 */ /* 0x000e220000000800 */
[----:B------:R-:W-:Y:S01]  /*14460*/  FMNMX.FTZ R0, R63, R0, !PT ;  /* 0x000000003f007209 */ /* 0x000fe20007810000 */
[----:B------:R-:W1:Y:S03]  /*14470*/  MUFU.EX2 R73, R32 ;  /* 0x0000002000497308 */ /* 0x000e660000000800 */
[----:B------:R-:W-:-:S04]  /*14480*/  FMNMX.FTZ R0, R65, R0, !PT ;  /* 0x0000000041007209 */ /* 0x000fc80007810000 */
[----:B------:R-:W-:Y:S01]  /*14490*/  FMNMX.FTZ R0, R67, R0, !PT ;  /* 0x0000000043007209 */ /* 0x000fe20007810000 */
[----:B------:R2:W-:Y:S04]  /*144a0*/  MUFU.EX2 R186, R29 ;  /* 0x0000001d00ba7308 */ /* 0x0005e80000000800 */
[----:B------:R-:W3:Y:S04]  /*144b0*/  SHFL.BFLY PT, R3, R0, 0x2, 0x1f ;  /* 0x0c401f0000037f89 */ /* 0x000ee800000e0000 */
[----:B------:R4:W-:Y:S01]  /*144c0*/  MUFU.EX2 R75, R38 ;  /* 0x00000026004b7308 */ /* 0x0009e20000000800 */
[----:B--2---:R-:W-:Y:S01]  /*144d0*/  FADD.FTZ R29, R196, R69 ;  /* 0x00000045c41d7221 */ /* 0x004fe20000010000 */
[----:B-1----:R-:W-:-:S02]  /*144e0*/  F2FP.F16.F32.PACK_AB R192, R73, R28 ;  /* 0x0000001c49c0723e */ /* 0x002fc400000000ff */
[----:B------:R-:W-:-:S04]  /*144f0*/  F2FP.F16.F32.PACK_AB R196, R69, R196 ;  /* 0x000000c445c4723e */ /* 0x000fc800000000ff */
[----:B------:R-:W1:Y:S01]  /*14500*/  MUFU.EX2 R36, R36 ;  /* 0x0000002400247308 */ /* 0x000e620000000800 */
[----:B----4-:R-:W-:Y:S01]  /*14510*/  FADD.FTZ R38, R198, R29 ;  /* 0x0000001dc6267221 */ /* 0x010fe20000010000 */
[----:B------:R-:W-:-:S03]  /*14520*/  F2FP.F16.F32.PACK_AB R198, R71, R198 ;  /* 0x000000c647c6723e */ /* 0x000fc600000000ff */
[----:B------:R-:W-:-:S03]  /*14530*/  FADD.FTZ R29, R71, R38 ;  /* 0x00000026471d7221 */ /* 0x000fc60000010000 */
[----:B------:R2:W-:Y:S01]  /*14540*/  MUFU.EX2 R184, R31 ;  /* 0x0000001f00b87308 */ /* 0x0005e20000000800 */
[----:B------:R-:W-:Y:S01]  /*14550*/  FADD.FTZ R40, R28, R29 ;  /* 0x0000001d1c287221 */ /* 0x000fe20000010000 */
[----:B---3--:R-:W-:-:S06]  /*14560*/  FMNMX.FTZ R24, R0, R3, !PT ;  /* 0x0000000300187209 */ /* 0x008fcc0007810000 */
[----:B------:R-:W-:Y:S01]  /*14570*/  MUFU.EX2 R43, R43 ;  /* 0x0000002b002b7308 */ /* 0x000fe20000000800 */
[----:B------:R-:W3:Y:S01]  /*14580*/  SHFL.BFLY PT, R3, R24, 0x1, 0x1f ;  /* 0x0c201f0018037f89 */ /* 0x000ee200000e0000 */
[----:B--2---:R-:W-:Y:S01]  /*14590*/  FADD.FTZ R31, R73, R40 ;  /* 0x00000028491f7221 */ /* 0x004fe20000010000 */
[----:B-1----:R-:W-:-:S03]  /*145a0*/  F2FP.F16.F32.PACK_AB R194, R75, R36 ;  /* 0x000000244bc2723e */ /* 0x002fc600000000ff */
[----:B------:R-:W-:Y:S02]  /*145b0*/  FADD.FTZ R42, R36, R31 ;  /* 0x0000001f242a7221 */ /* 0x000fe40000010000 */
[----:B------:R1:W-:Y:S02]  /*145c0*/  MUFU.EX2 R188, R41 ;  /* 0x0000002900bc7308 */ /* 0x0003e40000000800 */
[----:B------:R-:W-:-:S06]  /*145d0*/  FADD.FTZ R42, R75, R42 ;  /* 0x0000002a4b2a7221 */ /* 0x000fcc0000010000 */
[----:B------:R-:W-:Y:S01]  /*145e0*/  MUFU.EX2 R39, R39 ;  /* 0x0000002700277308 */ /* 0x000fe20000000800 */
[----:B-1----:R-:W1:Y:S07]  /*145f0*/  @P4 LDC R41, c[0x0][0x44c] ;  /* 0x00011300ff294b82 */ /* 0x002e6e0000000800 */
[----:B------:R2:W-:Y:S01]  /*14600*/  MUFU.EX2 R190, R35 ;  /* 0x0000002300be7308 */ /* 0x0005e20000000800 */
[----:B---3--:R-:W-:-:S04]  /*14610*/  FMNMX.FTZ R3, R24, R3, !PT ;  /* 0x0000000318037209 */ /* 0x008fc80007810000 */
[C---:B------:R-:W-:Y:S01]  /*14620*/  FSETP.NEU.FTZ.AND P1, PT, R3.reuse, -INF , PT ;  /* 0xff8000000300780b */ /* 0x040fe20003f3d000 */
[----:B------:R-:W-:Y:S02]  /*14630*/  FMUL.FTZ R0, R3, R2 ;  /* 0x0000000203007220 */ /* 0x000fe40000410000 */
[----:B------:R-:W-:Y:S01]  /*14640*/  MUFU.EX2 R33, R33 ;  /* 0x0000002100217308 */ /* 0x000fe20000000800 */
[----:B--2---:R-:W-:Y:S02]  /*14650*/  MOV R35, R72 ;  /* 0x0000004800237202 */ /* 0x004fe40000000f00 */
[----:B------:R-:W-:-:S05]  /*14660*/  FSEL R0, R0, RZ, P1 ;  /* 0x000000ff00007208 */ /* 0x000fca0000800000 */
[-CC-:B------:R-:W-:Y:S01]  /*14670*/  FFMA.FTZ R37, R37, R2.reuse, -R0.reuse ;  /* 0x0000000225257223 */ /* 0x180fe20000010800 */
[-CC-:B------:R-:W-:Y:S01]  /*14680*/  FFMA.FTZ R34, R34, R2.reuse, -R0.reuse ;  /* 0x0000000222227223 */ /* 0x180fe20000010800 */
[-CC-:B------:R-:W-:Y:S01]  /*14690*/  FFMA.FTZ R45, R45, R2.reuse, -R0.reuse ;  /* 0x000000022d2d7223 */ /* 0x180fe20000010800 */
[-CC-:B------:R-:W-:Y:S01]  /*146a0*/  FFMA.FTZ R47, R47, R2.reuse, -R0.reuse ;  /* 0x000000022f2f7223 */ /* 0x180fe20000010800 */
[-CC-:B------:R-:W-:Y:S01]  /*146b0*/  FFMA.FTZ R49, R49, R2.reuse, -R0.reuse ;  /* 0x0000000231317223 */ /* 0x180fe20000010800 */
[-CC-:B------:R-:W-:Y:S01]  /*146c0*/  FFMA.FTZ R51, R51, R2.reuse, -R0.reuse ;  /* 0x0000000233337223 */ /* 0x180fe20000010800 */
[----:B------:R-:W-:Y:S01]  /*146d0*/  MUFU.EX2 R37, R37 ;  /* 0x0000002500257308 */ /* 0x000fe20000000800 */
[-CC-:B------:R-:W-:Y:S01]  /*146e0*/  FFMA.FTZ R53, R53, R2.reuse, -R0.reuse ;  /* 0x0000000235357223 */ /* 0x180fe20000010800 */
[-CC-:B------:R-:W-:Y:S01]  /*146f0*/  FFMA.FTZ R55, R55, R2.reuse, -R0.reuse ;  /* 0x0000000237377223 */ /* 0x180fe20000010800 */
[-CC-:B------:R-:W-:Y:S01]  /*14700*/  FFMA.FTZ R57, R57, R2.reuse, -R0.reuse ;  /* 0x0000000239397223 */ /* 0x180fe20000010800 */
[-CC-:B------:R-:W-:Y:S01]  /*14710*/  FFMA.FTZ R59, R59, R2.reuse, -R0.reuse ;  /* 0x000000023b3b7223 */ /* 0x180fe20000010800 */
[-CC-:B------:R-:W-:Y:S01]  /*14720*/  FFMA.FTZ R61, R61, R2.reuse, -R0.reuse ;  /* 0x000000023d3d7223 */ /* 0x180fe20000010800 */
[-CC-:B------:R-:W-:Y:S01]  /*14730*/  FFMA.FTZ R25, R25, R2.reuse, -R0.reuse ;  /* 0x0000000219197223 */ /* 0x180fe20000010800 */
[-CC-:B------:R-:W-:Y:S01]  /*14740*/  FFMA.FTZ R5, R5, R2.reuse, -R0.reuse ;  /* 0x0000000205057223 */ /* 0x180fe20000010800 */
[----:B------:R-:W2:Y:S01]  /*14750*/  MUFU.EX2 R34, R34 ;  /* 0x0000002200227308 */ /* 0x000ea20000000800 */
[-CC-:B------:R-:W-:Y:S01]  /*14760*/  FFMA.FTZ R63, R63, R2.reuse, -R0.reuse ;  /* 0x000000023f3f7223 */ /* 0x180fe20000010800 */
[-CC-:B------:R-:W-:Y:S01]  /*14770*/  FFMA.FTZ R65, R65, R2.reuse, -R0.reuse ;  /* 0x0000000241417223 */ /* 0x180fe20000010800 */
[----:B------:R-:W-:Y:S01]  /*14780*/  FFMA.FTZ R67, R67, R2, -R0 ;  /* 0x0000000243437223 */ /* 0x000fe20000010800 */
[----:B-1----:R-:W-:-:S04]  /*14790*/  @P4 IMAD.HI.U32 R41, R72, R41, RZ ;  /* 0x0000002948294227 */ /* 0x002fc800078e00ff */
[----:B------:R-:W1:Y:S01]  /*147a0*/  MUFU.EX2 R45, R45 ;  /* 0x0000002d002d7308 */ /* 0x000e620000000800 */
[----:B0-----:R-:W-:Y:S02]  /*147b0*/  @P4 SHF.R.U32.HI R35, RZ, R44, R41 ;  /* 0x0000002cff234219 */ /* 0x001fe40000011629 */
[----:B------:R-:W-:-:S03]  /*147c0*/  ISETP.GE.AND P4, PT, R13, 0x1, PT ;  /* 0x000000010d00780c */ /* 0x000fc60003f86270 */
[----:B------:R-:W-:Y:S02]  /*147d0*/  IMAD.IADD R31, R102, 0x1, R35 ;  /* 0x00000001661f7824 */ /* 0x000fe400078e0223 */
[----:B------:R-:W0:Y:S01]  /*147e0*/  MUFU.EX2 R24, R47 ;  /* 0x0000002f00187308 */ /* 0x000e220000000800 */
[----:B--2---:R-:W-:Y:S01]  /*147f0*/  FADD.FTZ R38, R37, R34 ;  /* 0x0000002225267221 */ /* 0x004fe20000010000 */
[----:B------:R-:W-:Y:S01]  /*14800*/  F2FP.F16.F32.PACK_AB R197, R34, R37 ;  /* 0x0000002522c5723e */ /* 0x000fe200000000ff */
[----:B------:R-:W-:-:S05]  /*14810*/  IMAD.IADD R12, R31, 0x1, R12 ;  /* 0x000000011f0c7824 */ /* 0x000fca00078e020c */
[----:B------:R-:W2:Y:S01]  /*14820*/  MUFU.EX2 R49, R49 ;  /* 0x0000003100317308 */ /* 0x000ea20000000800 */
[----:B-1----:R-:W-:-:S07]  /*14830*/  FADD.FTZ R29, R45, R38 ;  /* 0x000000262d1d7221 */ /* 0x002fce0000010000 */
[----:B------:R-:W1:Y:S01]  /*14840*/  MUFU.EX2 R26, R51 ;  /* 0x00000033001a7308 */ /* 0x000e620000000800 */
[C---:B0-----:R-:W-:Y:S01]  /*14850*/  FADD.FTZ R40, R24.reuse, R29 ;  /* 0x0000001d18287221 */ /* 0x041fe20000010000 */
[----:B------:R-:W-:-:S06]  /*14860*/  F2FP.F16.F32.PACK_AB R199, R24, R45 ;  /* 0x0000002d18c7723e */ /* 0x000fcc00000000ff */
[----:B------:R-:W-:Y:S01]  /*14870*/  MUFU.EX2 R53, R53 ;  /* 0x0000003500357308 */ /* 0x000fe20000000800 */
[----:B--2---:R-:W-:-:S07]  /*14880*/  FADD.FTZ R29, R49, R40 ;  /* 0x00000028311d7221 */ /* 0x004fce0000010000 */
[----:B------:R-:W0:Y:S01]  /*14890*/  MUFU.EX2 R30, R55 ;  /* 0x00000037001e7308 */ /* 0x000e220000000800 */
[C---:B-1----:R-:W-:Y:S01]  /*148a0*/  FADD.FTZ R40, R26.reuse, R29 ;  /* 0x0000001d1a287221 */ /* 0x042fe20000010000 */
[----:B------:R-:W-:Y:S01]  /*148b0*/  FADD.FTZ R29, R43, R42 ;  /* 0x0000002a2b1d7221 */ /* 0x000fe20000010000 */
[----:B------:R-:W-:-:S03]  /*148c0*/  F2FP.F16.F32.PACK_AB R193, R26, R49 ;  /* 0x000000311ac1723e */ /* 0x000fc600000000ff */
[C---:B------:R-:W-:Y:S01]  /*148d0*/  FADD.FTZ R42, R188.reuse, R29 ;  /* 0x0000001dbc2a7221 */ /* 0x040fe20000010000 */
[----:B------:R-:W-:Y:S01]  /*148e0*/  F2FP.F16.F32.PACK_AB R188, R188, R43 ;  /* 0x0000002bbcbc723e */ /* 0x000fe200000000ff */
[----:B------:R-:W-:Y:S02]  /*148f0*/  MUFU.EX2 R57, R57 ;  /* 0x0000003900397308 */ /* 0x000fe40000000800 */
[----:B------:R-:W-:-:S04]  /*14900*/  FADD.FTZ R29, R39, R42 ;  /* 0x0000002a271d7221 */ /* 0x000fc80000010000 */
[C---:B------:R-:W-:Y:S01]  /*14910*/  FADD.FTZ R42, R190.reuse, R29 ;  /* 0x0000001dbe2a7221 */ /* 0x040fe20000010000 */
[----:B------:R-:W-:Y:S01]  /*14920*/  F2FP.F16.F32.PACK_AB R190, R190, R39 ;  /* 0x00000027bebe723e */ /* 0x000fe200000000ff */
[----:B------:R-:W1:Y:S01]  /*14930*/  MUFU.EX2 R32, R59 ;  /* 0x0000003b00207308 */ /* 0x000e620000000800 */
[----:B0-----:R-:W-:Y:S01]  /*14940*/  F2FP.F16.F32.PACK_AB R195, R30, R53 ;  /* 0x000000351ec3723e */ /* 0x001fe200000000ff */
[----:B------:R-:W-:-:S06]  /*14950*/  FADD.FTZ R29, R33, R42 ;  /* 0x0000002a211d7221 */ /* 0x000fcc0000010000 */
[----:B------:R-:W-:Y:S08]  /*14960*/  MUFU.EX2 R61, R61 ;  /* 0x0000003d003d7308 */ /* 0x000ff00000000800 */
[----:B------:R0:W2:Y:S01]  /*14970*/  MUFU.EX2 R38, R25 ;  /* 0x0000001900267308 */ /* 0x0000a20000000800 */
[----:B-1----:R-:W-:-:S07]  /*14980*/  F2FP.F16.F32.PACK_AB R189, R32, R57 ;  /* 0x0000003920bd723e */ /* 0x002fce00000000ff */
[----:B------:R-:W1:Y:S01]  /*14990*/  MUFU.EX2 R5, R5 ;  /* 0x0000000500057308 */ /* 0x000e620000000800 */
[----:B0-----:R-:W-:-:S04]  /*149a0*/  FADD.FTZ R25, R53, R40 ;  /* 0x0000002835197221 */ /* 0x001fc80000010000 */
[----:B------:R-:W-:-:S03]  /*149b0*/  FADD.FTZ R40, R30, R25 ;  /* 0x000000191e287221 */ /* 0x000fc60000010000 */
[----:B------:R-:W0:Y:S01]  /*149c0*/  MUFU.EX2 R0, R63 ;  /* 0x0000003f00007308 */ /* 0x000e220000000800 */
[----:B------:R-:W-:Y:S01]  /*149d0*/  FADD.FTZ R25, R57, R40 ;  /* 0x0000002839197221 */ /* 0x000fe20000010000 */
[----:B--2---:R-:W-:-:S03]  /*149e0*/  F2FP.F16.F32.PACK_AB R191, R38, R61 ;  /* 0x0000003d26bf723e */ /* 0x004fc600000000ff */
[----:B------:R-:W-:-:S03]  /*149f0*/  FADD.FTZ R40, R32, R25 ;  /* 0x0000001920287221 */ /* 0x000fc60000010000 */
[----:B------:R-:W2:Y:S01]  /*14a00*/  MUFU.EX2 R27, R27 ;  /* 0x0000001b001b7308 */ /* 0x000ea20000000800 */
[----:B------:R-:W-:Y:S01]  /*14a10*/  FADD.FTZ R25, R61, R40 ;  /* 0x000000283d197221 */ /* 0x000fe20000010000 */
[C---:B------:R-:W-:Y:S01]  /*14a20*/  FADD.FTZ R40, R184.reuse, R29 ;  /* 0x0000001db8287221 */ /* 0x040fe20000010000 */
[----:B------:R-:W-:Y:S02]  /*14a30*/  F2FP.F16.F32.PACK_AB R184, R184, R33 ;  /* 0x00000021b8b8723e */ /* 0x000fe400000000ff */
[----:B------:R-:W-:-:S03]  /*14a40*/  FADD.FTZ R36, R38, R25 ;  /* 0x0000001926247221 */ /* 0x000fc60000010000 */
[----:B------:R-:W3:Y:S01]  /*14a50*/  MUFU.EX2 R65, R65 ;  /* 0x0000004100417308 */ /* 0x000ee20000000800 */
[----:B-1----:R-:W-:Y:S01]  /*14a60*/  FADD.FTZ R25, R5, R36 ;  /* 0x0000002405197221 */ /* 0x002fe20000010000 */
[C---:B0-----:R-:W-:Y:S01]  /*14a70*/  F2FP.F16.F32.PACK_AB R185, R0.reuse, R5 ;  /* 0x0000000500b9723e */ /* 0x041fe200000000ff */
[----:B------:R-:W-:Y:S02]  /*14a80*/  VIADD R5, R97, 0xfffffffe ;  /* 0xfffffffe61057836 */ /* 0x000fe40000000000 */
[----:B------:R-:W-:-:S03]  /*14a90*/  FADD.FTZ R34, R0, R25 ;  /* 0x0000001900227221 */ /* 0x000fc60000010000 */
[----:B------:R-:W0:Y:S01]  /*14aa0*/  MUFU.EX2 R28, R67 ;  /* 0x00000043001c7308 */ /* 0x000e220000000800 */
[----:B--2---:R-:W-:-:S04]  /*14ab0*/  FADD.FTZ R223, R27, R40 ;  /* 0x000000281bdf7221 */ /* 0x004fc80000010000 */
[C---:B------:R-:W-:Y:S01]  /*14ac0*/  FADD.FTZ R223, R186.reuse, R223 ;  /* 0x000000dfbadf7221 */ /* 0x040fe20000010000 */
[----:B------:R-:W-:Y:S01]  /*14ad0*/  F2FP.F16.F32.PACK_AB R186, R186, R27 ;  /* 0x0000001bbaba723e */ /* 0x000fe200000000ff */
[----:B---3--:R-:W-:-:S04]  /*14ae0*/  FADD.FTZ R221, R65, R34 ;  /* 0x0000002241dd7221 */ /* 0x008fc80000010000 */
[C---:B0-----:R-:W-:Y:S01]  /*14af0*/  FADD.FTZ R221, R28.reuse, R221 ;  /* 0x000000dd1cdd7221 */ /* 0x041fe20000010000 */
[----:B------:R-:W-:Y:S01]  /*14b00*/  F2FP.F16.F32.PACK_AB R187, R28, R65 ;  /* 0x000000411cbb723e */ /* 0x000fe200000000ff */
[----:B------:R-:W-:Y:S06]  /*14b10*/  @!P4 BRA `(.L_x_1764) ;  /* 0x000000000048c947 */ /* 0x000fec0003800000 */
        /* <DEDUP_REMOVED lines=11> */
.L_x_1766:
[----:B------:R-:W-:-:S13]  /*14bd0*/  ISETP.NE.AND P1, PT, R13, 0x1, PT ;  /* 0x000000010d00780c */ /* 0x000fda0003f25270 */
[----:B------:R-:W0:Y:S02]  /*14be0*/  @P1 LDC.64 R24, c[0x0][0x9e8] ;  /* 0x00027a00ff181b82 */ /* 0x000e240000000a00 */
[----:B0-----:R-:W-:-:S05]  /*14bf0*/  @P1 IMAD.HI.U32 R24, R0, R24, RZ ;  /* 0x0000001800181227 */ /* 0x001fca00078e00ff */
[----:B------:R-:W-:-:S07]  /*14c00*/  @P1 SHF.R.U32.HI R0, RZ, R25, R24 ;  /* 0x00000019ff001219 */ /* 0x000fce0000011618 */
.L_x_1767:
[----:B------:R-:W-:Y:S05]  /*14c10*/  BSYNC B0 ;  /* 0x0000000000007941 */ /* 0x000fea0003800000 */
.L_x_1765:
[----:B------:R-:W-:-:S05]  /*14c20*/  IMAD R13, R0, R13, R13 ;  /* 0x0000000d000d7224 */ /* 0x000fca00078e020d */
[----:B------:R-:W-:-:S07]  /*14c30*/  VIMNMX R12, R12, R13, PT ;  /* 0x0000000d0c0c7248 */ /* 0x000fce0003fe0100 */
.L_x_1764:
[----:B------:R-:W2:Y:S01]  /*14c40*/  LDL R24, [R1+0x64] ;  /* 0x0000640001187983 */ /* 0x000ea20000100800 */
[----:B------:R-:W-:Y:S01]  /*14c50*/  SHF.R.S32.HI R13, RZ, 0x1f, R12 ;  /* 0x0000001fff0d7819 */ /* 0x000fe2000001140c */
[----:B------:R-:W-:Y:S01]  /*14c60*/  BSSY B1, `(.L_x_1768) ;  /* 0x000036a000017945 */ /* 0x000fe20003800000 */
[----:B------:R-:W-:Y:S01]  /*14c70*/  IMAD.MOV.U32 R0, RZ, RZ, 0x3f800000 ;  /* 0x3f800000ff007424 */ /* 0x000fe200078e00ff */
[----:B------:R-:W-:Y:S02]  /*14c80*/  CS2R R150, SRZ ;  /* 0x0000000000967805 */ /* 0x000fe4000001ff00 */
[----:B------:R-:W-:Y:S01]  /*14c90*/  LEA.HI R13, R13, R12, RZ, 0x6 ;  /* 0x0000000c0d0d7211 */ /* 0x000fe200078f30ff */
[----:B------:R-:W-:Y:S01]  /*14ca0*/  IMAD.MOV.U32 R12, RZ, RZ, 0x3f800000 ;  /* 0x3f800000ff0c7424 */ /* 0x000fe200078e00ff */
[----:B------:R-:W-:Y:S02]  /*14cb0*/  CS2R R148, SRZ ;  /* 0x0000000000947805 */ /* 0x000fe4000001ff00 */
[----:B------:R-:W-:-:S02]  /*14cc0*/  CS2R R146, SRZ ;  /* 0x0000000000927805 */ /* 0x000fc4000001ff00 */
[----:B------:R-:W-:Y:S02]  /*14cd0*/  SHF.R.S32.HI R13, RZ, 0x6, R13 ;  /* 0x00000006ff0d7819 */ /* 0x000fe4000001140d */
        /* <DEDUP_REMOVED lines=60> */
[----:B--2---:R-:W-:-:S04]  /*150a0*/  VIMNMX R24, R24, R13, !PT ;  /* 0x0000000d18187248 */ /* 0x004fc80007fe0100 */
[----:B------:R-:W-:Y:S01]  /*150b0*/  ISETP.GE.AND P1, PT, R5, R24, PT ;  /* 0x000000180500720c */ /* 0x000fe20003f26270 */
[----:B------:R0:W-:Y:S02]  /*150c0*/  STL [R1+0x14], R24 ;  /* 0x0000141801007387 */ /* 0x0001e40000100800 */
[----:B0-----:R-:W-:-:S10]  /*150d0*/  CS2R R24, SRZ ;  /* 0x0000000000187805 */ /* 0x001fd4000001ff00 */
[----:B------:R-:W-:Y:S05]  /*150e0*/  @!P1 BRA `(.L_x_1769) ;  /* 0x0000003000849947 */ /* 0x000fea0003800000 */
[----:B------:R-:W-:Y:S01]  /*150f0*/  BSSY B0, `(.L_x_1770) ;  /* 0x000031c000007945 */ /* 0x000fe20003800000 */
[----:B------:R-:W-:Y:S01]  /*15100*/  MOV R0, 0x3f800000 ;  /* 0x3f80000000007802 */ /* 0x000fe20000000f00 */
[----:B------:R-:W-:-:S07]  /*15110*/  IMAD.MOV.U32 R151, RZ, RZ, RZ ;  /* 0x000000ffff977224 */ /* 0x000fce00078e00ff */
.L_x_1791:
[----:B------:R-:W-:-:S05]  /*15120*/  VIADD R222, R202, 0x1 ;  /* 0x00000001cade7836 */ /* 0x000fca0000000000 */
[----:B------:R-:W-:-:S04]  /*15130*/  ISETP.NE.AND P1, PT, R222, 0x2, PT ;  /* 0x00000002de00780c */ /* 0x000fc80003f25270 */
[----:B------:R-:W-:Y:S02]  /*15140*/  SEL R226, RZ, 0x1, P1 ;  /* 0x00000001ffe27807 */ /* 0x000fe40000800000 */
[----:B------:R-:W-:Y:S02]  /*15150*/  SEL R222, R222, RZ, P1 ;  /* 0x000000ffdede7207 */ /* 0x000fe40000800000 */
[----:B------:R-:W-:Y:S01]  /*15160*/  LOP3.LUT R226, R203, R226, RZ, 0x3c, !PT ;  /* 0x000000e2cbe27212 */ /* 0x000fe200078e3cff */
[----:B------:R-:W-:Y:S06]  /*15170*/  @!P0 BRA `(.L_x_1771) ;  /* 0x0000000000048947 */ /* 0x000fec0003800000 */
[----:B------:R-:W-:Y:S01]  /*15180*/  BPT.TRAP 0x1 ;  /* 0x000000040000795c */ /* 0x000fe20000300000 */
.L_x_1771:
[----:B------:R-:W-:Y:S01]  /*15190*/  IMAD R2, R222, 0x8, R18 ;  /* 0x00000008de027824 */ /* 0x000fe200078e0212 */
[----:B------:R-:W-:-:S04]  /*151a0*/  SHF.L.U32 R152, R226, 0x1f, RZ ;  /* 0x0000001fe2987819 */ /* 0x000fc800000006ff */
[----:B------:R0:W1:Y:S01]  /*151b0*/  SYNCS.PHASECHK.TRANS64.TRYWAIT P1, [R2+URZ+0x30830], R152 ;  /* 0x03083098020075a7 */ /* 0x000062000802017f */
[----:B------:R-:W-:Y:S05]  /*151c0*/  @!P0 BRA `(.L_x_1772) ;  /* 0x0000000000048947 */ /* 0x000fea0003800000 */
[----:B------:R-:W-:Y:S01]  /*151d0*/  BPT.TRAP 0x1 ;  /* 0x000000040000795c */ /* 0x000fe20000300000 */
.L_x_1772:
[----:B------:R-:W2:Y:S01]  /*151e0*/  LDL R13, [R1+0x40] ;  /* 0x00004000010d7983 */ /* 0x000ea20000100800 */
[----:B------:R-:W-:Y:S01]  /*151f0*/  BSSY B2, `(.L_x_1773) ;  /* 0x0000007000027945 */ /* 0x000fe20003800000 */
[----:B--2---:R-:W-:-:S05]  /*15200*/  LEA R13, R222, R13, 0xb ;  /* 0x0000000dde0d7211 */ /* 0x004fca00078e58ff */
[C---:B------:R-:W-:Y:S02]  /*15210*/  VIADD R156, R13.reuse, 0x2 ;  /* 0x000000020d9c7836 */ /* 0x040fe40000000000 */
[----:B------:R-:W-:Y:S01]  /*15220*/  VIADD R155, R13, 0x4 ;  /* 0x000000040d9b7836 */ /* 0x000fe20000000000 */
[----:B-1----:R-:W-:Y:S06]  /*15230*/  @P1 BRA `(.L_x_1774) ;  /* 0x0000000000081947 */ /* 0x002fec0003800000 */
[----:B------:R-:W1:Y:S02]  /*15240*/  SYNCS.PHASECHK.TRANS64.TRYWAIT P1, [R2+URZ+0x30830], R152 ;  /* 0x03083098020075a7 */ /* 0x000e64000802017f */
[----:B-1----:R-:W-:Y:S05]  /*15250*/  @!P1 BRA `(.L_x_1775) ;  /* 0x0000015c00e89947 */ /* 0x002fea0003800000 */
.L_x_1774:
[----:B------:R-:W-:Y:S05]  /*15260*/  BSYNC B2 ;  /* 0x0000000000027941 */ /* 0x000fea0003800000 */
.L_x_1773:
[----:B------:R-:W-:Y:S04]  /*15270*/  STL.64 [R1+0xc8], R16 ;  /* 0x0000c81001007387 */ /* 0x000fe80000100a00 */
[----:B------:R2:W-:Y:S04]  /*15280*/  STL.64 [R1+0xc0], R4 ;  /* 0x0000c00401007387 */ /* 0x0005e80000100a00 */
[----:B--2---:R-:W2:Y:S04]  /*15290*/  LDL.64 R4, [R1+0x30] ;  /* 0x0000300001047983 */ /* 0x004ea80000100a00 */
[----:B------:R3:W-:Y:S04]  /*152a0*/  STL.64 [R1+0xb8], R2 ;  /* 0x0000b80201007387 */ /* 0x0007e80000100a00 */
[----:B------:R-:W4:Y:S01]  /*152b0*/  LDL.64 R16, [R1+0x38] ;  /* 0x0000380001107983 */ /* 0x000f220000100a00 */
[----:B01----:R-:W-:-:S05]  /*152c0*/  IMAD.MOV.U32 R152, RZ, RZ, R13 ;  /* 0x000000ffff987224 */ /* 0x003fca00078e000d */
[----:B------:R-:W-:Y:S01]  /*152d0*/  R2UR UR6, R152 ;  /* 0x00000000980672ca */ /* 0x000fe200000e0000 */
[----:B------:R-:W-:Y:S01]  /*152e0*/  IMAD.MOV.U32 R152, RZ, RZ, R156 ;  /* 0x000000ffff987224 */ /* 0x000fe200078e009c */
[----:B---3--:R-:W3:Y:S01]  /*152f0*/  LDL.64 R2, [R1+0x28] ;  /* 0x0000280001027983 */ /* 0x008ee20000100a00 */
[C---:B------:R-:W-:Y:S01]  /*15300*/  VIADD R154, R13.reuse, 0x6 ;  /* 0x000000060d9a7836 */ /* 0x040fe20000000000 */
[----:B------:R-:W-:Y:S02]  /*15310*/  MOV R153, 0x40000040 ;  /* 0x4000004000997802 */ /* 0x000fe40000000f00 */
[----:B------:R-:W-:Y:S01]  /*15320*/  R2UR UR4, R152 ;  /* 0x00000000980472ca */ /* 0x000fe200000e0000 */
[----:B------:R-:W-:Y:S01]  /*15330*/  IMAD.MOV.U32 R152, RZ, RZ, R155 ;  /* 0x000000ffff987224 */ /* 0x000fe200078e009b */
[----:B------:R-:W-:Y:S01]  /*15340*/  R2UR UR10, R154 ;  /* 0x000000009a0a72ca */ /* 0x000fe200000e0000 */
[----:B------:R-:W-:Y:S02]  /*15350*/  IMAD.MOV.U32 R155, RZ, RZ, 0x40000040 ;  /* 0x40000040ff9b7424 */ /* 0x000fe400078e00ff */
[----:B------:R-:W-:Y:S01]  /*15360*/  FMUL.FTZ R24, R24, R12 ;  /* 0x0000000c18187220 */ /* 0x000fe20000410000 */
[----:B------:R-:W-:Y:S01]  /*15370*/  VIADD R156, R13, 0x204 ;  /* 0x000002040d9c7836 */ /* 0x000fe20000000000 */
[----:B------:R-:W-:-:S02]  /*15380*/  R2UR UR8, R152 ;  /* 0x00000000980872ca */ /* 0x000fc400000e0000 */
[----:B------:R-:W-:Y:S02]  /*15390*/  R2UR UR11, R155 ;  /* 0x000000009b0b72ca */ /* 0x000fe400000e0000 */
[----:B------:R-:W-:Y:S01]  /*153a0*/  IADD3 R152, R13, 0x200, RZ ;  /* 0x000002000d987810 */ /* 0x000fe20007ffe0ff */
[-C--:B------:R-:W-:Y:S01]  /*153b0*/  FMUL.FTZ R25, R25, R12.reuse ;  /* 0x0000000c19197220 */ /* 0x080fe20000410000 */
[-C--:B------:R-:W-:Y:S01]  /*153c0*/  FMUL.FTZ R28, R28, R12.reuse ;  /* 0x0000000c1c1c7220 */ /* 0x080fe20000410000 */
[-C--:B------:R-:W-:Y:S01]  /*153d0*/  FMUL.FTZ R29, R29, R12.reuse ;  /* 0x0000000c1d1d7220 */ /* 0x080fe20000410000 */
[----:B------:R-:W-:Y:S02]  /*153e0*/  R2UR UR14, R152 ;  /* 0x00000000980e72ca */ /* 0x000fe400000e0000 */
[----:B------:R-:W-:Y:S01]  /*153f0*/  IADD3 R152, R13, 0x206, RZ ;  /* 0x000002060d987810 */ /* 0x000fe20007ffe0ff */
[-C--:B------:R-:W-:Y:S01]  /*15400*/  FMUL.FTZ R32, R32, R12.reuse ;  /* 0x0000000c20207220 */ /* 0x080fe20000410000 */
[-C--:B------:R-:W-:Y:S01]  /*15410*/  FMUL.FTZ R33, R33, R12.reuse ;  /* 0x0000000c21217220 */ /* 0x080fe20000410000 */
[-C--:B------:R-:W-:Y:S01]  /*15420*/  FMUL.FTZ R36, R36, R12.reuse ;  /* 0x0000000c24247220 */ /* 0x080fe20000410000 */
[----:B------:R-:W-:Y:S01]  /*15430*/  FMUL.FTZ R37, R37, R12 ;  /* 0x0000000c25257220 */ /* 0x000fe20000410000 */
[----:B------:R-:W-:-:S02]  /*15440*/  MOV R154, UR11 ;  /* 0x0000000b009a7c02 */ /* 0x000fc40008000f00 */
[----:B------:R-:W-:Y:S01]  /*15450*/  R2UR UR22, R156 ;  /* 0x000000009c1672ca */ /* 0x000fe200000e0000 */
[C---:B------:R-:W-:Y:S01]  /*15460*/  VIADD R156, R13.reuse, 0x400 ;  /* 0x000004000d9c7836 */ /* 0x040fe20000000000 */
[----:B------:R-:W-:Y:S01]  /*15470*/  R2UR UR26, R152 ;  /* 0x00000000981a72ca */ /* 0x000fe200000e0000 */
[----:B------:R0:W-:Y:S01]  /*15480*/  STL [R1+0x4], R154 ;  /* 0x0000049a01007387 */ /* 0x0001e20000100800 */
[C---:B------:R-:W-:Y:S02]  /*15490*/  IADD3 R152, R13.reuse, 0x404, RZ ;  /* 0x000004040d987810 */ /* 0x040fe40007ffe0ff */
[----:B------:R-:W-:Y:S01]  /*154a0*/  R2UR UR30, R156 ;  /* 0x000000009c1e72ca */ /* 0x000fe200000e0000 */
[----:B------:R-:W-:Y:S01]  /*154b0*/  VIADD R156, R13, 0x406 ;  /* 0x000004060d9c7836 */ /* 0x000fe20000000000 */
[----:B------:R-:W-:Y:S01]  /*154c0*/  R2UR UR38, R152 ;  /* 0x00000000982672ca */ /* 0x000fe200000e0000 */
[-C--:B------:R-:W-:Y:S01]  /*154d0*/  FMUL.FTZ R40, R40, R12.reuse ;  /* 0x0000000c28287220 */ /* 0x080fe20000410000 */
[-C--:B------:R-:W-:Y:S01]  /*154e0*/  FMUL.FTZ R41, R41, R12.reuse ;  /* 0x0000000c29297220 */ /* 0x080fe20000410000 */
[-C--:B------:R-:W-:Y:S01]  /*154f0*/  FMUL.FTZ R44, R44, R12.reuse ;  /* 0x0000000c2c2c7220 */ /* 0x080fe20000410000 */
[----:B------:R-:W-:Y:S01]  /*15500*/  FMUL.FTZ R45, R45, R12 ;  /* 0x0000000c2d2d7220 */ /* 0x000fe20000410000 */
[----:B0-----:R-:W-:-:S02]  /*15510*/  VIADD R154, R13, 0x202 ;  /* 0x000002020d9a7836 */ /* 0x001fc40000000000 */
[-C--:B------:R-:W-:Y:S01]  /*15520*/  FMUL.FTZ R48, R48, R12.reuse ;  /* 0x0000000c30307220 */ /* 0x080fe20000410000 */
[----:B------:R-:W-:Y:S02]  /*15530*/  VIADD R152, R13, 0x600 ;  /* 0x000006000d987836 */ /* 0x000fe40000000000 */
[-C--:B------:R-:W-:Y:S01]  /*15540*/  FMUL.FTZ R49, R49, R12.reuse ;  /* 0x0000000c31317220 */ /* 0x080fe20000410000 */
[-C--:B------:R-:W-:Y:S01]  /*15550*/  FMUL.FTZ R52, R52, R12.reuse ;  /* 0x0000000c34347220 */ /* 0x080fe20000410000 */
[----:B------:R-:W-:Y:S01]  /*15560*/  R2UR UR18, R154 ;  /* 0x000000009a1272ca */ /* 0x000fe200000e0000 */
[C---:B------:R-:W-:Y:S01]  /*15570*/  VIADD R154, R13.reuse, 0x402 ;  /* 0x000004020d9a7836 */ /* 0x040fe20000000000 */
[----:B------:R-:W-:Y:S01]  /*15580*/  R2UR UR42, R156 ;  /* 0x000000009c2a72ca */ /* 0x000fe200000e0000 */
[C---:B------:R-:W-:Y:S01]  /*15590*/  VIADD R156, R13.reuse, 0x602 ;  /* 0x000006020d9c7836 */ /* 0x040fe20000000000 */
[----:B------:R-:W-:Y:S01]  /*155a0*/  R2UR UR46, R152 ;  /* 0x00000000982e72ca */ /* 0x000fe200000e0000 */
[----:B------:R-:W-:Y:S01]  /*155b0*/  VIADD R152, R13, 0x606 ;  /* 0x000006060d987836 */ /* 0x000fe20000000000 */
[----:B------:R-:W-:Y:S01]  /*155c0*/  R2UR UR34, R154 ;  /* 0x000000009a2272ca */ /* 0x000fe200000e0000 */
[-C--:B------:R-:W-:Y:S01]  /*155d0*/  FMUL.FTZ R53, R53, R12.reuse ;  /* 0x0000000c35357220 */ /* 0x080fe20000410000 */
[----:B------:R-:W-:Y:S01]  /*155e0*/  IADD3 R154, R13, 0x604, RZ ;  /* 0x000006040d9a7810 */ /* 0x000fe20007ffe0ff */
        /* <DEDUP_REMOVED lines=49> */
[----:B------:R-:W3:Y:S01]  /*15900*/  LDL.64 R12, [R1+0x20] ;  /* 0x00002000010c7983 */ /* 0x000ee20000100a00 */
        /* <DEDUP_REMOVED lines=63> */
[C---:B------:R-:W-:Y:S01]  /*15d00*/  R2UR UR5, R153.reuse ;  /* 0x00000000990572ca */ /* 0x040fe200000e0000 */
[----:B------:R-:W3:Y:S01]  /*15d10*/  LDL.LU R0, [R1+0x4] ;  /* 0x0000040001007983 */ /* 0x000ee20000300800 */
[----:B------:R-:W-:Y:S01]  /*15d20*/  MOV R227, UR10 ;  /* 0x0000000a00e37c02 */ /* 0x000fe20008000f00 */
[----:B------:R-:W-:Y:S01]  /*15d30*/  UMOV UR10, UR4 ;  /* 0x00000004000a7c82 */ /* 0x000fe20008000000 */
[----:B------:R-:W-:Y:S01]  /*15d40*/  R2UR UR7, R153 ;  /* 0x00000000990772ca */ /* 0x000fe200000e0000 */
[----:B------:R-:W-:Y:S01]  /*15d50*/  IMAD.MOV.U32 R157, RZ, RZ, 0x40000040 ;  /* 0x40000040ff9d7424 */ /* 0x000fe200078e00ff */
[----:B------:R-:W-:-:S02]  /*15d60*/  R2UR UR4, R6 ;  /* 0x00000000060472ca */ /* 0x000fc400000e0000 */
[----:B------:R-:W-:-:S05]  /*15d70*/  R2UR UR9, R153 ;  /* 0x00000000990972ca */ /* 0x000fca00000e0000 */
[----:B------:R-:W-:Y:S01]  /*15d80*/  UMOV UR11, UR5 ;  /* 0x00000005000b7c82 */ /* 0x000fe20008000000 */
[----:B------:R-:W-:Y:S02]  /*15d90*/  R2UR UR5, R7 ;  /* 0x00000000070572ca */ /* 0x000fe400000e0000 */
[----:B------:R-:W-:Y:S02]  /*15da0*/  R2UR UR15, R153 ;  /* 0x00000000990f72ca */ /* 0x000fe400000e0000 */
[----:B------:R-:W-:Y:S02]  /*15db0*/  R2UR UR19, R155 ;  /* 0x000000009b1372ca */ /* 0x000fe400000e0000 */
[----:B------:R-:W-:Y:S02]  /*15dc0*/  R2UR UR23, R157 ;  /* 0x000000009d1772ca */ /* 0x000fe400000e0000 */
[----:B------:R-:W-:Y:S02]  /*15dd0*/  R2UR UR27, R153 ;  /* 0x00000000991b72ca */ /* 0x000fe400000e0000 */
[----:B------:R-:W-:-:S02]  /*15de0*/  R2UR UR31, R157 ;  /* 0x000000009d1f72ca */ /* 0x000fc400000e0000 */
        /* <DEDUP_REMOVED lines=10> */
[----:B------:R-:W-:-:S06]  /*15e90*/  WARPGROUP.ARRIVE ;  /* 0x00000000000079c5 */ /* 0x000fcc0000000000 */
[----:B------:R-:W-:Y:S01]  /*15ea0*/  HGMMA.64x64x16.F32 R152, gdesc[UR4], RZ, !UPT, gsb0 ;  /* 0x00e00000049879f0 */ /* 0x000fe2000c0008ff */
[----:B------:R-:W-:Y:S01]  /*15eb0*/  UMOV UR6, UR8 ;  /* 0x0000000800067c82 */ /* 0x000fe20008000000 */
[----:B------:R-:W-:Y:S01]  /*15ec0*/  UMOV UR7, UR9 ;  /* 0x0000000900077c82 */ /* 0x000fe20008000000 */
[----:B----4-:R-:W-:Y:S02]  /*15ed0*/  R2UR UR8, R16 ;  /* 0x00000000100872ca */ /* 0x010fe400000e0000 */
[----:B------:R-:W-:Y:S01]  /*15ee0*/  R2UR UR9, R17 ;  /* 0x00000000110972ca */ /* 0x000fe200000e0000 */
[----:B------:R-:W-:Y:S02]  /*15ef0*/  WARPGROUP.DEPBAR.LE gsb0, 0x0 ;  /* 0x00008000000079c5 */ /* 0x000fe40000010000 */
[----:B------:R-:W-:Y:S01]  /*15f00*/  WARPGROUP.ARRIVE ;  /* 0x00000000000079c5 */ /* 0x000fe20000000000 */
[----:B--2---:R-:W-:Y:S01]  /*15f10*/  R2UR UR4, R4 ;  /* 0x00000000040472ca */ /* 0x004fe200000e0000 */
[----:B------:R0:W5:Y:S08]  /*15f20*/  LDL.LU.64 R16, [R1+0xc8] ;  /* 0x0000c80001107983 */ /* 0x0001700000300a00 */
[----:B------:R-:W-:Y:S01]  /*15f30*/  HGMMA.64x64x16.F32 R152, gdesc[UR8], R152, gsb0 ;  /* 0x00e00000089879f0 */ /* 0x000fe20008000898 */
[----:B------:R-:W-:-:S02]  /*15f40*/  R2UR UR5, R5 ;  /* 0x00000000050572ca */ /* 0x000fc400000e0000 */
[----:B------:R-:W-:Y:S01]  /*15f50*/  R2UR UR10, R227 ;  /* 0x00000000e30a72ca */ /* 0x000fe200000e0000 */
[----:B------:R0:W5:Y:S01]  /*15f60*/  LDL.LU.64 R4, [R1+0xc0] ;  /* 0x0000c00001047983 */ /* 0x0001620000300a00 */
[----:B------:R-:W-:Y:S02]  /*15f70*/  WARPGROUP.DEPBAR.LE gsb0, 0x0 ;  /* 0x00008000000079c5 */ /* 0x000fe40000010000 */
[----:B------:R-:W-:-:S07]  /*15f80*/  WARPGROUP.ARRIVE ;  /* 0x00000000000079c5 */ /* 0x000fce0000000000 */
[----:B------:R-:W-:Y:S01]  /*15f90*/  HGMMA.64x64x16.F32 R152, gdesc[UR4], R152, gsb0 ;  /* 0x00e00000049879f0 */ /* 0x000fe20008000898 */
[----:B---3--:R-:W-:Y:S02]  /*15fa0*/  R2UR UR8, R2 ;  /* 0x00000000020872ca */ /* 0x008fe400000e0000 */
[----:B------:R-:W-:Y:S02]  /*15fb0*/  R2UR UR9, R3 ;  /* 0x00000000030972ca */ /* 0x000fe400000e0000 */
[----:B------:R-:W-:Y:S01]  /*15fc0*/  R2UR UR16, R216 ;  /* 0x00000000d81072ca */ /* 0x000fe200000e0000 */
[----:B------:R0:W5:Y:S01]  /*15fd0*/  LDL.LU.64 R2, [R1+0xb8] ;  /* 0x0000b80001027983 */ /* 0x0001620000300a00 */
[----:B------:R-:W-:Y:S01]  /*15fe0*/  R2UR UR11, R0 ;  /* 0x00000000000b72ca */ /* 0x000fe200000e0000 */
[----:B------:R-:W-:Y:S02]  /*15ff0*/  WARPGROUP.DEPBAR.LE gsb0, 0x0 ;  /* 0x00008000000079c5 */ /* 0x000fe40000010000 */
[----:B------:R-:W-:-:S10]  /*16000*/  WARPGROUP.ARRIVE ;  /* 0x00000000000079c5 */ /* 0x000fd40000000000 */
[----:B------:R-:W-:Y:S01]  /*16010*/  HGMMA.64x64x16.F32 R152, gdesc[UR8], R152, gsb0 ;  /* 0x00e00000089879f0 */ /* 0x000fe20008000898 */
[----:B------:R-:W-:Y:S02]  /*16020*/  R2UR UR12, R12 ;  /* 0x000000000c0c72ca */ /* 0x000fe400000e0000 */
[----:B------:R-:W-:Y:S01]  /*16030*/  R2UR UR13, R13 ;  /* 0x000000000d0d72ca */ /* 0x000fe200000e0000 */
[----:B------:R-:W-:Y:S02]  /*16040*/  WARPGROUP.DEPBAR.LE gsb0, 0x0 ;  /* 0x00008000000079c5 */ /* 0x000fe40000010000 */
[----:B------:R-:W-:-:S10]  /*16050*/  WARPGROUP.ARRIVE ;  /* 0x00000000000079c5 */ /* 0x000fd40000000000 */
[----:B------:R-:W-:Y:S01]  /*16060*/  HGMMA.64x64x16.F32 R152, gdesc[UR12], R152, gsb0 ;  /* 0x00e000000c9879f0 */ /* 0x000fe20008000898 */
[----:B------:R-:W-:Y:S02]  /*16070*/  R2UR UR17, R217 ;  /* 0x00000000d91172ca */ /* 0x000fe400000e0000 */
[----:B------:R-:W-:Y:S02]  /*16080*/  WARPGROUP.DEPBAR.LE gsb0, 0x0 ;  /* 0x00008000000079c5 */ /* 0x000fe40000010000 */
[----:B------:R-:W-:-:S09]  /*16090*/  WARPGROUP.ARRIVE ;  /* 0x00000000000079c5 */ /* 0x000fd20000000000 */
[----:B------:R-:W-:Y:S01]  /*160a0*/  HGMMA.64x64x16.F32 R152, gdesc[UR16], R152, gsb0 ;  /* 0x00e00000109879f0 */ /* 0x000fe20008000898 */
[----:B------:R-:W-:Y:S02]  /*160b0*/  R2UR UR20, R214 ;  /* 0x00000000d61472ca */ /* 0x000fe400000e0000 */
        /* <DEDUP_REMOVED lines=52> */
.L_x_1776:
[----:B------:R-:W-:Y:S01]  /*16400*/  SHF.L.U32 R0, R203, 0x1f, RZ ;  /* 0x0000001fcb007819 */ /* 0x000fe200000006ff */
[----:B------:R-:W-:-:S04]  /*16410*/  IMAD R203, R202, 0x8, R18 ;  /* 0x00000008cacb7824 */ /* 0x000fc800078e0212 */
[----:B------:R0:W1:Y:S01]  /*16420*/  SYNCS.PHASECHK.TRANS64.TRYWAIT P1, [R203+URZ+0x30850], R0 ;  /* 0x03085000cb0075a7 */ /* 0x000062000802017f */
[----:B------:R-:W-:Y:S05]  /*16430*/  @!P0 BRA `(.L_x_1777) ;  /* 0x0000000000048947 */ /* 0x000fea0003800000 */
[----:B------:R-:W-:Y:S01]  /*16440*/  BPT.TRAP 0x1 ;  /* 0x000000040000795c */ /* 0x000fe20000300000 */
.L_x_1777:
[----:B------:R-:W-:Y:S04]  /*16450*/  BSSY B2, `(.L_x_1778) ;  /* 0x0000004000027945 */ /* 0x000fe80003800000 */
[----:B-1----:R-:W-:Y:S05]  /*16460*/  @P1 BRA `(.L_x_1779) ;  /* 0x0000000000081947 */ /* 0x002fea0003800000 */
[----:B------:R-:W1:Y:S02]  /*16470*/  SYNCS.PHASECHK.TRANS64.TRYWAIT P1, [R203+URZ+0x30850], R0 ;  /* 0x03085000cb0075a7 */ /* 0x000e64000802017f */
[----:B-1----:R-:W-:Y:S05]  /*16480*/  @!P1 BRA `(.L_x_1780) ;  /* 0x0000014c00709947 */ /* 0x002fea0003800000 */
.L_x_1779:
[----:B------:R-:W-:Y:S05]  /*16490*/  BSYNC B2 ;  /* 0x0000000000027941 */ /* 0x000fea0003800000 */
.L_x_1778:
[----:B01----:R-:W-:Y:S01]  /*164a0*/  VIADD R0, R18, 0x400 ;  /* 0x0000040012007836 */ /* 0x003fe20000000000 */
[----:B------:R-:W-:Y:S01]  /*164b0*/  WARPGROUP.ARRIVE ;  /* 0x00000000000079c5 */ /* 0x000fe20000000000 */
[----:B------:R-:W-:-:S03]  /*164c0*/  IMAD.MOV.U32 R13, RZ, RZ, 0x40000040 ;  /* 0x40000040ff0d7424 */ /* 0x000fc600078e00ff */
[----:B------:R-:W-:Y:S02]  /*164d0*/  SHF.R.U32.HI R0, RZ, 0x4, R0 ;  /* 0x00000004ff007819 */ /* 0x000fe40000011600 */
[----:B------:R-:W-:Y:S01]  /*164e0*/  R2UR UR7, R13 ;  /* 0x000000000d0772ca */ /* 0x000fe200000e0000 */
[----:B------:R-:W-:Y:S01]  /*164f0*/  IMAD.MOV.U32 R13, RZ, RZ, 0x40000040 ;  /* 0x40000040ff0d7424 */ /* 0x000fe200078e00ff */
[----:B------:R-:W-:-:S04]  /*16500*/  LOP3.LUT R12, R0, 0x3fff, RZ, 0xc0, !PT ;  /* 0x00003fff000c7812 */ /* 0x000fc800078ec0ff */
[----:B------:R-:W-:-:S04]  /*16510*/  LOP3.LUT R12, R12, 0x2000000, RZ, 0xfc, !PT ;  /* 0x020000000c0c7812 */ /* 0x000fc800078efcff */
[----:B------:R-:W-:-:S04]  /*16520*/  LEA R12, R202, R12, 0xb ;  /* 0x0000000cca0c7211 */ /* 0x000fc800078e58ff */
[----:B------:R-:W-:-:S13]  /*16530*/  R2UR UR6, R12 ;  /* 0x000000000c0672ca */ /* 0x000fda00000e0000 */
[----:B------:R-:W-:Y:S03]  /*16540*/  HGMMA.64x256x16.F32 R24, R196, gdesc[UR4].tnspB, R24, gsb0 ;  /* 0x43e00004c4187df0 */ /* 0x000fe60008000818 */
[----:B------:R-:W-:Y:S02]  /*16550*/  WARPGROUP.DEPBAR.LE gsb0, 0x0 ;  /* 0x00008000000079c5 */ /* 0x000fe40000010000 */
[----:B------:R-:W-:Y:S01]  /*16560*/  VIADD R196, R12, 0x80 ;  /* 0x000000800cc47836 */ /* 0x000fe20000000000 */
[----:B------:R-:W-:Y:S01]  /*16570*/  WARPGROUP.ARRIVE ;  /* 0x00000000000079c5 */ /* 0x000fe20000000000 */
[----:B------:R-:W-:-:S03]  /*16580*/  IMAD.MOV.U32 R197, RZ, RZ, 0x40000040 ;  /* 0x40000040ffc57424 */ /* 0x000fc600078e00ff */
[----:B------:R-:W-:Y:S02]  /*16590*/  R2UR UR6, R196 ;  /* 0x00000000c40672ca */ /* 0x000fe400000e0000 */
[----:B------:R-:W-:-:S15]  /*165a0*/  R2UR UR7, R197 ;  /* 0x00000000c50772ca */ /* 0x000fde00000e0000 */
[----:B------:R-:W-:-:S01]  /*165b0*/  NOP ;  /* 0x0000000000007918 */ /* 0x000fc20000000000 */
[----:B------:R-:W-:Y:S03]  /*165c0*/  HGMMA.64x256x16.F32 R24, R192, gdesc[UR4].tnspB, R24, gsb0 ;  /* 0x43e00004c0187df0 */ /* 0x000fe60008000818 */
[----:B------:R-:W-:Y:S02]  /*165d0*/  WARPGROUP.DEPBAR.LE gsb0, 0x0 ;  /* 0x00008000000079c5 */ /* 0x000fe40000010000 */
[----:B------:R-:W-:Y:S01]  /*165e0*/  IMAD.MOV.U32 R193, RZ, RZ, 0x40000040 ;  /* 0x40000040ffc17424 */ /* 0x000fe200078e00ff */
[C---:B------:R-:W-:Y:S01]  /*165f0*/  IADD3 R192, R12.reuse, 0x100, RZ ;  /* 0x000001000cc07810 */ /* 0x040fe20007ffe0ff */
[----:B------:R-:W-:Y:S01]  /*16600*/  WARPGROUP.ARRIVE ;  /* 0x00000000000079c5 */ /* 0x000fe20000000000 */
[----:B------:R-:W-:Y:S02]  /*16610*/  VIADD R12, R12, 0x180 ;  /* 0x000001800c0c7836 */ /* 0x000fe40000000000 */
[----:B------:R-:W-:-:S02]  /*16620*/  R2UR UR6, R192 ;  /* 0x00000000c00672ca */ /* 0x000fc400000e0000 */
[----:B------:R-:W-:-:S15]  /*16630*/  R2UR UR7, R193 ;  /* 0x00000000c10772ca */ /* 0x000fde00000e0000 */
[----:B------:R-:W-:-:S01]  /*16640*/  NOP ;  /* 0x0000000000007918 */ /* 0x000fc20000000000 */
        /* <DEDUP_REMOVED lines=10> */
.L_x_1781:
[----:B------:R-:W2:Y:S01]  /*166f0*/  LDL R12, [R1] ;  /* 0x00000000010c7983 */ /* 0x000ea20000100800 */
[----:B------:R-:W0:Y:S01]  /*16700*/  LDC R13, c[0x0][0x448] ;  /* 0x00011200ff0d7b82 */ /* 0x000e220000000800 */
[----:B------:R-:W-:Y:S02]  /*16710*/  ULDC UR5, c[0x0][0x9d8] ;  /* 0x0002760000057ab9 */ /* 0x000fe40000000800 */
[----:B------:R-:W3:Y:S04]  /*16720*/  LDL R184, [R1+0x48] ;  /* 0x0000480001b87983 */ /* 0x000ee80000100800 */
[----:B------:R-:W3:Y:S04]  /*16730*/  LDL R0, [R1+0x60] ;  /* 0x0000600001007983 */ /* 0x000ee80000100800 */
[----:B------:R-:W4:Y:S04]  /*16740*/  LDL R190, [R1+0x8] ;  /* 0x0000080001be7983 */ /* 0x000f280000100800 */
[----:B------:R-:W4:Y:S01]  /*16750*/  LDL R191, [R1+0xc] ;  /* 0x00000c0001bf7983 */ /* 0x000f220000100800 */
[----:B0-----:R-:W-:-:S13]  /*16760*/  ISETP.NE.AND P1, PT, R13, 0x1, PT ;  /* 0x000000010d00780c */ /* 0x001fda0003f25270 */
[----:B------:R-:W0:Y:S01]  /*16770*/  @P1 LDC R13, c[0x0][0x44c] ;  /* 0x00011300ff0d1b82 */ /* 0x000e220000000800 */
[----:B-----5:R-:W-:Y:S02]  /*16780*/  VIADD R2, R2, 0x30840 ;  /* 0x0003084002027836 */ /* 0x020fe40000000000 */
        /* <DEDUP_REMOVED lines=16> */
[----:B------:R-:W-:Y:S01]  /*16890*/  LOP3.LUT P5, RZ, R22, 0x20, RZ, 0xc0, !PT ;  /* 0x0000002016ff7812 */ /* 0x000fe200078ac0ff */
        /* <DEDUP_REMOVED lines=16> */
[----:B--2---:R-:W-:-:S02]  /*169a0*/  R2UR UR4, R12 ;  /* 0x000000000c0472ca */ /* 0x004fc400000e0000 */
[----:B------:R-:W2:Y:S01]  /*169b0*/  @P1 LDC R12, c[0x0][0x450] ;  /* 0x00011400ff0c1b82 */ /* 0x000ea20000000800 */
[----:B---3--:R-:W-:-:S05]  /*169c0*/  IADD3 R0, R0, R184, RZ ;  /* 0x000000b800007210 */ /* 0x008fca0007ffe0ff */
[----:B0-----:R-:W-:Y:S01]  /*169d0*/  @P1 IMAD.HI.U32 R13, R0, R13, RZ ;  /* 0x0000000d000d1227 */ /* 0x001fe200078e00ff */
[----:B----4-:R-:W-:-:S03]  /*169e0*/  PRMT R2, R190, 0x654, R2 ;  /* 0x00000654be027816 */ /* 0x010fc60000000002 */
[----:B------:R-:W-:Y:S01]  /*169f0*/  FMUL.FTZ R184, R170, UR5 ;  /* 0x00000005aab87c20 */ /* 0x000fe20008410000 */
[----:B------:R0:W-:Y:S01]  /*16a00*/  SYNCS.ARRIVE.TRANS64.RED.A1T0 RZ, [R2+URZ], RZ ;  /* 0x000000ff02ff79a7 */ /* 0x0001e2000810043f */
[----:B------:R-:W-:Y:S01]  /*16a10*/  FMUL.FTZ R170, R171, UR5 ;  /* 0x00000005abaa7c20 */ /* 0x000fe20008410000 */
[----:B--2---:R-:W-:Y:S01]  /*16a20*/  @P1 SHF.R.U32.HI R0, RZ, R12, R13 ;  /* 0x0000000cff001219 */ /* 0x004fe2000001160d */
[----:B0-----:R-:W-:Y:S02]  /*16a30*/  IMAD.SHL.U32 R2, R5, 0x40, RZ ;  /* 0x0000004005027824 */ /* 0x001fe400078e00ff */
        /* <DEDUP_REMOVED lines=13> */
[----:B------:R-:W-:Y:S01]  /*16b10*/  IADD3 R160, -R2, 0x1, RZ ;  /* 0x0000000102a07810 */ /* 0x000fe20007ffe1ff */
[----:B------:R-:W-:Y:S01]  /*16b20*/  FMUL.FTZ R159, R161, UR5 ;  /* 0x00000005a19f7c20 */ /* 0x000fe20008410000 */
[----:B------:R-:W-:Y:S01]  /*16b30*/  FMUL.FTZ R180, R181, UR5 ;  /* 0x00000005b5b47c20 */ /* 0x000fe20008410000 */
[----:B------:R-:W2:Y:S01]  /*16b40*/  MUFU.TANH R12, R12 ;  /* 0x0000000c000c7308 */ /* 0x000ea20000002400 */
[----:B------:R-:W-:Y:S01]  /*16b50*/  ULDC UR5, c[0x0][0x9e0] ;  /* 0x0002780000057ab9 */ /* 0x000fe20000000800 */
[----:B------:R-:W-:-:S06]  /*16b60*/  IMAD R160, R191, -0x2, R160 ;  /* 0xfffffffebfa07824 */ /* 0x000fcc00078e02a0 */
[----:B------:R-:W3:Y:S01]  /*16b70*/  MUFU.TANH R152, R152 ;  /* 0x0000009800987308 */ /* 0x000ee20000002400 */
[----:B------:R-:W-:-:S07]  /*16b80*/  IADD3 R160, -R218, R160, R220 ;  /* 0x000000a0daa07210 */ /* 0x000fce0007ffe1dc */
[----:B------:R-:W4:Y:S01]  /*16b90*/  MUFU.TANH R13, R13 ;  /* 0x0000000d000d7308 */ /* 0x000f220000002400 */
[----:B------:R-:W-:-:S07]  /*16ba0*/  IADD3 R183, R160, UR4, RZ ;  /* 0x00000004a0b77c10 */ /* 0x000fce000fffe0ff */
        /* <DEDUP_REMOVED lines=11> */
[----:B------:R-:W1:Y:S08]  /*16c60*/  MUFU.TANH R179, R179 ;  /* 0x000000b300b37308 */ /* 0x000e700000002400 */
[----:B------:R-:W1:Y:S01]  /*16c70*/  MUFU.TANH R180, R180 ;  /* 0x000000b400b47308 */ /* 0x000e620000002400 */
[----:B------:R-:W-:-:S02]  /*16c80*/  VIADD R187, R160, UR5 ;  /* 0x00000005a0bb7c36 */ /* 0x000fc40008000000 */
[--C-:B0-----:R-:W-:Y:S02]  /*16c90*/  IMAD.IADD R181, R183, 0x1, R188.reuse ;  /* 0x00000001b7b57824 */ /* 0x101fe400078e02bc */
[----:B------:R-:W-:Y:S01]  /*16ca0*/  IMAD.IADD R182, R187, 0x1, R188 ;  /* 0x00000001bbb67824 */ /* 0x000fe200078e02bc */
[----:B--234-:R-:W-:Y:S06]  /*16cb0*/  @!P5 BRA `(.L_x_1782) ;  /* 0x000000000060d947 */ /* 0x01cfec0003800000 */
[----:B------:R-:W-:Y:S01]  /*16cc0*/  IADD3 R188, -R218, R220, R188 ;  /* 0x000000dcdabc7210 */ /* 0x000fe20007ffe1bc */
[----:B------:R-:W-:Y:S03]  /*16cd0*/  BSSY B2, `(.L_x_1783) ;  /* 0x0000012000027945 */ /* 0x000fe60003800000 */
        /* <DEDUP_REMOVED lines=11> */
.L_x_1784:
[----:B------:R-:W-:Y:S02]  /*16d90*/  ULDC UR4, c[0x0][0x9e4] ;  /* 0x0002790000047ab9 */ /* 0x000fe40000000800 */
[----:B------:R-:W-:-:S04]  /*16da0*/  MOV R189, UR4 ;  /* 0x0000000400bd7c02 */ /* 0x000fc80008000f00 */
[----:B------:R-:W-:-:S13]  /*16db0*/  ISETP.NE.AND P1, PT, R189, 0x1, PT ;  /* 0x00000001bd00780c */ /* 0x000fda0003f25270 */
[----:B------:R-:W0:Y:S02]  /*16dc0*/  @P1 LDC.64 R160, c[0x0][0x9e8] ;  /* 0x00027a00ffa01b82 */ /* 0x000e240000000a00 */
[----:B0-----:R-:W-:-:S05]  /*16dd0*/  @P1 IMAD.HI.U32 R160, R188, R160, RZ ;  /* 0x000000a0bca01227 */ /* 0x001fca00078e00ff */
[----:B------:R-:W-:-:S07]  /*16de0*/  @P1 SHF.R.U32.HI R188, RZ, R161, R160 ;  /* 0x000000a1ffbc1219 */ /* 0x000fce00000116a0 */
.L_x_1785:
[----:B------:R-:W-:Y:S05]  /*16df0*/  BSYNC B2 ;  /* 0x0000000000027941 */ /* 0x000fea0003800000 */
.L_x_1783:
[----:B------:R-:W-:-:S04]  /*16e00*/  IMAD R188, R188, R189, -R2 ;  /* 0x000000bdbcbc7224 */ /* 0x000fc800078e0a02 */
[----:B------:R-:W-:-:S05]  /*16e10*/  IMAD R188, R191, -0x2, R188 ;  /* 0xfffffffebfbc7824 */ /* 0x000fca00078e02bc */
[----:B------:R-:W-:Y:S02]  /*16e20*/  VIMNMX R181, R181, R188, !PT ;  /* 0x000000bcb5b57248 */ /* 0x000fe40007fe0100 */
[----:B------:R-:W-:-:S07]  /*16e30*/  VIADDMNMX R182, R188, R189, R182, PT ;  /* 0x000000bdbcb67246 */ /* 0x000fce00038001b6 */
.L_x_1782:
[----:B------:R-:W-:Y:S01]  /*16e40*/  ISETP.GT.AND P1, PT, R5, -0x1, PT ;  /* 0xffffffff0500780c */ /* 0x000fe20003f24270 */
[----:B------:R-:W0:Y:S03]  /*16e50*/  SHFL.IDX PT, R0, R0, 0x1, 0x1c1f ;  /* 0x003c1f0000007f89 */ /* 0x000e2600000e0000 */
[C---:B------:R-:W-:Y:S02]  /*16e60*/  ISETP.GT.AND P2, PT, R181.reuse, RZ, P1 ;  /* 0x000000ffb500720c */ /* 0x040fe40000f44270 */
[C---:B------:R-:W-:Y:S02]  /*16e70*/  ISETP.GT.AND P4, PT, R181.reuse, 0x1, P1 ;  /* 0x00000001b500780c */ /* 0x040fe40000f84270 */
[----:B------:R-:W-:Y:S02]  /*16e80*/  ISETP.LT.OR P3, PT, R182, 0x1, P2 ;  /* 0x00000001b600780c */ /* 0x000fe40001761670 */
[----:B------:R-:W-:-:S02]  /*16e90*/  ISETP.GT.AND P2, PT, R181, 0x8, P1 ;  /* 0x00000008b500780c */ /* 0x000fc40000f44270 */
[----:B------:R-:W-:Y:S02]  /*16ea0*/  FSEL R12, R12, -INF , !P3 ;  /* 0xff8000000c0c7808 */ /* 0x000fe40005800000 */
[----:B------:R-:W-:Y:S02]  /*16eb0*/  ISETP.GT.AND P3, PT, R181, 0x9, P1 ;  /* 0x00000009b500780c */ /* 0x000fe40000f64270 */
[C---:B------:R-:W-:Y:S02]  /*16ec0*/  ISETP.LT.OR P4, PT, R182.reuse, 0x2, P4 ;  /* 0x00000002b600780c */ /* 0x040fe40002781670 */
[C---:B------:R-:W-:Y:S02]  /*16ed0*/  ISETP.LT.OR P2, PT, R182.reuse, 0x9, P2 ;  /* 0x00000009b600780c */ /* 0x040fe40001741670 */
[----:B------:R-:W-:Y:S02]  /*16ee0*/  ISETP.LT.OR P3, PT, R182, 0xa, P3 ;  /* 0x0000000ab600780c */ /* 0x000fe40001f61670 */
[----:B------:R-:W-:-:S02]  /*16ef0*/  FSEL R152, R152, -INF , !P4 ;  /* 0xff80000098987808 */ /* 0x000fc40006000000 */
[----:B------:R-:W-:Y:S01]  /*16f00*/  FSEL R160, R154, -INF , !P2 ;  /* 0xff8000009aa07808 */ /* 0x000fe20005000000 */
[--C-:B0-----:R-:W-:Y:S01]  /*16f10*/  IMAD.IADD R187, R187, 0x1, R0.reuse ;  /* 0x00000001bbbb7824 */ /* 0x101fe200078e0200 */
[----:B------:R-:W-:Y:S01]  /*16f20*/  FSEL R161, R155, -INF , !P3 ;  /* 0xff8000009ba17808 */ /* 0x000fe20005800000 */
[----:B------:R-:W-:Y:S01]  /*16f30*/  IMAD.IADD R183, R183, 0x1, R0 ;  /* 0x00000001b7b77824 */ /* 0x000fe200078e0200 */
[C---:B------:R-:W-:Y:S02]  /*16f40*/  ISETP.GT.AND P4, PT, R181.reuse, 0x10, P1 ;  /* 0x00000010b500780c */ /* 0x040fe40000f84270 */
[C---:B------:R-:W-:Y:S02]  /*16f50*/  ISETP.GT.AND P2, PT, R181.reuse, 0x11, P1 ;  /* 0x00000011b500780c */ /* 0x040fe40000f44270 */
[----:B------:R-:W-:Y:S02]  /*16f60*/  ISETP.GT.AND P3, PT, R181, 0x18, P1 ;  /* 0x00000018b500780c */ /* 0x000fe40000f64270 */
[----:B------:R-:W-:-:S02]  /*16f70*/  ISETP.LT.OR P4, PT, R182, 0x11, P4 ;  /* 0x00000011b600780c */ /* 0x000fc40002781670 */
[C---:B------:R-:W-:Y:S02]  /*16f80*/  ISETP.LT.OR P2, PT, R182.reuse, 0x12, P2 ;  /* 0x00000012b600780c */ /* 0x040fe40001741670 */
[----:B------:R-:W-:Y:S02]  /*16f90*/  ISETP.LT.OR P3, PT, R182, 0x19, P3 ;  /* 0x00000019b600780c */ /* 0x000fe40001f61670 */
[----:B------:R-:W-:Y:S02]  /*16fa0*/  FSEL R158, R158, -INF , !P4 ;  /* 0xff8000009e9e7808 */ /* 0x000fe40006000000 */
[----:B------:R-:W-:Y:S02]  /*16fb0*/  FSEL R159, R159, -INF , !P2 ;  /* 0xff8000009f9f7808 */ /* 0x000fe40005000000 */
[----:B------:R-:W-:Y:S02]  /*16fc0*/  FSEL R164, R164, -INF , !P3 ;  /* 0xff800000a4a47808 */ /* 0x000fe40005800000 */
[----:B------:R-:W-:-:S02]  /*16fd0*/  ISETP.GT.AND P4, PT, R181, 0x19, P1 ;  /* 0x00000019b500780c */ /* 0x000fc40000f84270 */
[C---:B------:R-:W-:Y:S02]  /*16fe0*/  ISETP.GT.AND P2, PT, R181.reuse, 0x20, P1 ;  /* 0x00000020b500780c */ /* 0x040fe40000f44270 */
[----:B------:R-:W-:Y:S02]  /*16ff0*/  ISETP.GT.AND P3, PT, R181, 0x21, P1 ;  /* 0x00000021b500780c */ /* 0x000fe40000f64270 */
[C---:B------:R-:W-:Y:S02]  /*17000*/  ISETP.LT.OR P4, PT, R182.reuse, 0x1a, P4 ;  /* 0x0000001ab600780c */ /* 0x040fe40002781670 */
[C---:B------:R-:W-:Y:S02]  /*17010*/  ISETP.LT.OR P2, PT, R182.reuse, 0x21, P2 ;  /* 0x00000021b600780c */ /* 0x040fe40001741670 */
[----:B------:R-:W-:Y:S02]  /*17020*/  ISETP.LT.OR P3, PT, R182, 0x22, P3 ;  /* 0x00000022b600780c */ /* 0x000fe40001f61670 */
[----:B------:R-:W-:-:S02]  /*17030*/  FSEL R165, R165, -INF , !P4 ;  /* 0xff800000a5a57808 */ /* 0x000fc40006000000 */
[----:B------:R-:W-:Y:S02]  /*17040*/  FSEL R168, R168, -INF , !P2 ;  /* 0xff800000a8a87808 */ /* 0x000fe40005000000 */
[----:B------:R-:W-:Y:S02]  /*17050*/  FSEL R169, R169, -INF , !P3 ;  /* 0xff800000a9a97808 */ /* 0x000fe40005800000 */
        /* <DEDUP_REMOVED lines=16> */
[----:B-1----:R-:W-:Y:S02]  /*17160*/  FSEL R179, R179, -INF , !P2 ;  /* 0xff800000b3b37808 */ /* 0x002fe40005000000 */
[----:B------:R-:W-:Y:S01]  /*17170*/  FSEL R180, R180, -INF , !P3 ;  /* 0xff800000b4b47808 */ /* 0x000fe20005800000 */
[----:B------:R-:W-:Y:S06]  /*17180*/  @!P5 BRA `(.L_x_1786) ;  /* 0x000000000060d947 */ /* 0x000fec0003800000 */
        /* <DEDUP_REMOVED lines=13> */
.L_x_1788:
[----:B------:R-:W-:Y:S02]  /*17260*/  ULDC UR4, c[0x0][0x9e4] ;  /* 0x0002790000047ab9 */ /* 0x000fe40000000800 */
[----:B------:R-:W-:-:S04]  /*17270*/  MOV R181, UR4 ;  /* 0x0000000400b57c02 */ /* 0x000fc80008000f00 */
[----:B------:R-:W-:-:S13]  /*17280*/  ISETP.NE.AND P2, PT, R181, 0x1, PT ;  /* 0x00000001b500780c */ /* 0x000fda0003f45270 */
[----:B------:R-:W0:Y:S02]  /*17290*/  @P2 LDC.64 R154, c[0x0][0x9e8] ;  /* 0x00027a00ff9a2b82 */ /* 0x000e240000000a00 */
[----:B0-----:R-:W-:-:S05]  /*172a0*/  @P2 IMAD.HI.U32 R154, R0, R154, RZ ;  /* 0x0000009a009a2227 */ /* 0x001fca00078e00ff */
[----:B------:R-:W-:-:S07]  /*172b0*/  @P2 SHF.R.U32.HI R0, RZ, R155, R154 ;  /* 0x0000009bff002219 */ /* 0x000fce000001169a */
.L_x_1789:
[----:B------:R-:W-:Y:S05]  /*172c0*/  BSYNC B2 ;  /* 0x0000000000027941 */ /* 0x000fea0003800000 */
.L_x_1787:
[----:B------:R-:W-:-:S04]  /*172d0*/  IMAD R0, R0, R181, -R2 ;  /* 0x000000b500007224 */ /* 0x000fc800078e0a02 */
[----:B------:R-:W-:-:S05]  /*172e0*/  IMAD R0, R191, -0x2, R0 ;  /* 0xfffffffebf007824 */ /* 0x000fca00078e0200 */
[----:B------:R-:W-:Y:S02]  /*172f0*/  VIMNMX R183, R183, R0, !PT ;  /* 0x00000000b7b77248 */ /* 0x000fe40007fe0100 */
[----:B------:R-:W-:-:S07]  /*17300*/  VIADDMNMX R187, R0, R181, R187, PT ;  /* 0x000000b500bb7246 */ /* 0x000fce00038001bb */
.L_x_1786:
[----:B------:R-:W-:Y:S01]  /*17310*/  FMNMX.FTZ R2, R12, R4, !PT ;  /* 0x000000040c027209 */ /* 0x000fe20007810000 */
[----:B------:R-:W-:Y:S01]  /*17320*/  ULDC UR4, c[0x0][0x988] ;  /* 0x0002620000047ab9 */ /* 0x000fe20000000800 */
[----:B------:R-:W-:Y:S02]  /*17330*/  LOP3.LUT R22, R22, 0xffffdfff, RZ, 0xc0, !PT ;  /* 0xffffdfff16167812 */ /* 0x000fe400078ec0ff */
[----:B------:R-:W-:Y:S02]  /*17340*/  FMNMX.FTZ R2, R152, R2, !PT ;  /* 0x0000000298027209 */ /* 0x000fe40007810000 */
[C---:B------:R-:W-:Y:S02]  /*17350*/  ISETP.GT.AND P2, PT, R183.reuse, 0x1, P1 ;  /* 0x00000001b700780c */ /* 0x040fe40000f44270 */
[----:B------:R-:W-:Y:S02]  /*17360*/  FMNMX.FTZ R2, R160, R2, !PT ;  /* 0x00000002a0027209 */ /* 0x000fe40007810000 */
[----:B------:R-:W-:-:S02]  /*17370*/  ISETP.GT.AND P3, PT, R183, 0x8, P1 ;  /* 0x00000008b700780c */ /* 0x000fc40000f64270 */
[----:B------:R-:W-:Y:S02]  /*17380*/  FMNMX.FTZ R2, R161, R2, !PT ;  /* 0x00000002a1027209 */ /* 0x000fe40007810000 */
[----:B------:R-:W-:Y:S02]  /*17390*/  @P0 LOP3.LUT R22, R22, 0x2000, RZ, 0xfc, !PT ;  /* 0x0000200016160812 */ /* 0x000fe400078efcff */
[----:B------:R-:W-:Y:S02]  /*173a0*/  FMNMX.FTZ R2, R158, R2, !PT ;  /* 0x000000029e027209 */ /* 0x000fe40007810000 */
[----:B------:R-:W-:Y:S02]  /*173b0*/  ISETP.LT.OR P2, PT, R187, 0x2, P2 ;  /* 0x00000002bb00780c */ /* 0x000fe40001741670 */
[----:B------:R-:W-:Y:S02]  /*173c0*/  FMNMX.FTZ R2, R159, R2, !PT ;  /* 0x000000029f027209 */ /* 0x000fe40007810000 */
[----:B------:R-:W-:-:S02]  /*173d0*/  ISETP.LT.OR P3, PT, R187, 0x9, P3 ;  /* 0x00000009bb00780c */ /* 0x000fc40001f61670 */
[----:B------:R-:W-:Y:S02]  /*173e0*/  FMNMX.FTZ R2, R164, R2, !PT ;  /* 0x00000002a4027209 */ /* 0x000fe40007810000 */
[----:B------:R-:W-:Y:S02]  /*173f0*/  ISETP.GT.AND P0, PT, R183, 0x21, P1 ;  /* 0x00000021b700780c */ /* 0x000fe40000f04270 */
[----:B------:R-:W-:Y:S02]  /*17400*/  FMNMX.FTZ R2, R165, R2, !PT ;  /* 0x00000002a5027209 */ /* 0x000fe40007810000 */
[----:B------:R-:W-:Y:S02]  /*17410*/  FSEL R0, R153, -INF , !P2 ;  /* 0xff80000099007808 */ /* 0x000fe40005000000 */
[----:B------:R-:W-:Y:S02]  /*17420*/  FMNMX.FTZ R2, R168, R2, !PT ;  /* 0x00000002a8027209 */ /* 0x000fe40007810000 */
[----:B------:R-:W-:-:S02]  /*17430*/  FSEL R156, R156, -INF , !P3 ;  /* 0xff8000009c9c7808 */ /* 0x000fc40005800000 */
[----:B------:R-:W-:Y:S02]  /*17440*/  FMNMX.FTZ R2, R169, R2, !PT ;  /* 0x00000002a9027209 */ /* 0x000fe40007810000 */
[----:B------:R-:W-:Y:S02]  /*17450*/  ISETP.GT.AND P4, PT, R183, 0x9, P1 ;  /* 0x00000009b700780c */ /* 0x000fe40000f84270 */
[----:B------:R-:W-:Y:S02]  /*17460*/  FMNMX.FTZ R2, R185, R2, !PT ;  /* 0x00000002b9027209 */ /* 0x000fe40007810000 */
[C---:B------:R-:W-:Y:S02]  /*17470*/  ISETP.GT.AND P2, PT, R183.reuse, 0x10, P1 ;  /* 0x00000010b700780c */ /* 0x040fe40000f44270 */
[----:B------:R-:W-:Y:S02]  /*17480*/  FMNMX.FTZ R2, R186, R2, !PT ;  /* 0x00000002ba027209 */ /* 0x000fe40007810000 */
[----:B------:R-:W-:-:S02]  /*17490*/  ISETP.GT.AND P3, PT, R183, 0x11, P1 ;  /* 0x00000011b700780c */ /* 0x000fc40000f64270 */
[----:B------:R-:W-:Y:S02]  /*174a0*/  FMNMX.FTZ R2, R175, R2, !PT ;  /* 0x00000002af027209 */ /* 0x000fe40007810000 */
[C---:B------:R-:W-:Y:S02]  /*174b0*/  ISETP.LT.OR P4, PT, R187.reuse, 0xa, P4 ;  /* 0x0000000abb00780c */ /* 0x040fe40002781670 */
[----:B------:R-:W-:Y:S02]  /*174c0*/  FMNMX.FTZ R2, R176, R2, !PT ;  /* 0x00000002b0027209 */ /* 0x000fe40007810000 */
[----:B------:R-:W-:Y:S02]  /*174d0*/  ISETP.LT.OR P2, PT, R187, 0x11, P2 ;  /* 0x00000011bb00780c */ /* 0x000fe40001741670 */
[----:B------:R-:W-:Y:S02]  /*174e0*/  FMNMX.FTZ R2, R179, R2, !PT ;  /* 0x00000002b3027209 */ /* 0x000fe40007810000 */
[----:B------:R-:W-:-:S02]  /*174f0*/  ISETP.LT.OR P3, PT, R187, 0x12, P3 ;  /* 0x00000012bb00780c */ /* 0x000fc40001f61670 */
[----:B------:R-:W-:Y:S02]  /*17500*/  FMNMX.FTZ R2, R180, R2, !PT ;  /* 0x00000002b4027209 */ /* 0x000fe40007810000 */
[----:B------:R-:W-:Y:S02]  /*17510*/  LOP3.LUT R22, R22, 0xffff7fff, RZ, 0xc0, !PT ;  /* 0xffff7fff16167812 */ /* 0x000fe400078ec0ff */
[----:B------:R-:W-:Y:S01]  /*17520*/  FSEL R157, R157, -INF , !P4 ;  /* 0xff8000009d9d7808 */ /* 0x000fe20006000000 */
[----:B------:R-:W0:Y:S01]  /*17530*/  SHFL.BFLY PT, R153, R2, 0x2, 0x1f ;  /* 0x0c401f0002997f89 */ /* 0x000e2200000e0000 */
[----:B------:R-:W-:Y:S02]  /*17540*/  FSEL R162, R162, -INF , !P2 ;  /* 0xff800000a2a27808 */ /* 0x000fe40005000000 */
[----:B------:R-:W-:Y:S02]  /*17550*/  FSEL R163, R163, -INF , !P3 ;  /* 0xff800000a3a37808 */ /* 0x000fe40005800000 */
[----:B------:R-:W-:-:S02]  /*17560*/  ISETP.GT.AND P4, PT, R183, 0x18, P1 ;  /* 0x00000018b700780c */ /* 0x000fc40000f84270 */
[C---:B------:R-:W-:Y:S02]  /*17570*/  ISETP.GT.AND P2, PT, R183.reuse, 0x19, P1 ;  /* 0x00000019b700780c */ /* 0x040fe40000f44270 */
[C---:B------:R-:W-:Y:S02]  /*17580*/  ISETP.GT.AND P3, PT, R183.reuse, 0x20, P1 ;  /* 0x00000020b700780c */ /* 0x040fe40000f64270 */
[----:B------:R-:W-:Y:S02]  /*17590*/  @P0 LOP3.LUT R22, R22, 0x8000, RZ, 0xfc, !PT ;  /* 0x0000800016160812 */ /* 0x000fe400078efcff */
[----:B------:R-:W-:Y:S02]  /*175a0*/  ISETP.GT.AND P0, PT, R183, RZ, P1 ;  /* 0x000000ffb700720c */ /* 0x000fe40000f04270 */
[C---:B------:R-:W-:Y:S02]  /*175b0*/  ISETP.LT.OR P4, PT, R187.reuse, 0x19, P4 ;  /* 0x00000019bb00780c */ /* 0x040fe40002781670 */
[----:B------:R-:W-:-:S02]  /*175c0*/  ISETP.LT.OR P2, PT, R187, 0x1a, P2 ;  /* 0x0000001abb00780c */ /* 0x000fc40001741670 */
[----:B------:R-:W-:Y:S02]  /*175d0*/  ISETP.LT.OR P3, PT, R187, 0x21, P3 ;  /* 0x00000021bb00780c */ /* 0x000fe40001f61670 */
[----:B------:R-:W-:Y:S02]  /*175e0*/  FSEL R166, R166, -INF , !P4 ;  /* 0xff800000a6a67808 */ /* 0x000fe40006000000 */
[----:B------:R-:W-:Y:S02]  /*175f0*/  FSEL R167, R167, -INF , !P2 ;  /* 0xff800000a7a77808 */ /* 0x000fe40005000000 */
[----:B------:R-:W-:Y:S02]  /*17600*/  FSEL R184, R184, -INF , !P3 ;  /* 0xff800000b8b87808 */ /* 0x000fe40005800000 */
[C---:B------:R-:W-:Y:S02]  /*17610*/  ISETP.GT.AND P2, PT, R183.reuse, 0x28, P1 ;  /* 0x00000028b700780c */ /* 0x040fe40000f44270 */
[----:B------:R-:W-:-:S02]  /*17620*/  ISETP.GT.AND P3, PT, R183, 0x29, P1 ;  /* 0x00000029b700780c */ /* 0x000fc40000f64270 */
[C---:B------:R-:W-:Y:S02]  /*17630*/  ISETP.GT.AND P4, PT, R183.reuse, 0x30, P1 ;  /* 0x00000030b700780c */ /* 0x040fe40000f84270 */
[C---:B------:R-:W-:Y:S02]  /*17640*/  ISETP.GT.AND P5, PT, R183.reuse, 0x31, P1 ;  /* 0x00000031b700780c */ /* 0x040fe40000fa4270 */
[C---:B------:R-:W-:Y:S02]  /*17650*/  ISETP.GT.AND P6, PT, R183.reuse, 0x38, P1 ;  /* 0x00000038b700780c */ /* 0x040fe40000fc4270 */
[----:B------:R-:W-:Y:S02]  /*17660*/  LOP3.LUT R22, R22, 0xfffffff7, RZ, 0xc0, !PT ;  /* 0xfffffff716167812 */ /* 0x000fe400078ec0ff */
[----:B------:R-:W-:Y:S02]  /*17670*/  ISETP.GT.AND P1, PT, R183, 0x39, P1 ;  /* 0x00000039b700780c */ /* 0x000fe40000f24270 */
[----:B------:R-:W-:-:S02]  /*17680*/  @P0 LOP3.LUT R22, R22, 0x8, RZ, 0xfc, !PT ;  /* 0x0000000816160812 */ /* 0x000fc400078efcff */
[----:B0-----:R-:W-:Y:S02]  /*17690*/  FMNMX.FTZ R153, R2, R153, !PT ;  /* 0x0000009902997209 */ /* 0x001fe40007810000 */
[C---:B------:R-:W-:Y:S02]  /*176a0*/  LOP3.LUT P0, RZ, R22.reuse, 0x8000, RZ, 0xc0, !PT ;  /* 0x0000800016ff7812 */ /* 0x040fe4000780c0ff */
[----:B------:R-:W-:Y:S01]  /*176b0*/  LOP3.LUT R22, R22, 0xfffffffd, RZ, 0xc0, !PT ;  /* 0xfffffffd16167812 */ /* 0x000fe200078ec0ff */
[----:B------:R-:W0:Y:S01]  /*176c0*/  SHFL.BFLY PT, R2, R153, 0x1, 0x1f ;  /* 0x0c201f0099027f89 */ /* 0x000e2200000e0000 */
[C---:B------:R-:W-:Y:S02]  /*176d0*/  ISETP.LT.OR P0, PT, R187.reuse, 0x22, P0 ;  /* 0x00000022bb00780c */ /* 0x040fe40000701670 */
[----:B------:R-:W-:Y:S02]  /*176e0*/  ISETP.LT.OR P4, PT, R187, 0x31, P4 ;  /* 0x00000031bb00780c */ /* 0x000fe40002781670 */
[----:B------:R-:W-:-:S02]  /*176f0*/  @P1 LOP3.LUT R22, R22, 0x2, RZ, 0xfc, !PT ;  /* 0x0000000216161812 */ /* 0x000fc400078efcff */
[C---:B------:R-:W-:Y:S02]  /*17700*/  ISETP.LT.OR P5, PT, R187.reuse, 0x32, P5 ;  /* 0x00000032bb00780c */ /* 0x040fe40002fa1670 */
[C---:B------:R-:W-:Y:S02]  /*17710*/  LOP3.LUT P1, RZ, R22.reuse, 0x8, RZ, 0xc0, !PT ;  /* 0x0000000816ff7812 */ /* 0x040fe4000782c0ff */
[----:B------:R-:W-:Y:S02]  /*17720*/  LOP3.LUT R22, R22, 0xffffffef, RZ, 0xc0, !PT ;  /* 0xffffffef16167812 */ /* 0x000fe400078ec0ff */
[----:B------:R-:W-:Y:S02]  /*17730*/  ISETP.LT.OR P1, PT, R187, 0x1, P1 ;  /* 0x00000001bb00780c */ /* 0x000fe40000f21670 */
[----:B------:R-:W-:Y:S02]  /*17740*/  @P0 LOP3.LUT R22, R22, 0x10, RZ, 0xfc, !PT ;  /* 0x0000001016160812 */ /* 0x000fe400078efcff */
[----:B------:R-:W-:-:S02]  /*17750*/  FSEL R13, R13, -INF , !P1 ;  /* 0xff8000000d0d7808 */ /* 0x000fc40004800000 */
[----:B------:R-:W-:Y:S02]  /*17760*/  ISETP.LT.OR P0, PT, R187, 0x29, P2 ;  /* 0x00000029bb00780c */ /* 0x000fe40001701670 */
[----:B------:R-:W-:Y:S02]  /*17770*/  FMNMX.FTZ R155, R13, R3, !PT ;  /* 0x000000030d9b7209 */ /* 0x000fe40007810000 */
[----:B------:R-:W-:Y:S02]  /*17780*/  LOP3.LUT P2, RZ, R22, 0x2, RZ, 0xc0, !PT ;  /* 0x0000000216ff7812 */ /* 0x000fe4000784c0ff */
[----:B------:R-:W-:Y:S02]  /*17790*/  FMNMX.FTZ R155, R0, R155, !PT ;  /* 0x0000009b009b7209 */ /* 0x000fe40007810000 */
[----:B------:R-:W-:Y:S02]  /*177a0*/  LOP3.LUT R22, R22, 0xfffffffb, RZ, 0xc0, !PT ;  /* 0xfffffffb16167812 */ /* 0x000fe400078ec0ff */
[----:B0-----:R-:W-:-:S02]  /*177b0*/  FMNMX.FTZ R153, R153, R2, !PT ;  /* 0x0000000299997209 */ /* 0x001fc40007810000 */
[----:B------:R-:W-:Y:S02]  /*177c0*/  FMNMX.FTZ R155, R156, R155, !PT ;  /* 0x0000009b9c9b7209 */ /* 0x000fe40007810000 */
[----:B------:R-:W-:Y:S02]  /*177d0*/  @P0 LOP3.LUT R22, R22, 0x4, RZ, 0xfc, !PT ;  /* 0x0000000416160812 */ /* 0x000fe400078efcff */
[----:B------:R-:W-:Y:S02]  /*177e0*/  ISETP.LT.OR P0, PT, R187, 0x2a, P3 ;  /* 0x0000002abb00780c */ /* 0x000fe40001f01670 */
[----:B------:R-:W-:Y:S02]  /*177f0*/  FSETP.NEU.FTZ.AND P3, PT, R153, -INF , PT ;  /* 0xff8000009900780b */ /* 0x000fe40003f7d000 */
[----:B------:R-:W-:Y:S02]  /*17800*/  FMNMX.FTZ R155, R157, R155, !PT ;  /* 0x0000009b9d9b7209 */ /* 0x000fe40007810000 */
[----:B------:R-:W-:-:S02]  /*17810*/  FSEL R2, R153, RZ, P3 ;  /* 0x000000ff99027208 */ /* 0x000fc40001800000 */
[----:B------:R-:W-:Y:S02]  /*17820*/  FMNMX.FTZ R155, R162, R155, !PT ;  /* 0x0000009ba29b7209 */ /* 0x000fe40007810000 */
[----:B------:R-:W-:Y:S01]  /*17830*/  LOP3.LUT R22, R22, 0xffffbfff, RZ, 0xc0, !PT ;  /* 0xffffbfff16167812 */ /* 0x000fe200078ec0ff */
[----:B------:R-:W-:Y:S01]  /*17840*/  FADD.FTZ R4, -R2, R4 ;  /* 0x0000000402047221 */ /* 0x000fe20000010100 */
[----:B------:R-:W-:Y:S01]  /*17850*/  FMNMX.FTZ R155, R163, R155, !PT ;  /* 0x0000009ba39b7209 */ /* 0x000fe20007810000 */
[----:B------:R-:W-:Y:S01]  /*17860*/  IMAD.U32 R2, RZ, RZ, UR4 ;  /* 0x00000004ff027e24 */ /* 0x000fe2000f8e00ff */
[----:B------:R-:W-:Y:S02]  /*17870*/  @P0 LOP3.LUT R22, R22, 0x4000, RZ, 0xfc, !PT ;  /* 0x0000400016160812 */ /* 0x000fe400078efcff */
[----:B------:R-:W-:Y:S01]  /*17880*/  FMNMX.FTZ R155, R166, R155, !PT ;  /* 0x0000009ba69b7209 */ /* 0x000fe20007810000 */
[----:B------:R-:W-:Y:S01]  /*17890*/  FMUL.FTZ R154, R153, R2 ;  /* 0x00000002999a7220 */ /* 0x000fe20000410000 */
[----:B------:R-:W-:-:S02]  /*178a0*/  LOP3.LUT P0, RZ, R22, 0x10, RZ, 0xc0, !PT ;  /* 0x0000001016ff7812 */ /* 0x000fc4000780c0ff */
[----:B------:R-:W-:Y:S02]  /*178b0*/  FMNMX.FTZ R155, R167, R155, !PT ;  /* 0x0000009ba79b7209 */ /* 0x000fe40007810000 */
[----:B------:R-:W-:Y:S02]  /*178c0*/  FSEL R154, R154, RZ, P3 ;  /* 0x000000ff9a9a7208 */ /* 0x000fe40001800000 */
[----:B------:R-:W-:Y:S02]  /*178d0*/  LOP3.LUT P3, RZ, R22, 0x4, RZ, 0xc0, !PT ;  /* 0x0000000416ff7812 */ /* 0x000fe4000786c0ff */
[----:B------:R-:W-:Y:S01]  /*178e0*/  FSEL R170, R170, -INF , !P0 ;  /* 0xff800000aaaa7808 */ /* 0x000fe20004000000 */
[-CC-:B------:R-:W-:Y:S01]  /*178f0*/  FFMA.FTZ R12, R12, R2.reuse, -R154.reuse ;  /* 0x000000020c0c7223 */ /* 0x180fe2000001089a */
[----:B------:R-:W-:Y:S01]  /*17900*/  FMNMX.FTZ R155, R184, R155, !PT ;  /* 0x0000009bb89b7209 */ /* 0x000fe20007810000 */
[-CC-:B------:R-:W-:Y:S01]  /*17910*/  FFMA.FTZ R152, R152, R2.reuse, -R154.reuse ;  /* 0x0000000298987223 */ /* 0x180fe2000001089a */
[----:B------:R-:W-:Y:S01]  /*17920*/  LOP3.LUT P0, RZ, R22, 0x4000, RZ, 0xc0, !PT ;  /* 0x0000400016ff7812 */ /* 0x000fe2000780c0ff */
[-CC-:B------:R-:W-:Y:S01]  /*17930*/  FFMA.FTZ R160, R160, R2.reuse, -R154.reuse ;  /* 0x00000002a0a07223 */ /* 0x180fe2000001089a */
[----:B------:R-:W-:Y:S01]  /*17940*/  FSEL R171, R171, -INF , !P3 ;  /* 0xff800000abab7808 */ /* 0x000fe20005800000 */
[-CC-:B------:R-:W-:Y:S01]  /*17950*/  FFMA.FTZ R161, R161, R2.reuse, -R154.reuse ;  /* 0x00000002a1a17223 */ /* 0x180fe2000001089a */
[----:B------:R-:W-:Y:S01]  /*17960*/  FMNMX.FTZ R155, R170, R155, !PT ;  /* 0x0000009baa9b7209 */ /* 0x000fe20007810000 */
        /* <DEDUP_REMOVED lines=9> */
[----:B------:R-:W-:Y:S01]  /*17a00*/  ISETP.LT.OR P6, PT, R187, 0x39, P6 ;  /* 0x00000039bb00780c */ /* 0x000fe200037c1670 */
        /* <DEDUP_REMOVED lines=11> */
[----:B------:R-:W-:Y:S01]  /*17ac0*/  FSEL R178, R178, -INF , !P2 ;  /* 0xff800000b2b27808 */ /* 0x000fe20005000000 */
[----:B------:R-:W-:Y:S01]  /*17ad0*/  FFMA.FTZ R154, R180, R2, -R154 ;  /* 0x00000002b49a7223 */ /* 0x000fe2000001089a */
[----:B------:R-:W-:Y:S01]  /*17ae0*/  FMNMX.FTZ R155, R177, R155, !PT ;  /* 0x0000009bb19b7209 */ /* 0x000fe20007810000 */
[----:B------:R-:W-:Y:S01]  /*17af0*/  MUFU.EX2 R196, R12 ;  /* 0x0000000c00c47308 */ /* 0x000fe20000000800 */
[----:B------:R-:W-:-:S02]  /*17b00*/  LOP3.LUT P0, RZ, R22, 0x2000, RZ, 0xc0, !PT ;  /* 0x0000200016ff7812 */ /* 0x000fc4000780c0ff */
[----:B------:R-:W-:-:S05]  /*17b10*/  FMNMX.FTZ R180, R178, R155, !PT ;  /* 0x0000009bb2b47209 */ /* 0x000fca0007810000 */
[----:B------:R-:W0:Y:S01]  /*17b20*/  SHFL.BFLY PT, R155, R180, 0x2, 0x1f ;  /* 0x0c401f00b49b7f89 */ /* 0x000e2200000e0000 */
[----:B------:R-:W-:Y:S08]  /*17b30*/  MUFU.EX2 R160, R160 ;  /* 0x000000a000a07308 */ /* 0x000ff00000000800 */
[----:B------:R-:W-:Y:S08]  /*17b40*/  MUFU.EX2 R161, R161 ;  /* 0x000000a100a17308 */ /* 0x000ff00000000800 */
[----:B------:R-:W-:Y:S01]  /*17b50*/  MUFU.EX2 R158, R158 ;  /* 0x0000009e009e7308 */ /* 0x000fe20000000800 */
[----:B0-----:R-:W-:-:S07]  /*17b60*/  FMNMX.FTZ R180, R180, R155, !PT ;  /* 0x0000009bb4b47209 */ /* 0x001fce0007810000 */
[----:B------:R-:W-:Y:S01]  /*17b70*/  MUFU.EX2 R159, R159 ;  /* 0x0000009f009f7308 */ /* 0x000fe20000000800 */
[----:B------:R-:W0:Y:S07]  /*17b80*/  SHFL.BFLY PT, R181, R180, 0x1, 0x1f ;  /* 0x0c201f00b4b57f89 */ /* 0x000e2e00000e0000 */
[----:B------:R0:W-:Y:S08]  /*17b90*/  MUFU.EX2 R155, R152 ;  /* 0x00000098009b7308 */ /* 0x0001f00000000800 */
[----:B------:R-:W-:Y:S08]  /*17ba0*/  MUFU.EX2 R164, R164 ;  /* 0x000000a400a47308 */ /* 0x000ff00000000800 */
[----:B------:R-:W-:Y:S01]  /*17bb0*/  MUFU.EX2 R165, R165 ;  /* 0x000000a500a57308 */ /* 0x000fe20000000800 */
[----:B0-----:R-:W-:Y:S01]  /*17bc0*/  FMNMX.FTZ R152, R180, R181, !PT ;  /* 0x000000b5b4987209 */ /* 0x001fe20007810000 */
[----:B------:R-:W-:-:S03]  /*17bd0*/  FMUL.FTZ R180, R4, R2 ;  /* 0x0000000204b47220 */ /* 0x000fc60000410000 */
[----:B------:R-:W-:-:S03]  /*17be0*/  FSETP.NEU.FTZ.AND P1, PT, R152, -INF , PT ;  /* 0xff8000009800780b */ /* 0x000fc60003f3d000 */
[----:B------:R-:W-:Y:S01]  /*17bf0*/  MUFU.EX2 R168, R168 ;  /* 0x000000a800a87308 */ /* 0x000fe20000000800 */
[----:B------:R-:W-:-:S05]  /*17c00*/  FSEL R12, R152, RZ, P1 ;  /* 0x000000ff980c7208 */ /* 0x000fca0000800000 */
[----:B------:R-:W-:Y:S01]  /*17c10*/  FADD.FTZ R3, -R12, R3 ;  /* 0x000000030c037221 */ /* 0x000fe20000010100 */
[-C--:B------:R-:W-:Y:S01]  /*17c20*/  FMUL.FTZ R12, R152, R2.reuse ;  /* 0x00000002980c7220 */ /* 0x080fe20000410000 */
[----:B------:R-:W-:Y:S02]  /*17c30*/  MUFU.EX2 R169, R169 ;  /* 0x000000a900a97308 */ /* 0x000fe40000000800 */
[----:B------:R-:W-:Y:S02]  /*17c40*/  FMUL.FTZ R3, R3, R2 ;  /* 0x0000000203037220 */ /* 0x000fe40000410000 */
[----:B------:R-:W-:-:S04]  /*17c50*/  FSEL R4, R12, RZ, P1 ;  /* 0x000000ff0c047208 */ /* 0x000fc80000800000 */
[----:B------:R-:W0:Y:S01]  /*17c60*/  MUFU.EX2 R12, R180 ;  /* 0x000000b4000c7308 */ /* 0x000e220000000800 */
[-CC-:B------:R-:W-:Y:S01]  /*17c70*/  FFMA.FTZ R13, R13, R2.reuse, -R4.reuse ;  /* 0x000000020d0d7223 */ /* 0x180fe20000010804 */
        /* <DEDUP_REMOVED lines=13> */
[-C--:B------:R-:W-:Y:S01]  /*17d50*/  FFMA.FTZ R174, R174, R2.reuse, -R4 ;  /* 0x00000002aeae7223 */ /* 0x080fe20000010804 */
[----:B------:R-:W-:Y:S01]  /*17d60*/  MUFU.EX2 R13, R13 ;  /* 0x0000000d000d7308 */ /* 0x000fe20000000800 */
[----:B0-----:R-:W-:Y:S01]  /*17d70*/  FFMA.FTZ R223, R12, R223, R196 ;  /* 0x000000df0cdf7223 */ /* 0x001fe200000100c4 */
[-CC-:B------:R-:W-:Y:S01]  /*17d80*/  FFMA.FTZ R177, R177, R2.reuse, -R4.reuse ;  /* 0x00000002b1b17223 */ /* 0x180fe20000010804 */
[----:B------:R-:W-:-:S05]  /*17d90*/  FFMA.FTZ R4, R178, R2, -R4 ;  /* 0x00000002b2047223 */ /* 0x000fca0000010804 */
[----:B------:R0:W1:Y:S08]  /*17da0*/  MUFU.EX2 R0, R3 ;  /* 0x0000000300007308 */ /* 0x0000700000000800 */
[----:B------:R-:W2:Y:S01]  /*17db0*/  MUFU.EX2 R156, R156 ;  /* 0x0000009c009c7308 */ /* 0x000ea20000000800 */
[----:B0-----:R-:W-:-:S04]  /*17dc0*/  FADD.FTZ R3, R155, R223 ;  /* 0x000000df9b037221 */ /* 0x001fc80000010000 */
[----:B------:R-:W-:-:S03]  /*17dd0*/  FADD.FTZ R3, R160, R3 ;  /* 0x00000003a0037221 */ /* 0x000fc60000010000 */
[----:B------:R-:W0:Y:S01]  /*17de0*/  MUFU.EX2 R157, R157 ;  /* 0x0000009d009d7308 */ /* 0x000e220000000800 */
[----:B-1----:R-:W-:Y:S01]  /*17df0*/  FFMA.FTZ R221, R0, R221, R13 ;  /* 0x000000dd00dd7223 */ /* 0x002fe2000001000d */
[----:B------:R-:W-:-:S03]  /*17e00*/  FADD.FTZ R3, R161, R3 ;  /* 0x00000003a1037221 */ /* 0x000fc60000010000 */
[----:B------:R-:W-:Y:S01]  /*17e10*/  FADD.FTZ R178, R197, R221 ;  /* 0x000000ddc5b27221 */ /* 0x000fe20000010000 */
[----:B------:R-:W-:Y:S02]  /*17e20*/  FADD.FTZ R3, R158, R3 ;  /* 0x000000039e037221 */ /* 0x000fe40000010000 */
[----:B------:R-:W1:Y:S01]  /*17e30*/  MUFU.EX2 R162, R162 ;  /* 0x000000a200a27308 */ /* 0x000e620000000800 */
[----:B--2---:R-:W-:Y:S01]  /*17e40*/  FADD.FTZ R178, R156, R178 ;  /* 0x000000b29cb27221 */ /* 0x004fe20000010000 */
[----:B------:R-:W-:-:S04]  /*17e50*/  FADD.FTZ R3, R159, R3 ;  /* 0x000000039f037221 */ /* 0x000fc80000010000 */
[----:B------:R-:W-:Y:S02]  /*17e60*/  FADD.FTZ R3, R164, R3 ;  /* 0x00000003a4037221 */ /* 0x000fe40000010000 */
[----:B------:R-:W2:Y:S01]  /*17e70*/  MUFU.EX2 R163, R163 ;  /* 0x000000a300a37308 */ /* 0x000ea20000000800 */
[----:B0-----:R-:W-:Y:S01]  /*17e80*/  FADD.FTZ R178, R157, R178 ;  /* 0x000000b29db27221 */ /* 0x001fe20000010000 */
[----:B------:R-:W-:-:S04]  /*17e90*/  FADD.FTZ R3, R165, R3 ;  /* 0x00000003a5037221 */ /* 0x000fc80000010000 */
[----:B------:R-:W-:Y:S02]  /*17ea0*/  FADD.FTZ R3, R168, R3 ;  /* 0x00000003a8037221 */ /* 0x000fe40000010000 */
[----:B------:R-:W0:Y:S01]  /*17eb0*/  MUFU.EX2 R166, R166 ;  /* 0x000000a600a67308 */ /* 0x000e220000000800 */
[----:B-1----:R-:W-:Y:S01]  /*17ec0*/  FADD.FTZ R178, R162, R178 ;  /* 0x000000b2a2b27221 */ /* 0x002fe20000010000 */
[----:B------:R-:W-:-:S06]  /*17ed0*/  FADD.FTZ R3, R169, R3 ;  /* 0x00000003a9037221 */ /* 0x000fcc0000010000 */
        /* <DEDUP_REMOVED lines=34> */
.L_x_1790:
[----:B------:R-:W2:Y:S01]  /*18100*/  LDL R3, [R1+0x14] ;  /* 0x0000140001037983 */ /* 0x000ea20000100800 */
[----:B------:R-:W-:Y:S01]  /*18110*/  VIADD R203, R203, 0x30860 ;  /* 0x00030860cbcb7836 */ /* 0x000fe20000000000 */
[----:B------:R-:W-:Y:S01]  /*18120*/  F2FP.F16.F32.PACK_AB R189, R170, R184 ;  /* 0x000000b8aabd723e */ /* 0x000fe200000000ff */
[----:B------:R-:W-:Y:S01]  /*18130*/  IMAD.MOV.U32 R202, RZ, RZ, R222 ;  /* 0x000000ffffca7224 */ /* 0x000fe200078e00de */
[----:B------:R-:W-:Y:S01]  /*18140*/  F2FP.F16.F32.PACK_AB R187, R4, R177 ;  /* 0x000000b104bb723e */ /* 0x000fe200000000ff */
[----:B------:R-:W-:Y:S01]  /*18150*/  IMAD.MOV.U32 R4, RZ, RZ, R153 ;  /* 0x000000ffff047224 */ /* 0x000fe200078e0099 */
[----:B------:R-:W-:Y:S02]  /*18160*/  PRMT R203, R190, 0x654, R203 ;  /* 0x00000654becb7816 */ /* 0x000fe400000000cb */
[----:B------:R-:W-:Y:S02]  /*18170*/  F2FP.F16.F32.PACK_AB R190, R186, R185 ;  /* 0x000000b9babe723e */ /* 0x000fe400000000ff */
[----:B------:R0:W-:Y:S01]  /*18180*/  SYNCS.ARRIVE.TRANS64.RED.A1T0 RZ, [R203+URZ], RZ ;  /* 0x000000ffcbff79a7 */ /* 0x0001e2000810043f */
[----:B------:R-:W-:-:S02]  /*18190*/  F2FP.F16.F32.PACK_AB R196, R155, R196 ;  /* 0x000000c49bc4723e */ /* 0x000fc400000000ff */
[----:B------:R-:W-:Y:S02]  /*181a0*/  F2FP.F16.F32.PACK_AB R197, R197, R13 ;  /* 0x0000000dc5c5723e */ /* 0x000fe400000000ff */
[----:B------:R-:W-:Y:S02]  /*181b0*/  F2FP.F16.F32.PACK_AB R198, R161, R160 ;  /* 0x000000a0a1c6723e */ /* 0x000fe400000000ff */
[----:B------:R-:W-:Y:S01]  /*181c0*/  F2FP.F16.F32.PACK_AB R199, R157, R156 ;  /* 0x0000009c9dc7723e */ /* 0x000fe200000000ff */
[----:B0-----:R-:W-:Y:S01]  /*181d0*/  IMAD.MOV.U32 R203, RZ, RZ, R226 ;  /* 0x000000ffffcb7224 */ /* 0x001fe200078e00e2 */
        /* <DEDUP_REMOVED lines=9> */
[C---:B--2---:R-:W-:Y:S01]  /*18270*/  ISETP.GT.AND P1, PT, R5.reuse, R3, PT ;  /* 0x000000030500720c */ /* 0x044fe20003f24270 */
[----:B------:R-:W-:Y:S01]  /*18280*/  VIADD R5, R5, 0xffffffff ;  /* 0xffffffff05057836 */ /* 0x000fe20000000000 */
[----:B------:R-:W-:-:S11]  /*18290*/  MOV R3, R152 ;  /* 0x0000009800037202 */ /* 0x000fd60000000f00 */
[----:B------:R-:W-:Y:S05]  /*182a0*/  @P1 BRA `(.L_x_1791) ;  /* 0xffffffcc009c1947 */ /* 0x000fea000383ffff */
[----:B------:R-:W-:Y:S05]  /*182b0*/  BSYNC B0 ;  /* 0x0000000000007941 */ /* 0x000fea0003800000 */
.L_x_1770:
[----:B------:R-:W-:Y:S01]  /*182c0*/  MOV R3, R152 ;  /* 0x0000009800037202 */ /* 0x000fe20000000f00 */
[----:B------:R-:W-:Y:S02]  /*182d0*/  IMAD.MOV.U32 R4, RZ, RZ, R153 ;  /* 0x000000ffff047224 */ /* 0x000fe400078e0099 */
[----:B------:R-:W-:Y:S02]  /*182e0*/  IMAD.MOV.U32 R202, RZ, RZ, R222 ;  /* 0x000000ffffca7224 */ /* 0x000fe400078e00de */
[----:B------:R-:W-:-:S07]  /*182f0*/  IMAD.MOV.U32 R203, RZ, RZ, R226 ;  /* 0x000000ffffcb7224 */ /* 0x000fce00078e00e2 */
.L_x_1769:
[----:B------:R-:W-:Y:S05]  /*18300*/  BSYNC B1 ;  /* 0x0000000000017941 */ /* 0x000fea0003800000 */
.L_x_1768:
[----:B------:R-:W2:Y:S01]  /*18310*/  LDL R152, [R1+0x48] ;  /* 0x0000480001987983 */ /* 0x000ea20000100800 */
[----:B------:R-:W0:Y:S01]  /*18320*/  LDC R13, c[0x0][0x448] ;  /* 0x00011200ff0d7b82 */ /* 0x000e220000000800 */
[----:B------:R-:W-:Y:S01]  /*18330*/  LOP3.LUT R22, R22, 0xffffffdf, RZ, 0xc0, !PT ;  /* 0xffffffdf16167812 */ /* 0x000fe200078ec0ff */
[----:B------:R-:W-:-:S06]  /*18340*/  ULDC UR4, c[0x0][0x9dc] ;  /* 0x0002770000047ab9 */ /* 0x000fcc0000000800 */
[----:B------:R-:W1:Y:S01]  /*18350*/  LDC R155, c[0x0][0x9e4] ;  /* 0x00027900ff9b7b82 */ /* 0x000e620000000800 */
[----:B0-----:R-:W-:-:S13]  /*18360*/  ISETP.NE.AND P1, PT, R13, 0x1, PT ;  /* 0x000000010d00780c */ /* 0x001fda0003f25270 */
[----:B------:R-:W0:Y:S01]  /*18370*/  @P1 LDC R153, c[0x0][0x44c] ;  /* 0x00011300ff991b82 */ /* 0x000e220000000800 */
[----:B------:R-:W-:-:S04]  /*18380*/  @P1 LOP3.LUT R22, R22, 0x20, RZ, 0xfc, !PT ;  /* 0x0000002016161812 */ /* 0x000fc800078efcff */
[----:B------:R-:W-:-:S03]  /*18390*/  LOP3.LUT R22, R22, 0xffffffbf, RZ, 0xc0, !PT ;  /* 0xffffffbf16167812 */ /* 0x000fc600078ec0ff */
[----:B------:R-:W3:Y:S01]  /*183a0*/  @P1 LDC R13, c[0x0][0x450] ;  /* 0x00011400ff0d1b82 */ /* 0x000ee20000000800 */
[----:B--2---:R-:W-:-:S05]  /*183b0*/  IADD3 R152, R152, 0x7f, RZ ;  /* 0x0000007f98987810 */ /* 0x004fca0007ffe0ff */
[----:B0-----:R-:W-:-:S05]  /*183c0*/  @P1 IMAD.HI.U32 R153, R152, R153, RZ ;  /* 0x0000009998991227 */ /* 0x001fca00078e00ff */
[----:B---3--:R-:W-:Y:S02]  /*183d0*/  @P1 SHF.R.U32.HI R152, RZ, R13, R153 ;  /* 0x0000000dff981219 */ /* 0x008fe40000011699 */
[----:B-1----:R-:W-:Y:S02]  /*183e0*/  ISETP.GE.AND P1, PT, R155, 0x1, PT ;  /* 0x000000019b00780c */ /* 0x002fe40003f26270 */
[----:B------:R-:W-:-:S05]  /*183f0*/  IADD3 R13, R220, 0x1, -R218 ;  /* 0x00000001dc0d7810 */ /* 0x000fca0007ffe8da */
[----:B------:R-:W-:-:S04]  /*18400*/  IMAD.IADD R152, R13, 0x1, R152 ;  /* 0x000000010d987824 */ /* 0x000fc800078e0298 */
[----:B------:R-:W-:Y:S02]  /*18410*/  VIADD R13, R152, -UR4 ;  /* 0x80000004980d7c36 */ /* 0x000fe40008000000 */
[----:B------:R-:W-:Y:S01]  /*18420*/  @P1 LOP3.LUT R22, R22, 0x40, RZ, 0xfc, !PT ;  /* 0x0000004016161812 */ /* 0x000fe200078efcff */
[----:B------:R-:W-:Y:S06]  /*18430*/  @!P1 BRA `(.L_x_1792) ;  /* 0x0000000000489947 */ /* 0x000fec0003800000 */
[----:B------:R-:W-:Y:S01]  /*18440*/  IMAD.MOV.U32 R154, RZ, RZ, R152 ;  /* 0x000000ffff9a7224 */ /* 0x000fe200078e0098 */
[----:B------:R-:W-:Y:S04]  /*18450*/  BSSY B0, `(.L_x_1793) ;  /* 0x000000e000007945 */ /* 0x000fe80003800000 */
        /* <DEDUP_REMOVED lines=9> */
.L_x_1794:
[----:B------:R-:W-:-:S13]  /*184f0*/  ISETP.NE.AND P1, PT, R155, 0x1, PT ;  /* 0x000000019b00780c */ /* 0x000fda0003f25270 */
[----:B------:R-:W0:Y:S02]  /*18500*/  @P1 LDC.64 R152, c[0x0][0x9e8] ;  /* 0x00027a00ff981b82 */ /* 0x000e240000000a00 */
[----:B0-----:R-:W-:-:S05]  /*18510*/  @P1 IMAD.HI.U32 R152, R154, R152, RZ ;  /* 0x000000989a981227 */ /* 0x001fca00078e00ff */
[----:B------:R-:W-:-:S07]  /*18520*/  @P1 SHF.R.U32.HI R154, RZ, R153, R152 ;  /* 0x00000099ff9a1219 */ /* 0x000fce0000011698 */
.L_x_1795:
[----:B------:R-:W-:Y:S05]  /*18530*/  BSYNC B0 ;  /* 0x0000000000007941 */ /* 0x000fea0003800000 */
.L_x_1793:
[----:B------:R-:W-:-:S05]  /*18540*/  IMAD R154, R154, R155, RZ ;  /* 0x0000009b9a9a7224 */ /* 0x000fca00078e02ff */
[----:B------:R-:W-:-:S07]  /*18550*/  VIMNMX R13, R13, R154, !PT ;  /* 0x0000009a0d0d7248 */ /* 0x000fce0007fe0100 */
.L_x_1792:
[----:B------:R-:W2:Y:S01]  /*18560*/  LDL R153, [R1+0x64] ;  /* 0x0000640001997983 */ /* 0x000ea20000100800 */
[----:B------:R-:W-:Y:S01]  /*18570*/  IADD3 R13, R13, 0x3f, RZ ;  /* 0x0000003f0d0d7810 */ /* 0x000fe20007ffe0ff */
[----:B------:R-:W-:Y:S03]  /*18580*/  BSSY B0, `(.L_x_1796) ;  /* 0x0000265000007945 */ /* 0x000fe60003800000 */
[----:B------:R-:W-:-:S04]  /*18590*/  SHF.R.S32.HI R152, RZ, 0x1f, R13 ;  /* 0x0000001fff987819 */ /* 0x000fc8000001140d */
[----:B------:R-:W-:-:S04]  /*185a0*/  LEA.HI R152, R152, R13, RZ, 0x6 ;  /* 0x0000000d98987211 */ /* 0x000fc800078f30ff */
[----:B------:R-:W-:-:S04]  /*185b0*/  SHF.R.S32.HI R152, RZ, 0x6, R152 ;  /* 0x00000006ff987819 */ /* 0x000fc80000011498 */
[----:B--2---:R-:W-:-:S04]  /*185c0*/  VIMNMX R153, R153, R152, !PT ;  /* 0x0000009899997248 */ /* 0x004fc80007fe0100 */
[----:B------:R-:W-:Y:S01]  /*185d0*/  ISETP.GE.AND P1, PT, R5, R153, PT ;  /* 0x000000990500720c */ /* 0x000fe20003f26270 */
[----:B------:R0:W-:-:S12]  /*185e0*/  STL [R1+0x44], R153 ;  /* 0x0000449901007387 */ /* 0x0001d80000100800 */
[----:B0-----:R-:W-:Y:S05]  /*185f0*/  @!P1 BRA `(.L_x_1797) ;  /* 0x0000002400749947 */ /* 0x001fea0003800000 */
[----:B------:R-:W-:Y:S01]  /*18600*/  BSSY B1, `(.L_x_1798) ;  /* 0x000025b000017945 */ /* 0x000fe20003800000 */
[----:B------:R0:W-:Y:S01]  /*18610*/  STL [R1+0x4], R5 ;  /* 0x0000040501007387 */ /* 0x0001e20000100800 */
[----:B------:R-:W-:Y:S02]  /*18620*/  IMAD.MOV.U32 R227, RZ, RZ, R3 ;  /* 0x000000ffffe37224 */ /* 0x000fe400078e0003 */
[----:B------:R-:W-:Y:S02]  /*18630*/  IMAD.MOV.U32 R226, RZ, RZ, R4 ;  /* 0x000000ffffe27224 */ /* 0x000fe400078e0004 */
[----:B------:R-:W-:Y:S01]  /*18640*/  IMAD.MOV.U32 R13, RZ, RZ, R203 ;  /* 0x000000ffff0d7224 */ /* 0x000fe200078e00cb */
[----:B0-----:R-:W-:-:S07]  /*18650*/  MOV R5, R202 ;  /* 0x000000ca00057202 */ /* 0x001fce0000000f00 */
.L_x_1811:
[----:B------:R-:W-:-:S04]  /*18660*/  ISETP.NE.AND P1, PT, R5, 0x1, PT ;  /* 0x000000010500780c */ /* 0x000fc80003f25270 */
[----:B------:R-:W-:-:S04]  /*18670*/  SEL R203, RZ, 0x1, P1 ;  /* 0x00000001ffcb7807 */ /* 0x000fc80000800000 */
[----:B------:R-:W-:Y:S01]  /*18680*/  LOP3.LUT R203, R13, R203, RZ, 0x3c, !PT ;  /* 0x000000cb0dcb7212 */ /* 0x000fe200078e3cff */
[----:B0-----:R-:W-:Y:S06]  /*18690*/  @!P0 BRA `(.L_x_1799) ;  /* 0x0000000000048947 */ /* 0x001fec0003800000 */
[----:B------:R-:W-:Y:S01]  /*186a0*/  BPT.TRAP 0x1 ;  /* 0x000000040000795c */ /* 0x000fe20000300000 */
.L_x_1799:
[----:B------:R-:W-:Y:S01]  /*186b0*/  VIADD R202, R5, 0x1 ;  /* 0x0000000105ca7836 */ /* 0x000fe20000000000 */
[----:B------:R-:W-:-:S04]  /*186c0*/  SHF.L.U32 R2, R203, 0x1f, RZ ;  /* 0x0000001fcb027819 */ /* 0x000fc800000006ff */
[----:B------:R-:W-:-:S04]  /*186d0*/  ISETP.NE.AND P1, PT, R202, 0x2, PT ;  /* 0x00000002ca00780c */ /* 0x000fc80003f25270 */
[----:B------:R-:W-:-:S05]  /*186e0*/  SEL R202, R202, RZ, P1 ;  /* 0x000000ffcaca7207 */ /* 0x000fca0000800000 */
[----:B------:R-:W-:-:S04]  /*186f0*/  IMAD R222, R202, 0x8, R18 ;  /* 0x00000008cade7824 */ /* 0x000fc800078e0212 */
[----:B------:R0:W1:Y:S01]  /*18700*/  SYNCS.PHASECHK.TRANS64.TRYWAIT P1, [R222+URZ+0x30830], R2 ;  /* 0x03083002de0075a7 */ /* 0x000062000802017f */
[----:B------:R-:W-:Y:S05]  /*18710*/  @!P0 BRA `(.L_x_1800) ;  /* 0x0000000000048947 */ /* 0x000fea0003800000 */
[----:B------:R-:W-:Y:S01]  /*18720*/  BPT.TRAP 0x1 ;  /* 0x000000040000795c */ /* 0x000fe20000300000 */
.L_x_1800:
[----:B------:R-:W2:Y:S01]  /*18730*/  LDL R3, [R1+0x40] ;  /* 0x0000400001037983 */ /* 0x000ea20000100800 */
[----:B------:R-:W-:Y:S01]  /*18740*/  BSSY B2, `(.L_x_1801) ;  /* 0x0000007000027945 */ /* 0x000fe20003800000 */
[----:B--2---:R-:W-:-:S04]  /*18750*/  IMAD R4, R202, 0x800, R3 ;  /* 0x00000800ca047824 */ /* 0x004fc800078e0203 */
[C---:B------:R-:W-:Y:S01]  /*18760*/  VIADD R153, R4.reuse, 0x4 ;  /* 0x0000000404997836 */ /* 0x040fe20000000000 */
[----:B------:R-:W-:Y:S01]  /*18770*/  IADD3 R154, R4, 0x2, RZ ;  /* 0x00000002049a7810 */ /* 0x000fe20007ffe0ff */
[----:B-1----:R-:W-:Y:S06]  /*18780*/  @P1 BRA `(.L_x_1802) ;  /* 0x0000000000081947 */ /* 0x002fec0003800000 */
[----:B------:R-:W1:Y:S02]  /*18790*/  SYNCS.PHASECHK.TRANS64.TRYWAIT P1, [R222+URZ+0x30830], R2 ;  /* 0x03083002de0075a7 */ /* 0x000e64000802017f */
[----:B-1----:R-:W-:Y:S05]  /*187a0*/  @!P1 BRA `(.L_x_1803) ;  /* 0x0000012800bc9947 */ /* 0x002fea0003800000 */
.L_x_1802:
[----:B------:R-:W-:Y:S05]  /*187b0*/  BSYNC B2 ;  /* 0x0000000000027941 */ /* 0x000fea0003800000 */
.L_x_1801:
[----:B------:R-:W-:Y:S04]  /*187c0*/  STL.64 [R1+0xd0], R22 ;  /* 0x0000d01601007387 */ /* 0x000fe80000100a00 */
[----:B------:R-:W-:Y:S04]  /*187d0*/  STL [R1+0xc8], R5 ;  /* 0x0000c80501007387 */ /* 0x000fe80000100800 */
[----:B------:R2:W-:Y:S04]  /*187e0*/  STL.64 [R1+0xc0], R18 ;  /* 0x0000c01201007387 */ /* 0x0005e80000100a00 */
[----:B--2---:R-:W2:Y:S04]  /*187f0*/  LDL.64 R18, [R1+0x30] ;  /* 0x0000300001127983 */ /* 0x004ea80000100a00 */
[----:B------:R3:W-:Y:S04]  /*18800*/  STL.64 [R1+0xb8], R16 ;  /* 0x0000b81001007387 */ /* 0x0007e80000100a00 */
[----:B------:R-:W4:Y:S04]  /*18810*/  LDL.64 R22, [R1+0x38] ;  /* 0x0000380001167983 */ /* 0x000f280000100a00 */
[----:B---3--:R-:W3:Y:S01]  /*18820*/  LDL.64 R16, [R1+0x28] ;  /* 0x0000280001107983 */ /* 0x008ee20000100a00 */
[----:B01----:R-:W-:Y:S01]  /*18830*/  IMAD.MOV.U32 R2, RZ, RZ, R4 ;  /* 0x000000ffff027224 */ /* 0x003fe200078e0004 */
[----:B------:R-:W-:Y:S01]  /*18840*/  IADD3 R152, R4, 0x6, RZ ;  /* 0x0000000604987810 */ /* 0x000fe20007ffe0ff */
[----:B------:R-:W-:Y:S01]  /*18850*/  IMAD.MOV.U32 R3, RZ, RZ, 0x40000040 ;  /* 0x40000040ff037424 */ /* 0x000fe200078e00ff */
[----:B------:R-:W-:-:S02]  /*18860*/  MOV R155, 0x40000040 ;  /* 0x40000040009b7802 */ /* 0x000fc40000000f00 */
[----:B------:R-:W-:Y:S01]  /*18870*/  R2UR UR6, R2 ;  /* 0x00000000020672ca */ /* 0x000fe200000e0000 */
[----:B------:R-:W-:Y:S01]  /*18880*/  IMAD.MOV.U32 R2, RZ, RZ, R154 ;  /* 0x000000ffff027224 */ /* 0x000fe200078e009a */
[----:B------:R-:W-:Y:S01]  /*18890*/  R2UR UR10, R152 ;  /* 0x00000000980a72ca */ /* 0x000fe200000e0000 */
[C---:B------:R-:W-:Y:S01]  /*188a0*/  VIADD R154, R4.reuse, 0x204 ;  /* 0x00000204049a7836 */ /* 0x040fe20000000000 */
[----:B------:R-:W-:Y:S01]  /*188b0*/  R2UR UR5, R3 ;  /* 0x00000000030572ca */ /* 0x000fe200000e0000 */
[----:B------:R-:W-:Y:S01]  /*188c0*/  VIADD R152, R4, 0x202 ;  /* 0x0000020204987836 */ /* 0x000fe20000000000 */
[----:B------:R-:W-:Y:S01]  /*188d0*/  R2UR UR4, R2 ;  /* 0x00000000020472ca */ /* 0x000fe200000e0000 */
[----:B------:R-:W-:Y:S01]  /*188e0*/  IMAD.MOV.U32 R2, RZ, RZ, R153 ;  /* 0x000000ffff027224 */ /* 0x000fe200078e0099 */
[----:B------:R-:W-:Y:S02]  /*188f0*/  MOV R153, 0x40000040 ;  /* 0x4000004000997802 */ /* 0x000fe40000000f00 */
[----:B------:R-:W-:Y:S01]  /*18900*/  R2UR UR22, R154 ;  /* 0x000000009a1672ca */ /* 0x000fe200000e0000 */
[----:B------:R-:W-:Y:S01]  /*18910*/  VIADD R154, R4, 0x400 ;  /* 0x00000400049a7836 */ /* 0x000fe20000000000 */
[----:B------:R-:W-:Y:S01]  /*18920*/  R2UR UR8, R2 ;  /* 0x00000000020872ca */ /* 0x000fe200000e0000 */
[----:B------:R-:W-:Y:S01]  /*18930*/  VIADD R2, R4, 0x200 ;  /* 0x0000020004027836 */ /* 0x000fe20000000000 */
[----:B------:R-:W-:-:S02]  /*18940*/  R2UR UR11, R153 ;  /* 0x00000000990b72ca */ /* 0x000fc400000e0000 */
[----:B------:R-:W-:Y:S01]  /*18950*/  R2UR UR18, R152 ;  /* 0x00000000981272ca */ /* 0x000fe200000e0000 */
[----:B------:R-:W-:Y:S01]  /*18960*/  VIADD R152, R4, 0x402 ;  /* 0x0000040204987836 */ /* 0x000fe20000000000 */
[----:B------:R-:W-:Y:S01]  /*18970*/  R2UR UR14, R2 ;  /* 0x00000000020e72ca */ /* 0x000fe200000e0000 */
[----:B------:R-:W-:Y:S01]  /*18980*/  VIADD R2, R4, 0x206 ;  /* 0x0000020604027836 */ /* 0x000fe20000000000 */
[----:B------:R-:W-:Y:S02]  /*18990*/  R2UR UR30, R154 ;  /* 0x000000009a1e72ca */ /* 0x000fe400000e0000 */
[----:B------:R-:W-:Y:S02]  /*189a0*/  IADD3 R154, R4, 0x406, RZ ;  /* 0x00000406049a7810 */ /* 0x000fe40007ffe0ff */
[----:B------:R-:W-:Y:S01]  /*189b0*/  R2UR UR26, R2 ;  /* 0x00000000021a72ca */ /* 0x000fe200000e0000 */
[----:B------:R-:W-:Y:S01]  /*189c0*/  VIADD R2, R4, 0x404 ;  /* 0x0000040404027836 */ /* 0x000fe20000000000 */
[----:B------:R-:W-:Y:S01]  /*189d0*/  MOV R5, UR10 ;  /* 0x0000000a00057c02 */ /* 0x000fe20008000f00 */
[----:B------:R-:W-:Y:S01]  /*189e0*/  UMOV UR10, UR4 ;  /* 0x00000004000a7c82 */ /* 0x000fe20008000000 */
[----:B------:R-:W-:Y:S01]  /*189f0*/  MOV R156, UR11 ;  /* 0x0000000b009c7c02 */ /* 0x000fe20008000f00 */
[----:B------:R-:W-:Y:S01]  /*18a00*/  UMOV UR11, UR5 ;  /* 0x00000005000b7c82 */ /* 0x000fe20008000000 */
        /* <DEDUP_REMOVED lines=8> */
[----:B------:R-:W-:Y:S02]  /*18a90*/  R2UR UR5, R7 ;  /* 0x00000000070572ca */ /* 0x000fe400000e0000 */
[----:B------:R-:W-:Y:S02]  /*18aa0*/  R2UR UR46, R2 ;  /* 0x00000000022e72ca */ /* 0x000fe400000e0000 */
[----:B------:R-:W-:Y:S01]  /*18ab0*/  IADD3 R2, R4, 0x606, RZ ;  /* 0x0000060604027810 */ /* 0x000fe20007ffe0ff */
[----:B------:R-:W-:Y:S01]  /*18ac0*/  IMAD.MOV.U32 R4, RZ, RZ, R156 ;  /* 0x000000ffff047224 */ /* 0x000fe200078e009c */
[----:B------:R-:W-:-:S02]  /*18ad0*/  R2UR UR19, R153 ;  /* 0x00000000991372ca */ /* 0x000fc400000e0000 */
[C---:B------:R-:W-:Y:S02]  /*18ae0*/  R2UR UR23, R155.reuse ;  /* 0x000000009b1772ca */ /* 0x040fe400000e0000 */
[----:B------:R-:W-:Y:S02]  /*18af0*/  R2UR UR31, R155 ;  /* 0x000000009b1f72ca */ /* 0x000fe400000e0000 */
[----:B------:R-:W-:Y:S02]  /*18b00*/  R2UR UR35, R153 ;  /* 0x00000000992372ca */ /* 0x000fe400000e0000 */
[C---:B------:R-:W-:Y:S02]  /*18b10*/  R2UR UR43, R155.reuse ;  /* 0x000000009b2b72ca */ /* 0x040fe400000e0000 */
[----:B------:R-:W-:Y:S02]  /*18b20*/  R2UR UR50, R154 ;  /* 0x000000009a3272ca */ /* 0x000fe400000e0000 */
[----:B------:R-:W-:-:S02]  /*18b30*/  R2UR UR51, R155 ;  /* 0x000000009b3372ca */ /* 0x000fc400000e0000 */
[----:B------:R-:W-:Y:S02]  /*18b40*/  R2UR UR54, R152 ;  /* 0x00000000983672ca */ /* 0x000fe400000e0000 */
[----:B------:R-:W-:Y:S02]  /*18b50*/  R2UR UR55, R153 ;  /* 0x00000000993772ca */ /* 0x000fe400000e0000 */
[----:B------:R-:W-:Y:S01]  /*18b60*/  WARPGROUP.ARRIVE ;  /* 0x00000000000079c5 */ /* 0x000fe20000000000 */
[C---:B------:R-:W-:Y:S02]  /*18b70*/  R2UR UR9, R3.reuse ;  /* 0x00000000030972ca */ /* 0x040fe400000e0000 */
[C---:B------:R-:W-:Y:S02]  /*18b80*/  R2UR UR15, R3.reuse ;  /* 0x00000000030f72ca */ /* 0x040fe400000e0000 */
[C---:B------:R-:W-:Y:S01]  /*18b90*/  R2UR UR27, R3.reuse ;  /* 0x00000000031b72ca */ /* 0x040fe200000e0000 */
[----:B------:R-:W-:Y:S01]  /*18ba0*/  HGMMA.64x64x16.F32 R152, gdesc[UR4], RZ, !UPT, gsb0 ;  /* 0x00e00000049879f0 */ /* 0x000fe2000c0008ff */
[----:B------:R-:W-:-:S02]  /*18bb0*/  R2UR UR39, R3 ;  /* 0x00000000032772ca */ /* 0x000fc400000e0000 */
[C---:B------:R-:W-:Y:S02]  /*18bc0*/  R2UR UR47, R3.reuse ;  /* 0x00000000032f72ca */ /* 0x040fe400000e0000 */
[----:B------:R-:W-:Y:S02]  /*18bd0*/  R2UR UR58, R2 ;  /* 0x00000000023a72ca */ /* 0x000fe400000e0000 */
[----:B------:R-:W-:Y:S02]  /*18be0*/  R2UR UR59, R3 ;  /* 0x00000000033b72ca */ /* 0x000fe400000e0000 */
[----:B------:R-:W3:Y:S01]  /*18bf0*/  LDL.64 R2, [R1+0x20] ;  /* 0x0000200001027983 */ /* 0x000ee20000100a00 */
[----:B------:R-:W-:Y:S01]  /*18c00*/  UMOV UR6, UR8 ;  /* 0x0000000800067c82 */ /* 0x000fe20008000000 */
[----:B------:R-:W-:Y:S01]  /*18c10*/  UMOV UR7, UR9 ;  /* 0x0000000900077c82 */ /* 0x000fe20008000000 */
[----:B------:R-:W-:Y:S02]  /*18c20*/  WARPGROUP.DEPBAR.LE gsb0, 0x0 ;  /* 0x00008000000079c5 */ /* 0x000fe40000010000 */
[----:B------:R-:W-:Y:S01]  /*18c30*/  WARPGROUP.ARRIVE ;  /* 0x00000000000079c5 */ /* 0x000fe20000000000 */
[----:B----4-:R-:W-:-:S02]  /*18c40*/  R2UR UR8, R22 ;  /* 0x00000000160872ca */ /* 0x010fc400000e0000 */
[----:B------:R-:W-:Y:S02]  /*18c50*/  R2UR UR9, R23 ;  /* 0x00000000170972ca */ /* 0x000fe400000e0000 */
[----:B--2---:R-:W-:Y:S01]  /*18c60*/  R2UR UR4, R18 ;  /* 0x00000000120472ca */ /* 0x004fe200000e0000 */
[----:B------:R0:W5:Y:S10]  /*18c70*/  LDL.LU.64 R22, [R1+0xd0] ;  /* 0x0000d00001167983 */ /* 0x0001740000300a00 */
[----:B------:R-:W-:Y:S01]  /*18c80*/  HGMMA.64x64x16.F32 R152, gdesc[UR8], R152, gsb0 ;  /* 0x00e00000089879f0 */ /* 0x000fe20008000898 */
[----:B------:R-:W-:-:S02]  /*18c90*/  R2UR UR5, R19 ;  /* 0x00000000130572ca */ /* 0x000fc400000e0000 */
[----:B------:R-:W-:Y:S02]  /*18ca0*/  WARPGROUP.DEPBAR.LE gsb0, 0x0 ;  /* 0x00008000000079c5 */ /* 0x000fe40000010000 */
[----:B------:R-:W-:-:S09]  /*18cb0*/  WARPGROUP.ARRIVE ;  /* 0x00000000000079c5 */ /* 0x000fd20000000000 */
[----:B------:R-:W-:Y:S01]  /*18cc0*/  HGMMA.64x64x16.F32 R152, gdesc[UR4], R152, gsb0 ;  /* 0x00e00000049879f0 */ /* 0x000fe20008000898 */
[----:B------:R-:W-:Y:S02]  /*18cd0*/  R2UR UR11, R4 ;  /* 0x00000000040b72ca */ /* 0x000fe400000e0000 */
[----:B------:R-:W-:Y:S02]  /*18ce0*/  R2UR UR10, R5 ;  /* 0x00000000050a72ca */ /* 0x000fe400000e0000 */
[----:B---3--:R-:W-:Y:S01]  /*18cf0*/  R2UR UR8, R16 ;  /* 0x00000000100872ca */ /* 0x008fe200000e0000 */
[----:B------:R0:W5:Y:S01]  /*18d00*/  LDL.LU R5, [R1+0xc8] ;  /* 0x0000c80001057983 */ /* 0x0001620000300800 */
[----:B------:R-:W-:Y:S02]  /*18d10*/  R2UR UR9, R17 ;  /* 0x00000000110972ca */ /* 0x000fe400000e0000 */
[----:B------:R-:W-:Y:S01]  /*18d20*/  R2UR UR12, R2 ;  /* 0x00000000020c72ca */ /* 0x000fe200000e0000 */
[----:B------:R0:W5:Y:S01]  /*18d30*/  LDL.LU.64 R18, [R1+0xc0] ;  /* 0x0000c00001127983 */ /* 0x0001620000300a00 */
[----:B------:R-:W-:-:S02]  /*18d40*/  R2UR UR13, R3 ;  /* 0x00000000030d72ca */ /* 0x000fc400000e0000 */
[----:B------:R-:W-:Y:S01]  /*18d50*/  R2UR UR16, R216 ;  /* 0x00000000d81072ca */ /* 0x000fe200000e0000 */
[----:B------:R0:W5:Y:S01]  /*18d60*/  LDL.LU.64 R16, [R1+0xb8] ;  /* 0x0000b80001107983 */ /* 0x0001620000300a00 */
[----:B------:R-:W-:Y:S02]  /*18d70*/  WARPGROUP.DEPBAR.LE gsb0, 0x0 ;  /* 0x00008000000079c5 */ /* 0x000fe40000010000 */
[----:B------:R-:W-:-:S06]  /*18d80*/  WARPGROUP.ARRIVE ;  /* 0x00000000000079c5 */ /* 0x000fcc0000000000 */
[----:B------:R-:W-:Y:S03]  /*18d90*/  HGMMA.64x64x16.F32 R152, gdesc[UR8], R152, gsb0 ;  /* 0x00e00000089879f0 */ /* 0x000fe60008000898 */
[----:B------:R-:W-:Y:S02]  /*18da0*/  WARPGROUP.DEPBAR.LE gsb0, 0x0 ;  /* 0x00008000000079c5 */ /* 0x000fe40000010000 */
[----:B------:R-:W-:-:S06]  /*18db0*/  WARPGROUP.ARRIVE ;  /* 0x00000000000079c5 */ /* 0x000fcc0000000000 */
        /* <DEDUP_REMOVED lines=184> */
[----:B0-----:R-:W-:Y:S06]  /*19940*/  @!P0 BRA `(.L_x_1804) ;  /* 0x0000000000048947 */ /* 0x001fec0003800000 */
[----:B------:R-:W-:Y:S01]  /*19950*/  BPT.TRAP 0x1 ;  /* 0x000000040000795c */ /* 0x000fe20000300000 */
.L_x_1804:
[----:B------:R-:W-:Y:S01]  /*19960*/  SHF.L.U32 R0, R13, 0x1f, RZ ;  /* 0x0000001f0d007819 */ /* 0x000fe200000006ff */
[----:B-----5:R-:W-:-:S04]  /*19970*/  IMAD R13, R5, 0x8, R18 ;  /* 0x00000008050d7824 */ /* 0x020fc800078e0212 */
[----:B------:R0:W1:Y:S01]  /*19980*/  SYNCS.PHASECHK.TRANS64.TRYWAIT P1, [R13+URZ+0x30850], R0 ;  /* 0x030850000d0075a7 */ /* 0x000062000802017f */
[----:B------:R-:W-:Y:S05]  /*19990*/  @!P0 BRA `(.L_x_1805) ;  /* 0x0000000000048947 */ /* 0x000fea0003800000 */
[----:B------:R-:W-:Y:S01]  /*199a0*/  BPT.TRAP 0x1 ;  /* 0x000000040000795c */ /* 0x000fe20000300000 */
.L_x_1805:
[----:B------:R-:W-:Y:S04]  /*199b0*/  BSSY B2, `(.L_x_1806) ;  /* 0x0000004000027945 */ /* 0x000fe80003800000 */
[----:B-1----:R-:W-:Y:S05]  /*199c0*/  @P1 BRA `(.L_x_1807) ;  /* 0x0000000000081947 */ /* 0x002fea0003800000 */
[----:B------:R-:W1:Y:S02]  /*199d0*/  SYNCS.PHASECHK.TRANS64.TRYWAIT P1, [R13+URZ+0x30850], R0 ;  /* 0x030850000d0075a7 */ /* 0x000e64000802017f */
[----:B-1----:R-:W-:Y:S05]  /*199e0*/  @!P1 BRA `(.L_x_1808) ;  /* 0x0000011800409947 */ /* 0x002fea0003800000 */
.L_x_1807:
[----:B------:R-:W-:Y:S05]  /*199f0*/  BSYNC B2 ;  /* 0x0000000000027941 */ /* 0x000fea0003800000 */
.L_x_1806:
[----:B------:R-:W-:Y:S01]  /*19a00*/  VIADD R2, R18, 0x400 ;  /* 0x0000040012027836 */ /* 0x000fe20000000000 */
[----:B------:R-:W-:Y:S01]  /*19a10*/  WARPGROUP.ARRIVE ;  /* 0x00000000000079c5 */ /* 0x000fe20000000000 */
[----:B------:R-:W-:-:S03]  /*19a20*/  IMAD.MOV.U32 R3, RZ, RZ, 0x40000040 ;  /* 0x40000040ff037424 */ /* 0x000fc600078e00ff */
[----:B------:R-:W-:Y:S02]  /*19a30*/  SHF.R.U32.HI R2, RZ, 0x4, R2 ;  /* 0x00000004ff027819 */ /* 0x000fe40000011602 */
[----:B------:R-:W-:Y:S01]  /*19a40*/  R2UR UR7, R3 ;  /* 0x00000000030772ca */ /* 0x000fe200000e0000 */
[----:B------:R-:W-:Y:S01]  /*19a50*/  IMAD.MOV.U32 R3, RZ, RZ, 0x40000040 ;  /* 0x40000040ff037424 */ /* 0x000fe200078e00ff */
[----:B------:R-:W-:-:S04]  /*19a60*/  LOP3.LUT R2, R2, 0x3fff, RZ, 0xc0, !PT ;  /* 0x00003fff02027812 */ /* 0x000fc800078ec0ff */
[----:B------:R-:W-:-:S04]  /*19a70*/  LOP3.LUT R2, R2, 0x2000000, RZ, 0xfc, !PT ;  /* 0x0200000002027812 */ /* 0x000fc800078efcff */
[----:B------:R-:W-:Y:S01]  /*19a80*/  LEA R2, R5, R2, 0xb ;  /* 0x0000000205027211 */ /* 0x000fe200078e58ff */
[----:B------:R-:W-:-:S03]  /*19a90*/  IMAD.MOV.U32 R5, RZ, RZ, 0x40000040 ;  /* 0x40000040ff057424 */ /* 0x000fc600078e00ff */
[C---:B------:R-:W-:Y:S01]  /*19aa0*/  R2UR UR6, R2.reuse ;  /* 0x00000000020672ca */ /* 0x040fe200000e0000 */
[----:B------:R-:W-:-:S12]  /*19ab0*/  VIADD R4, R2, 0x80 ;  /* 0x0000008002047836 */ /* 0x000fd80000000000 */
[----:B------:R-:W-:Y:S01]  /*19ac0*/  HGMMA.64x256x16.F32 R24, R196, gdesc[UR4].tnspB, R24, gsb0 ;  /* 0x43e00004c4187df0 */ /* 0x000fe20008000818 */
[----:B------:R-:W-:Y:S02]  /*19ad0*/  R2UR UR6, R4 ;  /* 0x00000000040672ca */ /* 0x000fe400000e0000 */
[----:B------:R-:W-:Y:S01]  /*19ae0*/  R2UR UR7, R5 ;  /* 0x00000000050772ca */ /* 0x000fe200000e0000 */
[----:B------:R-:W-:Y:S01]  /*19af0*/  IMAD.MOV.U32 R5, RZ, RZ, 0x40000040 ;  /* 0x40000040ff057424 */ /* 0x000fe200078e00ff */
[C---:B------:R-:W-:Y:S01]  /*19b00*/  IADD3 R4, R2.reuse, 0x100, RZ ;  /* 0x0000010002047810 */ /* 0x040fe20007ffe0ff */
[----:B------:R-:W-:Y:S01]  /*19b10*/  VIADD R2, R2, 0x180 ;  /* 0x0000018002027836 */ /* 0x000fe20000000000 */
[----:B------:R-:W-:Y:S02]  /*19b20*/  WARPGROUP.DEPBAR.LE gsb0, 0x0 ;  /* 0x00008000000079c5 */ /* 0x000fe40000010000 */
[----:B------:R-:W-:-:S15]  /*19b30*/  WARPGROUP.ARRIVE ;  /* 0x00000000000079c5 */ /* 0x000fde0000000000 */
[----:B------:R-:W-:-:S04]  /*19b40*/  NOP ;  /* 0x0000000000007918 */ /* 0x000fc80000000000 */
        /* <DEDUP_REMOVED lines=16> */
.L_x_1809:
[----:B------:R-:W-:Y:S01]  /*19c50*/  ULDC UR4, c[0x0][0x9d8] ;  /* 0x0002760000047ab9 */ /* 0x000fe20000000800 */
[----:B------:R-:W2:Y:S01]  /*19c60*/  LDL R186, [R1+0x8] ;  /* 0x0000080001ba7983 */ /* 0x000ea20000100800 */
[----:B01----:R-:W-:Y:S01]  /*19c70*/  FMUL.FTZ R0, R152, UR4 ;  /* 0x0000000498007c20 */ /* 0x003fe20008410000 */
        /* <DEDUP_REMOVED lines=22> */
[----:B0-----:R-:W-:Y:S01]  /*19de0*/  FMNMX.FTZ R2, R0, R226, !PT ;  /* 0x000000e200027209 */ /* 0x001fe20007810000 */
        /* <DEDUP_REMOVED lines=16> */
[----:B------:R-:W-:Y:S01]  /*19ef0*/  ULDC UR4, c[0x0][0x988] ;  /* 0x0002620000047ab9 */ /* 0x000fe20000000800 */
[----:B------:R-:W-:-:S05]  /*19f00*/  IADD3 R222, R222, 0x30840, RZ ;  /* 0x00030840dede7810 */ /* 0x000fca0007ffe0ff */
[----:B------:R-:W3:Y:S01]  /*19f10*/  MUFU.TANH R156, R156 ;  /* 0x0000009c009c7308 */ /* 0x000ee20000002400 */
[----:B0-----:R-:W-:-:S07]  /*19f20*/  FMNMX.FTZ R2, R152, R2, !PT ;  /* 0x0000000298027209 */ /* 0x001fce0007810000 */
[----:B------:R-:W0:Y:S01]  /*19f30*/  MUFU.TANH R157, R157 ;  /* 0x0000009d009d7308 */ /* 0x000e220000002400 */
[----:B-1----:R-:W-:-:S07]  /*19f40*/  FMNMX.FTZ R2, R153, R2, !PT ;  /* 0x0000000299027209 */ /* 0x002fce0007810000 */
[----:B------:R-:W1:Y:S01]  /*19f50*/  MUFU.TANH R160, R160 ;  /* 0x000000a000a07308 */ /* 0x000e620000002400 */
[----:B---3--:R-:W-:-:S07]  /*19f60*/  FMNMX.FTZ R2, R156, R2, !PT ;  /* 0x000000029c027209 */ /* 0x008fce0007810000 */
        /* <DEDUP_REMOVED lines=19> */
[----:B0-----:R-:W-:-:S05]  /*1a0a0*/  FMNMX.FTZ R4, R176, R4, !PT ;  /* 0x00000004b0047209 */ /* 0x001fca0007810000 */
[----:B------:R-:W0:Y:S02]  /*1a0b0*/  SHFL.BFLY PT, R2, R4, 0x2, 0x1f ;  /* 0x0c401f0004027f89 */ /* 0x000e2400000e0000 */
[----:B------:R-:W4:Y:S08]  /*1a0c0*/  MUFU.TANH R158, R158 ;  /* 0x0000009e009e7308 */ /* 0x000f300000002400 */
[----:B------:R-:W5:Y:S08]  /*1a0d0*/  MUFU.TANH R159, R159 ;  /* 0x0000009f009f7308 */ /* 0x000f700000002400 */
[----:B------:R-:W5:Y:S01]  /*1a0e0*/  MUFU.TANH R162, R162 ;  /* 0x000000a200a27308 */ /* 0x000f620000002400 */
[----:B0-----:R-:W-:-:S07]  /*1a0f0*/  FMNMX.FTZ R4, R4, R2, !PT ;  /* 0x0000000204047209 */ /* 0x001fce0007810000 */
[----:B------:R-:W0:Y:S01]  /*1a100*/  MUFU.TANH R163, R163 ;  /* 0x000000a300a37308 */ /* 0x000e220000002400 */
[----:B------:R-:W1:Y:S07]  /*1a110*/  SHFL.BFLY PT, R2, R4, 0x1, 0x1f ;  /* 0x0c201f0004027f89 */ /* 0x000e6e00000e0000 */
[----:B------:R-:W0:Y:S08]  /*1a120*/  MUFU.TANH R166, R166 ;  /* 0x000000a600a67308 */ /* 0x000e300000002400 */
[----:B------:R-:W0:Y:S08]  /*1a130*/  MUFU.TANH R167, R167 ;  /* 0x000000a700a77308 */ /* 0x000e300000002400 */
[----:B------:R-:W0:Y:S01]  /*1a140*/  MUFU.TANH R170, R170 ;  /* 0x000000aa00aa7308 */ /* 0x000e220000002400 */
[----:B-1----:R-:W-:-:S02]  /*1a150*/  FMNMX.FTZ R4, R4, R2, !PT ;  /* 0x0000000204047209 */ /* 0x002fc40007810000 */
[----:B------:R-:W-:-:S05]  /*1a160*/  FMNMX.FTZ R2, R154, R227, !PT ;  /* 0x000000e39a027209 */ /* 0x000fca0007810000 */
[----:B------:R-:W1:Y:S01]  /*1a170*/  MUFU.TANH R171, R171 ;  /* 0x000000ab00ab7308 */ /* 0x000e620000002400 */
[----:B---3--:R-:W-:Y:S01]  /*1a180*/  FMNMX.FTZ R2, R155, R2, !PT ;  /* 0x000000029b027209 */ /* 0x008fe20007810000 */
[----:B------:R-:W-:-:S03]  /*1a190*/  FADD.FTZ R185, -R4, R226 ;  /* 0x000000e204b97221 */ /* 0x000fc60000010100 */
[----:B----4-:R-:W-:-:S03]  /*1a1a0*/  FMNMX.FTZ R2, R158, R2, !PT ;  /* 0x000000029e027209 */ /* 0x010fc60007810000 */
[----:B------:R-:W3:Y:S01]  /*1a1b0*/  MUFU.TANH R174, R174 ;  /* 0x000000ae00ae7308 */ /* 0x000ee20000002400 */
[----:B-----5:R-:W-:-:S04]  /*1a1c0*/  FMNMX.FTZ R2, R159, R2, !PT ;  /* 0x000000029f027209 */ /* 0x020fc80007810000 */
[----:B------:R-:W-:-:S03]  /*1a1d0*/  FMNMX.FTZ R2, R162, R2, !PT ;  /* 0x00000002a2027209 */ /* 0x000fc60007810000 */
[----:B------:R-:W4:Y:S01]  /*1a1e0*/  MUFU.TANH R175, R175 ;  /* 0x000000af00af7308 */ /* 0x000f220000002400 */
[----:B0-----:R-:W-:-:S04]  /*1a1f0*/  FMNMX.FTZ R2, R163, R2, !PT ;  /* 0x00000002a3027209 */ /* 0x001fc80007810000 */
[----:B------:R-:W-:-:S03]  /*1a200*/  FMNMX.FTZ R2, R166, R2, !PT ;  /* 0x00000002a6027209 */ /* 0x000fc60007810000 */
[----:B------:R-:W0:Y:S01]  /*1a210*/  MUFU.TANH R177, R177 ;  /* 0x000000b100b17308 */ /* 0x000e220000002400 */
[----:B------:R-:W-:-:S04]  /*1a220*/  FMNMX.FTZ R2, R167, R2, !PT ;  /* 0x00000002a7027209 */ /* 0x000fc80007810000 */
[----:B------:R-:W-:-:S03]  /*1a230*/  FMNMX.FTZ R2, R170, R2, !PT ;  /* 0x00000002aa027209 */ /* 0x000fc60007810000 */
[----:B------:R-:W5:Y:S01]  /*1a240*/  MUFU.TANH R178, R178 ;  /* 0x000000b200b27308 */ /* 0x000f620000002400 */
[----:B-1----:R-:W-:-:S04]  /*1a250*/  FMNMX.FTZ R2, R171, R2, !PT ;  /* 0x00000002ab027209 */ /* 0x002fc80007810000 */
[----:B---3--:R-:W-:-:S03]  /*1a260*/  FMNMX.FTZ R2, R174, R2, !PT ;  /* 0x00000002ae027209 */ /* 0x008fc60007810000 */
[----:B------:R-:W1:Y:S01]  /*1a270*/  MUFU.TANH R179, R179 ;  /* 0x000000b300b37308 */ /* 0x000e620000002400 */
[----:B----4-:R-:W-:-:S04]  /*1a280*/  FMNMX.FTZ R2, R175, R2, !PT ;  /* 0x00000002af027209 */ /* 0x010fc80007810000 */
[----:B0-----:R-:W-:-:S03]  /*1a290*/  FMNMX.FTZ R2, R177, R2, !PT ;  /* 0x00000002b1027209 */ /* 0x001fc60007810000 */
[----:B------:R-:W0:Y:S01]  /*1a2a0*/  MUFU.TANH R180, R180 ;  /* 0x000000b400b47308 */ /* 0x000e220000002400 */
[----:B-----5:R-:W-:-:S04]  /*1a2b0*/  FMNMX.FTZ R2, R178, R2, !PT ;  /* 0x00000002b2027209 */ /* 0x020fc80007810000 */
[----:B-1----:R-:W-:-:S04]  /*1a2c0*/  FMNMX.FTZ R2, R179, R2, !PT ;  /* 0x00000002b3027209 */ /* 0x002fc80007810000 */
[----:B0-----:R-:W-:-:S05]  /*1a2d0*/  FMNMX.FTZ R2, R180, R2, !PT ;  /* 0x00000002b4027209 */ /* 0x001fca0007810000 */
[----:B------:R-:W0:Y:S01]  /*1a2e0*/  SHFL.BFLY PT, R3, R2, 0x2, 0x1f ;  /* 0x0c401f0002037f89 */ /* 0x000e2200000e0000 */
[----:B--2---:R-:W-:Y:S02]  /*1a2f0*/  PRMT R222, R186, 0x654, R222 ;  /* 0x00000654bade7816 */ /* 0x004fe400000000de */
[----:B0-----:R-:W-:Y:S02]  /*1a300*/  FMNMX.FTZ R3, R2, R3, !PT ;  /* 0x0000000302037209 */ /* 0x001fe40007810000 */
[----:B------:R0:W-:Y:S03]  /*1a310*/  SYNCS.ARRIVE.TRANS64.RED.A1T0 RZ, [R222+URZ], RZ ;  /* 0x000000ffdeff79a7 */ /* 0x0001e6000810043f */
[----:B------:R-:W1:Y:S02]  /*1a320*/  SHFL.BFLY PT, R2, R3, 0x1, 0x1f ;  /* 0x0c201f0003027f89 */ /* 0x000e6400000e0000 */
[----:B-1----:R-:W-:Y:S01]  /*1a330*/  FMNMX.FTZ R3, R3, R2, !PT ;  /* 0x0000000203037209 */ /* 0x002fe20007810000 */
[----:B------:R-:W-:-:S04]  /*1a340*/  IMAD.U32 R2, RZ, RZ, UR4 ;  /* 0x00000004ff027e24 */ /* 0x000fc8000f8e00ff */
[-C--:B------:R-:W-:Y:S01]  /*1a350*/  FMUL.FTZ R181, R4, R2.reuse ;  /* 0x0000000204b57220 */ /* 0x080fe20000410000 */
[----:B------:R-:W-:Y:S01]  /*1a360*/  FADD.FTZ R184, -R3, R227 ;  /* 0x000000e303b87221 */ /* 0x000fe20000010100 */
[-C--:B------:R-:W-:Y:S02]  /*1a370*/  FMUL.FTZ R185, R185, R2.reuse ;  /* 0x00000002b9b97220 */ /* 0x080fe40000410000 */
        /* <DEDUP_REMOVED lines=16> */
[-C--:B------:R-:W-:Y:S01]  /*1a480*/  FMUL.FTZ R181, R3, R2.reuse ;  /* 0x0000000203b57220 */ /* 0x080fe20000410000 */
[-C--:B------:R-:W-:Y:S01]  /*1a490*/  FMUL.FTZ R184, R184, R2.reuse ;  /* 0x00000002b8b87220 */ /* 0x080fe20000410000 */
[----:B------:R-:W-:Y:S02]  /*1a4a0*/  MUFU.EX2 R12, R185 ;  /* 0x000000b9000c7308 */ /* 0x000fe40000000800 */
        /* <DEDUP_REMOVED lines=14> */
[----:B------:R-:W1:Y:S01]  /*1a590*/  MUFU.EX2 R182, R182 ;  /* 0x000000b600b67308 */ /* 0x000e620000000800 */
[-CC-:B------:R-:W-:Y:S01]  /*1a5a0*/  FFMA.FTZ R178, R178, R2.reuse, -R181.reuse ;  /* 0x00000002b2b27223 */ /* 0x180fe200000108b5 */
[-CC-:B------:R-:W-:Y:S01]  /*1a5b0*/  FFMA.FTZ R179, R179, R2.reuse, -R181.reuse ;  /* 0x00000002b3b37223 */ /* 0x180fe200000108b5 */
[----:B------:R-:W-:-:S05]  /*1a5c0*/  FFMA.FTZ R187, R180, R2, -R181 ;  /* 0x00000002b4bb7223 */ /* 0x000fca00000108b5 */
[----:B------:R-:W2:Y:S08]  /*1a5d0*/  MUFU.EX2 R154, R154 ;  /* 0x0000009a009a7308 */ /* 0x000eb00000000800 */
[----:B------:R-:W3:Y:S01]  /*1a5e0*/  MUFU.EX2 R183, R183 ;  /* 0x000000b700b77308 */ /* 0x000ee20000000800 */
[----:B-1----:R-:W-:-:S07]  /*1a5f0*/  FFMA.FTZ R223, R12, R223, R182 ;  /* 0x000000df0cdf7223 */ /* 0x002fce00000100b6 */
[----:B------:R-:W1:Y:S01]  /*1a600*/  MUFU.EX2 R155, R155 ;  /* 0x0000009b009b7308 */ /* 0x000e620000000800 */
[----:B--2---:R-:W-:-:S07]  /*1a610*/  FFMA.FTZ R221, R0, R221, R154 ;  /* 0x000000dd00dd7223 */ /* 0x004fce000001009a */
[----:B------:R-:W2:Y:S01]  /*1a620*/  MUFU.EX2 R5, R5 ;  /* 0x0000000500057308 */ /* 0x000ea20000000800 */
[----:B---3--:R-:W-:-:S07]  /*1a630*/  FADD.FTZ R180, R183, R223 ;  /* 0x000000dfb7b47221 */ /* 0x008fce0000010000 */
[----:B------:R-:W3:Y:S01]  /*1a640*/  MUFU.EX2 R158, R158 ;  /* 0x0000009e009e7308 */ /* 0x000ee20000000800 */
[----:B-1----:R-:W-:-:S07]  /*1a650*/  FADD.FTZ R181, R155, R221 ;  /* 0x000000dd9bb57221 */ /* 0x002fce0000010000 */
[----:B------:R-:W1:Y:S01]  /*1a660*/  MUFU.EX2 R152, R152 ;  /* 0x0000009800987308 */ /* 0x000e620000000800 */
[----:B--2---:R-:W-:-:S07]  /*1a670*/  FADD.FTZ R180, R5, R180 ;  /* 0x000000b405b47221 */ /* 0x004fce0000010000 */
        /* <DEDUP_REMOVED lines=49> */
[----:B---3--:R-:W-:Y:S01]  /*1a990*/  FADD.FTZ R181, R179, R181 ;  /* 0x000000b5b3b57221 */ /* 0x008fe20000010000 */
[----:B-1----:R-:W-:-:S03]  /*1a9a0*/  FADD.FTZ R223, R176, R180 ;  /* 0x000000b4b0df7221 */ /* 0x002fc60000010000 */
[----:B--2---:R-:W-:Y:S01]  /*1a9b0*/  FADD.FTZ R221, R187, R181 ;  /* 0x000000b5bbdd7221 */ /* 0x004fe20000010000 */
[----:B0-----:R-:W-:Y:S06]  /*1a9c0*/  @!P0 BRA `(.L_x_1810) ;  /* 0x0000000000048947 */ /* 0x001fec0003800000 */
[----:B------:R-:W-:Y:S01]  /*1a9d0*/  BPT.TRAP 0x1 ;  /* 0x000000040000795c */ /* 0x000fe20000300000 */
.L_x_1810:
[----:B------:R-:W2:Y:S04]  /*1a9e0*/  LDL R181, [R1+0x44] ;  /* 0x0000440001b57983 */ /* 0x000ea80000100800 */
[----:B------:R-:W3:Y:S01]  /*1a9f0*/  LDL.LU R180, [R1+0x4] ;  /* 0x0000040001b47983 */ /* 0x000ee20000300800 */
[----:B------:R-:W-:Y:S01]  /*1aa00*/  F2FP.F16.F32.PACK_AB R198, R152, R5 ;  /* 0x0000000598c6723e */ /* 0x000fe200000000ff */
[----:B------:R-:W-:Y:S01]  /*1aa10*/  VIADD R13, R13, 0x30860 ;  /* 0x000308600d0d7836 */ /* 0x000fe20000000000 */
[----:B------:R-:W-:Y:S01]  /*1aa20*/  F2FP.F16.F32.PACK_AB R196, R183, R182 ;  /* 0x000000b6b7c4723e */ /* 0x000fe200000000ff */
[----:B------:R-:W-:Y:S01]  /*1aa30*/  IMAD.MOV.U32 R226, RZ, RZ, R4 ;  /* 0x000000ffffe27224 */ /* 0x000fe200078e0004 */
[----:B------:R-:W-:Y:S01]  /*1aa40*/  F2FP.F16.F32.PACK_AB R197, R155, R154 ;  /* 0x0000009a9bc5723e */ /* 0x000fe200000000ff */
[----:B------:R-:W-:Y:S01]  /*1aa50*/  IMAD.MOV.U32 R5, RZ, RZ, R202 ;  /* 0x000000ffff057224 */ /* 0x000fe200078e00ca */
[----:B------:R-:W-:-:S02]  /*1aa60*/  PRMT R13, R186, 0x654, R13 ;  /* 0x00000654ba0d7816 */ /* 0x000fc4000000000d */
[----:B------:R-:W-:Y:S02]  /*1aa70*/  F2FP.F16.F32.PACK_AB R199, R159, R158 ;  /* 0x0000009e9fc7723e */ /* 0x000fe400000000ff */
[----:B------:R0:W-:Y:S01]  /*1aa80*/  SYNCS.ARRIVE.TRANS64.RED.A1T0 RZ, [R13+URZ], RZ ;  /* 0x000000ff0dff79a7 */ /* 0x0001e2000810043f */
[----:B------:R-:W-:Y:S02]  /*1aa90*/  F2FP.F16.F32.PACK_AB R192, R156, R153 ;  /* 0x000000999cc0723e */ /* 0x000fe400000000ff */
[----:B------:R-:W-:Y:S02]  /*1aaa0*/  F2FP.F16.F32.PACK_AB R193, R163, R162 ;  /* 0x000000a2a3c1723e */ /* 0x000fe400000000ff */
[----:B------:R-:W-:Y:S02]  /*1aab0*/  F2FP.F16.F32.PACK_AB R194, R160, R157 ;  /* 0x0000009da0c2723e */ /* 0x000fe400000000ff */
[----:B------:R-:W-:Y:S01]  /*1aac0*/  F2FP.F16.F32.PACK_AB R195, R167, R166 ;  /* 0x000000a6a7c3723e */ /* 0x000fe200000000ff */
[----:B0-----:R-:W-:Y:S01]  /*1aad0*/  IMAD.MOV.U32 R13, RZ, RZ, R203 ;  /* 0x000000ffff0d7224 */ /* 0x001fe200078e00cb */
        /* <DEDUP_REMOVED lines=8> */
[----:B------:R-:W-:Y:S01]  /*1ab60*/  MOV R227, R3 ;  /* 0x0000000300e37202 */ /* 0x000fe20000000f00 */
[C---:B---3--:R-:W-:Y:S01]  /*1ab70*/  VIADD R152, R180.reuse, 0xffffffff ;  /* 0xffffffffb4987836 */ /* 0x048fe20000000000 */
[----:B--2---:R-:W-:-:S04]  /*1ab80*/  ISETP.GT.AND P1, PT, R180, R181, PT ;  /* 0x000000b5b400720c */ /* 0x004fc80003f24270 */
[----:B------:R0:W-:Y:S09]  /*1ab90*/  STL [R1+0x4], R152 ;  /* 0x0000049801007387 */ /* 0x0001f20000100800 */
[----:B------:R-:W-:Y:S05]  /*1aba0*/  @P1 BRA `(.L_x_1811) ;  /* 0xffffffd800ac1947 */ /* 0x000fea000383ffff */
[----:B------:R-:W-:Y:S05]  /*1abb0*/  BSYNC B1 ;  /* 0x0000000000017941 */ /* 0x000fea0003800000 */
.L_x_1798:
[----:B------:R-:W-:-:S07]  /*1abc0*/  MOV R5, R152 ;  /* 0x0000009800057202 */ /* 0x000fce0000000f00 */
.L_x_1797:
[----:B------:R-:W-:Y:S05]  /*1abd0*/  BSYNC B0 ;  /* 0x0000000000007941 */ /* 0x000fea0003800000 */
.L_x_1796:
[----:B------:R-:W2:Y:S01]  /*1abe0*/  LDL R13, [R1+0x64] ;  /* 0x00006400010d7983 */ /* 0x000ea20000100800 */
[----:B------:R-:W-:Y:S01]  /*1abf0*/  BSSY B0, `(.L_x_1812) ;  /* 0x0000324000007945 */ /* 0x000fe20003800000 */
[----:B--2---:R-:W-:-:S13]  /*1ac00*/  ISETP.GE.AND P1, PT, R5, R13, PT ;  /* 0x0000000d0500720c */ /* 0x004fda0003f26270 */
[----:B------:R-:W-:Y:S05]  /*1ac10*/  @!P1 BRA `(.L_x_1813) ;  /* 0x0000003000849947 */ /* 0x000fea0003800000 */
[----:B------:R-:W-:Y:S01]  /*1ac20*/  IMAD.MOV.U32 R227, RZ, RZ, R3 ;  /* 0x000000ffffe37224 */ /* 0x000fe200078e0003 */
[----:B------:R-:W-:Y:S01]  /*1ac30*/  MOV R13, R202 ;  /* 0x000000ca000d7202 */ /* 0x000fe20000000f00 */
[----:B------:R-:W-:Y:S02]  /*1ac40*/  IMAD.MOV.U32 R226, RZ, RZ, R4 ;  /* 0x000000ffffe27224 */ /* 0x000fe400078e0004 */
[----:B------:R-:W-:-:S07]  /*1ac50*/  IMAD.MOV.U32 R222, RZ, RZ, R203 ;  /* 0x000000ffffde7224 */ /* 0x000fce00078e00cb */
.L_x_1834:
[----:B------:R-:W-:-:S04]  /*1ac60*/  ISETP.NE.AND P1, PT, R13, 0x1, PT ;  /* 0x000000010d00780c */ /* 0x000fc80003f25270 */
[----:B------:R-:W-:-:S04]  /*1ac70*/  SEL R203, RZ, 0x1, P1 ;  /* 0x00000001ffcb7807 */ /* 0x000fc80000800000 */
[----:B------:R-:W-:Y:S01]  /*1ac80*/  LOP3.LUT R203, R222, R203, RZ, 0x3c, !PT ;  /* 0x000000cbdecb7212 */ /* 0x000fe200078e3cff */
[----:B------:R-:W-:Y:S06]  /*1ac90*/  @!P0 BRA `(.L_x_1814) ;  /* 0x0000000000048947 */ /* 0x000fec0003800000 */
[----:B------:R-:W-:Y:S01]  /*1aca0*/  BPT.TRAP 0x1 ;  /* 0x000000040000795c */ /* 0x000fe20000300000 */
.L_x_1814:
[----:B------:R-:W-:Y:S01]  /*1acb0*/  VIADD R202, R13, 0x1 ;  /* 0x000000010dca7836 */ /* 0x000fe20000000000 */
[----:B------:R-:W-:-:S04]  /*1acc0*/  SHF.L.U32 R2, R203, 0x1f, RZ ;  /* 0x0000001fcb027819 */ /* 0x000fc800000006ff */
[----:B------:R-:W-:-:S04]  /*1acd0*/  ISETP.NE.AND P1, PT, R202, 0x2, PT ;  /* 0x00000002ca00780c */ /* 0x000fc80003f25270 */
[----:B------:R-:W-:-:S05]  /*1ace0*/  SEL R202, R202, RZ, P1 ;  /* 0x000000ffcaca7207 */ /* 0x000fca0000800000 */
[----:B------:R-:W-:-:S04]  /*1acf0*/  IMAD R4, R202, 0x8, R18 ;  /* 0x00000008ca047824 */ /* 0x000fc800078e0212 */
[----:B------:R1:W2:Y:S01]  /*1ad00*/  SYNCS.PHASECHK.TRANS64.TRYWAIT P1, [R4+URZ+0x30830], R2 ;  /* 0x03083002040075a7 */ /* 0x0002a2000802017f */
[----:B------:R-:W-:Y:S05]  /*1ad10*/  @!P0 BRA `(.L_x_1815) ;  /* 0x0000000000048947 */ /* 0x000fea0003800000 */
[----:B------:R-:W-:Y:S01]  /*1ad20*/  BPT.TRAP 0x1 ;  /* 0x000000040000795c */ /* 0x000fe20000300000 */
.L_x_1815:
[----:B------:R-:W3:Y:S01]  /*1ad30*/  LDL R3, [R1+0x40] ;  /* 0x0000400001037983 */ /* 0x000ee20000100800 */
[----:B------:R-:W-:Y:S01]  /*1ad40*/  BSSY B1, `(.L_x_1816) ;  /* 0x0000007000017945 */ /* 0x000fe20003800000 */
[----:B---3--:R-:W-:-:S04]  /*1ad50*/  IMAD R156, R202, 0x800, R3 ;  /* 0x00000800ca9c7824 */ /* 0x008fc800078e0203 */
[C---:B------:R-:W-:Y:S01]  /*1ad60*/  VIADD R153, R156.reuse, 0x4 ;  /* 0x000000049c997836 */ /* 0x040fe20000000000 */
[----:B------:R-:W-:Y:S01]  /*1ad70*/  IADD3 R154, R156, 0x2, RZ ;  /* 0x000000029c9a7810 */ /* 0x000fe20007ffe0ff */
[----:B--2---:R-:W-:Y:S06]  /*1ad80*/  @P1 BRA `(.L_x_1817) ;  /* 0x0000000000081947 */ /* 0x004fec0003800000 */
[----:B------:R-:W2:Y:S02]  /*1ad90*/  SYNCS.PHASECHK.TRANS64.TRYWAIT P1, [R4+URZ+0x30830], R2 ;  /* 0x03083002040075a7 */ /* 0x000ea4000802017f */
[----:B--2---:R-:W-:Y:S05]  /*1ada0*/  @!P1 BRA `(.L_x_1818) ;  /* 0x0000010400649947 */ /* 0x004fea0003800000 */
.L_x_1817:
[----:B------:R-:W-:Y:S05]  /*1adb0*/  BSYNC B1 ;  /* 0x0000000000017941 */ /* 0x000fea0003800000 */
.L_x_1816:
[----:B------:R-:W-:Y:S04]  /*1adc0*/  STL.64 [R1+0xd0], R18 ;  /* 0x0000d01201007387 */ /* 0x000fe80000100a00 */
[----:B------:R-:W-:Y:S04]  /*1add0*/  STL [R1+0xc8], R13 ;  /* 0x0000c80d01007387 */ /* 0x000fe80000100800 */
[----:B------:R3:W-:Y:S04]  /*1ade0*/  STL.64 [R1+0xc0], R16 ;  /* 0x0000c01001007387 */ /* 0x0007e80000100a00 */
[----:B---3--:R-:W3:Y:S04]  /*1adf0*/  LDL.64 R16, [R1+0x30] ;  /* 0x0000300001107983 */ /* 0x008ee80000100a00 */
[----:B------:R4:W-:Y:S04]  /*1ae00*/  STL.64 [R1+0xb8], R4 ;  /* 0x0000b80401007387 */ /* 0x0009e80000100a00 */
[----:B------:R-:W3:Y:S01]  /*1ae10*/  LDL.64 R18, [R1+0x38] ;  /* 0x0000380001127983 */ /* 0x000ee20000100a00 */
[----:B-12---:R-:W-:-:S05]  /*1ae20*/  IMAD.MOV.U32 R2, RZ, RZ, R156 ;  /* 0x000000ffff027224 */ /* 0x006fca00078e009c */
[----:B------:R-:W-:Y:S01]  /*1ae30*/  R2UR UR6, R2 ;  /* 0x00000000020672ca */ /* 0x000fe200000e0000 */
[----:B------:R-:W-:Y:S01]  /*1ae40*/  IMAD.MOV.U32 R2, RZ, RZ, R154 ;  /* 0x000000ffff027224 */ /* 0x000fe200078e009a */
[----:B0-----:R-:W-:Y:S01]  /*1ae50*/  IADD3 R152, R156, 0x6, RZ ;  /* 0x000000069c987810 */ /* 0x001fe20007ffe0ff */
[----:B------:R-:W-:Y:S01]  /*1ae60*/  IMAD.MOV.U32 R3, RZ, RZ, 0x40000040 ;  /* 0x40000040ff037424 */ /* 0x000fe200078e00ff */
[----:B----4-:R-:W2:Y:S02]  /*1ae70*/  LDL.64 R4, [R1+0x28] ;  /* 0x0000280001047983 */ /* 0x010ea40000100a00 */
[----:B------:R-:W-:Y:S01]  /*1ae80*/  R2UR UR4, R2 ;  /* 0x00000000020472ca */ /* 0x000fe200000e0000 */
[----:B------:R-:W-:Y:S01]  /*1ae90*/  IMAD.MOV.U32 R2, RZ, RZ, R153 ;  /* 0x000000ffff027224 */ /* 0x000fe200078e0099 */
[----:B------:R-:W-:Y:S02]  /*1aea0*/  MOV R153, 0x40000040 ;  /* 0x4000004000997802 */ /* 0x000fe40000000f00 */
[----:B------:R-:W-:-:S02]  /*1aeb0*/  R2UR UR10, R152 ;  /* 0x00000000980a72ca */ /* 0x000fc400000e0000 */
[----:B------:R-:W-:Y:S01]  /*1aec0*/  R2UR UR8, R2 ;  /* 0x00000000020872ca */ /* 0x000fe200000e0000 */
[----:B------:R-:W-:Y:S01]  /*1aed0*/  VIADD R2, R156, 0x200 ;  /* 0x000002009c027836 */ /* 0x000fe20000000000 */
[----:B------:R-:W-:Y:S01]  /*1aee0*/  R2UR UR11, R153 ;  /* 0x00000000990b72ca */ /* 0x000fe200000e0000 */
[-C--:B------:R-:W-:Y:S01]  /*1aef0*/  FMUL.FTZ R24, R24, R12.reuse ;  /* 0x0000000c18187220 */ /* 0x080fe20000410000 */
[C---:B------:R-:W-:Y:S02]  /*1af00*/  R2UR UR7, R3.reuse ;  /* 0x00000000030772ca */ /* 0x040fe400000e0000 */
[----:B------:R-:W-:Y:S01]  /*1af10*/  R2UR UR14, R2 ;  /* 0x00000000020e72ca */ /* 0x000fe200000e0000 */
[----:B------:R-:W-:Y:S01]  /*1af20*/  VIADD R2, R156, 0x206 ;  /* 0x000002069c027836 */ /* 0x000fe20000000000 */
[----:B------:R-:W-:Y:S01]  /*1af30*/  R2UR UR5, R3 ;  /* 0x00000000030572ca */ /* 0x000fe200000e0000 */
[----:B------:R-:W-:Y:S01]  /*1af40*/  FMUL.FTZ R25, R25, R12 ;  /* 0x0000000c19197220 */ /* 0x000fe20000410000 */
[----:B------:R-:W-:-:S02]  /*1af50*/  R2UR UR9, R3 ;  /* 0x00000000030972ca */ /* 0x000fc400000e0000 */
[----:B------:R-:W-:Y:S01]  /*1af60*/  R2UR UR26, R2 ;  /* 0x00000000021a72ca */ /* 0x000fe200000e0000 */
[----:B------:R-:W-:Y:S02]  /*1af70*/  VIADD R2, R156, 0x404 ;  /* 0x000004049c027836 */ /* 0x000fe40000000000 */
[----:B------:R-:W-:-:S03]  /*1af80*/  MOV R152, UR11 ;  /* 0x0000000b00987c02 */ /* 0x000fc60008000f00 */
[----:B------:R-:W-:Y:S01]  /*1af90*/  R2UR UR38, R2 ;  /* 0x00000000022672ca */ /* 0x000fe200000e0000 */
[----:B------:R-:W-:-:S05]  /*1afa0*/  VIADD R2, R156, 0x600 ;  /* 0x000006009c027836 */ /* 0x000fca0000000000 */
[----:B------:R-:W-:Y:S02]  /*1afb0*/  R2UR UR46, R2 ;  /* 0x00000000022e72ca */ /* 0x000fe400000e0000 */
[----:B------:R-:W-:Y:S01]  /*1afc0*/  IADD3 R2, R156, 0x606, RZ ;  /* 0x000006069c027810 */ /* 0x000fe20007ffe0ff */
[----:B------:R0:W-:Y:S01]  /*1afd0*/  STL [R1+0x14], R152 ;  /* 0x0000149801007387 */ /* 0x0001e20000100800 */
[C---:B------:R-:W-:Y:S01]  /*1afe0*/  R2UR UR15, R3.reuse ;  /* 0x00000000030f72ca */ /* 0x040fe200000e0000 */
[-C--:B------:R-:W-:Y:S01]  /*1aff0*/  FMUL.FTZ R28, R28, R12.reuse ;  /* 0x0000000c1c1c7220 */ /* 0x080fe20000410000 */
[----:B------:R-:W-:Y:S01]  /*1b000*/  R2UR UR27, R3 ;  /* 0x00000000031b72ca */ /* 0x000fe200000e0000 */
[-C--:B------:R-:W-:Y:S01]  /*1b010*/  FMUL.FTZ R29, R29, R12.reuse ;  /* 0x0000000c1d1d7220 */ /* 0x080fe20000410000 */
[C---:B------:R-:W-:Y:S01]  /*1b020*/  R2UR UR39, R3.reuse ;  /* 0x00000000032772ca */ /* 0x040fe200000e0000 */
[-C--:B------:R-:W-:Y:S01]  /*1b030*/  FMUL.FTZ R32, R32, R12.reuse ;  /* 0x0000000c20207220 */ /* 0x080fe20000410000 */
[----:B------:R-:W-:Y:S01]  /*1b040*/  R2UR UR47, R3 ;  /* 0x00000000032f72ca */ /* 0x000fe200000e0000 */
[-C--:B------:R-:W-:Y:S01]  /*1b050*/  FMUL.FTZ R33, R33, R12.reuse ;  /* 0x0000000c21217220 */ /* 0x080fe20000410000 */
[----:B------:R-:W-:Y:S01]  /*1b060*/  R2UR UR58, R2 ;  /* 0x00000000023a72ca */ /* 0x000fe200000e0000 */
[-C--:B------:R-:W-:Y:S01]  /*1b070*/  FMUL.FTZ R36, R36, R12.reuse ;  /* 0x0000000c24247220 */ /* 0x080fe20000410000 */
[----:B------:R-:W-:Y:S01]  /*1b080*/  R2UR UR59, R3 ;  /* 0x00000000033b72ca */ /* 0x000fe200000e0000 */
[-C--:B------:R-:W-:Y:S01]  /*1b090*/  FMUL.FTZ R37, R37, R12.reuse ;  /* 0x0000000c25257220 */ /* 0x080fe20000410000 */
[----:B------:R-:W4:Y:S01]  /*1b0a0*/  LDL.64 R2, [R1+0x20] ;  /* 0x0000200001027983 */ /* 0x000f220000100a00 */
        /* <DEDUP_REMOVED lines=55> */
[----:B------:R-:W-:-:S02]  /*1b420*/  FMUL.FTZ R149, R149, R12 ;  /* 0x0000000c95957220 */ /* 0x000fc40000410000 */
[----:B------:R-:W4:Y:S01]  /*1b430*/  LDL.LU R12, [R1+0x14] ;  /* 0x00001400010c7983 */ /* 0x000f220000300800 */
[C---:B------:R-:W-:Y:S02]  /*1b440*/  VIADD R154, R156.reuse, 0x204 ;  /* 0x000002049c9a7836 */ /* 0x040fe40000000000 */
[----:B0-----:R-:W-:-:S03]  /*1b450*/  VIADD R152, R156, 0x202 ;  /* 0x000002029c987836 */ /* 0x001fc60000000000 */
[----:B------:R-:W-:Y:S01]  /*1b460*/  R2UR UR22, R154 ;  /* 0x000000009a1672ca */ /* 0x000fe200000e0000 */
[----:B------:R-:W-:Y:S01]  /*1b470*/  VIADD R154, R156, 0x400 ;  /* 0x000004009c9a7836 */ /* 0x000fe20000000000 */
[----:B------:R-:W-:Y:S01]  /*1b480*/  R2UR UR18, R152 ;  /* 0x00000000981272ca */ /* 0x000fe200000e0000 */
[----:B------:R-:W-:-:S03]  /*1b490*/  VIADD R152, R156, 0x402 ;  /* 0x000004029c987836 */ /* 0x000fc60000000000 */
[----:B------:R-:W-:Y:S02]  /*1b4a0*/  R2UR UR30, R154 ;  /* 0x000000009a1e72ca */ /* 0x000fe400000e0000 */
[----:B------:R-:W-:Y:S01]  /*1b4b0*/  IADD3 R154, R156, 0x406, RZ ;  /* 0x000004069c9a7810 */ /* 0x000fe20007ffe0ff */
[----:B------:R-:W-:Y:S01]  /*1b4c0*/  UMOV UR11, UR5 ;  /* 0x00000005000b7c82 */ /* 0x000fe20008000000 */
[----:B------:R-:W-:Y:S01]  /*1b4d0*/  MOV R13, UR10 ;  /* 0x0000000a000d7c02 */ /* 0x000fe20008000f00 */
[----:B------:R-:W-:Y:S01]  /*1b4e0*/  UMOV UR10, UR4 ;  /* 0x00000004000a7c82 */ /* 0x000fe20008000000 */
[----:B------:R-:W-:Y:S01]  /*1b4f0*/  R2UR UR34, R152 ;  /* 0x00000000982272ca */ /* 0x000fe200000e0000 */
[----:B------:R-:W-:Y:S01]  /*1b500*/  VIADD R152, R156, 0x604 ;  /* 0x000006049c987836 */ /* 0x000fe20000000000 */
[----:B------:R-:W-:Y:S01]  /*1b510*/  R2UR UR42, R154 ;  /* 0x000000009a2a72ca */ /* 0x000fe200000e0000 */
[----:B------:R-:W-:Y:S01]  /*1b520*/  VIADD R154, R156, 0x602 ;  /* 0x000006029c9a7836 */ /* 0x000fe20000000000 */
[----:B------:R-:W-:-:S02]  /*1b530*/  R2UR UR4, R6 ;  /* 0x00000000060472ca */ /* 0x000fc400000e0000 */
[----:B------:R-:W-:Y:S02]  /*1b540*/  R2UR UR5, R7 ;  /* 0x00000000070572ca */ /* 0x000fe400000e0000 */
[----:B------:R-:W-:Y:S02]  /*1b550*/  MOV R155, 0x40000040 ;  /* 0x40000040009b7802 */ /* 0x000fe40000000f00 */
[----:B------:R-:W-:Y:S02]  /*1b560*/  R2UR UR19, R153 ;  /* 0x00000000991372ca */ /* 0x000fe400000e0000 */
[C---:B------:R-:W-:Y:S02]  /*1b570*/  R2UR UR23, R155.reuse ;  /* 0x000000009b1772ca */ /* 0x040fe400000e0000 */
[----:B------:R-:W-:Y:S02]  /*1b580*/  R2UR UR31, R155 ;  /* 0x000000009b1f72ca */ /* 0x000fe400000e0000 */
[----:B------:R-:W-:-:S02]  /*1b590*/  R2UR UR35, R153 ;  /* 0x00000000992372ca */ /* 0x000fc400000e0000 */
[C---:B------:R-:W-:Y:S02]  /*1b5a0*/  R2UR UR43, R155.reuse ;  /* 0x000000009b2b72ca */ /* 0x040fe400000e0000 */
        /* <DEDUP_REMOVED lines=8> */
[----:B------:R-:W-:Y:S02]  /*1b630*/  WARPGROUP.DEPBAR.LE gsb0, 0x0 ;  /* 0x00008000000079c5 */ /* 0x000fe40000010000 */
[----:B------:R-:W-:Y:S01]  /*1b640*/  WARPGROUP.ARRIVE ;  /* 0x00000000000079c5 */ /* 0x000fe20000000000 */
[----:B---3--:R-:W-:Y:S02]  /*1b650*/  R2UR UR8, R18 ;  /* 0x00000000120872ca */ /* 0x008fe400000e0000 */
[----:B------:R-:W-:Y:S02]  /*1b660*/  R2UR UR9, R19 ;  /* 0x00000000130972ca */ /* 0x000fe400000e0000 */
[----:B------:R-:W-:Y:S01]  /*1b670*/  R2UR UR4, R16 ;  /* 0x00000000100472ca */ /* 0x000fe200000e0000 */
[----:B------:R0:W5:Y:S10]  /*1b680*/  LDL.LU.64 R18, [R1+0xd0] ;  /* 0x0000d00001127983 */ /* 0x0001740000300a00 */
[----:B------:R-:W-:Y:S01]  /*1b690*/  HGMMA.64x64x16.F32 R152, gdesc[UR8], R152, gsb0 ;  /* 0x00e00000089879f0 */ /* 0x000fe20008000898 */
[----:B------:R-:W-:-:S02]  /*1b6a0*/  R2UR UR5, R17 ;  /* 0x00000000110572ca */ /* 0x000fc400000e0000 */
[----:B------:R-:W-:Y:S02]  /*1b6b0*/  WARPGROUP.DEPBAR.LE gsb0, 0x0 ;  /* 0x00008000000079c5 */ /* 0x000fe40000010000 */
[----:B------:R-:W-:-:S09]  /*1b6c0*/  WARPGROUP.ARRIVE ;  /* 0x00000000000079c5 */ /* 0x000fd20000000000 */
[----:B------:R-:W-:Y:S01]  /*1b6d0*/  HGMMA.64x64x16.F32 R152, gdesc[UR4], R152, gsb0 ;  /* 0x00e00000049879f0 */ /* 0x000fe20008000898 */
[----:B------:R-:W-:Y:S02]  /*1b6e0*/  R2UR UR10, R13 ;  /* 0x000000000d0a72ca */ /* 0x000fe400000e0000 */
[----:B--2---:R-:W-:Y:S01]  /*1b6f0*/  R2UR UR8, R4 ;  /* 0x00000000040872ca */ /* 0x004fe200000e0000 */
[----:B------:R0:W5:Y:S01]  /*1b700*/  LDL.LU R13, [R1+0xc8] ;  /* 0x0000c800010d7983 */ /* 0x0001620000300800 */
[----:B------:R-:W-:Y:S02]  /*1b710*/  R2UR UR9, R5 ;  /* 0x00000000050972ca */ /* 0x000fe400000e0000 */
[----:B----4-:R-:W-:Y:S01]  /*1b720*/  R2UR UR12, R2 ;  /* 0x00000000020c72ca */ /* 0x010fe200000e0000 */
[----:B------:R0:W5:Y:S01]  /*1b730*/  LDL.LU.64 R16, [R1+0xc0] ;  /* 0x0000c00001107983 */ /* 0x0001620000300a00 */
[----:B------:R-:W-:Y:S02]  /*1b740*/  R2UR UR13, R3 ;  /* 0x00000000030d72ca */ /* 0x000fe400000e0000 */
[----:B------:R-:W-:Y:S01]  /*1b750*/  R2UR UR16, R216 ;  /* 0x00000000d81072ca */ /* 0x000fe200000e0000 */
[----:B------:R0:W5:Y:S01]  /*1b760*/  LDL.LU.64 R4, [R1+0xb8] ;  /* 0x0000b80001047983 */ /* 0x0001620000300a00 */
[----:B------:R-:W-:Y:S01]  /*1b770*/  R2UR UR11, R12 ;  /* 0x000000000c0b72ca */ /* 0x000fe200000e0000 */
[----:B------:R-:W-:-:S02]  /*1b780*/  WARPGROUP.DEPBAR.LE gsb0, 0x0 ;  /* 0x00008000000079c5 */ /* 0x000fc40000010000 */
[----:B------:R-:W-:-:S10]  /*1b790*/  WARPGROUP.ARRIVE ;  /* 0x00000000000079c5 */ /* 0x000fd40000000000 */
        /* <DEDUP_REMOVED lines=123> */
[----:B0-----:R-:W-:Y:S05]  /*1bf50*/  @!P0 BRA `(.L_x_1819) ;  /* 0x0000000000048947 */ /* 0x001fea0003800000 */
[----:B------:R-:W-:Y:S01]  /*1bf60*/  BPT.TRAP 0x1 ;  /* 0x000000040000795c */ /* 0x000fe20000300000 */
.L_x_1819:
[----:B------:R-:W-:Y:S01]  /*1bf70*/  SHF.L.U32 R0, R222, 0x1f, RZ ;  /* 0x0000001fde007819 */ /* 0x000fe200000006ff */
[----:B-----5:R-:W-:-:S04]  /*1bf80*/  IMAD R222, R13, 0x8, R18 ;  /* 0x000000080dde7824 */ /* 0x020fc800078e0212 */
[----:B------:R0:W1:Y:S01]  /*1bf90*/  SYNCS.PHASECHK.TRANS64.TRYWAIT P1, [R222+URZ+0x30850], R0 ;  /* 0x03085000de0075a7 */ /* 0x000062000802017f */
[----:B------:R-:W-:Y:S05]  /*1bfa0*/  @!P0 BRA `(.L_x_1820) ;  /* 0x0000000000048947 */ /* 0x000fea0003800000 */
[----:B------:R-:W-:Y:S01]  /*1bfb0*/  BPT.TRAP 0x1 ;  /* 0x000000040000795c */ /* 0x000fe20000300000 */
.L_x_1820:
[----:B------:R-:W-:Y:S04]  /*1bfc0*/  BSSY B1, `(.L_x_1821) ;  /* 0x0000004000017945 */ /* 0x000fe80003800000 */
[----:B-1----:R-:W-:Y:S05]  /*1bfd0*/  @P1 BRA `(.L_x_1822) ;  /* 0x0000000000081947 */ /* 0x002fea0003800000 */
[----:B------:R-:W1:Y:S02]  /*1bfe0*/  SYNCS.PHASECHK.TRANS64.TRYWAIT P1, [R222+URZ+0x30850], R0 ;  /* 0x03085000de0075a7 */ /* 0x000e64000802017f */
[----:B-1----:R-:W-:Y:S05]  /*1bff0*/  @!P1 BRA `(.L_x_1823) ;  /* 0x000000f000e49947 */ /* 0x002fea0003800000 */
.L_x_1822:
[----:B------:R-:W-:Y:S05]  /*1c000*/  BSYNC B1 ;  /* 0x0000000000017941 */ /* 0x000fea0003800000 */
.L_x_1821:
[----:B------:R-:W-:Y:S01]  /*1c010*/  VIADD R2, R18, 0x400 ;  /* 0x0000040012027836 */ /* 0x000fe20000000000 */
[----:B------:R-:W-:Y:S01]  /*1c020*/  MOV R3, 0x40000040 ;  /* 0x4000004000037802 */ /* 0x000fe20000000f00 */
[----:B------:R-:W-:-:S03]  /*1c030*/  WARPGROUP.ARRIVE ;  /* 0x00000000000079c5 */ /* 0x000fc60000000000 */
[----:B------:R-:W-:Y:S02]  /*1c040*/  SHF.R.U32.HI R2, RZ, 0x4, R2 ;  /* 0x00000004ff027819 */ /* 0x000fe40000011602 */
[----:B------:R-:W-:Y:S01]  /*1c050*/  R2UR UR7, R3 ;  /* 0x00000000030772ca */ /* 0x000fe200000e0000 */
[----:B------:R-:W-:Y:S01]  /*1c060*/  IMAD.MOV.U32 R3, RZ, RZ, 0x40000040 ;  /* 0x40000040ff037424 */ /* 0x000fe200078e00ff */
[----:B------:R-:W-:-:S04]  /*1c070*/  LOP3.LUT R2, R2, 0x3fff, RZ, 0xc0, !PT ;  /* 0x00003fff02027812 */ /* 0x000fc800078ec0ff */
[----:B------:R-:W-:-:S05]  /*1c080*/  LOP3.LUT R2, R2, 0x2000000, RZ, 0xfc, !PT ;  /* 0x0200000002027812 */ /* 0x000fca00078efcff */
[----:B------:R-:W-:Y:S02]  /*1c090*/  IMAD R2, R13, 0x800, R2 ;  /* 0x000008000d027824 */ /* 0x000fe400078e0202 */
[----:B------:R-:W-:Y:S02]  /*1c0a0*/  IMAD.MOV.U32 R13, RZ, RZ, 0x40000040 ;  /* 0x40000040ff0d7424 */ /* 0x000fe400078e00ff */
[C---:B------:R-:W-:Y:S01]  /*1c0b0*/  VIADD R12, R2.reuse, 0x80 ;  /* 0x00000080020c7836 */ /* 0x040fe20000000000 */
[----:B------:R-:W-:-:S13]  /*1c0c0*/  R2UR UR6, R2 ;  /* 0x00000000020672ca */ /* 0x000fda00000e0000 */
[----:B------:R-:W-:Y:S01]  /*1c0d0*/  HGMMA.64x256x16.F32 R24, R196, gdesc[UR4].tnspB, R24, gsb0 ;  /* 0x43e00004c4187df0 */ /* 0x000fe20008000818 */
[----:B------:R-:W-:Y:S01]  /*1c0e0*/  R2UR UR6, R12 ;  /* 0x000000000c0672ca */ /* 0x000fe200000e0000 */
[C---:B------:R-:W-:Y:S01]  /*1c0f0*/  VIADD R12, R2.reuse, 0x100 ;  /* 0x00000100020c7836 */ /* 0x040fe20000000000 */
[----:B------:R-:W-:Y:S01]  /*1c100*/  R2UR UR7, R13 ;  /* 0x000000000d0772ca */ /* 0x000fe200000e0000 */
[----:B------:R-:W-:Y:S01]  /*1c110*/  VIADD R2, R2, 0x180 ;  /* 0x0000018002027836 */ /* 0x000fe20000000000 */
[----:B------:R-:W-:Y:S01]  /*1c120*/  MOV R13, 0x40000040 ;  /* 0x40000040000d7802 */ /* 0x000fe20000000f00 */
        /* <DEDUP_REMOVED lines=19> */
.L_x_1824:
[----:B------:R-:W2:Y:S01]  /*1c260*/  LDL R2, [R1] ;  /* 0x0000000001027983 */ /* 0x000ea20000100800 */
[----:B------:R-:W3:Y:S03]  /*1c270*/  LDC R3, c[0x0][0x448] ;  /* 0x00011200ff037b82 */ /* 0x000ee60000000800 */
[----:B------:R-:W4:Y:S01]  /*1c280*/  LDL R12, [R1+0x48] ;  /* 0x00004800010c7983 */ /* 0x000f220000100800 */
[----:B------:R-:W-:-:S03]  /*1c290*/  ULDC UR5, c[0x0][0x9d8] ;  /* 0x0002760000057ab9 */ /* 0x000fc60000000800 */
[----:B01----:R-:W4:Y:S01]  /*1c2a0*/  LDL R0, [R1+0x60] ;  /* 0x0000600001007983 */ /* 0x003f220000100800 */
[----:B------:R-:W0:Y:S03]  /*1c2b0*/  LDC R187, c[0x0][0x9e4] ;  /* 0x00027900ffbb7b82 */ /* 0x000e260000000800 */
[----:B------:R-:W5:Y:S04]  /*1c2c0*/  LDL R188, [R1+0x8] ;  /* 0x0000080001bc7983 */ /* 0x000f680000100800 */
[----:B------:R-:W5:Y:S01]  /*1c2d0*/  LDL R189, [R1+0xc] ;  /* 0x00000c0001bd7983 */ /* 0x000f620000100800 */
[----:B---3--:R-:W-:-:S13]  /*1c2e0*/  ISETP.NE.AND P1, PT, R3, 0x1, PT ;  /* 0x000000010300780c */ /* 0x008fda0003f25270 */
[----:B------:R-:W1:Y:S01]  /*1c2f0*/  @P1 LDC R3, c[0x0][0x44c] ;  /* 0x00011300ff031b82 */ /* 0x000e620000000800 */
[----:B------:R-:W-:Y:S01]  /*1c300*/  IADD3 R4, R4, 0x30840, RZ ;  /* 0x0003084004047810 */ /* 0x000fe20007ffe0ff */
        /* <DEDUP_REMOVED lines=11> */
[----:B0-----:R-:W-:Y:S01]  /*1c3c0*/  ISETP.GE.AND P5, PT, R187, 0x1, PT ;  /* 0x00000001bb00780c */ /* 0x001fe20003fa6270 */
[----:B------:R-:W0:Y:S08]  /*1c3d0*/  MUFU.TANH R13, R13 ;  /* 0x0000000d000d7308 */ /* 0x000e300000002400 */
[----:B------:R-:W3:Y:S08]  /*1c3e0*/  MUFU.TANH R155, R155 ;  /* 0x0000009b009b7308 */ /* 0x000ef00000002400 */
        /* <DEDUP_REMOVED lines=11> */
[----:B----4-:R-:W-:-:S04]  /*1c4a0*/  IMAD.IADD R0, R0, 0x1, R12 ;  /* 0x0000000100007824 */ /* 0x010fc800078e020c */
[----:B-1----:R-:W-:Y:S01]  /*1c4b0*/  @P1 IMAD.HI.U32 R3, R0, R3, RZ ;  /* 0x0000000300031227 */ /* 0x002fe200078e00ff */
[----:B-----5:R-:W-:-:S03]  /*1c4c0*/  PRMT R4, R188, 0x654, R4 ;  /* 0x00000654bc047816 */ /* 0x020fc60000000004 */
[----:B------:R-:W-:Y:S01]  /*1c4d0*/  FMUL.FTZ R12, R153, UR5 ;  /* 0x00000005990c7c20 */ /* 0x000fe20008410000 */
[----:B------:R-:W-:Y:S01]  /*1c4e0*/  FMUL.FTZ R153, R157, UR5 ;  /* 0x000000059d997c20 */ /* 0x000fe20008410000 */
[----:B------:R1:W-:Y:S01]  /*1c4f0*/  SYNCS.ARRIVE.TRANS64.RED.A1T0 RZ, [R4+URZ], RZ ;  /* 0x000000ff04ff79a7 */ /* 0x0003e2000810043f */
[----:B------:R-:W-:Y:S01]  /*1c500*/  FMUL.FTZ R157, R161, UR5 ;  /* 0x00000005a19d7c20 */ /* 0x000fe20008410000 */
[----:B------:R-:W-:Y:S01]  /*1c510*/  FMUL.FTZ R161, R163, UR5 ;  /* 0x00000005a3a17c20 */ /* 0x000fe20008410000 */
[----:B--2---:R-:W-:Y:S01]  /*1c520*/  @P1 SHF.R.U32.HI R0, RZ, R2, R3 ;  /* 0x00000002ff001219 */ /* 0x004fe20000011603 */
[----:B------:R-:W-:Y:S01]  /*1c530*/  FMUL.FTZ R2, R152, UR5 ;  /* 0x0000000598027c20 */ /* 0x000fe20008410000 */
[----:B------:R-:W-:Y:S01]  /*1c540*/  FMUL.FTZ R152, R156, UR5 ;  /* 0x000000059c987c20 */ /* 0x000fe20008410000 */
[----:B------:R-:W-:Y:S01]  /*1c550*/  FMUL.FTZ R156, R160, UR5 ;  /* 0x00000005a09c7c20 */ /* 0x000fe20008410000 */
[----:B-1----:R-:W-:Y:S02]  /*1c560*/  IMAD.SHL.U32 R4, R5, 0x40, RZ ;  /* 0x0000004005047824 */ /* 0x002fe400078e00ff */
        /* <DEDUP_REMOVED lines=14> */
[----:B------:R-:W-:Y:S01]  /*1c650*/  FMUL.FTZ R178, R180, UR5 ;  /* 0x00000005b4b27c20 */ /* 0x000fe20008410000 */
[----:B------:R-:W-:Y:S01]  /*1c660*/  FMUL.FTZ R175, R182, UR5 ;  /* 0x00000005b6af7c20 */ /* 0x000fe20008410000 */
[----:B------:R-:W-:Y:S01]  /*1c670*/  IMAD R158, R189, -0x2, R158 ;  /* 0xfffffffebd9e7824 */ /* 0x000fe200078e029e */
[----:B------:R-:W2:Y:S01]  /*1c680*/  MUFU.TANH R2, R2 ;  /* 0x0000000200027308 */ /* 0x000ea20000002400 */
[----:B------:R-:W-:-:S03]  /*1c690*/  ULDC UR5, c[0x0][0x9e0] ;  /* 0x0002780000057ab9 */ /* 0x000fc60000000800 */
[----:B------:R-:W-:-:S04]  /*1c6a0*/  IADD3 R158, -R218, R158, R220 ;  /* 0x0000009eda9e7210 */ /* 0x000fc80007ffe1dc */
[----:B------:R-:W4:Y:S01]  /*1c6b0*/  MUFU.TANH R12, R12 ;  /* 0x0000000c000c7308 */ /* 0x000f220000002400 */
[----:B------:R-:W-:-:S07]  /*1c6c0*/  VIADD R183, R158, UR5 ;  /* 0x000000059eb77c36 */ /* 0x000fce0008000000 */
        /* <DEDUP_REMOVED lines=19> */
[----:B------:R-:W-:Y:S01]  /*1c800*/  VIADD R182, R158, UR4 ;  /* 0x000000049eb67c36 */ /* 0x000fe20008000000 */
[----:B-1----:R-:W-:-:S03]  /*1c810*/  IADD3 R181, R183, R186, RZ ;  /* 0x000000bab7b57210 */ /* 0x002fc60007ffe0ff */
        /* <DEDUP_REMOVED lines=15> */
.L_x_1827:
[----:B------:R-:W-:Y:S02]  /*1c910*/  ULDC UR4, c[0x0][0x9e4] ;  /* 0x0002790000047ab9 */ /* 0x000fe40000000800 */
[----:B------:R-:W-:-:S05]  /*1c920*/  IMAD.U32 R187, RZ, RZ, UR4 ;  /* 0x00000004ffbb7e24 */ /* 0x000fca000f8e00ff */
[----:B------:R-:W-:-:S13]  /*1c930*/  ISETP.NE.AND P1, PT, R187, 0x1, PT ;  /* 0x00000001bb00780c */ /* 0x000fda0003f25270 */
[----:B------:R-:W1:Y:S02]  /*1c940*/  @P1 LDC.64 R158, c[0x0][0x9e8] ;  /* 0x00027a00ff9e1b82 */ /* 0x000e640000000a00 */
[----:B-1----:R-:W-:-:S05]  /*1c950*/  @P1 IMAD.HI.U32 R158, R186, R158, RZ ;  /* 0x0000009eba9e1227 */ /* 0x002fca00078e00ff */
[----:B------:R-:W-:-:S07]  /*1c960*/  @P1 SHF.R.U32.HI R186, RZ, R159, R158 ;  /* 0x0000009fffba1219 */ /* 0x000fce000001169e */
.L_x_1828:
[----:B------:R-:W-:Y:S05]  /*1c970*/  BSYNC B1 ;  /* 0x0000000000017941 */ /* 0x000fea0003800000 */
.L_x_1826:
[----:B------:R-:W-:-:S04]  /*1c980*/  IMAD R186, R186, R187, -R4 ;  /* 0x000000bbbaba7224 */ /* 0x000fc800078e0a04 */
[----:B------:R-:W-:-:S05]  /*1c990*/  IMAD R186, R189, -0x2, R186 ;  /* 0xfffffffebdba7824 */ /* 0x000fca00078e02ba */
[----:B------:R-:W-:Y:S02]  /*1c9a0*/  VIMNMX R180, R180, R186, !PT ;  /* 0x000000bab4b47248 */ /* 0x000fe40007fe0100 */
[----:B------:R-:W-:-:S07]  /*1c9b0*/  VIADDMNMX R181, R186, R187, R181, PT ;  /* 0x000000bbbab57246 */ /* 0x000fce00038001b5 */
.L_x_1825:
[----:B------:R-:W-:Y:S01]  /*1c9c0*/  ISETP.GT.AND P1, PT, R5, -0x1, PT ;  /* 0xffffffff0500780c */ /* 0x000fe20003f24270 */
[----:B------:R-:W1:Y:S03]  /*1c9d0*/  SHFL.IDX PT, R0, R0, 0x1, 0x1c1f ;  /* 0x003c1f0000007f89 */ /* 0x000e6600000e0000 */
        /* <DEDUP_REMOVED lines=10> */
[----:B0-----:R-:W-:Y:S01]  /*1ca80*/  FSEL R159, R152, -INF , !P2 ;  /* 0xff800000989f7808 */ /* 0x001fe20005000000 */
[----:B-1----:R-:W-:Y:S01]  /*1ca90*/  IMAD.IADD R182, R182, 0x1, R0 ;  /* 0x00000001b6b67824 */ /* 0x002fe200078e0200 */
        /* <DEDUP_REMOVED lines=34> */
[----:B------:R-:W-:-:S02]  /*1ccc0*/  IADD3 R183, R183, R0, RZ ;  /* 0x00000000b7b77210 */ /* 0x000fc40007ffe0ff */
[----:B------:R-:W-:Y:S02]  /*1ccd0*/  FSEL R176, R176, -INF , !P4 ;  /* 0xff800000b0b07808 */ /* 0x000fe40006000000 */
[----:B------:R-:W-:Y:S02]  /*1cce0*/  FSEL R178, R178, -INF , !P2 ;  /* 0xff800000b2b27808 */ /* 0x000fe40005000000 */
        /* <DEDUP_REMOVED lines=15> */
.L_x_1831:
[----:B------:R-:W-:Y:S02]  /*1cde0*/  ULDC UR4, c[0x0][0x9e4] ;  /* 0x0002790000047ab9 */ /* 0x000fe40000000800 */
[----:B------:R-:W-:-:S05]  /*1cdf0*/  IMAD.U32 R2, RZ, RZ, UR4 ;  /* 0x00000004ff027e24 */ /* 0x000fca000f8e00ff */
[----:B------:R-:W-:-:S13]  /*1ce00*/  ISETP.NE.AND P2, PT, R2, 0x1, PT ;  /* 0x000000010200780c */ /* 0x000fda0003f45270 */
[----:B------:R-:W0:Y:S02]  /*1ce10*/  @P2 LDC.64 R152, c[0x0][0x9e8] ;  /* 0x00027a00ff982b82 */ /* 0x000e240000000a00 */
[----:B0-----:R-:W-:-:S05]  /*1ce20*/  @P2 IMAD.HI.U32 R152, R0, R152, RZ ;  /* 0x0000009800982227 */ /* 0x001fca00078e00ff */
[----:B------:R-:W-:-:S07]  /*1ce30*/  @P2 SHF.R.U32.HI R0, RZ, R153, R152 ;  /* 0x00000099ff002219 */ /* 0x000fce0000011698 */
.L_x_1832:
[----:B------:R-:W-:Y:S05]  /*1ce40*/  BSYNC B1 ;  /* 0x0000000000017941 */ /* 0x000fea0003800000 */
.L_x_1830:
[----:B------:R-:W-:-:S04]  /*1ce50*/  IMAD R0, R0, R2, -R4 ;  /* 0x0000000200007224 */ /* 0x000fc800078e0a04 */
[----:B------:R-:W-:-:S05]  /*1ce60*/  IMAD R0, R189, -0x2, R0 ;  /* 0xfffffffebd007824 */ /* 0x000fca00078e0200 */
[----:B------:R-:W-:Y:S02]  /*1ce70*/  VIMNMX R182, R182, R0, !PT ;  /* 0x00000000b6b67248 */ /* 0x000fe40007fe0100 */
[----:B------:R-:W-:-:S07]  /*1ce80*/  VIADDMNMX R183, R0, R2, R183, PT ;  /* 0x0000000200b77246 */ /* 0x000fce00038001b7 */
.L_x_1829:
        /* <DEDUP_REMOVED lines=28> */
[C---:B------:R-:W-:Y:S02]  /*1d050*/  ISETP.LT.OR P2, PT, R183.reuse, 0x11, P2 ;  /* 0x00000011b700780c */ /* 0x040fe40001741670 */
[----:B------:R-:W-:Y:S02]  /*1d060*/  ISETP.LT.OR P3, PT, R183, 0x12, P3 ;  /* 0x00000012b700780c */ /* 0x000fe40001f61670 */
[----:B------:R-:W-:-:S02]  /*1d070*/  LOP3.LUT R22, R22, 0xffff7fff, RZ, 0xc0, !PT ;  /* 0xffff7fff16167812 */ /* 0x000fc400078ec0ff */
[----:B------:R-:W-:Y:S02]  /*1d080*/  FMNMX.FTZ R0, R178, R0, !PT ;  /* 0x00000000b2007209 */ /* 0x000fe40007810000 */
[----:B------:R-:W-:Y:S02]  /*1d090*/  FSEL R155, R155, -INF , !P4 ;  /* 0xff8000009b9b7808 */ /* 0x000fe40006000000 */
[----:B------:R-:W-:Y:S02]  /*1d0a0*/  FSEL R160, R160, -INF , !P2 ;  /* 0xff800000a0a07808 */ /* 0x000fe40005000000 */
[----:B------:R-:W-:Y:S02]  /*1d0b0*/  FSEL R161, R161, -INF , !P3 ;  /* 0xff800000a1a17808 */ /* 0x000fe40005800000 */
[C---:B------:R-:W-:Y:S02]  /*1d0c0*/  ISETP.GT.AND P4, PT, R182.reuse, 0x18, P1 ;  /* 0x00000018b600780c */ /* 0x040fe40000f84270 */
[----:B------:R-:W-:-:S02]  /*1d0d0*/  ISETP.GT.AND P2, PT, R182, 0x19, P1 ;  /* 0x00000019b600780c */ /* 0x000fc40000f44270 */
[----:B------:R-:W-:Y:S02]  /*1d0e0*/  ISETP.GT.AND P3, PT, R182, 0x20, P1 ;  /* 0x00000020b600780c */ /* 0x000fe40000f64270 */
[----:B------:R-:W-:Y:S02]  /*1d0f0*/  @P0 LOP3.LUT R22, R22, 0x8000, RZ, 0xfc, !PT ;  /* 0x0000800016160812 */ /* 0x000fe400078efcff */
[----:B------:R-:W-:Y:S02]  /*1d100*/  ISETP.GT.AND P0, PT, R182, RZ, P1 ;  /* 0x000000ffb600720c */ /* 0x000fe40000f04270 */
[----:B------:R-:W-:Y:S02]  /*1d110*/  FMNMX.FTZ R0, R179, R0, !PT ;  /* 0x00000000b3007209 */ /* 0x000fe40007810000 */
[C---:B------:R-:W-:Y:S02]  /*1d120*/  ISETP.LT.OR P4, PT, R183.reuse, 0x19, P4 ;  /* 0x00000019b700780c */ /* 0x040fe40002781670 */
[C---:B------:R-:W-:Y:S01]  /*1d130*/  ISETP.LT.OR P2, PT, R183.reuse, 0x1a, P2 ;  /* 0x0000001ab700780c */ /* 0x040fe20001741670 */
[----:B------:R-:W0:Y:S01]  /*1d140*/  SHFL.BFLY PT, R2, R0, 0x2, 0x1f ;  /* 0x0c401f0000027f89 */ /* 0x000e2200000e0000 */
[----:B------:R-:W-:-:S02]  /*1d150*/  ISETP.LT.OR P3, PT, R183, 0x21, P3 ;  /* 0x00000021b700780c */ /* 0x000fc40001f61670 */
[----:B------:R-:W-:Y:S02]  /*1d160*/  FSEL R164, R164, -INF , !P4 ;  /* 0xff800000a4a47808 */ /* 0x000fe40006000000 */
[----:B------:R-:W-:Y:S02]  /*1d170*/  FSEL R165, R165, -INF , !P2 ;  /* 0xff800000a5a57808 */ /* 0x000fe40005000000 */
[----:B------:R-:W-:Y:S02]  /*1d180*/  FSEL R168, R168, -INF , !P3 ;  /* 0xff800000a8a87808 */ /* 0x000fe40005800000 */
[C---:B------:R-:W-:Y:S02]  /*1d190*/  ISETP.GT.AND P2, PT, R182.reuse, 0x28, P1 ;  /* 0x00000028b600780c */ /* 0x040fe40000f44270 */
[C---:B------:R-:W-:Y:S02]  /*1d1a0*/  ISETP.GT.AND P3, PT, R182.reuse, 0x29, P1 ;  /* 0x00000029b600780c */ /* 0x040fe40000f64270 */
[----:B------:R-:W-:-:S02]  /*1d1b0*/  ISETP.GT.AND P4, PT, R182, 0x30, P1 ;  /* 0x00000030b600780c */ /* 0x000fc40000f84270 */
[C---:B------:R-:W-:Y:S02]  /*1d1c0*/  ISETP.GT.AND P5, PT, R182.reuse, 0x31, P1 ;  /* 0x00000031b600780c */ /* 0x040fe40000fa4270 */
[----:B------:R-:W-:Y:S02]  /*1d1d0*/  ISETP.GT.AND P6, PT, R182, 0x38, P1 ;  /* 0x00000038b600780c */ /* 0x000fe40000fc4270 */
[----:B------:R-:W-:Y:S02]  /*1d1e0*/  LOP3.LUT R22, R22, 0xfffffff7, RZ, 0xc0, !PT ;  /* 0xfffffff716167812 */ /* 0x000fe400078ec0ff */
[----:B------:R-:W-:Y:S02]  /*1d1f0*/  ISETP.GT.AND P1, PT, R182, 0x39, P1 ;  /* 0x00000039b600780c */ /* 0x000fe40000f24270 */
[----:B------:R-:W-:Y:S02]  /*1d200*/  @P0 LOP3.LUT R22, R22, 0x8, RZ, 0xfc, !PT ;  /* 0x0000000816160812 */ /* 0x000fe400078efcff */
[----:B0-----:R-:W-:-:S02]  /*1d210*/  FMNMX.FTZ R2, R0, R2, !PT ;  /* 0x0000000200027209 */ /* 0x001fc40007810000 */
[C---:B------:R-:W-:Y:S02]  /*1d220*/  LOP3.LUT P0, RZ, R22.reuse, 0x8000, RZ, 0xc0, !PT ;  /* 0x0000800016ff7812 */ /* 0x040fe4000780c0ff */
[----:B------:R-:W-:Y:S01]  /*1d230*/  LOP3.LUT R22, R22, 0xfffffffd, RZ, 0xc0, !PT ;  /* 0xfffffffd16167812 */ /* 0x000fe200078ec0ff */
[----:B------:R-:W0:Y:S01]  /*1d240*/  SHFL.BFLY PT, R4, R2, 0x1, 0x1f ;  /* 0x0c201f0002047f89 */ /* 0x000e2200000e0000 */
[C---:B------:R-:W-:Y:S02]  /*1d250*/  ISETP.LT.OR P0, PT, R183.reuse, 0x22, P0 ;  /* 0x00000022b700780c */ /* 0x040fe40000701670 */
[C---:B------:R-:W-:Y:S02]  /*1d260*/  ISETP.LT.OR P4, PT, R183.reuse, 0x31, P4 ;  /* 0x00000031b700780c */ /* 0x040fe40002781670 */
[----:B------:R-:W-:Y:S02]  /*1d270*/  @P1 LOP3.LUT R22, R22, 0x2, RZ, 0xfc, !PT ;  /* 0x0000000216161812 */ /* 0x000fe400078efcff */
[----:B------:R-:W-:-:S02]  /*1d280*/  ISETP.LT.OR P5, PT, R183, 0x32, P5 ;  /* 0x00000032b700780c */ /* 0x000fc40002fa1670 */
[C---:B------:R-:W-:Y:S02]  /*1d290*/  LOP3.LUT P1, RZ, R22.reuse, 0x8, RZ, 0xc0, !PT ;  /* 0x0000000816ff7812 */ /* 0x040fe4000782c0ff */
[----:B------:R-:W-:Y:S02]  /*1d2a0*/  LOP3.LUT R22, R22, 0xffffffef, RZ, 0xc0, !PT ;  /* 0xffffffef16167812 */ /* 0x000fe400078ec0ff */
[----:B------:R-:W-:Y:S02]  /*1d2b0*/  ISETP.LT.OR P1, PT, R183, 0x1, P1 ;  /* 0x00000001b700780c */ /* 0x000fe40000f21670 */
[----:B------:R-:W-:Y:S02]  /*1d2c0*/  @P0 LOP3.LUT R22, R22, 0x10, RZ, 0xfc, !PT ;  /* 0x0000001016160812 */ /* 0x000fe400078efcff */
[----:B------:R-:W-:Y:S02]  /*1d2d0*/  FSEL R153, R3, -INF , !P1 ;  /* 0xff80000003997808 */ /* 0x000fe40004800000 */
[----:B------:R-:W-:-:S02]  /*1d2e0*/  ISETP.LT.OR P0, PT, R183, 0x29, P2 ;  /* 0x00000029b700780c */ /* 0x000fc40001701670 */
[----:B------:R-:W-:Y:S02]  /*1d2f0*/  FMNMX.FTZ R3, R153, R227, !PT ;  /* 0x000000e399037209 */ /* 0x000fe40007810000 */
[C---:B------:R-:W-:Y:S02]  /*1d300*/  LOP3.LUT P2, RZ, R22.reuse, 0x2, RZ, 0xc0, !PT ;  /* 0x0000000216ff7812 */ /* 0x040fe4000784c0ff */
[----:B------:R-:W-:Y:S02]  /*1d310*/  FMNMX.FTZ R3, R13, R3, !PT ;  /* 0x000000030d037209 */ /* 0x000fe40007810000 */
[----:B------:R-:W-:Y:S02]  /*1d320*/  LOP3.LUT R22, R22, 0xfffffffb, RZ, 0xc0, !PT ;  /* 0xfffffffb16167812 */ /* 0x000fe400078ec0ff */
[----:B------:R-:W-:Y:S02]  /*1d330*/  FMNMX.FTZ R3, R154, R3, !PT ;  /* 0x000000039a037209 */ /* 0x000fe40007810000 */
[----:B0-----:R-:W-:-:S02]  /*1d340*/  FMNMX.FTZ R4, R2, R4, !PT ;  /* 0x0000000402047209 */ /* 0x001fc40007810000 */
[----:B------:R-:W-:Y:S02]  /*1d350*/  @P0 LOP3.LUT R22, R22, 0x4, RZ, 0xfc, !PT ;  /* 0x0000000416160812 */ /* 0x000fe400078efcff */
[----:B------:R-:W-:Y:S02]  /*1d360*/  ISETP.LT.OR P0, PT, R183, 0x2a, P3 ;  /* 0x0000002ab700780c */ /* 0x000fe40001f01670 */
[----:B------:R-:W-:Y:S02]  /*1d370*/  FMNMX.FTZ R3, R155, R3, !PT ;  /* 0x000000039b037209 */ /* 0x000fe40007810000 */
[----:B------:R-:W-:Y:S02]  /*1d380*/  LOP3.LUT R22, R22, 0xffffbfff, RZ, 0xc0, !PT ;  /* 0xffffbfff16167812 */ /* 0x000fe400078ec0ff */
[----:B------:R-:W-:Y:S02]  /*1d390*/  FMNMX.FTZ R3, R160, R3, !PT ;  /* 0x00000003a0037209 */ /* 0x000fe40007810000 */
[----:B------:R-:W-:-:S02]  /*1d3a0*/  MOV R2, UR4 ;  /* 0x0000000400027c02 */ /* 0x000fc40008000f00 */
[----:B------:R-:W-:Y:S02]  /*1d3b0*/  FMNMX.FTZ R3, R161, R3, !PT ;  /* 0x00000003a1037209 */ /* 0x000fe40007810000 */
[C---:B------:R-:W-:Y:S01]  /*1d3c0*/  FSETP.NEU.FTZ.AND P3, PT, R4.reuse, -INF , PT ;  /* 0xff8000000400780b */ /* 0x040fe20003f7d000 */
[----:B------:R-:W-:Y:S01]  /*1d3d0*/  FMUL.FTZ R152, R4, R2 ;  /* 0x0000000204987220 */ /* 0x000fe20000410000 */
[----:B------:R-:W-:Y:S02]  /*1d3e0*/  @P0 LOP3.LUT R22, R22, 0x4000, RZ, 0xfc, !PT ;  /* 0x0000400016160812 */ /* 0x000fe400078efcff */
[----:B------:R-:W-:Y:S02]  /*1d3f0*/  FMNMX.FTZ R3, R164, R3, !PT ;  /* 0x00000003a4037209 */ /* 0x000fe40007810000 */
[----:B------:R-:W-:Y:S02]  /*1d400*/  LOP3.LUT P0, RZ, R22, 0x10, RZ, 0xc0, !PT ;  /* 0x0000001016ff7812 */ /* 0x000fe4000780c0ff */
[----:B------:R-:W-:-:S02]  /*1d410*/  FMNMX.FTZ R3, R165, R3, !PT ;  /* 0x00000003a5037209 */ /* 0x000fc40007810000 */
[----:B------:R-:W-:Y:S02]  /*1d420*/  FSEL R0, R4, RZ, P3 ;  /* 0x000000ff04007208 */ /* 0x000fe40001800000 */
[----:B------:R-:W-:Y:S02]  /*1d430*/  FSEL R152, R152, RZ, P3 ;  /* 0x000000ff98987208 */ /* 0x000fe40001800000 */
[----:B------:R-:W-:Y:S01]  /*1d440*/  LOP3.LUT P3, RZ, R22, 0x4, RZ, 0xc0, !PT ;  /* 0x0000000416ff7812 */ /* 0x000fe2000786c0ff */
[----:B------:R-:W-:Y:S01]  /*1d450*/  FADD.FTZ R0, -R0, R226 ;  /* 0x000000e200007221 */ /* 0x000fe20000010100 */
        /* <DEDUP_REMOVED lines=31> */
[-C--:B------:R-:W-:Y:S01]  /*1d650*/  FFMA.FTZ R152, R179, R2.reuse, -R152 ;  /* 0x00000002b3987223 */ /* 0x080fe20000010898 */
[----:B------:R-:W-:Y:S01]  /*1d660*/  FMNMX.FTZ R3, R175, R3, !PT ;  /* 0x00000003af037209 */ /* 0x000fe20007810000 */
[----:B------:R0:W-:Y:S01]  /*1d670*/  MUFU.EX2 R196, R12 ;  /* 0x0000000c00c47308 */ /* 0x0001e20000000800 */
[----:B------:R-:W-:Y:S01]  /*1d680*/  FMUL.FTZ R180, R0, R2 ;  /* 0x0000000200b47220 */ /* 0x000fe20000410000 */
[----:B------:R-:W-:-:S02]  /*1d690*/  LOP3.LUT P0, RZ, R22, 0x2000, RZ, 0xc0, !PT ;  /* 0x0000200016ff7812 */ /* 0x000fc4000780c0ff */
[----:B------:R-:W-:-:S04]  /*1d6a0*/  FMNMX.FTZ R3, R177, R3, !PT ;  /* 0x00000003b1037209 */ /* 0x000fc80007810000 */
[----:B------:R-:W-:Y:S01]  /*1d6b0*/  MUFU.EX2 R158, R158 ;  /* 0x0000009e009e7308 */ /* 0x000fe20000000800 */
[----:B------:R-:W1:Y:S07]  /*1d6c0*/  SHFL.BFLY PT, R179, R3, 0x2, 0x1f ;  /* 0x0c401f0003b37f89 */ /* 0x000e6e00000e0000 */
[----:B------:R-:W-:Y:S08]  /*1d6d0*/  MUFU.EX2 R159, R159 ;  /* 0x0000009f009f7308 */ /* 0x000ff00000000800 */
[----:B------:R-:W-:Y:S08]  /*1d6e0*/  MUFU.EX2 R186, R186 ;  /* 0x000000ba00ba7308 */ /* 0x000ff00000000800 */
[----:B------:R-:W-:Y:S01]  /*1d6f0*/  MUFU.EX2 R156, R156 ;  /* 0x0000009c009c7308 */ /* 0x000fe20000000800 */
[----:B-1----:R-:W-:-:S05]  /*1d700*/  FMNMX.FTZ R3, R3, R179, !PT ;  /* 0x000000b303037209 */ /* 0x002fca0007810000 */
[----:B------:R-:W1:Y:S02]  /*1d710*/  SHFL.BFLY PT, R179, R3, 0x1, 0x1f ;  /* 0x0c201f0003b37f89 */ /* 0x000e6400000e0000 */
[----:B------:R-:W-:Y:S08]  /*1d720*/  MUFU.EX2 R157, R157 ;  /* 0x0000009d009d7308 */ /* 0x000ff00000000800 */
[----:B------:R-:W-:Y:S08]  /*1d730*/  MUFU.EX2 R162, R162 ;  /* 0x000000a200a27308 */ /* 0x000ff00000000800 */
[----:B------:R-:W-:Y:S01]  /*1d740*/  MUFU.EX2 R163, R163 ;  /* 0x000000a300a37308 */ /* 0x000fe20000000800 */
[----:B-1----:R-:W-:-:S07]  /*1d750*/  FMNMX.FTZ R3, R3, R179, !PT ;  /* 0x000000b303037209 */ /* 0x002fce0007810000 */
[----:B------:R-:W-:Y:S01]  /*1d760*/  MUFU.EX2 R166, R166 ;  /* 0x000000a600a67308 */ /* 0x000fe20000000800 */
[C---:B------:R-:W-:Y:S01]  /*1d770*/  FSETP.NEU.FTZ.AND P1, PT, R3.reuse, -INF , PT ;  /* 0xff8000000300780b */ /* 0x040fe20003f3d000 */
[----:B0-----:R-:W-:-:S03]  /*1d780*/  FMUL.FTZ R12, R3, R2 ;  /* 0x00000002030c7220 */ /* 0x001fc60000410000 */
[----:B------:R-:W-:Y:S02]  /*1d790*/  FSEL R179, R3, RZ, P1 ;  /* 0x000000ff03b37208 */ /* 0x000fe40000800000 */
[----:B------:R-:W-:Y:S01]  /*1d7a0*/  FSEL R0, R12, RZ, P1 ;  /* 0x000000ff0c007208 */ /* 0x000fe20000800000 */
[----:B------:R-:W-:Y:S02]  /*1d7b0*/  MUFU.EX2 R184, R184 ;  /* 0x000000b800b87308 */ /* 0x000fe40000000800 */
[----:B------:R-:W-:Y:S02]  /*1d7c0*/  FADD.FTZ R179, -R179, R227 ;  /* 0x000000e3b3b37221 */ /* 0x000fe40000010100 */
[-CC-:B------:R-:W-:Y:S01]  /*1d7d0*/  FFMA.FTZ R153, R153, R2.reuse, -R0.reuse ;  /* 0x0000000299997223 */ /* 0x180fe20000010800 */
[-CC-:B------:R-:W-:Y:S01]  /*1d7e0*/  FFMA.FTZ R13, R13, R2.reuse, -R0.reuse ;  /* 0x000000020d0d7223 */ /* 0x180fe20000010800 */
[-C--:B------:R-:W-:Y:S01]  /*1d7f0*/  FMUL.FTZ R179, R179, R2.reuse ;  /* 0x00000002b3b37220 */ /* 0x080fe20000410000 */
        /* <DEDUP_REMOVED lines=13> */
[----:B------:R-:W-:Y:S01]  /*1d8d0*/  FFMA.FTZ R177, R177, R2, -R0 ;  /* 0x00000002b1b17223 */ /* 0x000fe20000010800 */
[----:B------:R-:W0:Y:S08]  /*1d8e0*/  MUFU.EX2 R12, R180 ;  /* 0x000000b4000c7308 */ /* 0x000e300000000800 */
[----:B------:R-:W-:Y:S08]  /*1d8f0*/  MUFU.EX2 R153, R153 ;  /* 0x0000009900997308 */ /* 0x000ff00000000800 */
[----:B------:R1:W2:Y:S01]  /*1d900*/  MUFU.EX2 R0, R179 ;  /* 0x000000b300007308 */ /* 0x0002a20000000800 */
[----:B0-----:R-:W-:-:S07]  /*1d910*/  FFMA.FTZ R223, R12, R223, R158 ;  /* 0x000000df0cdf7223 */ /* 0x001fce000001009e */
[----:B------:R-:W0:Y:S01]  /*1d920*/  MUFU.EX2 R13, R13 ;  /* 0x0000000d000d7308 */ /* 0x000e220000000800 */
[----:B-1----:R-:W-:-:S04]  /*1d930*/  FADD.FTZ R179, R196, R223 ;  /* 0x000000dfc4b37221 */ /* 0x002fc80000010000 */
[----:B------:R-:W-:-:S03]  /*1d940*/  FADD.FTZ R179, R159, R179 ;  /* 0x000000b39fb37221 */ /* 0x000fc60000010000 */
[----:B------:R-:W1:Y:S01]  /*1d950*/  MUFU.EX2 R154, R154 ;  /* 0x0000009a009a7308 */ /* 0x000e620000000800 */
[----:B--2---:R-:W-:Y:S01]  /*1d960*/  FFMA.FTZ R221, R0, R221, R153 ;  /* 0x000000dd00dd7223 */ /* 0x004fe20000010099 */
        /* <DEDUP_REMOVED lines=8> */
[----:B------:R-:W-:-:S04]  /*1d9f0*/  FADD.FTZ R179, R163, R179 ;  /* 0x000000b3a3b37221 */ /* 0x000fc80000010000 */
[----:B------:R-:W-:Y:S02]  /*1da00*/  FADD.FTZ R179, R166, R179 ;  /* 0x000000b3a6b37221 */ /* 0x000fe40000010000 */
[----:B------:R-:W1:Y:S01]  /*1da10*/  MUFU.EX2 R161, R161 ;  /* 0x000000a100a17308 */ /* 0x000e620000000800 */
[----:B--2---:R-:W-:Y:S01]  /*1da20*/  FADD.FTZ R180, R155, R180 ;  /* 0x000000b49bb47221 */ /* 0x004fe20000010000 */
[----:B------:R-:W-:-:S06]  /*1da30*/  FADD.FTZ R179, R184, R179 ;  /* 0x000000b3b8b37221 */ /* 0x000fcc0000010000 */
        /* <DEDUP_REMOVED lines=32> */
[----:B-1----:R-:W-:-:S03]  /*1dc40*/  FADD.FTZ R223, R152, R179 ;  /* 0x000000b398df7221 */ /* 0x002fc60000010000 */
[----:B--2---:R-:W-:Y:S01]  /*1dc50*/  FADD.FTZ R221, R177, R180 ;  /* 0x000000b4b1dd7221 */ /* 0x004fe20000010000 */
[----:B------:R-:W-:Y:S06]  /*1dc60*/  @!P0 BRA `(.L_x_1833) ;  /* 0x0000000000048947 */ /* 0x000fec0003800000 */
[----:B------:R-:W-:Y:S01]  /*1dc70*/  BPT.TRAP 0x1 ;  /* 0x000000040000795c */ /* 0x000fe20000300000 */
.L_x_1833:
        /* <DEDUP_REMOVED lines=23> */
[----:B------:R-:W-:Y:S02]  /*1ddf0*/  MOV R226, R4 ;  /* 0x0000000400e27202 */ /* 0x000fe40000000f00 */
[C---:B--2---:R-:W-:Y:S01]  /*1de00*/  ISETP.GT.AND P1, PT, R5.reuse, R179, PT ;  /* 0x000000b30500720c */ /* 0x044fe20003f24270 */
[----:B------:R-:W-:-:S12]  /*1de10*/  VIADD R5, R5, 0xffffffff ;  /* 0xffffffff05057836 */ /* 0x000fd80000000000 */
[----:B------:R-:W-:Y:S05]  /*1de20*/  @P1 BRA `(.L_x_1834) ;  /* 0xffffffcc008c1947 */ /* 0x000fea000383ffff */
.L_x_1813:
[----:B------:R-:W-:Y:S05]  /*1de30*/  BSYNC B0 ;  /* 0x0000000000007941 */ /* 0x000fea0003800000 */
.L_x_1812:
        /* <DEDUP_REMOVED lines=131> */
.L_x_1835:
[----:B------:R-:W-:Y:S01]  /*1e670*/  IMAD R12, R202, 0x8, R18 ;  /* 0x00000008ca0c7824 */ /* 0x000fe200078e0212 */
[----:B------:R-:W-:-:S04]  /*1e680*/  SHF.L.U32 R5, R203, 0x1f, RZ ;  /* 0x0000001fcb057819 */ /* 0x000fc800000006ff */
[----:B------:R1:W2:Y:S01]  /*1e690*/  SYNCS.PHASECHK.TRANS64.TRYWAIT P1, [R12+URZ+0x30850], R5 ;  /* 0x030850050c0075a7 */ /* 0x0002a2000802017f */
[----:B------:R-:W-:Y:S05]  /*1e6a0*/  @!P0 BRA `(.L_x_1836) ;  /* 0x0000000000048947 */ /* 0x000fea0003800000 */
[----:B------:R-:W-:Y:S01]  /*1e6b0*/  BPT.TRAP 0x1 ;  /* 0x000000040000795c */ /* 0x000fe20000300000 */
.L_x_1836:
[----:B------:R-:W-:Y:S01]  /*1e6c0*/  IADD3 R18, R18, 0x400, RZ ;  /* 0x0000040012127810 */ /* 0x000fe20007ffe0ff */
[----:B------:R-:W-:Y:S03]  /*1e6d0*/  BSSY B0, `(.L_x_1837) ;  /* 0x0000008000007945 */ /* 0x000fe60003800000 */
[----:B------:R-:W-:-:S04]  /*1e6e0*/  SHF.R.U32.HI R18, RZ, 0x4, R18 ;  /* 0x00000004ff127819 */ /* 0x000fc80000011612 */
[----:B------:R-:W-:-:S04]  /*1e6f0*/  LOP3.LUT R18, R18, 0x3fff, RZ, 0xc0, !PT ;  /* 0x00003fff12127812 */ /* 0x000fc800078ec0ff */
[----:B------:R-:W-:-:S05]  /*1e700*/  LOP3.LUT R7, R18, 0x2000000, RZ, 0xfc, !PT ;  /* 0x0200000012077812 */ /* 0x000fca00078efcff */
[----:B------:R-:W-:Y:S01]  /*1e710*/  IMAD R0, R202, 0x800, R7 ;  /* 0x00000800ca007824 */ /* 0x000fe200078e0207 */
[----:B--2---:R-:W-:Y:S06]  /*1e720*/  @P1 BRA `(.L_x_1838) ;  /* 0x0000000000081947 */ /* 0x004fec0003800000 */
[----:B------:R-:W2:Y:S02]  /*1e730*/  SYNCS.PHASECHK.TRANS64.TRYWAIT P1, [R12+URZ+0x30850], R5 ;  /* 0x030850050c0075a7 */ /* 0x000ea4000802017f */
[----:B--2---:R-:W-:Y:S05]  /*1e740*/  @!P1 BRA `(.L_x_1839) ;  /* 0x000000cc00249947 */ /* 0x004fea0003800000 */
.L_x_1838:
[----:B------:R-:W-:Y:S05]  /*1e750*/  BSYNC B0 ;  /* 0x0000000000007941 */ /* 0x000fea0003800000 */
.L_x_1837:
[----:B------:R-:W-:Y:S01]  /*1e760*/  IMAD.MOV.U32 R6, RZ, RZ, R0 ;  /* 0x000000ffff067224 */ /* 0x000fe200078e0000 */
[----:B------:R-:W-:Y:S01]  /*1e770*/  WARPGROUP.ARRIVE ;  /* 0x00000000000079c5 */ /* 0x000fe20000000000 */
[----:B------:R-:W-:-:S03]  /*1e780*/  IMAD.MOV.U32 R7, RZ, RZ, 0x40000040 ;  /* 0x40000040ff077424 */ /* 0x000fc600078e00ff */
[----:B------:R-:W-:Y:S02]  /*1e790*/  R2UR UR6, R6 ;  /* 0x00000000060672ca */ /* 0x000fe400000e0000 */
[----:B------:R-:W-:Y:S01]  /*1e7a0*/  R2UR UR7, R7 ;  /* 0x00000000070772ca */ /* 0x000fe200000e0000 */
[----:B------:R-:W-:Y:S01]  /*1e7b0*/  IMAD.MOV.U32 R7, RZ, RZ, 0x40000040 ;  /* 0x40000040ff077424 */ /* 0x000fe200078e00ff */
[----:B------:R-:W-:-:S11]  /*1e7c0*/  IADD3 R6, R0, 0x80, RZ ;  /* 0x0000008000067810 */ /* 0x000fd60007ffe0ff */
        /* <DEDUP_REMOVED lines=12> */
[----:B------:R-:W-:Y:S02]  /*1e890*/  IADD3 R6, R0, 0x180, RZ ;  /* 0x0000018000067810 */ /* 0x000fe40007ffe0ff */
[----:B------:R-:W3:Y:S02]  /*1e8a0*/  SHFL.BFLY PT, R0, R223, 0x2, 0x1f ;  /* 0x0c401f00df007f89 */ /* 0x000ee400000e0000 */
[----:B---3--:R-:W-:-:S05]  /*1e8b0*/  FADD.FTZ R0, R0, R223 ;  /* 0x000000df00007221 */ /* 0x008fca0000010000 */
[----:B-12---:R-:W1:Y:S02]  /*1e8c0*/  SHFL.BFLY PT, R5, R0, 0x1, 0x1f ;  /* 0x0c201f0000057f89 */ /* 0x006e6400000e0000 */
[----:B-1----:R-:W-:Y:S01]  /*1e8d0*/  FADD.FTZ R13, R0, R5 ;  /* 0x00000005000d7221 */ /* 0x002fe20000010000 */
[----:B------:R-:W-:Y:S02]  /*1e8e0*/  IMAD.MOV.U32 R5, RZ, RZ, -0x800000 ;  /* 0xff800000ff057424 */ /* 0x000fe400078e00ff */
[----:B------:R-:W-:Y:S02]  /*1e8f0*/  IMAD.MOV.U32 R0, RZ, RZ, -0x800000 ;  /* 0xff800000ff007424 */ /* 0x000fe400078e00ff */
[----:B------:R-:W-:-:S13]  /*1e900*/  FSETP.NE.FTZ.AND P1, PT, R13, RZ, PT ;  /* 0x000000ff0d00720b */ /* 0x000fda0003f35000 */
[----:B------:R-:W1:Y:S01]  /*1e910*/  @P1 MUFU.LG2 R10, R13 ;  /* 0x0000000d000a1308 */ /* 0x000e620000000c00 */
[----:B------:R-:W-:Y:S01]  /*1e920*/  @P1 FMUL.FTZ R9, R2, 0.69314718246459960938 ;  /* 0x3f31721802091820 */ /* 0x000fe20000410000 */
[----:B-1----:R-:W-:-:S04]  /*1e930*/  @P1 FMUL.FTZ R10, R10, 0.69314718246459960938 ;  /* 0x3f3172180a0a1820 */ /* 0x002fc80000410000 */
[----:B------:R-:W-:Y:S01]  /*1e940*/  @P1 FFMA.FTZ R5, R9, R4, R10 ;  /* 0x0000000409051223 */ /* 0x000fe2000001000a */
[----:B------:R-:W-:Y:S02]  /*1e950*/  WARPGROUP.DEPBAR.LE gsb0, 0x0 ;  /* 0x00008000000079c5 */ /* 0x000fe40000010000 */
[----:B------:R-:W-:-:S06]  /*1e960*/  WARPGROUP.ARRIVE ;  /* 0x00000000000079c5 */ /* 0x000fcc0000000000 */
[----:B------:R-:W-:Y:S01]  /*1e970*/  HGMMA.64x256x16.F32 R24, R188, gdesc[UR4].tnspB, R24, gsb0 ;  /* 0x43e00004bc187df0 */ /* 0x000fe20008000818 */
[----:B------:R-:W-:Y:S02]  /*1e980*/  R2UR UR6, R6 ;  /* 0x00000000060672ca */ /* 0x000fe400000e0000 */
[----:B------:R-:W-:Y:S01]  /*1e990*/  R2UR UR7, R7 ;  /* 0x00000000070772ca */ /* 0x000fe200000e0000 */
[----:B------:R-:W1:Y:S02]  /*1e9a0*/  SHFL.BFLY PT, R6, R221, 0x2, 0x1f ;  /* 0x0c401f00dd067f89 */ /* 0x000e6400000e0000 */
[----:B-1----:R-:W-:-:S05]  /*1e9b0*/  FADD.FTZ R8, R6, R221 ;  /* 0x000000dd06087221 */ /* 0x002fca0000010000 */
[----:B------:R-:W1:Y:S02]  /*1e9c0*/  SHFL.BFLY PT, R7, R8, 0x1, 0x1f ;  /* 0x0c201f0008077f89 */ /* 0x000e6400000e0000 */
[----:B-1----:R-:W-:Y:S01]  /*1e9d0*/  FADD.FTZ R14, R8, R7 ;  /* 0x00000007080e7221 */ /* 0x002fe20000010000 */
[----:B------:R-:W-:-:S04]  /*1e9e0*/  CS2R R6, SRZ ;  /* 0x0000000000067805 */ /* 0x000fc8000001ff00 */
[----:B------:R-:W-:Y:S02]  /*1e9f0*/  FSETP.NE.FTZ.AND P2, PT, R14, RZ, PT ;  /* 0x000000ff0e00720b */ /* 0x000fe40003f55000 */
[----:B------:R-:W-:Y:S11]  /*1ea00*/  @P1 MUFU.RCP R7, R13 ;  /* 0x0000000d00071308 */ /* 0x000ff60000001000 */
[----:B------:R-:W1:Y:S01]  /*1ea10*/  @P2 MUFU.LG2 R11, R14 ;  /* 0x0000000e000b2308 */ /* 0x000e620000000c00 */
[----:B------:R-:W-:-:S07]  /*1ea20*/  @P2 FMUL.FTZ R15, R2, 0.69314718246459960938 ;  /* 0x3f317218020f2820 */ /* 0x000fce0000410000 */
[----:B------:R2:W3:Y:S01]  /*1ea30*/  @P2 MUFU.RCP R6, R14 ;  /* 0x0000000e00062308 */ /* 0x0004e20000001000 */
        /* <DEDUP_REMOVED lines=8> */
.L_x_1840:
[----:B------:R-:W2:Y:S01]  /*1eac0*/  LDL.LU R2, [R1+0x8] ;  /* 0x0000080001027983 */ /* 0x000ea20000300800 */
[----:B------:R-:W-:Y:S01]  /*1ead0*/  IADD3 R4, R12, 0x30860, RZ ;  /* 0x000308600c047810 */ /* 0x000fe20007ffe0ff */
[-C--:B------:R-:W-:Y:S01]  /*1eae0*/  FMUL.FTZ R24, R24, R7.reuse ;  /* 0x0000000718187220 */ /* 0x080fe20000410000 */
[----:B------:R-:W-:Y:S01]  /*1eaf0*/  FMUL.FTZ R25, R25, R7 ;  /* 0x0000000719197220 */ /* 0x000fe20000410000 */
[----:B------:R-:W3:Y:S01]  /*1eb00*/  LDL.LU R20, [R1+0x78] ;  /* 0x0000780001147983 */ /* 0x000ee20000300800 */
[----:B------:R-:W-:-:S05]  /*1eb10*/  VIADD R202, R202, 0x1 ;  /* 0x00000001caca7836 */ /* 0x000fca0000000000 */
[----:B------:R-:W-:Y:S01]  /*1eb20*/  ISETP.NE.AND P1, PT, R202, 0x2, PT ;  /* 0x00000002ca00780c */ /* 0x000fe20003f25270 */
[-C--:B0-----:R-:W-:Y:S01]  /*1eb30*/  FMUL.FTZ R152, R32, R7.reuse ;  /* 0x0000000720987220 */ /* 0x081fe20000410000 */
        /* <DEDUP_REMOVED lines=128> */
[----:B---3--:R-:W-:-:S03]  /*1f340*/  VIADD R20, R20, 0x1 ;  /* 0x0000000114147836 */ /* 0x008fc60000000000 */
[----:B------:R0:W-:Y:S02]  /*1f350*/  SYNCS.ARRIVE.TRANS64.RED.A1T0 RZ, [R4+URZ], RZ ;  /* 0x000000ff04ff79a7 */ /* 0x0001e4000810043f */
[----:B------:R1:W-:Y:S01]  /*1f360*/  STL [R1+0x78], R20 ;  /* 0x0000781401007387 */ /* 0x0003e20000100800 */
[----:B------:R-:W-:Y:S01]  /*1f370*/  FMUL.FTZ R2, R37, R7 ;  /* 0x0000000725027220 */ /* 0x000fe20000410000 */
[----:B0-----:R-:W-:-:S07]  /*1f380*/  FMUL.FTZ R4, R47, R6 ;  /* 0x000000062f047220 */ /* 0x001fce0000410000 */
.L_x_1666:
[----:B------:R-:W0:Y:S08]  /*1f390*/  S2UR UR4, SR_CgaCtaId ;  /* 0x00000000000479c3 */ /* 0x000e300000008800 */
[----:B------:R-:W-:Y:S01]  /*1f3a0*/  BAR.SYNC.DEFER_BLOCKING 0x5, 0x180 ;  /* 0x0146000000007b1d */ /* 0x000fe20000010000 */
[----:B------:R-:W-:-:S05]  /*1f3b0*/  MOV R18, 0x400 ;  /* 0x0000040000127802 */ /* 0x000fca0000000f00 */
[----:B------:R-:W-:Y:S01]  /*1f3c0*/  BSSY B0, `(.L_x_1841) ;  /* 0x00002cc000007945 */ /* 0x000fe20003800000 */
[----:B0-----:R-:W-:-:S05]  /*1f3d0*/  IMAD.U32 R6, RZ, RZ, UR4 ;  /* 0x00000004ff067e24 */ /* 0x001fca000f8e00ff */
[----:B------:R0:W-:Y:S01]  /*1f3e0*/  STL [R1+0x8], R6 ;  /* 0x0000080601007387 */ /* 0x0001e20000100800 */
[----:B------:R-:W-:-:S05]  /*1f3f0*/  LEA R18, R6, R18, 0x18 ;  /* 0x0000001206127211 */ /* 0x000fca00078ec0ff */
[----:B------:R0:W2:Y:S01]  /*1f400*/  LDS.128 R36, [R18+0x308d0] ;  /* 0x0308d00012247984 */ /* 0x0000a20000000c00 */
[----:B------:R-:W-:Y:S06]  /*1f410*/  BAR.ARV 0x4, 0x180 ;  /* 0x0106000000007b1d */ /* 0x000fec0000002000 */
[----:B------:R-:W-:Y:S05]  /*1f420*/  @P0 BRA `(.L_x_1842) ;  /* 0x0000001c00cc0947 */ /* 0x000fea0003800000 */
[----:B-1----:R-:W3:Y:S01]  /*1f430*/  LDL R20, [R1+0xb0] ;  /* 0x0000b00001147983 */ /* 0x002ee20000100800 */
[----:B------:R-:W-:-:S03]  /*1f440*/  ULDC.64 UR4, c[0x0][0xc00] ;  /* 0x0003000000047ab9 */ /* 0x000fc60000000a00 */
[----:B------:R-:W4:Y:S01]  /*1f450*/  LDL R176, [R1+0x74] ;  /* 0x0000740001b07983 */ /* 0x000f220000100800 */
[----:B------:R-:W1:Y:S03]  /*1f460*/  S2R R21, SR_SWINHI ;  /* 0x0000000000157919 */ /* 0x000e660000002f00 */
[----:B------:R-:W4:Y:S01]  /*1f470*/  LDL R174, [R1+0x70] ;  /* 0x0000700001ae7983 */ /* 0x000f220000100800 */
[----:B0-----:R-:W-:Y:S02]  /*1f480*/  MOV R6, R18 ;  /* 0x0000001200067202 */ /* 0x001fe40000000f00 */
[----:B-1----:R-:W-:Y:S02]  /*1f490*/  MOV R7, R21 ;  /* 0x0000001500077202 */ /* 0x002fe40000000f00 */
        /* <DEDUP_REMOVED lines=28> */
[----:B------:R-:W-:Y:S01]  /*1f660*/  MOV R2, RZ ;  /* 0x000000ff00027202 */ /* 0x000fe20000000f00 */
[----:B------:R-:W-:Y:S01]  /*1f670*/  BAR.SYNC.DEFER_BLOCKING 0x1, 0x100 ;  /* 0x0044000000007b1d */ /* 0x000fe20000010000 */
[----:B---3--:R-:W-:-:S03]  /*1f680*/  IMAD.WIDE R20, R20, 0x2, R6 ;  /* 0x0000000214147825 */ /* 0x008fc600078e0206 */
[C---:B------:R-:W-:Y:S02]  /*1f690*/  IADD3 R43, P1, R20.reuse, 0x20, RZ ;  /* 0x00000020142b7810 */ /* 0x040fe40007f3e0ff */
[----:B------:R-:W-:Y:S02]  /*1f6a0*/  IADD3 R47, P0, R20, 0x40, RZ ;  /* 0x00000040142f7810 */ /* 0x000fe40007f1e0ff */
[----:B------:R-:W-:Y:S02]  /*1f6b0*/  LOP3.LUT R42, R43, 0x380, RZ, 0xc0, !PT ;  /* 0x000003802b2a7812 */ /* 0x000fe400078ec0ff */
[----:B------:R-:W-:Y:S02]  /*1f6c0*/  LOP3.LUT R46, R47, 0x380, RZ, 0xc0, !PT ;  /* 0x000003802f2e7812 */ /* 0x000fe400078ec0ff */
[----:B------:R-:W-:Y:S02]  /*1f6d0*/  SHF.R.U64 R42, R42, 0x3, RZ ;  /* 0x000000032a2a7819 */ /* 0x000fe400000012ff */
[----:B------:R-:W-:-:S02]  /*1f6e0*/  IADD3 R111, P5, R20, 0x4040, RZ ;  /* 0x00004040146f7810 */ /* 0x000fc40007fbe0ff */
[----:B------:R-:W-:Y:S02]  /*1f6f0*/  SHF.R.U64 R46, R46, 0x3, RZ ;  /* 0x000000032e2e7819 */ /* 0x000fe400000012ff */
[----:B------:R-:W-:Y:S02]  /*1f700*/  LOP3.LUT R42, R42, R43, RZ, 0x3c, !PT ;  /* 0x0000002b2a2a7212 */ /* 0x000fe400078e3cff */
[----:B------:R-:W-:Y:S02]  /*1f710*/  IADD3.X R43, RZ, R21, RZ, P1, !PT ;  /* 0x00000015ff2b7210 */ /* 0x000fe40000ffe4ff */
[C---:B------:R-:W-:Y:S02]  /*1f720*/  IADD3 R97, P4, R20.reuse, 0x60, RZ ;  /* 0x0000006014617810 */ /* 0x040fe40007f9e0ff */
[C---:B------:R-:W-:Y:S02]  /*1f730*/  IADD3 R103, P3, R20.reuse, 0x4000, RZ ;  /* 0x0000400014677810 */ /* 0x040fe40007f7e0ff */
[----:B------:R-:W-:-:S02]  /*1f740*/  IADD3 R107, P6, R20, 0x4020, RZ ;  /* 0x00004020146b7810 */ /* 0x000fc40007fde0ff */
[C---:B------:R-:W-:Y:S02]  /*1f750*/  IADD3 R115, P2, R20.reuse, 0x4060, RZ ;  /* 0x0000406014737810 */ /* 0x040fe40007f5e0ff */
[----:B------:R-:W-:Y:S02]  /*1f760*/  IADD3 R119, P1, R20, 0x8000, RZ ;  /* 0x0000800014777810 */ /* 0x000fe40007f3e0ff */
[----:B------:R-:W-:Y:S02]  /*1f770*/  LOP3.LUT R110, R111, 0x380, RZ, 0xc0, !PT ;  /* 0x000003806f6e7812 */ /* 0x000fe400078ec0ff */
[----:B------:R-:W-:Y:S01]  /*1f780*/  LOP3.LUT R46, R46, R47, RZ, 0x3c, !PT ;  /* 0x0000002f2e2e7212 */ /* 0x000fe200078e3cff */
[----:B------:R-:W-:Y:S01]  /*1f790*/  IMAD.X R47, RZ, RZ, R21, P0 ;  /* 0x000000ffff2f7224 */ /* 0x000fe200000e0615 */
[----:B-----5:R-:W-:Y:S02]  /*1f7a0*/  LOP3.LUT R96, R97, 0x380, RZ, 0xc0, !PT ;  /* 0x0000038061607812 */ /* 0x020fe400078ec0ff */
[----:B------:R-:W-:-:S02]  /*1f7b0*/  LOP3.LUT R102, R103, 0x380, RZ, 0xc0, !PT ;  /* 0x0000038067667812 */ /* 0x000fc400078ec0ff */
[----:B------:R-:W-:Y:S02]  /*1f7c0*/  LOP3.LUT R106, R107, 0x380, RZ, 0xc0, !PT ;  /* 0x000003806b6a7812 */ /* 0x000fe400078ec0ff */
[----:B------:R-:W-:Y:S02]  /*1f7d0*/  LOP3.LUT R114, R115, 0x380, RZ, 0xc0, !PT ;  /* 0x0000038073727812 */ /* 0x000fe400078ec0ff */
[----:B------:R-:W-:Y:S02]  /*1f7e0*/  LOP3.LUT R118, R119, 0x380, RZ, 0xc0, !PT ;  /* 0x0000038077767812 */ /* 0x000fe400078ec0ff */
[----:B------:R-:W-:Y:S02]  /*1f7f0*/  IADD3 R123, P0, R20, 0x8020, RZ ;  /* 0x00008020147b7810 */ /* 0x000fe40007f1e0ff */
[----:B------:R-:W-:Y:S02]  /*1f800*/  SHF.R.U64 R110, R110, 0x3, RZ ;  /* 0x000000036e6e7819 */ /* 0x000fe400000012ff */
[----:B------:R-:W-:-:S02]  /*1f810*/  LOP3.LUT R131, R20, 0x380, RZ, 0xc0, !PT ;  /* 0x0000038014837812 */ /* 0x000fc400078ec0ff */
[----:B------:R-:W-:Y:S02]  /*1f820*/  SHF.R.U64 R96, R96, 0x3, RZ ;  /* 0x0000000360607819 */ /* 0x000fe400000012ff */
[----:B------:R-:W-:Y:S02]  /*1f830*/  SHF.R.U64 R102, R102, 0x3, RZ ;  /* 0x0000000366667819 */ /* 0x000fe400000012ff */
[----:B------:R-:W-:Y:S02]  /*1f840*/  SHF.R.U64 R106, R106, 0x3, RZ ;  /* 0x000000036a6a7819 */ /* 0x000fe400000012ff */
[----:B------:R-:W-:Y:S02]  /*1f850*/  SHF.R.U64 R114, R114, 0x3, RZ ;  /* 0x0000000372727819 */ /* 0x000fe400000012ff */
[----:B------:R-:W-:Y:S02]  /*1f860*/  SHF.R.U64 R118, R118, 0x3, RZ ;  /* 0x0000000376767819 */ /* 0x000fe400000012ff */
[----:B------:R-:W-:-:S02]  /*1f870*/  LOP3.LUT R122, R123, 0x380, RZ, 0xc0, !PT ;  /* 0x000003807b7a7812 */ /* 0x000fc400078ec0ff */
[----:B------:R-:W-:Y:S01]  /*1f880*/  LOP3.LUT R110, R110, R111, RZ, 0x3c, !PT ;  /* 0x0000006f6e6e7212 */ /* 0x000fe200078e3cff */
[--C-:B------:R-:W-:Y:S01]  /*1f890*/  IMAD.X R111, RZ, RZ, R21.reuse, P5 ;  /* 0x000000ffff6f7224 */ /* 0x100fe200028e0615 */
[----:B------:R-:W-:Y:S02]  /*1f8a0*/  SHF.R.U64 R131, R131, 0x3, RZ ;  /* 0x0000000383837819 */ /* 0x000fe400000012ff */
[----:B------:R-:W-:Y:S02]  /*1f8b0*/  IADD3 R173, P5, R20, 0xc020, RZ ;  /* 0x0000c02014ad7810 */ /* 0x000fe40007fbe0ff */
[----:B------:R-:W-:Y:S01]  /*1f8c0*/  LOP3.LUT R96, R96, R97, RZ, 0x3c, !PT ;  /* 0x0000006160607212 */ /* 0x000fe200078e3cff */
[--C-:B------:R-:W-:Y:S01]  /*1f8d0*/  IMAD.X R97, RZ, RZ, R21.reuse, P4 ;  /* 0x000000ffff617224 */ /* 0x100fe200020e0615 */
[----:B------:R-:W-:Y:S01]  /*1f8e0*/  LOP3.LUT R102, R102, R103, RZ, 0x3c, !PT ;  /* 0x0000006766667212 */ /* 0x000fe200078e3cff */
[----:B------:R-:W-:Y:S01]  /*1f8f0*/  IMAD.X R103, RZ, RZ, R21, P3 ;  /* 0x000000ffff677224 */ /* 0x000fe200018e0615 */
[----:B------:R-:W-:-:S02]  /*1f900*/  LOP3.LUT R106, R106, R107, RZ, 0x3c, !PT ;  /* 0x0000006b6a6a7212 */ /* 0x000fc400078e3cff */
[----:B------:R-:W-:Y:S01]  /*1f910*/  LOP3.LUT R114, R114, R115, RZ, 0x3c, !PT ;  /* 0x0000007372727212 */ /* 0x000fe200078e3cff */
[----:B------:R-:W-:Y:S01]  /*1f920*/  IMAD.X R115, RZ, RZ, R21, P2 ;  /* 0x000000ffff737224 */ /* 0x000fe200010e0615 */
[----:B------:R-:W-:Y:S02]  /*1f930*/  LOP3.LUT R118, R118, R119, RZ, 0x3c, !PT ;  /* 0x0000007776767212 */ /* 0x000fe400078e3cff */
[----:B------:R-:W-:Y:S02]  /*1f940*/  SHF.R.U64 R122, R122, 0x3, RZ ;  /* 0x000000037a7a7819 */ /* 0x000fe400000012ff */
[-C--:B------:R-:W-:Y:S02]  /*1f950*/  IADD3.X R107, RZ, R21.reuse, RZ, P6, !PT ;  /* 0x00000015ff6b7210 */ /* 0x080fe400037fe4ff */
[----:B------:R-:W-:Y:S02]  /*1f960*/  IADD3.X R119, RZ, R21, RZ, P1, !PT ;  /* 0x00000015ff777210 */ /* 0x000fe40000ffe4ff */
[----:B------:R-:W-:-:S02]  /*1f970*/  IADD3 R125, P4, R20, 0x8040, RZ ;  /* 0x00008040147d7810 */ /* 0x000fc40007f9e0ff */
[C---:B------:R-:W-:Y:S02]  /*1f980*/  IADD3 R127, P3, R20.reuse, 0x8060, RZ ;  /* 0x00008060147f7810 */ /* 0x040fe40007f7e0ff */
[C---:B------:R-:W-:Y:S02]  /*1f990*/  IADD3 R129, P6, R20.reuse, 0xc000, RZ ;  /* 0x0000c00014817810 */ /* 0x040fe40007fde0ff */
[----:B------:R-:W-:Y:S02]  /*1f9a0*/  LOP3.LUT R130, R131, R20, RZ, 0x3c, !PT ;  /* 0x0000001483827212 */ /* 0x000fe400078e3cff */
[C---:B------:R-:W-:Y:S02]  /*1f9b0*/  IADD3 R175, P2, R20.reuse, 0xc040, RZ ;  /* 0x0000c04014af7810 */ /* 0x040fe40007f5e0ff */
[----:B------:R-:W-:Y:S01]  /*1f9c0*/  IADD3 R177, P1, R20, 0xc060, RZ ;  /* 0x0000c06014b17810 */ /* 0x000fe20007f3e0ff */
[----:B------:R-:W-:Y:S01]  /*1f9d0*/  IMAD.MOV.U32 R131, RZ, RZ, R21 ;  /* 0x000000ffff837224 */ /* 0x000fe200078e0015 */
[----:B------:R-:W-:-:S02]  /*1f9e0*/  LOP3.LUT R20, R173, 0x380, RZ, 0xc0, !PT ;  /* 0x00000380ad147812 */ /* 0x000fc400078ec0ff */
[----:B------:R-:W-:Y:S01]  /*1f9f0*/  LOP3.LUT R122, R122, R123, RZ, 0x3c, !PT ;  /* 0x0000007b7a7a7212 */ /* 0x000fe200078e3cff */
[--C-:B------:R-:W-:Y:S01]  /*1fa00*/  IMAD.X R123, RZ, RZ, R21.reuse, P0 ;  /* 0x000000ffff7b7224 */ /* 0x100fe200000e0615 */
[----:B------:R-:W-:Y:S02]  /*1fa10*/  ISETP.NE.U32.AND P0, PT, RZ, UR4, PT ;  /* 0x00000004ff007c0c */ /* 0x000fe4000bf05070 */
[----:B------:R-:W-:Y:S02]  /*1fa20*/  SHF.R.U64 R20, R20, 0x3, RZ ;  /* 0x0000000314147819 */ /* 0x000fe400000012ff */
[----:B------:R-:W-:Y:S02]  /*1fa30*/  LOP3.LUT R32, R175, 0x380, RZ, 0xc0, !PT ;  /* 0x00000380af207812 */ /* 0x000fe400078ec0ff */
[----:B------:R-:W-:Y:S01]  /*1fa40*/  LOP3.LUT R34, R177, 0x380, RZ, 0xc0, !PT ;  /* 0x00000380b1227812 */ /* 0x000fe200078ec0ff */
[----:B------:R-:W-:Y:S01]  /*1fa50*/  IMAD.X R29, RZ, RZ, R21, P5 ;  /* 0x000000ffff1d7224 */ /* 0x000fe200028e0615 */
[----:B------:R-:W-:-:S02]  /*1fa60*/  LOP3.LUT R124, R125, 0x380, RZ, 0xc0, !PT ;  /* 0x000003807d7c7812 */ /* 0x000fc400078ec0ff */
[----:B------:R-:W-:Y:S02]  /*1fa70*/  MOV R30, R130 ;  /* 0x00000082001e7202 */ /* 0x000fe40000000f00 */
[----:B------:R-:W-:Y:S02]  /*1fa80*/  LOP3.LUT R126, R127, 0x380, RZ, 0xc0, !PT ;  /* 0x000003807f7e7812 */ /* 0x000fe400078ec0ff */
[----:B------:R-:W-:Y:S01]  /*1fa90*/  ISETP.NE.AND.EX P0, PT, RZ, UR5, PT, P0 ;  /* 0x00000005ff007c0c */ /* 0x000fe2000bf05300 */
[----:B------:R-:W-:Y:S01]  /*1faa0*/  ULDC.64 UR4, c[0x0][0xc08] ;  /* 0x0003020000047ab9 */ /* 0x000fe20000000a00 */
[----:B------:R-:W-:Y:S01]  /*1fab0*/  LOP3.LUT R28, R20, R173, RZ, 0x3c, !PT ;  /* 0x000000ad141c7212 */ /* 0x000fe200078e3cff */
[----:B------:R-:W-:Y:S01]  /*1fac0*/  IMAD.X R131, RZ, RZ, R21, P2 ;  /* 0x000000ffff837224 */ /* 0x000fe200010e0615 */
[----:B------:R-:W-:Y:S02]  /*1fad0*/  SHF.R.U64 R32, R32, 0x3, RZ ;  /* 0x0000000320207819 */ /* 0x000fe400000012ff */
[----:B------:R-:W-:-:S02]  /*1fae0*/  SHF.R.U64 R34, R34, 0x3, RZ ;  /* 0x0000000322227819 */ /* 0x000fc400000012ff */
[----:B------:R-:W-:Y:S01]  /*1faf0*/  MOV R42, R42 ;  /* 0x0000002a002a7202 */ /* 0x000fe20000000f00 */
[----:B------:R0:W-:Y:S01]  /*1fb00*/  STSM.16.M88.4 [R30], R24 ;  /* 0x000000181e007844 */ /* 0x0001e20000000200 */
[----:B------:R-:W-:Y:S02]  /*1fb10*/  LOP3.LUT R128, R129, 0x380, RZ, 0xc0, !PT ;  /* 0x0000038081807812 */ /* 0x000fe400078ec0ff */
[----:B------:R-:W-:Y:S02]  /*1fb20*/  SHF.R.U64 R124, R124, 0x3, RZ ;  /* 0x000000037c7c7819 */ /* 0x000fe400000012ff */
[----:B------:R-:W-:Y:S02]  /*1fb30*/  ISETP.NE.U32.AND P2, PT, RZ, UR4, PT ;  /* 0x00000004ff007c0c */ /* 0x000fe4000bf45070 */
[----:B------:R-:W-:Y:S02]  /*1fb40*/  SHF.R.U64 R126, R126, 0x3, RZ ;  /* 0x000000037e7e7819 */ /* 0x000fe400000012ff */
[----:B------:R-:W-:-:S02]  /*1fb50*/  MOV R46, R46 ;  /* 0x0000002e002e7202 */ /* 0x000fc40000000f00 */
[----:B------:R-:W-:Y:S02]  /*1fb60*/  MOV R96, R96 ;  /* 0x0000006000607202 */ /* 0x000fe40000000f00 */
[----:B--2---:R-:W-:Y:S01]  /*1fb70*/  MOV R36, R28 ;  /* 0x0000001c00247202 */ /* 0x004fe20000000f00 */
[----:B------:R1:W-:Y:S01]  /*1fb80*/  STSM.16.M88.4 [R42], R8 ;  /* 0x000000082a007844 */ /* 0x0003e20000000200 */
[----:B------:R-:W-:Y:S02]  /*1fb90*/  LOP3.LUT R130, R32, R175, RZ, 0x3c, !PT ;  /* 0x000000af20827212 */ /* 0x000fe400078e3cff */
[----:B0-----:R-:W-:Y:S02]  /*1fba0*/  F2FP.F16.F32.PACK_AB R24, R49, R156 ;  /* 0x0000009c3118723e */ /* 0x001fe400000000ff */
[----:B------:R-:W-:Y:S02]  /*1fbb0*/  F2FP.F16.F32.PACK_AB R25, R51, R50 ;  /* 0x000000323319723e */ /* 0x000fe400000000ff */
[----:B------:R-:W-:-:S02]  /*1fbc0*/  F2FP.F16.F32.PACK_AB R26, R53, R157 ;  /* 0x0000009d351a723e */ /* 0x000fc400000000ff */
[----:B------:R-:W-:Y:S02]  /*1fbd0*/  F2FP.F16.F32.PACK_AB R27, R55, R54 ;  /* 0x00000036371b723e */ /* 0x000fe400000000ff */
[----:B------:R-:W-:Y:S02]  /*1fbe0*/  LOP3.LUT R20, R34, R177, RZ, 0x3c, !PT ;  /* 0x000000b122147212 */ /* 0x000fe400078e3cff */
[----:B------:R-:W-:Y:S02]  /*1fbf0*/  MOV R102, R102 ;  /* 0x0000006600667202 */ /* 0x000fe40000000f00 */
[----:B------:R-:W-:Y:S02]  /*1fc00*/  F2FP.F16.F32.PACK_AB R28, R57, R158 ;  /* 0x0000009e391c723e */ /* 0x000fe400000000ff */
[----:B------:R-:W-:Y:S02]  /*1fc10*/  F2FP.F16.F32.PACK_AB R29, R59, R58 ;  /* 0x0000003a3b1d723e */ /* 0x000fe400000000ff */
[----:B------:R-:W-:-:S02]  /*1fc20*/  F2FP.F16.F32.PACK_AB R30, R61, R159 ;  /* 0x0000009f3d1e723e */ /* 0x000fc400000000ff */
[----:B------:R-:W-:Y:S02]  /*1fc30*/  SHF.R.U64 R128, R128, 0x3, RZ ;  /* 0x0000000380807819 */ /* 0x000fe400000012ff */
[----:B------:R-:W-:Y:S01]  /*1fc40*/  LOP3.LUT R124, R124, R125, RZ, 0x3c, !PT ;  /* 0x0000007d7c7c7212 */ /* 0x000fe200078e3cff */
[--C-:B------:R-:W-:Y:S01]  /*1fc50*/  IMAD.X R125, RZ, RZ, R21.reuse, P4 ;  /* 0x000000ffff7d7224 */ /* 0x100fe200020e0615 */
[----:B------:R-:W-:Y:S02]  /*1fc60*/  MOV R106, R106 ;  /* 0x0000006a006a7202 */ /* 0x000fe40000000f00 */
[----:B------:R-:W-:Y:S02]  /*1fc70*/  F2FP.F16.F32.PACK_AB R32, R65, R64 ;  /* 0x000000404120723e */ /* 0x000fe400000000ff */
[----:B------:R-:W-:Y:S02]  /*1fc80*/  F2FP.F16.F32.PACK_AB R34, R69, R160 ;  /* 0x000000a04522723e */ /* 0x000fe400000000ff */
[----:B------:R-:W-:Y:S01]  /*1fc90*/  ISETP.NE.AND.EX P2, PT, RZ, UR5, PT, P2 ;  /* 0x00000005ff007c0c */ /* 0x000fe2000bf45320 */
[----:B------:R0:W-:Y:S01]  /*1fca0*/  STSM.16.M88.4 [R46], R12 ;  /* 0x0000000c2e007844 */ /* 0x0001e20000000200 */
[----:B------:R-:W-:Y:S01]  /*1fcb0*/  LOP3.LUT R126, R126, R127, RZ, 0x3c, !PT ;  /* 0x0000007f7e7e7212 */ /* 0x000fe200078e3cff */
[----:B------:R-:W-:Y:S01]  /*1fcc0*/  IMAD.X R127, RZ, RZ, R21, P3 ;  /* 0x000000ffff7f7224 */ /* 0x000fe200018e0615 */
[----:B------:R-:W-:-:S02]  /*1fcd0*/  MOV R110, R110 ;  /* 0x0000006e006e7202 */ /* 0x000fc40000000f00 */
[----:B-1----:R-:W-:Y:S02]  /*1fce0*/  F2FP.F16.F32.PACK_AB R8, R73, R161 ;  /* 0x000000a14908723e */ /* 0x002fe400000000ff */
[----:B------:R-:W-:Y:S02]  /*1fcf0*/  F2FP.F16.F32.PACK_AB R9, R75, R74 ;  /* 0x0000004a4b09723e */ /* 0x000fe400000000ff */
[----:B------:R-:W-:Y:S02]  /*1fd00*/  F2FP.F16.F32.PACK_AB R10, R77, R162 ;  /* 0x000000a24d0a723e */ /* 0x000fe400000000ff */
[----:B------:R-:W-:Y:S01]  /*1fd10*/  F2FP.F16.F32.PACK_AB R11, R79, R78 ;  /* 0x0000004e4f0b723e */ /* 0x000fe200000000ff */
[----:B------:R1:W-:Y:S01]  /*1fd20*/  STSM.16.M88.4 [R96], R24 ;  /* 0x0000001860007844 */ /* 0x0003e20000000200 */
[----:B------:R-:W-:Y:S02]  /*1fd30*/  MOV R114, R114 ;  /* 0x0000007200727202 */ /* 0x000fe40000000f00 */
[----:B------:R-:W-:Y:S01]  /*1fd40*/  LOP3.LUT R128, R128, R129, RZ, 0x3c, !PT ;  /* 0x0000008180807212 */ /* 0x000fe200078e3cff */
[----:B------:R-:W-:Y:S01]  /*1fd50*/  STSM.16.M88.4 [R102], R28 ;  /* 0x0000001c66007844 */ /* 0x000fe20000000200 */
[----:B0-----:R-:W-:-:S02]  /*1fd60*/  F2FP.F16.F32.PACK_AB R12, R81, R163 ;  /* 0x000000a3510c723e */ /* 0x001fc400000000ff */
[----:B------:R-:W-:Y:S02]  /*1fd70*/  F2FP.F16.F32.PACK_AB R13, R83, R82 ;  /* 0x00000052530d723e */ /* 0x000fe400000000ff */
[----:B------:R-:W-:Y:S02]  /*1fd80*/  F2FP.F16.F32.PACK_AB R14, R85, R164 ;  /* 0x000000a4550e723e */ /* 0x000fe400000000ff */
[----:B------:R-:W-:Y:S01]  /*1fd90*/  F2FP.F16.F32.PACK_AB R15, R87, R86 ;  /* 0x00000056570f723e */ /* 0x000fe200000000ff */
[----:B------:R-:W-:Y:S01]  /*1fda0*/  STSM.16.M88.4 [R106], R32 ;  /* 0x000000206a007844 */ /* 0x000fe20000000200 */
[----:B------:R-:W-:Y:S02]  /*1fdb0*/  MOV R118, R118 ;  /* 0x0000007600767202 */ /* 0x000fe40000000f00 */
[----:B------:R-:W-:Y:S02]  /*1fdc0*/  IADD3.X R129, RZ, R21, RZ, P6, !PT ;  /* 0x00000015ff817210 */ /* 0x000fe400037fe4ff */
[----:B-1----:R-:W-:-:S02]  /*1fdd0*/  F2FP.F16.F32.PACK_AB R24, R89, R165 ;  /* 0x000000a55918723e */ /* 0x002fc400000000ff */
[----:B------:R-:W-:Y:S02]  /*1fde0*/  F2FP.F16.F32.PACK_AB R25, R91, R90 ;  /* 0x0000005a5b19723e */ /* 0x000fe400000000ff */
[----:B------:R-:W-:Y:S02]  /*1fdf0*/  F2FP.F16.F32.PACK_AB R26, R93, R166 ;  /* 0x000000a65d1a723e */ /* 0x000fe400000000ff */
[----:B------:R-:W-:Y:S01]  /*1fe00*/  F2FP.F16.F32.PACK_AB R27, R95, R94 ;  /* 0x0000005e5f1b723e */ /* 0x000fe200000000ff */
[----:B------:R0:W-:Y:S01]  /*1fe10*/  STSM.16.M88.4 [R110], R8 ;  /* 0x000000086e007844 */ /* 0x0001e20000000200 */
[----:B------:R-:W-:Y:S02]  /*1fe20*/  MOV R122, R122 ;  /* 0x0000007a007a7202 */ /* 0x000fe40000000f00 */
[----:B------:R-:W-:Y:S02]  /*1fe30*/  F2FP.F16.F32.PACK_AB R64, R3, R167 ;  /* 0x000000a70340723e */ /* 0x000fe400000000ff */
[----:B------:R-:W-:Y:S01]  /*1fe40*/  F2FP.F16.F32.PACK_AB R65, R99, R98 ;  /* 0x000000626341723e */ /* 0x000fe200000000ff */
[----:B------:R-:W-:Y:S01]  /*1fe50*/  IMAD.X R21, RZ, RZ, R21, P1 ;  /* 0x000000ffff157224 */ /* 0x000fe200008e0615 */
[----:B------:R-:W-:-:S02]  /*1fe60*/  MOV R124, R124 ;  /* 0x0000007c007c7202 */ /* 0x000fc40000000f00 */
[----:B------:R-:W-:Y:S02]  /*1fe70*/  F2FP.F16.F32.PACK_AB R42, R109, R170 ;  /* 0x000000aa6d2a723e */ /* 0x000fe400000000ff */
[----:B------:R-:W-:Y:S01]  /*1fe80*/  F2FP.F16.F32.PACK_AB R43, R60, R56 ;  /* 0x000000383c2b723e */ /* 0x000fe200000000ff */
[----:B------:R1:W-:Y:S01]  /*1fe90*/  STSM.16.M88.4 [R114], R12 ;  /* 0x0000000c72007844 */ /* 0x0003e20000000200 */
[----:B------:R-:W-:Y:S02]  /*1fea0*/  MOV R126, R126 ;  /* 0x0000007e007e7202 */ /* 0x000fe40000000f00 */
[----:B0-----:R-:W-:Y:S02]  /*1feb0*/  F2FP.F16.F32.PACK_AB R8, R113, R112 ;  /* 0x000000707108723e */ /* 0x001fe400000000ff */
[----:B------:R-:W-:Y:S02]  /*1fec0*/  F2FP.F16.F32.PACK_AB R9, R68, R62 ;  /* 0x0000003e4409723e */ /* 0x000fe400000000ff */
[----:B------:R-:W-:-:S02]  /*1fed0*/  F2FP.F16.F32.PACK_AB R10, R117, R116 ;  /* 0x00000074750a723e */ /* 0x000fc400000000ff */
[----:B------:R-:W-:Y:S01]  /*1fee0*/  F2FP.F16.F32.PACK_AB R11, R72, R70 ;  /* 0x00000046480b723e */ /* 0x000fe200000000ff */
[----:B------:R0:W-:Y:S01]  /*1fef0*/  STSM.16.M88.4 [R118], R24 ;  /* 0x0000001876007844 */ /* 0x0001e20000000200 */
[----:B------:R-:W-:Y:S02]  /*1ff00*/  MOV R128, R128 ;  /* 0x0000008000807202 */ /* 0x000fe40000000f00 */
[----:B------:R-:W-:Y:S01]  /*1ff10*/  F2FP.F16.F32.PACK_AB R109, R100, R92 ;  /* 0x0000005c646d723e */ /* 0x000fe200000000ff */
[----:B------:R-:W-:Y:S01]  /*1ff20*/  STSM.16.M88.4 [R122], R64 ;  /* 0x000000407a007844 */ /* 0x000fe20000000200 */
[----:B-1----:R-:W-:Y:S02]  /*1ff30*/  F2FP.F16.F32.PACK_AB R12, R121, R120 ;  /* 0x00000078790c723e */ /* 0x002fe400000000ff */
[----:B------:R-:W-:Y:S02]  /*1ff40*/  F2FP.F16.F32.PACK_AB R13, R80, R76 ;  /* 0x0000004c500d723e */ /* 0x000fe400000000ff */
[----:B------:R-:W-:-:S02]  /*1ff50*/  F2FP.F16.F32.PACK_AB R14, R104, R171 ;  /* 0x000000ab680e723e */ /* 0x000fc400000000ff */
[----:B------:R-:W-:Y:S01]  /*1ff60*/  F2FP.F16.F32.PACK_AB R15, R88, R84 ;  /* 0x00000054580f723e */ /* 0x000fe200000000ff */
[----:B------:R-:W-:Y:S01]  /*1ff70*/  STSM.16.M88.4 [R124], R40 ;  /* 0x000000287c007844 */ /* 0x000fe20000000200 */
[----:B------:R-:W-:Y:S02]  /*1ff80*/  F2FP.F16.F32.PACK_AB R110, R133, R132 ;  /* 0x00000084856e723e */ /* 0x000fe400000000ff */
[----:B------:R-:W-:Y:S01]  /*1ff90*/  F2FP.F16.F32.PACK_AB R111, R135, R134 ;  /* 0x00000086876f723e */ /* 0x000fe200000000ff */
[----:B------:R1:W-:Y:S01]  /*1ffa0*/  STSM.16.M88.4 [R126], R8 ;  /* 0x000000087e007844 */ /* 0x0003e20000000200 */
[----:B------:R-:W-:Y:S01]  /*1ffb0*/  MOV R130, R130 ;  /* 0x0000008200827202 */ /* 0x000fe20000000f00 */
[----:B0-----:R-:W4:Y:S01]  /*1ffc0*/  LDC.64 R24, c[0x0][0xc00] ;  /* 0x00030000ff187b82 */ /* 0x001f220000000a00 */
[----:B------:R-:W-:Y:S01]  /*1ffd0*/  MOV R20, R20 ;  /* 0x0000001400147202 */ /* 0x000fe20000000f00 */
[----:B------:R-:W-:Y:S04]  /*1ffe0*/  STSM.16.M88.4 [R128], R12 ;  /* 0x0000000c80007844 */ /* 0x000fe80000000200 */
[----:B------:R-:W-:Y:S01]  /*1fff0*/  STSM.16.M88.4 [R36], R108 ;  /* 0x0000006c24007844 */ /* 0x000fe20000000200 */
[----:B------:R-:W-:Y:S01]  /*20000*/  ULDC UR4, c[0x0][0xa88] ;  /* 0x0002a20000047ab9 */ /* 0x000fe20000000800 */
[----:B------:R-:W0:Y:S02]  /*20010*/  LDC R21, c[0x0][0xbe8] ;  /* 0x0002fa00ff157b82 */ /* 0x000e240000000800 */
[----:B------:R-:W-:Y:S06]  /*20020*/  STSM.16.M88.4 [R130], R136 ;  /* 0x0000008882007844 */ /* 0x000fec0000000200 */
[----:B-1----:R-:W1:Y:S01]  /*20030*/  @P2 LDC.64 R8, c[0x0][0xc08] ;  /* 0x00030200ff082b82 */ /* 0x002e620000000a00 */
[----:B------:R2:W-:Y:S01]  /*20040*/  STSM.16.M88.4 [R20], R144 ;  /* 0x0000009014007844 */ /* 0x0005e20000000200 */
[----:B------:R-:W-:-:S02]  /*20050*/  IMAD.U32 R4, RZ, RZ, UR4 ;  /* 0x00000004ff047e24 */ /* 0x000fc4000f8e00ff */
[----:B----4-:R-:W-:-:S04]  /*20060*/  IMAD.WIDE R24, R176, 0x4, R24 ;  /* 0x00000004b0187825 */ /* 0x010fc800078e0218 */
[----:B------:R-:W-:Y:S01]  /*20070*/  BAR.SYNC.DEFER_BLOCKING 0x1, 0x100 ;  /* 0x0044000000007b1d */ /* 0x000fe20000010000 */
[----:B-1----:R-:W-:-:S05]  /*20080*/  @P2 IMAD.WIDE R8, R176, 0x4, R8 ;  /* 0x00000004b0082825 */ /* 0x002fca00078e0208 */
[----:B------:R1:W5:Y:S04]  /*20090*/  @P0 LDG.E R2, desc[UR60][R24.64] ;  /* 0x0000003c18020981 */ /* 0x000368000c1e1900 */
[----:B------:R1:W5:Y:S01]  /*200a0*/  @P2 LDG.E R4, desc[UR60][R8.64] ;  /* 0x0000003c08042981 */ /* 0x000362000c1e1900 */
[----:B0-----:R-:W-:-:S13]  /*200b0*/  ISETP.NE.AND P1, PT, R21, 0x1, PT ;  /* 0x000000011500780c */ /* 0x001fda0003f25270 */
[----:B------:R-:W0:Y:S08]  /*200c0*/  @P1 LDC R10, c[0x0][0xbec] ;  /* 0x0002fb00ff0a1b82 */ /* 0x000e300000000800 */
[----:B------:R-:W3:Y:S01]  /*200d0*/  @P1 LDC R27, c[0x0][0xbf0] ;  /* 0x0002fc00ff1b1b82 */ /* 0x000ee20000000800 */
[----:B--2---:R-:W-:Y:S01]  /*200e0*/  SHF.R.S32.HI R20, RZ, 0x1f, R174 ;  /* 0x0000001fff147819 */ /* 0x004fe200000114ae */
[----:B-1----:R-:W-:Y:S06]  /*200f0*/  @P2 BRA `(.L_x_1843) ;  /* 0x0000000000102947 */ /* 0x002fec0003800000 */
[----:B------:R-:W-:Y:S05]  /*20100*/  @!P0 BRA `(.L_x_1843) ;  /* 0x00000000000c8947 */ /* 0x000fea0003800000 */
[----:B------:R-:W2:Y:S04]  /*20110*/  LDG.E R3, desc[UR60][R24.64] ;  /* 0x0000003c18037981 */ /* 0x000ea8000c1e1900 */
[----:B-----5:R-:W2:Y:S02]  /*20120*/  LDG.E R4, desc[UR60][R24.64+0x4] ;  /* 0x0000043c18047981 */ /* 0x020ea4000c1e1900 */
[----:B--2---:R-:W-:-:S07]  /*20130*/  IMAD.IADD R4, R4, 0x1, -R3 ;  /* 0x0000000104047824 */ /* 0x004fce00078e0a03 */
.L_x_1843:
[----:B------:R-:W2:Y:S01]  /*20140*/  LDL R9, [R1+0x60] ;  /* 0x0000600001097983 */ /* 0x000ea20000100800 */
[----:B------:R-:W-:-:S03]  /*20150*/  ULDC.64 UR4, c[0x0][0xb90] ;  /* 0x0002e40000047ab9 */ /* 0x000fc60000000a00 */
[----:B------:R-:W4:Y:S01]  /*20160*/  LDL R82, [R1+0x68] ;  /* 0x0000680001527983 */ /* 0x000f220000100800 */
[----:B-----5:R-:W-:Y:S01]  /*20170*/  SHF.R.S32.HI R3, RZ, 0x1f, R2 ;  /* 0x0000001fff037819 */ /* 0x020fe20000011402 */
[----:B------:R-:W1:Y:S02]  /*20180*/  @P1 LDC R85, c[0x0][0xbec] ;  /* 0x0002fb00ff551b82 */ /* 0x000e640000000800 */
[----:B------:R-:W2:Y:S04]  /*20190*/  LDL.LU R86, [R1+0x48] ;  /* 0x0000480001567983 */ /* 0x000ea80000300800 */
[----:B------:R-:W4:Y:S01]  /*201a0*/  LDL R84, [R1+0x10] ;  /* 0x0000100001547983 */ /* 0x000f220000100800 */
[----:B------:R-:W-:Y:S01]  /*201b0*/  IMAD R8, R20, UR4, RZ ;  /* 0x0000000414087c24 */ /* 0x000fe2000f8e02ff */
[----:B------:R-:W-:-:S02]  /*201c0*/  SHF.R.S32.HI R36, RZ, 0x1f, R176 ;  /* 0x0000001fff247819 */ /* 0x000fc400000114b0 */
[----:B------:R-:W-:Y:S01]  /*201d0*/  SEL R80, R176, RZ, !P0 ;  /* 0x000000ffb0507207 */ /* 0x000fe20004000000 */
[----:B------:R-:W3:Y:S01]  /*201e0*/  LDL R30, [R1+0xac] ;  /* 0x0000ac00011e7983 */ /* 0x000ee20000100800 */
[----:B------:R-:W-:Y:S01]  /*201f0*/  IMAD R15, R174, UR5, R8 ;  /* 0x00000005ae0f7c24 */ /* 0x000fe2000f8e0208 */
[----:B------:R-:W-:Y:S01]  /*20200*/  SEL R36, R36, RZ, !P0 ;  /* 0x000000ff24247207 */ /* 0x000fe20004000000 */
[----:B------:R-:W-:Y:S01]  /*20210*/  IMAD R81, R4, R21, RZ ;  /* 0x0000001504517224 */ /* 0x000fe200078e02ff */
[----:B------:R-:W1:Y:S01]  /*20220*/  @P1 LDC R87, c[0x0][0xbf0] ;  /* 0x0002fc00ff571b82 */ /* 0x000e620000000800 */
[----:B--2---:R-:W-:Y:S02]  /*20230*/  IMAD.IADD R25, R9, 0x1, R86 ;  /* 0x0000000109197824 */ /* 0x004fe400078e0256 */
[----:B------:R-:W-:Y:S01]  /*20240*/  IMAD.WIDE.U32 R8, R174, UR4, R2 ;  /* 0x00000004ae087c25 */ /* 0x000fe2000f8e0002 */
[----:B------:R-:W-:Y:S02]  /*20250*/  ULDC.64 UR4, c[0x0][0xb98] ;  /* 0x0002e60000047ab9 */ /* 0x000fe40000000a00 */
[----:B------:R-:W-:Y:S01]  /*20260*/  MOV R11, R25 ;  /* 0x00000019000b7202 */ /* 0x000fe20000000f00 */
[----:B0-----:R-:W-:-:S04]  /*20270*/  @P1 IMAD.HI.U32 R10, R25, R10, RZ ;  /* 0x0000000a190a1227 */ /* 0x001fc800078e00ff */
[----:B----4-:R-:W-:Y:S01]  /*20280*/  IMAD R13, R84, 0x8, R82 ;  /* 0x00000008540d7824 */ /* 0x010fe200078e0252 */
[----:B---3--:R-:W-:Y:S01]  /*20290*/  @P1 SHF.R.U32.HI R11, RZ, R27, R10 ;  /* 0x0000001bff0b1219 */ /* 0x008fe2000001160a */
[----:B------:R-:W-:Y:S01]  /*202a0*/  IMAD.IADD R9, R9, 0x1, R15 ;  /* 0x0000000109097824 */ /* 0x000fe200078e020f */
[----:B------:R-:W2:Y:S01]  /*202b0*/  LDL R27, [R1+0x7c] ;  /* 0x00007c00011b7983 */ /* 0x000ea20000100800 */
[----:B------:R-:W-:Y:S01]  /*202c0*/  IMAD.SHL.U32 R13, R13, 0x8, RZ ;  /* 0x000000080d0d7824 */ /* 0x000fe200078e00ff */
[----:B------:R-:W-:Y:S01]  /*202d0*/  IADD3 R10, -R11, RZ, RZ ;  /* 0x000000ff0b0a7210 */ /* 0x000fe20007ffe1ff */
[----:B------:R-:W-:-:S04]  /*202e0*/  IMAD.WIDE.U32 R8, R80, UR4, R8 ;  /* 0x0000000450087c25 */ /* 0x000fc8000f8e0008 */
[----:B------:R-:W-:-:S04]  /*202f0*/  IMAD.WIDE R6, R13, 0x2, R6 ;  /* 0x000000020d067825 */ /* 0x000fc800078e0206 */
[----:B------:R-:W-:Y:S02]  /*20300*/  IMAD R15, R36, UR4, RZ ;  /* 0x00000004240f7c24 */ /* 0x000fe4000f8e02ff */
[----:B------:R-:W-:Y:S01]  /*20310*/  IMAD R13, R21, R10, R25 ;  /* 0x0000000a150d7224 */ /* 0x000fe200078e0219 */
[----:B------:R-:W-:Y:S01]  /*20320*/  IADD3 R10, P0, R11, R8, RZ ;  /* 0x000000080b0a7210 */ /* 0x000fe20007f1e0ff */
[----:B------:R-:W-:Y:S01]  /*20330*/  IMAD R12, R80, UR5, R15 ;  /* 0x00000005500c7c24 */ /* 0x000fe2000f8e020f */
[----:B------:R-:W-:Y:S01]  /*20340*/  SHF.R.S32.HI R15, RZ, 0x1f, R11 ;  /* 0x0000001fff0f7819 */ /* 0x000fe2000001140b */
[----:B------:R-:W-:Y:S01]  /*20350*/  ULDC.64 UR4, c[0x0][0xb88] ;  /* 0x0002e20000047ab9 */ /* 0x000fe20000000a00 */
[----:B------:R-:W-:Y:S02]  /*20360*/  SHF.R.S32.HI R8, RZ, 0x1f, R13 ;  /* 0x0000001fff087819 */ /* 0x000fe4000001140d */
[----:B------:R-:W-:Y:S02]  /*20370*/  IADD3.X R11, R15, R9, R12, P0, !PT ;  /* 0x000000090f0b7210 */ /* 0x000fe400007fe40c */
[----:B------:R-:W-:Y:S01]  /*20380*/  IADD3 R25, P5, R6, 0x1000, RZ ;  /* 0x0000100006197810 */ /* 0x000fe20007fbe0ff */
[----:B------:R-:W-:-:S02]  /*20390*/  IMAD R14, R8, UR4, RZ ;  /* 0x00000004080e7c24 */ /* 0x000fc4000f8e02ff */
[----:B------:R-:W-:Y:S01]  /*203a0*/  IMAD.WIDE.U32 R10, R13, UR4, R10 ;  /* 0x000000040d0a7c25 */ /* 0x000fe2000f8e000a */
[----:B------:R-:W-:-:S03]  /*203b0*/  LOP3.LUT R8, R25, 0x380, RZ, 0xc0, !PT ;  /* 0x0000038019087812 */ /* 0x000fc600078ec0ff */
[----:B------:R-:W-:Y:S01]  /*203c0*/  IMAD R15, R13, UR5, R14 ;  /* 0x000000050d0f7c24 */ /* 0x000fe2000f8e020e */
[----:B------:R-:W-:Y:S01]  /*203d0*/  ULDC.64 UR4, c[0x0][0xb50] ;  /* 0x0002d40000047ab9 */ /* 0x000fe20000000a00 */
[----:B------:R-:W-:Y:S02]  /*203e0*/  SHF.R.U64 R8, R8, 0x3, RZ ;  /* 0x0000000308087819 */ /* 0x000fe400000012ff */
[----:B------:R-:W-:Y:S01]  /*203f0*/  IMAD.IADD R11, R11, 0x1, R15 ;  /* 0x000000010b0b7824 */ /* 0x000fe200078e020f */
[----:B------:R-:W-:Y:S02]  /*20400*/  LEA R14, P0, R10, UR4, 0x2 ;  /* 0x000000040a0e7c11 */ /* 0x000fe4000f8010ff */
[----:B------:R-:W-:Y:S02]  /*20410*/  LOP3.LUT R8, R8, R25, RZ, 0x3c, !PT ;  /* 0x0000001908087212 */ /* 0x000fe400078e3cff */
[----:B------:R-:W-:Y:S02]  /*20420*/  LEA.HI.X R26, R10, UR5, R11, 0x2, P0 ;  /* 0x000000050a1a7c11 */ /* 0x000fe400080f140b */
[----:B------:R-:W-:-:S02]  /*20430*/  IADD3 R33, P2, R6, 0x5000, RZ ;  /* 0x0000500006217810 */ /* 0x000fc40007f5e0ff */
[C---:B------:R-:W-:Y:S02]  /*20440*/  IADD3 R9, P4, R6.reuse, 0x2000, RZ ;  /* 0x0000200006097810 */ /* 0x040fe40007f9e0ff */
[C---:B------:R-:W-:Y:S01]  /*20450*/  IADD3 R29, P3, R6.reuse, 0x4000, RZ ;  /* 0x00004000061d7810 */ /* 0x040fe20007f7e0ff */
[----:B------:R-:W-:Y:S01]  /*20460*/  SHFL.IDX PT, R54, R14, RZ, 0x1c1f ;  /* 0x001c1fff0e367589 */ /* 0x000fe200000e0000 */
[----:B------:R-:W-:Y:S01]  /*20470*/  IADD3 R25, P0, R6, 0x3000, RZ ;  /* 0x0000300006197810 */ /* 0x000fe20007f1e0ff */
[----:B------:R-:W-:Y:S01]  /*20480*/  IMAD.IADD R30, R30, 0x1, R86 ;  /* 0x000000011e1e7824 */ /* 0x000fe200078e0256 */
[----:B------:R-:W-:Y:S01]  /*20490*/  IADD3 R41, P6, R6, 0x6000, RZ ;  /* 0x0000600006297810 */ /* 0x000fe20007fde0ff */
[----:B------:R-:W-:Y:S01]  /*204a0*/  SHFL.IDX PT, R58, R14, 0x1, 0x1c1f ;  /* 0x003c1f000e3a7f89 */ /* 0x000fe200000e0000 */
[----:B------:R-:W-:Y:S01]  /*204b0*/  LOP3.LUT R24, R25, 0x380, RZ, 0xc0, !PT ;  /* 0x0000038019187812 */ /* 0x000fe200078ec0ff */
[----:B------:R-:W-:Y:S01]  /*204c0*/  ULDC.64 UR4, c[0x0][0xaa0] ;  /* 0x0002a80000047ab9 */ /* 0x000fe20000000a00 */
[----:B------:R-:W-:-:S02]  /*204d0*/  LOP3.LUT R32, R33, 0x380, RZ, 0xc0, !PT ;  /* 0x0000038021207812 */ /* 0x000fc400078ec0ff */
[----:B------:R-:W-:Y:S02]  /*204e0*/  SHF.R.U64 R24, R24, 0x3, RZ ;  /* 0x0000000318187819 */ /* 0x000fe400000012ff */
[----:B------:R-:W-:Y:S02]  /*204f0*/  SHF.R.U64 R32, R32, 0x3, RZ ;  /* 0x0000000320207819 */ /* 0x000fe400000012ff */
[----:B------:R-:W-:Y:S02]  /*20500*/  LOP3.LUT R24, R24, R25, RZ, 0x3c, !PT ;  /* 0x0000001918187212 */ /* 0x000fe400078e3cff */
[----:B------:R-:W-:Y:S02]  /*20510*/  IADD3.X R25, RZ, R7, RZ, P0, !PT ;  /* 0x00000007ff197210 */ /* 0x000fe400007fe4ff */
[----:B------:R-:W-:Y:S02]  /*20520*/  IADD3 R53, P0, R6, 0x9000, RZ ;  /* 0x0000900006357810 */ /* 0x000fe40007f1e0ff */
[----:B------:R-:W-:Y:S01]  /*20530*/  LOP3.LUT R32, R32, R33, RZ, 0x3c, !PT ;  /* 0x0000002120207212 */ /* 0x000fe200078e3cff */
[----:B------:R-:W-:Y:S01]  /*20540*/  IMAD.X R33, RZ, RZ, R7, P2 ;  /* 0x000000ffff217224 */ /* 0x000fe200010e0607 */
[----:B------:R-:W-:-:S02]  /*20550*/  LOP3.LUT R52, R53, 0x380, RZ, 0xc0, !PT ;  /* 0x0000038035347812 */ /* 0x000fc400078ec0ff */
[----:B------:R-:W-:Y:S01]  /*20560*/  IADD3 R61, P2, R6, 0xb000, RZ ;  /* 0x0000b000063d7810 */ /* 0x000fe20007f5e0ff */
[----:B------:R-:W0:Y:S01]  /*20570*/  SHFL.IDX PT, R55, R26, RZ, 0x1c1f ;  /* 0x001c1fff1a377589 */ /* 0x000e2200000e0000 */
[----:B------:R-:W-:Y:S02]  /*20580*/  LOP3.LUT R12, R9, 0x380, RZ, 0xc0, !PT ;  /* 0x00000380090c7812 */ /* 0x000fe400078ec0ff */
[----:B------:R-:W-:Y:S01]  /*20590*/  LOP3.LUT R28, R29, 0x380, RZ, 0xc0, !PT ;  /* 0x000003801d1c7812 */ /* 0x000fe200078ec0ff */
[----:B------:R-:W3:Y:S01]  /*205a0*/  SHFL.IDX PT, R59, R26, 0x1, 0x1c1f ;  /* 0x003c1f001a3b7f89 */ /* 0x000ee200000e0000 */
[----:B------:R-:W-:Y:S02]  /*205b0*/  SHF.R.U64 R52, R52, 0x3, RZ ;  /* 0x0000000334347819 */ /* 0x000fe400000012ff */
[----:B------:R-:W-:Y:S02]  /*205c0*/  LOP3.LUT R60, R61, 0x380, RZ, 0xc0, !PT ;  /* 0x000003803d3c7812 */ /* 0x000fe400078ec0ff */
[----:B------:R-:W-:-:S02]  /*205d0*/  SHF.R.U64 R12, R12, 0x3, RZ ;  /* 0x000000030c0c7819 */ /* 0x000fc400000012ff */
[----:B------:R-:W-:Y:S02]  /*205e0*/  SHF.R.U64 R28, R28, 0x3, RZ ;  /* 0x000000031c1c7819 */ /* 0x000fe400000012ff */
[----:B------:R-:W-:Y:S01]  /*205f0*/  LOP3.LUT R52, R52, R53, RZ, 0x3c, !PT ;  /* 0x0000003534347212 */ /* 0x000fe200078e3cff */
[--C-:B------:R-:W-:Y:S01]  /*20600*/  IMAD.X R53, RZ, RZ, R7.reuse, P0 ;  /* 0x000000ffff357224 */ /* 0x100fe200000e0607 */
[----:B------:R-:W-:Y:S01]  /*20610*/  SHF.R.U64 R60, R60, 0x3, RZ ;  /* 0x000000033c3c7819 */ /* 0x000fe200000012ff */
[--C-:B------:R-:W-:Y:S01]  /*20620*/  IMAD.X R13, RZ, RZ, R7.reuse, P4 ;  /* 0x000000ffff0d7224 */ /* 0x100fe200020e0607 */
[----:B------:R-:W-:Y:S01]  /*20630*/  LOP3.LUT R12, R12, R9, RZ, 0x3c, !PT ;  /* 0x000000090c0c7212 */ /* 0x000fe200078e3cff */
[--C-:B------:R-:W-:Y:S01]  /*20640*/  IMAD.X R9, RZ, RZ, R7.reuse, P5 ;  /* 0x000000ffff097224 */ /* 0x100fe200028e0607 */
[----:B------:R-:W-:Y:S01]  /*20650*/  LOP3.LUT R28, R28, R29, RZ, 0x3c, !PT ;  /* 0x0000001d1c1c7212 */ /* 0x000fe200078e3cff */
[----:B------:R-:W-:Y:S01]  /*20660*/  IMAD.X R29, RZ, RZ, R7, P3 ;  /* 0x000000ffff1d7224 */ /* 0x000fe200018e0607 */
[----:B------:R-:W-:-:S02]  /*20670*/  IADD3 R10, R30, 0x8, RZ ;  /* 0x000000081e0a7810 */ /* 0x000fc40007ffe0ff */
[C---:B------:R-:W-:Y:S02]  /*20680*/  IADD3 R45, P5, R6.reuse, 0x7000, RZ ;  /* 0x00007000062d7810 */ /* 0x040fe40007fbe0ff */
[----:B------:R-:W-:Y:S02]  /*20690*/  IADD3 R49, P4, R6, 0x8000, RZ ;  /* 0x0000800006317810 */ /* 0x000fe40007f9e0ff */
[----:B------:R-:W-:Y:S01]  /*206a0*/  LOP3.LUT R60, R60, R61, RZ, 0x3c, !PT ;  /* 0x0000003d3c3c7212 */ /* 0x000fe200078e3cff */
[----:B------:R-:W-:Y:S01]  /*206b0*/  IMAD.X R61, RZ, RZ, R7, P2 ;  /* 0x000000ffff3d7224 */ /* 0x000fe200010e0607 */
[----:B------:R-:W-:Y:S01]  /*206c0*/  IADD3 R57, P3, R6, 0xa000, RZ ;  /* 0x0000a00006397810 */ /* 0x000fe20007f7e0ff */
[----:B------:R-:W-:Y:S01]  /*206d0*/  IMAD R3, R3, UR4, RZ ;  /* 0x0000000403037c24 */ /* 0x000fe2000f8e02ff */
[----:B------:R-:W-:Y:S02]  /*206e0*/  LOP3.LUT R40, R41, 0x380, RZ, 0xc0, !PT ;  /* 0x0000038029287812 */ /* 0x000fe400078ec0ff */
[----:B------:R-:W-:-:S02]  /*206f0*/  LOP3.LUT R44, R45, 0x380, RZ, 0xc0, !PT ;  /* 0x000003802d2c7812 */ /* 0x000fc400078ec0ff */
[----:B------:R-:W-:Y:S02]  /*20700*/  LOP3.LUT R48, R49, 0x380, RZ, 0xc0, !PT ;  /* 0x0000038031307812 */ /* 0x000fe400078ec0ff */
[----:B------:R-:W-:Y:S01]  /*20710*/  LOP3.LUT R56, R57, 0x380, RZ, 0xc0, !PT ;  /* 0x0000038039387812 */ /* 0x000fe200078ec0ff */
[----:B------:R-:W-:Y:S01]  /*20720*/  IMAD R83, R2, UR5, R3 ;  /* 0x0000000502537c24 */ /* 0x000fe2000f8e0203 */
[----:B------:R-:W-:Y:S01]  /*20730*/  SHF.R.U64 R40, R40, 0x3, RZ ;  /* 0x0000000328287819 */ /* 0x000fe200000012ff */
[----:B------:R-:W-:Y:S01]  /*20740*/  IMAD.WIDE.U32 R2, R2, UR4, RZ ;  /* 0x0000000402027c25 */ /* 0x000fe2000f8e00ff */
[----:B------:R-:W-:Y:S01]  /*20750*/  SHF.R.U64 R44, R44, 0x3, RZ ;  /* 0x000000032c2c7819 */ /* 0x000fe200000012ff */
[----:B------:R-:W-:Y:S01]  /*20760*/  ULDC.64 UR4, c[0x0][0xae8] ;  /* 0x0002ba0000047ab9 */ /* 0x000fe20000000a00 */
[----:B------:R-:W-:Y:S02]  /*20770*/  SHF.R.U64 R48, R48, 0x3, RZ ;  /* 0x0000000330307819 */ /* 0x000fe400000012ff */
[----:B------:R-:W-:-:S02]  /*20780*/  LEA R82, R82, R84, 0x5 ;  /* 0x0000005452527211 */ /* 0x000fc400078e28ff */
[----:B------:R-:W-:Y:S01]  /*20790*/  SHF.R.U64 R56, R56, 0x3, RZ ;  /* 0x0000000338387819 */ /* 0x000fe200000012ff */
[----:B------:R-:W-:Y:S01]  /*207a0*/  IMAD.IADD R3, R3, 0x1, R83 ;  /* 0x0000000103037824 */ /* 0x000fe200078e0253 */
[----:B------:R-:W-:Y:S01]  /*207b0*/  LOP3.LUT R40, R40, R41, RZ, 0x3c, !PT ;  /* 0x0000002928287212 */ /* 0x000fe200078e3cff */
[----:B------:R-:W-:Y:S01]  /*207c0*/  IMAD R20, R20, UR4, RZ ;  /* 0x0000000414147c24 */ /* 0x000fe2000f8e02ff */
[----:B------:R-:W-:Y:S01]  /*207d0*/  LOP3.LUT R44, R44, R45, RZ, 0x3c, !PT ;  /* 0x0000002d2c2c7212 */ /* 0x000fe200078e3cff */
[--C-:B------:R-:W-:Y:S01]  /*207e0*/  IMAD.X R41, RZ, RZ, R7.reuse, P6 ;  /* 0x000000ffff297224 */ /* 0x100fe200030e0607 */
[----:B------:R-:W-:Y:S01]  /*207f0*/  LOP3.LUT R48, R48, R49, RZ, 0x3c, !PT ;  /* 0x0000003130307212 */ /* 0x000fe200078e3cff */
[--C-:B------:R-:W-:Y:S01]  /*20800*/  IMAD.X R49, RZ, RZ, R7.reuse, P4 ;  /* 0x000000ffff317224 */ /* 0x100fe200020e0607 */
[----:B------:R-:W-:Y:S01]  /*20810*/  LOP3.LUT R56, R56, R57, RZ, 0x3c, !PT ;  /* 0x0000003938387212 */ /* 0x000fe200078e3cff */
[----:B------:R-:W-:Y:S01]  /*20820*/  IMAD.IADD R82, R86, 0x1, R82 ;  /* 0x0000000156527824 */ /* 0x000fe200078e0252 */
[----:B------:R-:W-:Y:S01]  /*20830*/  IADD3.X R45, RZ, R7, RZ, P5, !PT ;  /* 0x00000007ff2d7210 */ /* 0x000fe20002ffe4ff */
[----:B------:R-:W-:Y:S01]  /*20840*/  IMAD.X R57, RZ, RZ, R7, P3 ;  /* 0x000000ffff397224 */ /* 0x000fe200018e0607 */
[----:B------:R-:W-:-:S02]  /*20850*/  IADD3 R65, P6, R6, 0xc000, RZ ;  /* 0x0000c00006417810 */ /* 0x000fc40007fde0ff */
[C---:B------:R-:W-:Y:S02]  /*20860*/  IADD3 R69, P5, R6.reuse, 0xd000, RZ ;  /* 0x0000d00006457810 */ /* 0x040fe40007fbe0ff */
[----:B------:R-:W-:Y:S01]  /*20870*/  IADD3 R73, P4, R6, 0xe000, RZ ;  /* 0x0000e00006497810 */ /* 0x000fe20007f9e0ff */
[----:B------:R-:W-:Y:S01]  /*20880*/  IMAD R83, R174, UR5, R20 ;  /* 0x00000005ae537c24 */ /* 0x000fe2000f8e0214 */
[----:B------:R-:W-:Y:S01]  /*20890*/  IADD3 R11, P3, R6, 0xf000, RZ ;  /* 0x0000f000060b7810 */ /* 0x000fe20007f7e0ff */
[----:B------:R-:W-:Y:S01]  /*208a0*/  IMAD.WIDE.U32 R2, R174, UR4, R2 ;  /* 0x00000004ae027c25 */ /* 0x000fe2000f8e0002 */
[----:B------:R-:W-:Y:S01]  /*208b0*/  LOP3.LUT R64, R65, 0x380, RZ, 0xc0, !PT ;  /* 0x0000038041407812 */ /* 0x000fe200078ec0ff */
[----:B------:R-:W-:Y:S01]  /*208c0*/  ULDC.64 UR4, c[0x0][0xaf0] ;  /* 0x0002bc0000047ab9 */ /* 0x000fe20000000a00 */
[----:B------:R-:W-:Y:S02]  /*208d0*/  LOP3.LUT R68, R69, 0x380, RZ, 0xc0, !PT ;  /* 0x0000038045447812 */ /* 0x000fe400078ec0ff */
[----:B------:R-:W-:Y:S01]  /*208e0*/  LOP3.LUT R72, R73, 0x380, RZ, 0xc0, !PT ;  /* 0x0000038049487812 */ /* 0x000fe200078ec0ff */
[----:B------:R-:W-:Y:S01]  /*208f0*/  IMAD.IADD R3, R3, 0x1, R83 ;  /* 0x0000000103037824 */ /* 0x000fe200078e0253 */
[----:B------:R-:W-:-:S02]  /*20900*/  LOP3.LUT R15, R6, 0x380, RZ, 0xc0, !PT ;  /* 0x00000380060f7812 */ /* 0x000fc400078ec0ff */
[----:B------:R-:W-:Y:S01]  /*20910*/  LOP3.LUT R4, R11, 0x380, RZ, 0xc0, !PT ;  /* 0x000003800b047812 */ /* 0x000fe200078ec0ff */
[----:B------:R-:W-:Y:S01]  /*20920*/  IMAD.MOV.U32 R83, RZ, RZ, R82 ;  /* 0x000000ffff537224 */ /* 0x000fe200078e0052 */
[----:B------:R-:W-:Y:S02]  /*20930*/  SHF.R.U64 R64, R64, 0x3, RZ ;  /* 0x0000000340407819 */ /* 0x000fe400000012ff */
[----:B------:R-:W-:Y:S02]  /*20940*/  SHF.R.U64 R68, R68, 0x3, RZ ;  /* 0x0000000344447819 */ /* 0x000fe400000012ff */
[----:B------:R-:W-:Y:S02]  /*20950*/  SHF.R.U64 R72, R72, 0x3, RZ ;  /* 0x0000000348487819 */ /* 0x000fe400000012ff */
[----:B------:R-:W-:Y:S02]  /*20960*/  SHF.R.U64 R15, R15, 0x3, RZ ;  /* 0x000000030f0f7819 */ /* 0x000fe400000012ff */
[----:B------:R-:W-:Y:S01]  /*20970*/  SHF.R.U64 R4, R4, 0x3, RZ ;  /* 0x0000000304047819 */ /* 0x000fe200000012ff */
[--C-:B------:R-:W-:Y:S01]  /*20980*/  IMAD.X R77, RZ, RZ, R7.reuse, P3 ;  /* 0x000000ffff4d7224 */ /* 0x100fe200018e0607 */
[----:B------:R-:W-:Y:S01]  /*20990*/  LOP3.LUT R64, R64, R65, RZ, 0x3c, !PT ;  /* 0x0000004140407212 */ /* 0x000fe200078e3cff */
[----:B------:R-:W-:Y:S01]  /*209a0*/  IMAD.X R65, RZ, RZ, R7, P6 ;  /* 0x000000ffff417224 */ /* 0x000fe200030e0607 */
[----:B------:R-:W-:-:S02]  /*209b0*/  LOP3.LUT R68, R68, R69, RZ, 0x3c, !PT ;  /* 0x0000004544447212 */ /* 0x000fc400078e3cff */
[----:B------:R-:W-:Y:S01]  /*209c0*/  LOP3.LUT R72, R72, R73, RZ, 0x3c, !PT ;  /* 0x0000004948487212 */ /* 0x000fe200078e3cff */
[----:B------:R-:W-:Y:S01]  /*209d0*/  IMAD.X R73, RZ, RZ, R7, P4 ;  /* 0x000000ffff497224 */ /* 0x000fe200020e0607 */
[----:B------:R-:W-:Y:S01]  /*209e0*/  LOP3.LUT R6, R15, R6, RZ, 0x3c, !PT ;  /* 0x000000060f067212 */ /* 0x000fe200078e3cff */
[----:B------:R-:W-:Y:S01]  /*209f0*/  IMAD.WIDE.U32 R2, R80, UR4, R2 ;  /* 0x0000000450027c25 */ /* 0x000fe2000f8e0002 */
[----:B------:R-:W-:Y:S02]  /*20a00*/  IADD3.X R69, RZ, R7, RZ, P5, !PT ;  /* 0x00000007ff457210 */ /* 0x000fe40002ffe4ff */
[----:B------:R-:W-:Y:S01]  /*20a10*/  LOP3.LUT R76, R4, R11, RZ, 0x3c, !PT ;  /* 0x0000000b044c7212 */ /* 0x000fe200078e3cff */
[----:B------:R-:W-:Y:S01]  /*20a20*/  IMAD.IADD R86, R84, 0x1, R86 ;  /* 0x0000000154567824 */ /* 0x000fe200078e0256 */
[----:B------:R-:W-:Y:S01]  /*20a30*/  BSSY B1, `(.L_x_1844) ;  /* 0x000004e000017945 */ /* 0x000fe20003800000 */
[----:B--2---:R-:W-:-:S04]  /*20a40*/  LOP3.LUT P0, RZ, R27, 0x3, RZ, 0xc0, !PT ;  /* 0x000000031bff7812 */ /* 0x004fc8000780c0ff */
[-C--:B------:R-:W-:Y:S02]  /*20a50*/  ISETP.GE.OR P2, PT, R30, R81.reuse, P0 ;  /* 0x000000511e00720c */ /* 0x080fe40000746670 */
[----:B------:R-:W-:-:S11]  /*20a60*/  ISETP.GE.OR P0, PT, R10, R81, P0 ;  /* 0x000000510a00720c */ /* 0x000fd60000706670 */
[----:B0-----:R0:W-:Y:S04]  /*20a70*/  @!P2 ST.E desc[UR60][R54.64], R5 ;  /* 0x000000053600a985 */ /* 0x0011e8000c10193c */
[----:B---3--:R1:W-:Y:S04]  /*20a80*/  @!P0 ST.E desc[UR60][R58.64], R0 ;  /* 0x000000003a008985 */ /* 0x0083e8000c10193c */
[----:B------:R-:W5:Y:S04]  /*20a90*/  LD.E.128 R8, desc[UR60][R8.64] ;  /* 0x0000003c08087980 */ /* 0x000f68000c101d00 */
[----:B0-----:R-:W5:Y:S01]  /*20aa0*/  LD.E.128 R4, desc[UR60][R6.64] ;  /* 0x0000003c06047980 */ /* 0x001f62000c101d00 */
[----:B-1----:R-:W-:-:S03]  /*20ab0*/  @P1 IMAD.HI.U32 R0, R82, R85, RZ ;  /* 0x0000005552001227 */ /* 0x002fc600078e00ff */
[----:B------:R-:W5:Y:S02]  /*20ac0*/  LD.E.128 R12, desc[UR60][R12.64] ;  /* 0x0000003c0c0c7980 */ /* 0x000f64000c101d00 */
[----:B------:R-:W-:Y:S01]  /*20ad0*/  @P1 SHF.R.U32.HI R83, RZ, R87, R0 ;  /* 0x00000057ff531219 */ /* 0x000fe20000011600 */
[----:B------:R-:W-:Y:S01]  /*20ae0*/  IMAD R85, R36, UR4, RZ ;  /* 0x0000000424557c24 */ /* 0x000fe2000f8e02ff */
[----:B------:R-:W5:Y:S02]  /*20af0*/  LD.E.128 R24, desc[UR60][R24.64] ;  /* 0x0000003c18187980 */ /* 0x000f64000c101d00 */
[----:B------:R-:W-:Y:S02]  /*20b00*/  SHF.R.S32.HI R0, RZ, 0x1f, R83 ;  /* 0x0000001fff007819 */ /* 0x000fe40000011453 */
[----:B------:R-:W-:Y:S01]  /*20b10*/  IADD3 R20, -R83, RZ, RZ ;  /* 0x000000ff53147210 */ /* 0x000fe20007ffe1ff */
[----:B------:R-:W-:Y:S01]  /*20b20*/  IMAD R85, R80, UR5, R85 ;  /* 0x0000000550557c24 */ /* 0x000fe2000f8e0255 */
[----:B------:R-:W-:Y:S01]  /*20b30*/  ULDC.64 UR4, c[0x0][0xae0] ;  /* 0x0002b80000047ab9 */ /* 0x000fe20000000a00 */
[----:B------:R-:W5:Y:S01]  /*20b40*/  LD.E.128 R28, desc[UR60][R28.64] ;  /* 0x0000003c1c1c7980 */ /* 0x000f62000c101d00 */
[----:B------:R-:W-:-:S02]  /*20b50*/  IMAD R0, R0, UR4, RZ ;  /* 0x0000000400007c24 */ /* 0x000fc4000f8e02ff */
[----:B------:R-:W-:Y:S01]  /*20b60*/  IMAD R21, R21, R20, R82 ;  /* 0x0000001415157224 */ /* 0x000fe200078e0252 */
[----:B------:R-:W5:Y:S01]  /*20b70*/  LD.E.128 R32, desc[UR60][R32.64] ;  /* 0x0000003c20207980 */ /* 0x000f62000c101d00 */
[----:B------:R-:W-:-:S03]  /*20b80*/  IMAD.IADD R3, R3, 0x1, R85 ;  /* 0x0000000103037824 */ /* 0x000fc600078e0255 */
[----:B------:R-:W5:Y:S01]  /*20b90*/  LD.E.128 R40, desc[UR60][R40.64] ;  /* 0x0000003c28287980 */ /* 0x000f62000c101d00 */
[----:B------:R-:W-:-:S03]  /*20ba0*/  IMAD R85, R83, UR5, R0 ;  /* 0x0000000553557c24 */ /* 0x000fc6000f8e0200 */
[----:B------:R-:W5:Y:S01]  /*20bb0*/  LD.E.128 R44, desc[UR60][R44.64] ;  /* 0x0000003c2c2c7980 */ /* 0x000f62000c101d00 */
[----:B------:R-:W-:-:S03]  /*20bc0*/  SHF.R.S32.HI R0, RZ, 0x1f, R21 ;  /* 0x0000001fff007819 */ /* 0x000fc60000011415 */
        /* <DEDUP_REMOVED lines=8> */
[----:B------:R-:W-:Y:S01]  /*20c50*/  IMAD.WIDE.U32 R2, R83, UR4, R2 ;  /* 0x0000000453027c25 */ /* 0x000fe2000f8e0002 */
[----:B------:R-:W-:Y:S01]  /*20c60*/  ULDC.64 UR4, c[0x0][0xad8] ;  /* 0x0002b60000047ab9 */ /* 0x000fe20000000a00 */
[----:B------:R-:W-:Y:S01]  /*20c70*/  @!PT LDS RZ, [RZ] ;  /* 0x00000000fffff984 */ /* 0x000fe20000000800 */
[----:B------:R-:W-:Y:S01]  /*20c80*/  @!PT LDS RZ, [RZ] ;  /* 0x00000000fffff984 */ /* 0x000fe20000000800 */
[----:B------:R-:W-:Y:S01]  /*20c90*/  @!PT LDS RZ, [RZ] ;  /* 0x00000000fffff984 */ /* 0x000fe20000000800 */
[----:B------:R-:W-:Y:S01]  /*20ca0*/  @!PT LDS RZ, [RZ] ;  /* 0x00000000fffff984 */ /* 0x000fe20000000800 */
[----:B------:R0:W-:Y:S06]  /*20cb0*/  MEMBAR.ALL.CTA ;  /* 0x0000000000007992 */ /* 0x0001ec0000008000 */
[----:B0-----:R-:W0:Y:S01]  /*20cc0*/  FENCE.VIEW.ASYNC.S ;  /* 0x00000000000073c6 */ /* 0x001e220000000000 */
[----:B------:R-:W-:-:S02]  /*20cd0*/  IMAD.IADD R3, R3, 0x1, R85 ;  /* 0x0000000103037824 */ /* 0x000fc400078e0255 */
[----:B------:R-:W-:Y:S01]  /*20ce0*/  IMAD R20, R0, UR4, RZ ;  /* 0x0000000400147c24 */ /* 0x000fe2000f8e02ff */
[C---:B------:R-:W-:Y:S01]  /*20cf0*/  IADD3 R0, R86.reuse, 0x20, RZ ;  /* 0x0000002056007810 */ /* 0x040fe20007ffe0ff */
[----:B------:R-:W-:Y:S01]  /*20d00*/  IMAD.WIDE.U32 R2, R21, UR4, R2 ;  /* 0x0000000415027c25 */ /* 0x000fe2000f8e0002 */
[----:B------:R-:W-:-:S03]  /*20d10*/  ISETP.GE.AND P2, PT, R86, R81, PT ;  /* 0x000000515600720c */ /* 0x000fc60003f46270 */
[----:B------:R-:W-:Y:S01]  /*20d20*/  IMAD R83, R21, UR5, R20 ;  /* 0x0000000515537c24 */ /* 0x000fe2000f8e0214 */
[-C--:B------:R-:W-:Y:S01]  /*20d30*/  ISETP.GE.AND P1, PT, R0, R81.reuse, PT ;  /* 0x000000510000720c */ /* 0x080fe20003f26270 */
[----:B------:R-:W-:Y:S01]  /*20d40*/  VIADD R0, R18, 0x30820 ;  /* 0x0003082012007836 */ /* 0x000fe20000000000 */
[----:B------:R-:W-:Y:S01]  /*20d50*/  ULDC.64 UR4, c[0x0][0xa80] ;  /* 0x0002a00000047ab9 */ /* 0x000fe20000000a00 */
[----:B------:R-:W-:Y:S01]  /*20d60*/  IMAD.IADD R3, R3, 0x1, R83 ;  /* 0x0000000103037824 */ /* 0x000fe200078e0253 */
[C---:B------:R-:W-:Y:S02]  /*20d70*/  LEA R36, P3, R2.reuse, UR4, 0x1 ;  /* 0x0000000402247c11 */ /* 0x040fe4000f8608ff */
[----:B------:R-:W-:Y:S02]  /*20d80*/  PRMT R0, RZ, 0x654, R0 ;  /* 0x00000654ff007816 */ /* 0x000fe40000000000 */
[----:B------:R-:W-:Y:S01]  /*20d90*/  LEA.HI.X R80, R2, UR5, R3, 0x1, P3 ;  /* 0x0000000502507c11 */ /* 0x000fe200098f0c03 */
[----:B------:R-:W-:Y:S01]  /*20da0*/  VIADD R20, R86, 0x40 ;  /* 0x0000004056147836 */ /* 0x000fe20000000000 */
[----:B0-----:R0:W1:Y:S01]  /*20db0*/  SHFL.IDX PT, R84, R36, RZ, 0x181f ;  /* 0x00181fff24547589 */ /* 0x00106200000e0000 */
[----:B------:R2:W-:Y:S03]  /*20dc0*/  SYNCS.ARRIVE.TRANS64.RED.A1T0 RZ, [R0+URZ], RZ ;  /* 0x000000ff00ff79a7 */ /* 0x0005e6000810043f */
[----:B------:R-:W-:Y:S01]  /*20dd0*/  ISETP.GE.AND P0, PT, R20, R81, PT ;  /* 0x000000511400720c */ /* 0x000fe20003f06270 */
[----:B--2---:R0:W2:Y:S01]  /*20de0*/  SHFL.IDX PT, R0, R80, RZ, 0x181f ;  /* 0x00181fff50007589 */ /* 0x0040a200000e0000 */
[----:B------:R-:W-:Y:S11]  /*20df0*/  @P2 BRA `(.L_x_1845) ;  /* 0x0000000000442947 */ /* 0x000ff60003800000 */
        /* <DEDUP_REMOVED lines=17> */
.L_x_1845:
[----:B------:R-:W-:Y:S05]  /*20f10*/  BSYNC B1 ;  /* 0x0000000000017941 */ /* 0x000fea0003800000 */
.L_x_1844:
        /* <DEDUP_REMOVED lines=9> */
[CC--:B---3--:R-:W-:Y:S02]  /*20fb0*/  @!P4 LEA R2, P6, R16.reuse, R20.reuse, 0x1 ;  /* 0x000000141002c211 */ /* 0x0c8fe400078c08ff */
        /* <DEDUP_REMOVED lines=11> */
.L_x_1847:
[----:B------:R-:W-:Y:S05]  /*21070*/  BSYNC B1 ;  /* 0x0000000000017941 */ /* 0x000fea0003800000 */
.L_x_1846:
        /* <DEDUP_REMOVED lines=9> */
[CC--:B---3--:R-:W-:Y:S02]  /*21110*/  @!P3 LEA R2, P6, R16.reuse, R8.reuse, 0x1 ;  /* 0x000000081002b211 */ /* 0x0c8fe400078c08ff */
        /* <DEDUP_REMOVED lines=11> */
.L_x_1849:
[----:B------:R-:W-:Y:S05]  /*211d0*/  BSYNC B1 ;  /* 0x0000000000017941 */ /* 0x000fea0003800000 */
.L_x_1848:
[----:B0-----:R-:W-:Y:S01]  /*211e0*/  IADD3 R0, R86, 0x60, RZ ;  /* 0x0000006056007810 */ /* 0x001fe20007ffe0ff */
[----:B--2-4-:R-:W0:Y:S03]  /*211f0*/  SHFL.IDX PT, R80, R80, 0x3, 0x181f ;  /* 0x00781f0050507f89 */ /* 0x014e2600000e0000 */
[----:B------:R-:W-:Y:S01]  /*21200*/  ISETP.GE.AND P0, PT, R0, R81, PT ;  /* 0x000000510000720c */ /* 0x000fe20003f06270 */
[----:B------:R-:W2:-:S12]  /*21210*/  SHFL.IDX PT, R36, R36, 0x3, 0x181f ;  /* 0x00781f0024247f89 */ /* 0x000e9800000e0000 */
[----:B------:R-:W-:Y:S05]  /*21220*/  @P0 BRA `(.L_x_1850) ;  /* 0x0000000c00940947 */ /* 0x000fea0003800000 */
[----:B------:R-:W-:Y:S02]  /*21230*/  ULDC UR4, c[0x0][0xac8] ;  /* 0x0002b20000047ab9 */ /* 0x000fe40000000800 */
[----:B------:R-:W-:Y:S02]  /*21240*/  ISETP.GE.AND P3, PT, R16, UR4, PT ;  /* 0x0000000410007c0c */ /* 0x000fe4000bf66270 */
[----:B------:R-:W-:Y:S02]  /*21250*/  ISETP.GE.AND P4, PT, R219, UR4, PT ;  /* 0x00000004db007c0c */ /* 0x000fe4000bf86270 */
[----:B------:R-:W-:-:S09]  /*21260*/  ISETP.GE.AND P5, PT, R19, UR4, PT ;  /* 0x0000000413007c0c */ /* 0x000fd2000bfa6270 */
[CC--:B--2---:R-:W-:Y:S02]  /*21270*/  @!P3 LEA R2, P0, R16.reuse, R36.reuse, 0x1 ;  /* 0x000000241002b211 */ /* 0x0c4fe400078008ff */
[-C--:B------:R-:W-:Y:S02]  /*21280*/  @!P4 LEA R4, P1, R201, R36.reuse, 0x1 ;  /* 0x00000024c904c211 */ /* 0x080fe400078208ff */
[----:B------:R-:W-:Y:S02]  /*21290*/  @!P5 LEA R6, P2, R19, R36, 0x1 ;  /* 0x000000241306d211 */ /* 0x000fe400078408ff */
        /* <DEDUP_REMOVED lines=12> */
.L_x_1842:
[----:B------:R-:W3:Y:S01]  /*21360*/  LDL R9, [R1+0x74] ;  /* 0x0000740001097983 */ /* 0x000ee20000100800 */
[----:B------:R-:W-:Y:S01]  /*21370*/  ULDC.64 UR4, c[0x0][0xc00] ;  /* 0x0003000000047ab9 */ /* 0x000fe20000000a00 */
[----:B------:R-:W3:Y:S01]  /*21380*/  LDC.64 R2, c[0x0][0xc00] ;  /* 0x00030000ff027b82 */ /* 0x000ee20000000a00 */
[----:B------:R-:W-:Y:S01]  /*21390*/  ISETP.NE.U32.AND P0, PT, RZ, UR4, PT ;  /* 0x00000004ff007c0c */ /* 0x000fe2000bf05070 */
[----:B0-----:R-:W-:-:S03]  /*213a0*/  IMAD.MOV.U32 R6, RZ, RZ, RZ ;  /* 0x000000ffff067224 */ /* 0x001fc600078e00ff */
[----:B------:R-:W-:Y:S01]  /*213b0*/  ISETP.NE.AND.EX P0, PT, RZ, UR5, PT, P0 ;  /* 0x00000005ff007c0c */ /* 0x000fe2000bf05300 */
[----:B------:R-:W-:Y:S02]  /*213c0*/  ULDC.64 UR4, c[0x0][0xc08] ;  /* 0x0003020000047ab9 */ /* 0x000fe40000000a00 */
[----:B------:R-:W-:Y:S01]  /*213d0*/  ISETP.NE.U32.AND P1, PT, RZ, UR4, PT ;  /* 0x00000004ff007c0c */ /* 0x000fe2000bf25070 */
[----:B------:R-:W0:Y:S03]  /*213e0*/  LDC R25, c[0x0][0xbe8] ;  /* 0x0002fa00ff197b82 */ /* 0x000e260000000800 */
[----:B------:R-:W-:-:S13]  /*213f0*/  ISETP.NE.AND.EX P1, PT, RZ, UR5, PT, P1 ;  /* 0x00000005ff007c0c */ /* 0x000fda000bf25310 */
[----:B------:R-:W4:Y:S01]  /*21400*/  @P1 LDC.64 R4, c[0x0][0xc08] ;  /* 0x00030200ff041b82 */ /* 0x000f220000000a00 */
[----:B------:R-:W-:Y:S02]  /*21410*/  ULDC UR4, c[0x0][0xa88] ;  /* 0x0002a20000047ab9 */ /* 0x000fe40000000800 */
[----:B------:R-:W-:Y:S01]  /*21420*/  IMAD.U32 R0, RZ, RZ, UR4 ;  /* 0x00000004ff007e24 */ /* 0x000fe2000f8e00ff */
[----:B------:R-:W1:Y:S01]  /*21430*/  S2R R8, SR_TID.X ;  /* 0x0000000000087919 */ /* 0x000e620000002100 */
[----:B---3--:R-:W-:-:S04]  /*21440*/  IMAD.WIDE R2, R9, 0x4, R2 ;  /* 0x0000000409027825 */ /* 0x008fc800078e0202 */
[----:B----4-:R-:W-:Y:S01]  /*21450*/  @P1 IMAD.WIDE R4, R9, 0x4, R4 ;  /* 0x0000000409041825 */ /* 0x010fe200078e0204 */
[----:B------:R3:W5:Y:S04]  /*21460*/  @P0 LDG.E R6, desc[UR60][R2.64] ;  /* 0x0000003c02060981 */ /* 0x000768000c1e1900 */
[----:B------:R3:W5:Y:S01]  /*21470*/  @P1 LDG.E R0, desc[UR60][R4.64] ;  /* 0x0000003c04001981 */ /* 0x000762000c1e1900 */
[----:B0-----:R-:W-:Y:S01]  /*21480*/  ISETP.NE.AND P2, PT, R25, 0x1, PT ;  /* 0x000000011900780c */ /* 0x001fe20003f45270 */
[----:B-1----:R-:W-:-:S05]  /*21490*/  VIADD R7, R8, 0xffffff80 ;  /* 0xffffff8008077836 */ /* 0x002fca0000000000 */
[----:B------:R-:W-:Y:S02]  /*214a0*/  ISETP.GE.AND P3, PT, R7, 0x80, PT ;  /* 0x000000800700780c */ /* 0x000fe40003f66270 */
[----:B------:R-:W-:-:S05]  /*214b0*/  SHF.R.S32.HI R7, RZ, 0x1f, R9 ;  /* 0x0000001fff077819 */ /* 0x000fca0000011409 */
[----:B------:R-:W0:Y:S08]  /*214c0*/  @P2 LDC R14, c[0x0][0xbec] ;  /* 0x0002fb00ff0e2b82 */ /* 0x000e300000000800 */
[----:B------:R-:W1:Y:S01]  /*214d0*/  @P2 LDC R27, c[0x0][0xbf0] ;  /* 0x0002fc00ff1b2b82 */ /* 0x000e620000000800 */
[----:B---3--:R-:W-:Y:S05]  /*214e0*/  @P1 BRA `(.L_x_1851) ;  /* 0x0000000000101947 */ /* 0x008fea0003800000 */
[----:B------:R-:W-:Y:S05]  /*214f0*/  @!P0 BRA `(.L_x_1851) ;  /* 0x00000000000c8947 */ /* 0x000fea0003800000 */
[----:B------:R-:W3:Y:S04]  /*21500*/  LDG.E R5, desc[UR60][R2.64] ;  /* 0x0000003c02057981 */ /* 0x000ee8000c1e1900 */
[----:B-----5:R-:W3:Y:S02]  /*21510*/  LDG.E R0, desc[UR60][R2.64+0x4] ;  /* 0x0000043c02007981 */ /* 0x020ee4000c1e1900 */
[----:B---3--:R-:W-:-:S07]  /*21520*/  IADD3 R0, -R5, R0, RZ ;  /* 0x0000000005007210 */ /* 0x008fce0007ffe1ff */
.L_x_1851:
[----:B------:R-:W3:Y:S04]  /*21530*/  LDL R24, [R1+0x70] ;  /* 0x0000700001187983 */ /* 0x000ee80000100800 */
[----:B------:R4:W5:Y:S01]  /*21540*/  LDL R20, [R1+0x48] ;  /* 0x0000480001147983 */ /* 0x0009620000100800 */
[----:B------:R-:W-:Y:S01]  /*21550*/  BSSY B1, `(.L_x_1852) ;  /* 0x000002c000017945 */ /* 0x000fe20003800000 */
[----:B------:R-:W-:Y:S02]  /*21560*/  SEL R13, R9, RZ, !P0 ;  /* 0x000000ff090d7207 */ /* 0x000fe40004000000 */
[----:B------:R-:W-:Y:S02]  /*21570*/  SEL R12, R7, RZ, !P0 ;  /* 0x000000ff070c7207 */ /* 0x000fe40004000000 */
[----:B-----5:R-:W-:-:S02]  /*21580*/  SHF.R.S32.HI R11, RZ, 0x1f, R6 ;  /* 0x0000001fff0b7819 */ /* 0x020fc40000011406 */
[----:B---3--:R-:W-:Y:S01]  /*21590*/  SHF.R.S32.HI R10, RZ, 0x1f, R24 ;  /* 0x0000001fff0a7819 */ /* 0x008fe20000011418 */
[----:B----4-:R-:W-:Y:S06]  /*215a0*/  @P3 BRA `(.L_x_1853) ;  /* 0x0000000000983947 */ /* 0x010fec0003800000 */
[----:B------:R-:W3:Y:S01]  /*215b0*/  LDC R9, c[0x0][0xbe8] ;  /* 0x0002fa00ff097b82 */ /* 0x000ee20000000800 */
[----:B------:R-:W-:Y:S01]  /*215c0*/  IADD3 R8, R20, -0x80, R8 ;  /* 0xffffff8014087810 */ /* 0x000fe20007ffe008 */
[----:B---3--:R-:W-:-:S05]  /*215d0*/  IMAD R2, R0, R9, RZ ;  /* 0x0000000900027224 */ /* 0x008fca00078e02ff */
[----:B------:R-:W-:-:S13]  /*215e0*/  ISETP.GE.AND P0, PT, R8, R2, PT ;  /* 0x000000020800720c */ /* 0x000fda0003f06270 */
[----:B------:R-:W-:Y:S05]  /*215f0*/  @P0 BRA `(.L_x_1853) ;  /* 0x0000000000840947 */ /* 0x000fea0003800000 */
[----:B------:R-:W-:Y:S01]  /*21600*/  ISETP.NE.AND P0, PT, R9, 0x1, PT ;  /* 0x000000010900780c */ /* 0x000fe20003f05270 */
[----:B------:R-:W-:Y:S01]  /*21610*/  ULDC.64 UR4, c[0x0][0xb90] ;  /* 0x0002e40000047ab9 */ /* 0x000fe20000000a00 */
[----:B------:R-:W-:Y:S02]  /*21620*/  IMAD.MOV.U32 R2, RZ, RZ, R6 ;  /* 0x000000ffff027224 */ /* 0x000fe400078e0006 */
[----:B------:R-:W-:Y:S02]  /*21630*/  IMAD R7, R10, UR4, RZ ;  /* 0x000000040a077c24 */ /* 0x000fe4000f8e02ff */
[----:B------:R-:W-:Y:S02]  /*21640*/  IMAD.MOV.U32 R3, RZ, RZ, R11 ;  /* 0x000000ffff037224 */ /* 0x000fe400078e000b */
[----:B------:R-:W-:Y:S02]  /*21650*/  IMAD.MOV.U32 R5, RZ, RZ, R8 ;  /* 0x000000ffff057224 */ /* 0x000fe400078e0008 */
[----:B------:R-:W-:-:S03]  /*21660*/  IMAD.WIDE.U32 R2, R24, UR4, R2 ;  /* 0x0000000418027c25 */ /* 0x000fc6000f8e0002 */
[----:B------:R-:W3:Y:S01]  /*21670*/  @P0 LDC R15, c[0x0][0xbec] ;  /* 0x0002fb00ff0f0b82 */ /* 0x000ee20000000800 */
[----:B------:R-:W-:Y:S01]  /*21680*/  IMAD R7, R24, UR5, R7 ;  /* 0x0000000518077c24 */ /* 0x000fe2000f8e0207 */
[----:B------:R-:W-:-:S04]  /*21690*/  ULDC.64 UR4, c[0x0][0xb98] ;  /* 0x0002e60000047ab9 */ /* 0x000fc80000000a00 */
[----:B------:R-:W-:Y:S02]  /*216a0*/  IADD3 R3, R3, R7, RZ ;  /* 0x0000000703037210 */ /* 0x000fe40007ffe0ff */
[----:B------:R-:W4:Y:S01]  /*216b0*/  @P0 LDC R21, c[0x0][0xbf0] ;  /* 0x0002fc00ff150b82 */ /* 0x000f220000000800 */
[----:B------:R-:W-:-:S04]  /*216c0*/  IMAD.WIDE.U32 R2, R13, UR4, R2 ;  /* 0x000000040d027c25 */ /* 0x000fc8000f8e0002 */
[----:B---3--:R-:W-:-:S05]  /*216d0*/  @P0 IMAD.HI.U32 R4, R8, R15, RZ ;  /* 0x0000000f08040227 */ /* 0x008fca00078e00ff */
[----:B----4-:R-:W-:Y:S01]  /*216e0*/  @P0 SHF.R.U32.HI R5, RZ, R21, R4 ;  /* 0x00000015ff050219 */ /* 0x010fe20000011604 */
[----:B------:R-:W-:-:S03]  /*216f0*/  IMAD R4, R12, UR4, RZ ;  /* 0x000000040c047c24 */ /* 0x000fc6000f8e02ff */
[----:B------:R-:W-:Y:S01]  /*21700*/  IADD3 R2, P0, R5, R2, RZ ;  /* 0x0000000205027210 */ /* 0x000fe20007f1e0ff */
[----:B------:R-:W-:-:S04]  /*21710*/  IMAD.MOV R7, RZ, RZ, -R5 ;  /* 0x000000ffff077224 */ /* 0x000fc800078e0a05 */
        /* <DEDUP_REMOVED lines=15> */
.L_x_1853:
[----:B------:R-:W-:Y:S05]  /*21810*/  BSYNC B1 ;  /* 0x0000000000017941 */ /* 0x000fea0003800000 */
.L_x_1852:
[----:B---3--:R-:W3:Y:S01]  /*21820*/  LDL R4, [R1+0x68] ;  /* 0x0000680001047983 */ /* 0x008ee20000100800 */
[----:B------:R-:W-:-:S03]  /*21830*/  ULDC.64 UR4, c[0x0][0xaa0] ;  /* 0x0002a80000047ab9 */ /* 0x000fc60000000a00 */
[----:B------:R-:W3:Y:S01]  /*21840*/  LDL R8, [R1+0x10] ;  /* 0x0000100001087983 */ /* 0x000ee20000100800 */
[----:B------:R-:W-:Y:S01]  /*21850*/  IMAD R3, R11, UR4, RZ ;  /* 0x000000040b037c24 */ /* 0x000fe2000f8e02ff */
[----:B------:R-:W-:Y:S03]  /*21860*/  BSSY B1, `(.L_x_1854) ;  /* 0x000003f000017945 */ /* 0x000fe60003800000 */
        /* <DEDUP_REMOVED lines=14> */
[----:B---3--:R-:W-:Y:S02]  /*21950*/  LEA R4, R4, R8, 0x5 ;  /* 0x0000000804047211 */ /* 0x008fe400078e28ff */
[----:B------:R-:W-:-:S03]  /*21960*/  IADD3 R8, R8, R20, RZ ;  /* 0x0000001408087210 */ /* 0x000fc60007ffe0ff */
[----:B------:R-:W-:-:S04]  /*21970*/  IMAD.IADD R9, R20, 0x1, R4 ;  /* 0x0000000114097824 */ /* 0x000fc800078e0204 */
[----:B0-----:R-:W-:-:S04]  /*21980*/  @P2 IMAD.HI.U32 R4, R9, R14, RZ ;  /* 0x0000000e09042227 */ /* 0x001fc800078e00ff */
[----:B------:R-:W-:Y:S01]  /*21990*/  IMAD.MOV.U32 R5, RZ, RZ, R9 ;  /* 0x000000ffff057224 */ /* 0x000fe200078e0009 */
[----:B-1----:R-:W-:-:S04]  /*219a0*/  @P2 SHF.R.U32.HI R5, RZ, R27, R4 ;  /* 0x0000001bff052219 */ /* 0x002fc80000011604 */
[--C-:B------:R-:W-:Y:S01]  /*219b0*/  SHF.R.S32.HI R4, RZ, 0x1f, R5.reuse ;  /* 0x0000001fff047819 */ /* 0x100fe20000011405 */
[----:B------:R-:W-:Y:S02]  /*219c0*/  IMAD.MOV R6, RZ, RZ, -R5 ;  /* 0x000000ffff067224 */ /* 0x000fe400078e0a05 */
[----:B------:R-:W-:-:S04]  /*219d0*/  IMAD.WIDE.U32 R2, R5, UR4, R2 ;  /* 0x0000000405027c25 */ /* 0x000fc8000f8e0002 */
[----:B------:R-:W-:Y:S02]  /*219e0*/  IMAD R4, R4, UR4, RZ ;  /* 0x0000000404047c24 */ /* 0x000fe4000f8e02ff */
[----:B------:R-:W-:Y:S02]  /*219f0*/  IMAD R7, R25, R6, R9 ;  /* 0x0000000619077224 */ /* 0x000fe400078e0209 */
[----:B------:R-:W-:Y:S01]  /*21a00*/  IMAD R9, R5, UR5, R4 ;  /* 0x0000000505097c24 */ /* 0x000fe2000f8e0204 */
[----:B------:R-:W-:Y:S01]  /*21a10*/  ULDC.64 UR4, c[0x0][0xad8] ;  /* 0x0002b60000047ab9 */ /* 0x000fe20000000a00 */
[----:B------:R-:W-:Y:S01]  /*21a20*/  IMAD R25, R0, R25, RZ ;  /* 0x0000001900197224 */ /* 0x000fe200078e02ff */
[----:B------:R-:W-:Y:S01]  /*21a30*/  SHF.R.S32.HI R4, RZ, 0x1f, R7 ;  /* 0x0000001fff047819 */ /* 0x000fe20000011407 */
[----:B------:R-:W-:Y:S02]  /*21a40*/  IMAD.IADD R3, R3, 0x1, R9 ;  /* 0x0000000103037824 */ /* 0x000fe400078e0209 */
[C---:B------:R-:W-:Y:S01]  /*21a50*/  VIADD R0, R8.reuse, 0x20 ;  /* 0x0000002008007836 */ /* 0x040fe20000000000 */
[----:B------:R-:W-:Y:S01]  /*21a60*/  ISETP.GE.AND P2, PT, R8, R25, PT ;  /* 0x000000190800720c */ /* 0x000fe20003f46270 */
[----:B------:R-:W-:-:S02]  /*21a70*/  IMAD R4, R4, UR4, RZ ;  /* 0x0000000404047c24 */ /* 0x000fc4000f8e02ff */
[----:B------:R-:W-:Y:S01]  /*21a80*/  IMAD.WIDE.U32 R2, R7, UR4, R2 ;  /* 0x0000000407027c25 */ /* 0x000fe2000f8e0002 */
[----:B------:R-:W-:-:S03]  /*21a90*/  ISETP.GE.AND P1, PT, R0, R25, PT ;  /* 0x000000190000720c */ /* 0x000fc60003f26270 */
        /* <DEDUP_REMOVED lines=8> */
[----:B------:R0:W3:Y:S01]  /*21b20*/  SHFL.IDX PT, R0, R5, RZ, 0x181f ;  /* 0x00181fff05007589 */ /* 0x0000e200000e0000 */
[----:B------:R-:W-:Y:S05]  /*21b30*/  @P2 BRA `(.L_x_1855) ;  /* 0x0000000000442947 */ /* 0x000fea0003800000 */
[----:B------:R-:W-:Y:S02]  /*21b40*/  ULDC UR4, c[0x0][0xac8] ;  /* 0x0002b20000047ab9 */ /* 0x000fe40000000800 */
[----:B------:R-:W-:Y:S02]  /*21b50*/  ISETP.GE.AND P5, PT, R16, UR4, PT ;  /* 0x0000000410007c0c */ /* 0x000fe4000bfa6270 */
[----:B------:R-:W-:Y:S02]  /*21b60*/  ISETP.GE.AND P4, PT, R219, UR4, PT ;  /* 0x00000004db007c0c */ /* 0x000fe4000bf86270 */
[----:B------:R-:W-:Y:S02]  /*21b70*/  ISETP.GE.AND P3, PT, R19, UR4, PT ;  /* 0x0000000413007c0c */ /* 0x000fe4000bf66270 */
[----:B------:R-:W-:-:S07]  /*21b80*/  ISETP.GE.AND P2, PT, R23, UR4, PT ;  /* 0x0000000417007c0c */ /* 0x000fce000bf46270 */
[----:B-1----:R-:W-:-:S04]  /*21b90*/  @!P5 LEA R6, P6, R16, R2, 0x1 ;  /* 0x000000021006d211 */ /* 0x002fc800078c08ff */
[----:B---3--:R-:W-:Y:S02]  /*21ba0*/  @!P5 LEA.HI.X R7, R16, R0, R17, 0x1, P6 ;  /* 0x000000001007d211 */ /* 0x008fe400030f0c11 */
        /* <DEDUP_REMOVED lines=10> */
.L_x_1855:
[----:B------:R-:W-:Y:S05]  /*21c50*/  BSYNC B1 ;  /* 0x0000000000017941 */ /* 0x000fea0003800000 */
.L_x_1854:
[----:B---3--:R3:W0:Y:S01]  /*21c60*/  SHFL.IDX PT, R0, R5, 0x1, 0x181f ;  /* 0x00381f0005007f89 */ /* 0x00862200000e0000 */
[----:B------:R-:W-:Y:S03]  /*21c70*/  BSSY B1, `(.L_x_1856) ;  /* 0x0000014000017945 */ /* 0x000fe60003800000 */
[----:B-1--4-:R3:W1:Y:S01]  /*21c80*/  SHFL.IDX PT, R2, R4, 0x1, 0x181f ;  /* 0x00381f0004027f89 */ /* 0x01266200000e0000 */
[----:B------:R-:W-:Y:S05]  /*21c90*/  @P1 BRA `(.L_x_1857) ;  /* 0x0000000000441947 */ /* 0x000fea0003800000 */
[----:B------:R-:W-:Y:S02]  /*21ca0*/  ULDC UR4, c[0x0][0xac8] ;  /* 0x0002b20000047ab9 */ /* 0x000fe40000000800 */
[----:B------:R-:W-:Y:S02]  /*21cb0*/  ISETP.GE.AND P4, PT, R16, UR4, PT ;  /* 0x0000000410007c0c */ /* 0x000fe4000bf86270 */
[----:B------:R-:W-:Y:S02]  /*21cc0*/  ISETP.GE.AND P3, PT, R219, UR4, PT ;  /* 0x00000004db007c0c */ /* 0x000fe4000bf66270 */
[----:B------:R-:W-:Y:S02]  /*21cd0*/  ISETP.GE.AND P2, PT, R19, UR4, PT ;  /* 0x0000000413007c0c */ /* 0x000fe4000bf46270 */
[----:B------:R-:W-:-:S07]  /*21ce0*/  ISETP.GE.AND P1, PT, R23, UR4, PT ;  /* 0x0000000417007c0c */ /* 0x000fce000bf26270 */
[CC--:B-1----:R-:W-:Y:S02]  /*21cf0*/  @!P4 LEA R6, P6, R16.reuse, R2.reuse, 0x1 ;  /* 0x000000021006c211 */ /* 0x0c2fe400078c08ff */
[----:B------:R-:W-:Y:S02]  /*21d00*/  @!P3 LEA R10, P5, R201, R2, 0x1 ;  /* 0x00000002c90ab211 */ /* 0x000fe400078a08ff */
[----:B0-----:R-:W-:Y:S02]  /*21d10*/  @!P4 LEA.HI.X R7, R16, R0, R17, 0x1, P6 ;  /* 0x000000001007c211 */ /* 0x001fe400030f0c11 */
        /* <DEDUP_REMOVED lines=9> */
.L_x_1857:
[----:B------:R-:W-:Y:S05]  /*21db0*/  BSYNC B1 ;  /* 0x0000000000017941 */ /* 0x000fea0003800000 */
.L_x_1856:
[----:B0-----:R0:W0:Y:S01]  /*21dc0*/  SHFL.IDX PT, R0, R5, 0x2, 0x181f ;  /* 0x00581f0005007f89 */ /* 0x00102200000e0000 */
[----:B------:R-:W-:Y:S03]  /*21dd0*/  BSSY B1, `(.L_x_1858) ;  /* 0x0000014000017945 */ /* 0x000fe60003800000 */
[----:B-1--4-:R1:W4:Y:S01]  /*21de0*/  SHFL.IDX PT, R2, R4, 0x2, 0x181f ;  /* 0x00581f0004027f89 */ /* 0x01232200000e0000 */
[----:B------:R-:W-:Y:S05]  /*21df0*/  @P0 BRA `(.L_x_1859) ;  /* 0x0000000000440947 */ /* 0x000fea0003800000 */
[----:B------:R-:W-:Y:S02]  /*21e00*/  ULDC UR4, c[0x0][0xac8] ;  /* 0x0002b20000047ab9 */ /* 0x000fe40000000800 */
[----:B------:R-:W-:Y:S02]  /*21e10*/  ISETP.GE.AND P3, PT, R16, UR4, PT ;  /* 0x0000000410007c0c */ /* 0x000fe4000bf66270 */
[----:B------:R-:W-:Y:S02]  /*21e20*/  ISETP.GE.AND P2, PT, R219, UR4, PT ;  /* 0x00000004db007c0c */ /* 0x000fe4000bf46270 */
[----:B------:R-:W-:Y:S02]  /*21e30*/  ISETP.GE.AND P1, PT, R19, UR4, PT ;  /* 0x0000000413007c0c */ /* 0x000fe4000bf26270 */
[----:B------:R-:W-:-:S07]  /*21e40*/  ISETP.GE.AND P0, PT, R23, UR4, PT ;  /* 0x0000000417007c0c */ /* 0x000fce000bf06270 */
[CC--:B----4-:R-:W-:Y:S02]  /*21e50*/  @!P3 LEA R6, P6, R16.reuse, R2.reuse, 0x1 ;  /* 0x000000021006b211 */ /* 0x0d0fe400078c08ff */
        /* <DEDUP_REMOVED lines=11> */
.L_x_1859:
[----:B------:R-:W-:Y:S05]  /*21f10*/  BSYNC B1 ;  /* 0x0000000000017941 */ /* 0x000fea0003800000 */
.L_x_1858:
[----:B0-----:R-:W-:Y:S01]  /*21f20*/  IADD3 R0, R8, 0x60, RZ ;  /* 0x0000006008007810 */ /* 0x001fe20007ffe0ff */
[----:B------:R0:W0:Y:S03]  /*21f30*/  SHFL.IDX PT, R6, R5, 0x3, 0x181f ;  /* 0x00781f0005067f89 */ /* 0x00002600000e0000 */
[----:B------:R-:W-:Y:S01]  /*21f40*/  ISETP.GE.AND P0, PT, R0, R25, PT ;  /* 0x000000190000720c */ /* 0x000fe20003f06270 */
[----:B----4-:R4:W0:-:S12]  /*21f50*/  SHFL.IDX PT, R2, R4, 0x3, 0x181f ;  /* 0x00781f0004027f89 */ /* 0x01081800000e0000 */
[----:B----4-:R-:W-:Y:S05]  /*21f60*/  @P0 BRA `(.L_x_1850) ;  /* 0x0000000000440947 */ /* 0x010fea0003800000 */
[----:B------:R-:W-:Y:S02]  /*21f70*/  ULDC UR4, c[0x0][0xac8] ;  /* 0x0002b20000047ab9 */ /* 0x000fe40000000800 */
[----:B------:R-:W-:Y:S02]  /*21f80*/  ISETP.GE.AND P3, PT, R16, UR4, PT ;  /* 0x0000000410007c0c */ /* 0x000fe4000bf66270 */
[----:B------:R-:W-:Y:S02]  /*21f90*/  ISETP.GE.AND P2, PT, R219, UR4, PT ;  /* 0x00000004db007c0c */ /* 0x000fe4000bf46270 */
[----:B------:R-:W-:Y:S02]  /*21fa0*/  ISETP.GE.AND P1, PT, R19, UR4, PT ;  /* 0x0000000413007c0c */ /* 0x000fe4000bf26270 */
[----:B------:R-:W-:-:S07]  /*21fb0*/  ISETP.GE.AND P0, PT, R23, UR4, PT ;  /* 0x0000000417007c0c */ /* 0x000fce000bf06270 */
[CC--:B01-3--:R-:W-:Y:S02]  /*21fc0*/  @!P3 LEA R4, P6, R16.reuse, R2.reuse, 0x1 ;  /* 0x000000021004b211 */ /* 0x0cbfe400078c08ff */
[-C--:B------:R-:W-:Y:S02]  /*21fd0*/  @!P2 LEA R8, P5, R201, R2.reuse, 0x1 ;  /* 0x00000002c908a211 */ /* 0x080fe400078a08ff */
[----:B------:R-:W-:Y:S02]  /*21fe0*/  @!P1 LEA R10, P4, R19, R2, 0x1 ;  /* 0x00000002130a9211 */ /* 0x000fe400078808ff */
[----:B------:R-:W-:Y:S02]  /*21ff0*/  @!P3 LEA.HI.X R5, R16, R6, R17, 0x1, P6 ;  /* 0x000000061005b211 */ /* 0x000fe400030f0c11 */
        /* <DEDUP_REMOVED lines=8> */
.L_x_1850:
[----:B------:R-:W-:Y:S05]  /*22080*/  BSYNC B0 ;  /* 0x0000000000007941 */ /* 0x000fea0003800000 */
.L_x_1841:
[----:B------:R-:W-:Y:S02]  /*22090*/  ULDC UR4, c[0x0][0xc3c] ;  /* 0x00030f0000047ab9 */ /* 0x000fe40000000800 */
[----:B--2---:R-:W-:-:S13]  /*220a0*/  ISETP.GE.AND P0, PT, R39, UR4, PT ;  /* 0x0000000427007c0c */ /* 0x004fda000bf06270 */
[----:B------:R-:W-:Y:S05]  /*220b0*/  @!P0 BRA `(.L_x_1860) ;  /* 0xfffffdf000c48947 */ /* 0x000fea000383ffff */
[----:B------:R-:W-:Y:S05]  /*220c0*/  BRA `(.L_x_1557) ;  /* 0x0000007800687947 */ /* 0x000fea0003800000 */
.L_x_1555:
        /* <DEDUP_REMOVED lines=16> */
.L_x_1861:
        /* <DEDUP_REMOVED lines=31> */
[----:B------:R-:W1:Y:S02]  /*223c0*/  SHFL.IDX PT, R6, R8, 0x1f, 0x1f ;  /* 0x03e01f0008067f89 */ /* 0x000e6400000e0000 */
[----:B-1----:R-:W-:-:S05]  /*223d0*/  IMAD R6, R6, UR5, RZ ;  /* 0x0000000506067c24 */ /* 0x002fca000f8e02ff */
[----:B0-----:R-:W-:Y:S02]  /*223e0*/  ISETP.GT.AND P6, PT, R6, UR6, PT ;  /* 0x0000000606007c0c */ /* 0x001fe4000bfc4270 */
[----:B------:R-:W-:-:S11]  /*223f0*/  MOV R3, R6 ;  /* 0x0000000600037202 */ /* 0x000fd60000000f00 */
[----:B------:R-:W-:Y:S05]  /*22400*/  @P6 BRA `(.L_x_1863) ;  /* 0x0000000000986947 */ /* 0x000fea0003800000 */
[----:B------:R-:W0:Y:S01]  /*22410*/  LDC R10, c[0x0][0xc3c] ;  /* 0x00030f00ff0a7b82 */ /* 0x000e220000000800 */
[----:B------:R-:W-:Y:S01]  /*22420*/  IMAD.MOV.U32 R6, RZ, RZ, R3 ;  /* 0x000000ffff067224 */ /* 0x000fe200078e0003 */
[----:B------:R-:W-:Y:S01]  /*22430*/  UMOV UR4, URZ ;  /* 0x0000003f00047c82 */ /* 0x000fe20008000000 */
[----:B------:R-:W-:Y:S01]  /*22440*/  ULDC UR7, c[0x0][0xc3c] ;  /* 0x00030f0000077ab9 */ /* 0x000fe20000000800 */
[----:B------:R-:W-:-:S05]  /*22450*/  ULDC UR5, c[0x0][0xc38] ;  /* 0x00030e0000057ab9 */ /* 0x000fca0000000800 */
.L_x_1867:
        /* <DEDUP_REMOVED lines=12> */
.L_x_1866:
[----:B------:R-:W-:Y:S05]  /*22520*/  BSYNC B0 ;  /* 0x0000000000007941 */ /* 0x000fea0003800000 */
.L_x_1865:
        /* <DEDUP_REMOVED lines=17> */
[----:B------:R-:W-:-:S05]  /*22640*/  IMAD.IADD R6, R3, 0x1, R6 ;  /* 0x0000000103067824 */ /* 0x000fca00078e0206 */
[----:B------:R-:W-:-:S13]  /*22650*/  ISETP.GT.AND P6, PT, R6, UR6, PT ;  /* 0x0000000606007c0c */ /* 0x000fda000bfc4270 */
[----:B------:R-:W-:Y:S05]  /*22660*/  @!P6 BRA `(.L_x_1867) ;  /* 0xfffffffc007ce947 */ /* 0x000fea000383ffff */
.L_x_1863:
[----:B------:R-:W-:-:S04]  /*22670*/  IMAD.IADD R13, R6, 0x1, -R3 ;  /* 0x00000001060d7824 */ /* 0x000fc800078e0a03 */
[----:B------:R-:W-:-:S05]  /*22680*/  IMAD R2, R8, UR5, R13 ;  /* 0x0000000508027c24 */ /* 0x000fca000f8e020d */
[----:B------:R-:W-:Y:S02]  /*22690*/  ISETP.GT.AND P0, PT, R2, UR6, PT ;  /* 0x0000000602007c0c */ /* 0x000fe4000bf04270 */
[----:B------:R-:W0:Y:S11]  /*226a0*/  LDC.64 R2, c[0x0][0xc90] ;  /* 0x00032400ff027b82 */ /* 0x000e360000000a00 */
[----:B------:R-:W-:-:S04]  /*226b0*/  VOTE.ANY R9, PT, !P0 ;  /* 0x0000000000097806 */ /* 0x000fc800040e0100 */
[----:B------:R-:W1:Y:S02]  /*226c0*/  POPC R15, R9 ;  /* 0x00000009000f7309 */ /* 0x000e640000000000 */
[----:B-1----:R-:W-:-:S05]  /*226d0*/  IADD3 R19, R15, UR4, RZ ;  /* 0x000000040f137c10 */ /* 0x002fca000fffe0ff */
        /* <DEDUP_REMOVED lines=13> */
.L_x_1868:
        /* <DEDUP_REMOVED lines=14> */
[-C--:B------:R-:W-:Y:S01]  /*22890*/  @!P1 IADD3 R3, R3, -R12.reuse, RZ ;  /* 0x8000000c03039210 */ /* 0x080fe20007ffe0ff */
[----:B------:R-:W-:Y:S01]  /*228a0*/  @!P1 VIADD R2, R2, 0x1 ;  /* 0x0000000102029836 */ /* 0x000fe20000000000 */
[----:B------:R-:W-:Y:S02]  /*228b0*/  ISETP.NE.AND P1, PT, R6, RZ, PT ;  /* 0x000000ff0600720c */ /* 0x000fe40003f25270 */
[----:B------:R-:W-:Y:S02]  /*228c0*/  ISETP.GE.U32.AND P0, PT, R3, R12, PT ;  /* 0x0000000c0300720c */ /* 0x000fe40003f06070 */
[----:B------:R-:W-:-:S04]  /*228d0*/  LOP3.LUT R3, R9, R6, RZ, 0x3c, !PT ;  /* 0x0000000609037212 */ /* 0x000fc800078e3cff */
[----:B------:R-:W-:-:S07]  /*228e0*/  ISETP.GE.AND P2, PT, R3, RZ, PT ;  /* 0x000000ff0300720c */ /* 0x000fce0003f46270 */
[----:B------:R-:W-:-:S06]  /*228f0*/  @P0 VIADD R2, R2, 0x1 ;  /* 0x0000000102020836 */ /* 0x000fcc0000000000 */
[----:B------:R-:W-:Y:S01]  /*22900*/  @!P2 IMAD.MOV R2, RZ, RZ, -R2 ;  /* 0x000000ffff02a224 */ /* 0x000fe200078e0a02 */
[----:B------:R-:W-:-:S05]  /*22910*/  @!P1 LOP3.LUT R2, RZ, R6, RZ, 0x33, !PT ;  /* 0x00000006ff029212 */ /* 0x000fca00078e33ff */
[----:B------:R-:W-:Y:S02]  /*22920*/  IMAD R8, R7, R2, RZ ;  /* 0x0000000207087224 */ /* 0x000fe400078e02ff */
[----:B------:R-:W-:-:S03]  /*22930*/  IMAD.MOV R2, RZ, RZ, -R2 ;  /* 0x000000ffff027224 */ /* 0x000fc600078e0a02 */
[----:B------:R-:W-:Y:S01]  /*22940*/  IADD3 R10, -R8, RZ, RZ ;  /* 0x000000ff080a7210 */ /* 0x000fe20007ffe1ff */
[----:B------:R-:W-:Y:S02]  /*22950*/  IMAD R13, R6, R2, R9 ;  /* 0x00000002060d7224 */ /* 0x000fe400078e0209 */
[----:B------:R-:W-:Y:S01]  /*22960*/  IMAD.MOV.U32 R2, RZ, RZ, RZ ;  /* 0x000000ffff027224 */ /* 0x000fe200078e00ff */
[----:B------:R-:W-:-:S04]  /*22970*/  VIADDMNMX R18, R10, UR5, R7, PT ;  /* 0x000000050a127c46 */ /* 0x000fc8000b800107 */
[-C--:B------:R-:W-:Y:S02]  /*22980*/  IABS R10, R18.reuse ;  /* 0x00000012000a7213 */ /* 0x080fe40000000000 */
[----:B------:R-:W-:Y:S02]  /*22990*/  IABS R6, R18 ;  /* 0x0000001200067213 */ /* 0x000fe40000000000 */
[----:B------:R-:W0:Y:S08]  /*229a0*/  I2F.RP R7, R10 ;  /* 0x0000000a00077306 */ /* 0x000e300000209400 */
[----:B0-----:R-:W0:Y:S02]  /*229b0*/  MUFU.RCP R7, R7 ;  /* 0x0000000700077308 */ /* 0x001e240000001000 */
[----:B0-----:R-:W-:-:S06]  /*229c0*/  VIADD R3, R7, 0xffffffe ;  /* 0x0ffffffe07037836 */ /* 0x001fcc0000000000 */
[----:B------:R-:W0:Y:S02]  /*229d0*/  F2I.FTZ.U32.TRUNC.NTZ R3, R3 ;  /* 0x0000000300037305 */ /* 0x000e24000021f000 */
[----:B0-----:R-:W-:-:S05]  /*229e0*/  IMAD.MOV R11, RZ, RZ, -R3 ;  /* 0x000000ffff0b7224 */ /* 0x001fca00078e0a03 */
[----:B------:R-:W-:Y:S02]  /*229f0*/  MOV R9, R11 ;  /* 0x0000000b00097202 */ /* 0x000fe40000000f00 */
[----:B------:R-:W-:-:S03]  /*22a00*/  IABS R11, R13 ;  /* 0x0000000d000b7213 */ /* 0x000fc60000000000 */
[----:B------:R-:W-:-:S04]  /*22a10*/  IMAD R9, R9, R10, RZ ;  /* 0x0000000a09097224 */ /* 0x000fc800078e02ff */
[----:B------:R-:W-:-:S04]  /*22a20*/  IMAD.HI.U32 R2, R3, R9, R2 ;  /* 0x0000000903027227 */ /* 0x000fc800078e0002 */
[----:B------:R-:W-:Y:S02]  /*22a30*/  IMAD.MOV R3, RZ, RZ, -R6 ;  /* 0x000000ffff037224 */ /* 0x000fe400078e0a06 */
[----:B------:R-:W-:-:S04]  /*22a40*/  IMAD.HI.U32 R2, R2, R11, RZ ;  /* 0x0000000b02027227 */ /* 0x000fc800078e00ff */
[----:B------:R-:W-:-:S05]  /*22a50*/  IMAD R3, R2, R3, R11 ;  /* 0x0000000302037224 */ /* 0x000fca00078e020b */
[----:B------:R-:W-:-:S13]  /*22a60*/  ISETP.GT.U32.AND P1, PT, R10, R3, PT ;  /* 0x000000030a00720c */ /* 0x000fda0003f24070 */
[----:B------:R-:W-:Y:S01]  /*22a70*/  @!P1 IMAD.IADD R3, R3, 0x1, -R10 ;  /* 0x0000000103039824 */ /* 0x000fe200078e0a0a */
[----:B------:R-:W-:Y:S02]  /*22a80*/  @!P1 IADD3 R2, R2, 0x1, RZ ;  /* 0x0000000102029810 */ /* 0x000fe40007ffe0ff */
[----:B------:R-:W-:Y:S02]  /*22a90*/  ISETP.NE.AND P1, PT, R18, RZ, PT ;  /* 0x000000ff1200720c */ /* 0x000fe40003f25270 */
[----:B------:R-:W-:Y:S02]  /*22aa0*/  ISETP.GE.U32.AND P0, PT, R3, R10, PT ;  /* 0x0000000a0300720c */ /* 0x000fe40003f06070 */
[----:B------:R-:W-:-:S04]  /*22ab0*/  LOP3.LUT R3, R13, R18, RZ, 0x3c, !PT ;  /* 0x000000120d037212 */ /* 0x000fc800078e3cff */
[----:B------:R-:W-:Y:S01]  /*22ac0*/  ISETP.GE.AND P2, PT, R3, RZ, PT ;  /* 0x000000ff0300720c */ /* 0x000fe20003f46270 */
[----:B------:R-:W-:-:S06]  /*22ad0*/  IMAD.IADD R3, R13, 0x1, R8 ;  /* 0x000000010d037824 */ /* 0x000fcc00078e0208 */
[----:B------:R-:W-:-:S06]  /*22ae0*/  @P0 VIADD R2, R2, 0x1 ;  /* 0x0000000102020836 */ /* 0x000fcc0000000000 */
[----:B------:R-:W-:Y:S01]  /*22af0*/  @!P2 IMAD.MOV R2, RZ, RZ, -R2 ;  /* 0x000000ffff02a224 */ /* 0x000fe200078e0a02 */
[----:B------:R-:W-:Y:S02]  /*22b00*/  @!P1 LOP3.LUT R2, RZ, R18, RZ, 0x33, !PT ;  /* 0x00000012ff029212 */ /* 0x000fe400078e33ff */
[----:B------:R-:W-:Y:S02]  /*22b10*/  IADD3 R18, -R18, RZ, RZ ;  /* 0x000000ff12127210 */ /* 0x000fe40007ffe1ff */
[----:B------:R-:W-:-:S03]  /*22b20*/  LOP3.LUT R17, RZ, R2, RZ, 0x33, !PT ;  /* 0x00000002ff117212 */ /* 0x000fc600078e33ff */
[----:B------:R-:W-:Y:S02]  /*22b30*/  IMAD R18, R2, R18, R3 ;  /* 0x0000001202127224 */ /* 0x000fe400078e0203 */
[----:B------:R-:W-:Y:S01]  /*22b40*/  IMAD.IADD R17, R4, 0x1, R17 ;  /* 0x0000000104117824 */ /* 0x000fe200078e0211 */
[----:B------:R-:W-:Y:S06]  /*22b50*/  BRA `(.L_x_1869) ;  /* 0x00000000000c7947 */ /* 0x000fec0003800000 */
.L_x_1864:
[----:B------:R-:W-:Y:S01]  /*22b60*/  IMAD.MOV.U32 R17, RZ, RZ, RZ ;  /* 0x000000ffff117224 */ /* 0x000fe200078e00ff */
[----:B------:R-:W-:Y:S01]  /*22b70*/  MOV R18, RZ ;  /* 0x000000ff00127202 */ /* 0x000fe20000000f00 */
[----:B------:R-:W-:-:S07]  /*22b80*/  IMAD.U32 R16, RZ, RZ, UR6 ;  /* 0x00000006ff107e24 */ /* 0x000fce000f8e00ff */
.L_x_1869:
[----:B------:R-:W-:-:S13]  /*22b90*/  ISETP.NE.AND P0, PT, R5, RZ, PT ;  /* 0x000000ff0500720c */ /* 0x000fda0003f05270 */
[----:B------:R-:W0:Y:S01]  /*22ba0*/  @!P0 S2R R3, SR_CgaCtaId ;  /* 0x0000000000038919 */ /* 0x000e220000008800 */
[----:B------:R-:W-:-:S04]  /*22bb0*/  @!P0 MOV R2, 0x400 ;  /* 0x0000040000028802 */ /* 0x000fc80000000f00 */
[----:B0-----:R-:W-:-:S05]  /*22bc0*/  @!P0 LEA R2, R3, R2, 0x18 ;  /* 0x0000000203028211 */ /* 0x001fca00078ec0ff */
[----:B------:R0:W-:Y:S01]  /*22bd0*/  @!P0 STS.128 [R2+0x308d0], R16 ;  /* 0x0308d01002008388 */ /* 0x0001e20000000c00 */
[----:B------:R-:W-:Y:S06]  /*22be0*/  BAR.ARV 0x5, 0x180 ;  /* 0x0146000000007b1d */ /* 0x000fec0000002000 */
.L_x_1862:
[----:B------:R2:W-:Y:S01]  /*22bf0*/  STL [R1+0x34], RZ ;  /* 0x000034ff01007387 */ /* 0x0005e20000100800 */
[----:B------:R-:W-:Y:S01]  /*22c00*/  ULDC UR4, c[0x0][0xc3c] ;  /* 0x00030f0000047ab9 */ /* 0x000fe20000000800 */
[----:B------:R-:W-:Y:S01]  /*22c10*/  IMAD.MOV.U32 R29, RZ, RZ, 0x1 ;  /* 0x00000001ff1d7424 */ /* 0x000fe200078e00ff */
[----:B-1----:R-:W-:Y:S01]  /*22c20*/  ISETP.GE.AND P0, PT, R19, UR4, PT ;  /* 0x0000000413007c0c */ /* 0x002fe2000bf06270 */
[----:B------:R-:W-:-:S12]  /*22c30*/  IMAD.MOV.U32 R25, RZ, RZ, RZ ;  /* 0x000000ffff197224 */ /* 0x000fd800078e00ff */
[----:B--2---:R-:W-:Y:S05]  /*22c40*/  @P0 BRA `(.L_x_1870) ;  /* 0x0000006800ac0947 */ /* 0x004fea0003800000 */
[----:B------:R-:W2:Y:S01]  /*22c50*/  LDL R4, [R1+0x20] ;  /* 0x0000200001047983 */ /* 0x000ea20000100800 */
[C---:B------:R-:W-:Y:S01]  /*22c60*/  IMAD.SHL.U32 R37, R0.reuse, 0x8, RZ ;  /* 0x0000000800257824 */ /* 0x040fe200078e00ff */
[----:B0-----:R-:W-:Y:S01]  /*22c70*/  LOP3.LUT R2, R0, 0x7f, RZ, 0xc0, !PT ;  /* 0x0000007f00027812 */ /* 0x001fe200078ec0ff */
[----:B------:R-:W0:Y:S01]  /*22c80*/  S2UR UR5, SR_CgaCtaId ;  /* 0x00000000000579c3 */ /* 0x000e220000008800 */
[----:B------:R-:W-:Y:S01]  /*22c90*/  UMOV UR4, 0x400 ;  /* 0x0000040000047882 */ /* 0x000fe20000000000 */
[----:B------:R-:W-:Y:S01]  /*22ca0*/  BSSY B8, `(.L_x_1870) ;  /* 0x00006a5000087945 */ /* 0x000fe20003800000 */
[----:B------:R-:W-:Y:S01]  /*22cb0*/  LOP3.LUT R3, R37, 0x1f8, RZ, 0xc0, !PT ;  /* 0x000001f825037812 */ /* 0x000fe200078ec0ff */
[----:B------:R-:W-:Y:S01]  /*22cc0*/  IMAD.MOV.U32 R30, RZ, RZ, 0x1 ;  /* 0x00000001ff1e7424 */ /* 0x000fe200078e00ff */
[----:B------:R-:W-:Y:S01]  /*22cd0*/  SHF.L.U32 R34, R2, 0x3, RZ ;  /* 0x0000000302227819 */ /* 0x000fe200000006ff */
[----:B------:R-:W-:Y:S01]  /*22ce0*/  IMAD.MOV.U32 R27, RZ, RZ, RZ ;  /* 0x000000ffff1b7224 */ /* 0x000fe200078e00ff */
[----:B------:R-:W-:Y:S01]  /*22cf0*/  LOP3.LUT R3, R3, 0x38, R0, 0x78, !PT ;  /* 0x0000003803037812 */ /* 0x000fe200078e7800 */
[----:B------:R-:W-:Y:S01]  /*22d00*/  IMAD.SHL.U32 R0, R0, 0x10, RZ ;  /* 0x0000001000007824 */ /* 0x000fe200078e00ff */
[----:B------:R-:W-:Y:S01]  /*22d10*/  SHF.R.U32.HI R2, RZ, 0x3, R2 ;  /* 0x00000003ff027819 */ /* 0x000fe20000011602 */
[----:B------:R-:W-:Y:S01]  /*22d20*/  IMAD.MOV.U32 R29, RZ, RZ, 0x1 ;  /* 0x00000001ff1d7424 */ /* 0x000fe200078e00ff */
[----:B------:R-:W-:Y:S01]  /*22d30*/  LOP3.LUT R34, R3, 0x200, R34, 0xf8, !PT ;  /* 0x0000020003227812 */ /* 0x000fe200078ef822 */
[----:B------:R-:W-:Y:S01]  /*22d40*/  ULDC.64 UR36, c[0x0][0x198] ;  /* 0x0000660000247ab9 */ /* 0x000fe20000000a00 */
[----:B------:R-:W-:Y:S01]  /*22d50*/  LOP3.LUT R37, R37, 0x38, RZ, 0xc0, !PT ;  /* 0x0000003825257812 */ /* 0x000fe200078ec0ff */
[----:B------:R-:W-:Y:S01]  /*22d60*/  ULDC UR38, c[0x0][0xc] ;  /* 0x0000030000267ab9 */ /* 0x000fe20000000800 */
[----:B------:R-:W-:-:S02]  /*22d70*/  LOP3.LUT R0, R2, 0x70, R0, 0xf8, !PT ;  /* 0x0000007002007812 */ /* 0x000fc400078ef800 */
[----:B------:R-:W-:Y:S02]  /*22d80*/  MOV R25, RZ ;  /* 0x000000ff00197202 */ /* 0x000fe40000000f00 */
[C---:B------:R-:W-:Y:S02]  /*22d90*/  LOP3.LUT R2, R37.reuse, 0x80, RZ, 0xfc, !PT ;  /* 0x0000008025027812 */ /* 0x040fe400078efcff */
[----:B------:R-:W-:Y:S01]  /*22da0*/  LOP3.LUT R0, R37, 0xc0, RZ, 0xfc, !PT ;  /* 0x000000c025007812 */ /* 0x000fe200078efcff */
[----:B0-----:R-:W-:-:S06]  /*22db0*/  ULEA UR4, UR5, UR4, 0x18 ;  /* 0x0000000405047291 */ /* 0x001fcc000f8ec03f */
[----:B------:R-:W-:-:S04]  /*22dc0*/  IMAD.U32 R23, RZ, RZ, UR4 ;  /* 0x00000004ff177e24 */ /* 0x000fc8000f8e00ff */
[----:B------:R-:W-:Y:S01]  /*22dd0*/  IMAD R36, R34, 0x2, R23 ;  /* 0x0000000222247824 */ /* 0x000fe200078e0217 */
[----:B--2---:R-:W-:-:S05]  /*22de0*/  LOP3.LUT R3, R4, 0x2, RZ, 0xfc, !PT ;  /* 0x0000000204037812 */ /* 0x004fca00078efcff */
[----:B------:R0:W-:Y:S04]  /*22df0*/  STL [R1+0x44], R3 ;  /* 0x0000440301007387 */ /* 0x0001e80000100800 */
[----:B------:R1:W-:Y:S01]  /*22e00*/  STL [R1+0x34], RZ ;  /* 0x000034ff01007387 */ /* 0x0003e20000100800 */
[----:B0-----:R-:W-:-:S07]  /*22e10*/  LOP3.LUT R3, R37, 0x40, RZ, 0xfc, !PT ;  /* 0x0000004025037812 */ /* 0x001fce00078efcff */
.L_x_1993:
[----:B------:R-:W-:Y:S05]  /*22e20*/  YIELD ;  /* 0x0000000000007946 */ /* 0x000fea0003800000 */
[----:B------:R-:W-:Y:S01]  /*22e30*/  ULDC.64 UR4, c[0x0][0xa28] ;  /* 0x00028a0000047ab9 */ /* 0x000fe20000000a00 */
[----:B------:R-:W-:Y:S01]  /*22e40*/  MOV R11, RZ ;  /* 0x000000ff000b7202 */ /* 0x000fe20000000f00 */
[----:B0-----:R-:W0:Y:S01]  /*22e50*/  LDC.64 R4, c[0x0][0xa00] ;  /* 0x00028000ff047b82 */ /* 0x001e220000000a00 */
[----:B------:R-:W-:Y:S01]  /*22e60*/  ISETP.NE.U32.AND P0, PT, RZ, UR4, PT ;  /* 0x00000004ff007c0c */ /* 0x000fe2000bf05070 */
[----:B------:R-:W-:-:S03]  /*22e70*/  ULDC.64 UR6, c[0x0][0xa10] ;  /* 0x0002840000067ab9 */ /* 0x000fc60000000a00 */
[----:B------:R-:W-:Y:S01]  /*22e80*/  ISETP.NE.AND.EX P0, PT, RZ, UR5, PT, P0 ;  /* 0x00000005ff007c0c */ /* 0x000fe2000bf05300 */
[----:B------:R-:W-:-:S12]  /*22e90*/  ULDC.64 UR4, c[0x0][0xa18] ;  /* 0x0002860000047ab9 */ /* 0x000fd80000000a00 */
[----:B--2---:R-:W2:Y:S01]  /*22ea0*/  @P0 LDC.64 R2, c[0x0][0xa28] ;  /* 0x00028a00ff020b82 */ /* 0x004ea20000000a00 */
[----:B------:R-:W-:Y:S01]  /*22eb0*/  ISETP.NE.U32.AND P1, PT, RZ, UR6, PT ;  /* 0x00000006ff007c0c */ /* 0x000fe2000bf25070 */
[----:B--2---:R-:W-:-:S05]  /*22ec0*/  @P0 IMAD.WIDE R2, R19, 0x4, R2 ;  /* 0x0000000413020825 */ /* 0x004fca00078e0202 */
[----:B------:R2:W3:Y:S01]  /*22ed0*/  @P0 LDG.E R11, desc[UR60][R2.64] ;  /* 0x0000003c020b0981 */ /* 0x0004e2000c1e1900 */
[----:B------:R-:W-:Y:S01]  /*22ee0*/  ISETP.NE.U32.AND P0, PT, RZ, UR4, PT ;  /* 0x00000004ff007c0c */ /* 0x000fe2000bf05070 */
[----:B------:R-:W-:Y:S01]  /*22ef0*/  IMAD.MOV.U32 R35, RZ, RZ, RZ ;  /* 0x000000ffff237224 */ /* 0x000fe200078e00ff */
[----:B------:R-:W-:Y:S01]  /*22f00*/  ISETP.NE.AND.EX P1, PT, RZ, UR7, PT, P1 ;  /* 0x00000007ff007c0c */ /* 0x000fe2000bf25310 */
[----:B------:R-:W-:Y:S01]  /*22f10*/  IMAD.MOV.U32 R0, RZ, RZ, RZ ;  /* 0x000000ffff007224 */ /* 0x000fe200078e00ff */
[----:B------:R-:W-:Y:S01]  /*22f20*/  ISETP.NE.AND.EX P2, PT, RZ, UR5, PT, P0 ;  /* 0x00000005ff007c0c */ /* 0x000fe2000bf45300 */
[----:B------:R-:W-:Y:S01]  /*22f30*/  ULDC.64 UR4, c[0x0][0xa00] ;  /* 0x0002800000047ab9 */ /* 0x000fe20000000a00 */
[----:B0-----:R-:W-:Y:S01]  /*22f40*/  IMAD.WIDE R4, R19, 0x4, R4 ;  /* 0x0000000413047825 */ /* 0x001fe200078e0204 */
[----:B------:R-:W-:Y:S01]  /*22f50*/  ISETP.NE.U32.AND P0, PT, RZ, UR4, PT ;  /* 0x00000004ff007c0c */ /* 0x000fe2000bf05070 */
[----:B--2---:R-:W0:Y:S03]  /*22f60*/  LDC.64 R2, c[0x0][0xa10] ;  /* 0x00028400ff027b82 */ /* 0x004e260000000a00 */
[----:B------:R-:W-:-:S06]  /*22f70*/  ISETP.NE.AND.EX P0, PT, RZ, UR5, PT, P0 ;  /* 0x00000005ff007c0c */ /* 0x000fcc000bf05300 */
[----:B------:R-:W2:Y:S07]  /*22f80*/  @P2 LDC.64 R6, c[0x0][0xa18] ;  /* 0x00028600ff062b82 */ /* 0x000eae0000000a00 */
[----:B------:R-:W5:Y:S01]  /*22f90*/  @P0 LDG.E R35, desc[UR60][R4.64] ;  /* 0x0000003c04230981 */ /* 0x000f62000c1e1900 */
[----:B0-----:R-:W-:-:S05]  /*22fa0*/  IMAD.WIDE R2, R19, 0x4, R2 ;  /* 0x0000000413027825 */ /* 0x001fca00078e0202 */
[----:B------:R-:W5:Y:S01]  /*22fb0*/  @P1 LDG.E R0, desc[UR60][R2.64] ;  /* 0x0000003c02001981 */ /* 0x000f62000c1e1900 */
[----:B------:R-:W-:Y:S02]  /*22fc0*/  ULDC UR4, c[0x0][0x288] ;  /* 0x0000a20000047ab9 */ /* 0x000fe40000000800 */
[----:B------:R-:W-:Y:S01]  /*22fd0*/  IMAD.U32 R31, RZ, RZ, UR4 ;  /* 0x00000004ff1f7e24 */ /* 0x000fe2000f8e00ff */
[----:B------:R-:W-:Y:S02]  /*22fe0*/  ULDC.64 UR4, c[0x0][0x418] ;  /* 0x0001060000047ab9 */ /* 0x000fe40000000a00 */
[----:B------:R-:W-:-:S03]  /*22ff0*/  UISETP.NE.U32.AND UP0, UPT, UR4, URZ, UPT ;  /* 0x0000003f0400728c */ /* 0x000fc6000bf05070 */
[----:B------:R-:W-:Y:S01]  /*23000*/  ULDC UR4, c[0x0][0x424] ;  /* 0x0001090000047ab9 */ /* 0x000fe20000000800 */
[----:B------:R-:W-:Y:S01]  /*23010*/  UISETP.NE.AND.EX UP0, UPT, UR5, URZ, UPT, UP0 ;  /* 0x0000003f0500728c */ /* 0x000fe2000bf05300 */
[----:B--2---:R-:W-:Y:S02]  /*23020*/  @P2 IMAD.WIDE R6, R19, 0x4, R6 ;  /* 0x0000000413062825 */ /* 0x004fe400078e0206 */
[----:B------:R-:W-:Y:S01]  /*23030*/  ULDC UR5, c[0x0][0x2f0] ;  /* 0x0000bc0000057ab9 */ /* 0x000fe20000000800 */
[----:B------:R-:W-:Y:S02]  /*23040*/  USEL UR4, UR4, 0x1, UP0 ;  /* 0x0000000104047887 */ /* 0x000fe40008000000 */
[----:B------:R0:W5:Y:S02]  /*23050*/  @P2 LDG.E R31, desc[UR60][R6.64] ;  /* 0x0000003c061f2981 */ /* 0x000164000c1e1900 */
[----:B------:R-:W-:-:S03]  /*23060*/  UIMAD UR4, UR4, UR5, URZ ;  /* 0x00000005040472a4 */ /* 0x000fc6000f8e023f */
[----:B------:R-:W-:-:S03]  /*23070*/  ULDC UR5, c[0x0][0x348] ;  /* 0x0000d20000057ab9 */ /* 0x000fc60000000800 */
[----:B------:R-:W-:Y:S01]  /*23080*/  IMAD.U32 R9, RZ, RZ, UR4 ;  /* 0x00000004ff097e24 */ /* 0x000fe2000f8e00ff */
[----:B0-----:R-:W-:Y:S01]  /*23090*/  MOV R6, UR5 ;  /* 0x0000000500067c02 */ /* 0x001fe20008000f00 */
[----:B---3--:R0:W-:Y:S01]  /*230a0*/  STL [R1+0x10], R11 ;  /* 0x0000100b01007387 */ /* 0x0081e20000100800 */
[----:B------:R-:W-:Y:S05]  /*230b0*/  @P2 BRA `(.L_x_1871) ;  /* 0x0000000000102947 */ /* 0x000fea0003800000 */
[----:B------:R-:W-:Y:S05]  /*230c0*/  @!P0 BRA `(.L_x_1871) ;  /* 0x00000000000c8947 */ /* 0x000fea0003800000 */
[----:B------:R-:W2:Y:S04]  /*230d0*/  LDG.E R8, desc[UR60][R4.64] ;  /* 0x0000003c04087981 */ /* 0x000ea8000c1e1900 */
[----:B-----5:R-:W2:Y:S02]  /*230e0*/  LDG.E R31, desc[UR60][R4.64+0x4] ;  /* 0x0000043c041f7981 */ /* 0x020ea4000c1e1900 */
[----:B--2---:R-:W-:-:S07]  /*230f0*/  IMAD.IADD R31, R31, 0x1, -R8 ;  /* 0x000000011f1f7824 */ /* 0x004fce00078e0a08 */
.L_x_1871:
[----:B------:R-:W-:Y:S02]  /*23100*/  ULDC.64 UR4, c[0x0][0xa20] ;  /* 0x0002880000047ab9 */ /* 0x000fe40000000a00 */
[----:B------:R-:W-:-:S04]  /*23110*/  ISETP.NE.U32.AND P0, PT, RZ, UR4, PT ;  /* 0x00000004ff007c0c */ /* 0x000fc8000bf05070 */
[----:B------:R-:W-:-:S13]  /*23120*/  ISETP.NE.AND.EX P0, PT, RZ, UR5, PT, P0 ;  /* 0x00000005ff007c0c */ /* 0x000fda000bf05300 */
[----:B------:R-:W-:Y:S05]  /*23130*/  @!P0 BRA `(.L_x_1872) ;  /* 0x0000000000108947 */ /* 0x000fea0003800000 */
[----:B------:R-:W2:Y:S02]  /*23140*/  LDC.64 R4, c[0x0][0xa20] ;  /* 0x00028800ff047b82 */ /* 0x000ea40000000a00 */
[----:B--2---:R-:W-:-:S05]  /*23150*/  IMAD.WIDE R4, R19, 0x4, R4 ;  /* 0x0000000413047825 */ /* 0x004fca00078e0204 */
[----:B------:R2:W5:Y:S01]  /*23160*/  LDG.E R9, desc[UR60][R4.64] ;  /* 0x0000003c04097981 */ /* 0x000562000c1e1900 */
[----:B------:R-:W-:Y:S05]  /*23170*/  BRA `(.L_x_1873) ;  /* 0x0000000000247947 */ /* 0x000fea0003800000 */
.L_x_1872:
[----:B------:R-:W-:Y:S02]  /*23180*/  ULDC.64 UR4, c[0x0][0xa08] ;  /* 0x0002820000047ab9 */ /* 0x000fe40000000a00 */
[----:B------:R-:W-:-:S04]  /*23190*/  ISETP.NE.U32.AND P0, PT, RZ, UR4, PT ;  /* 0x00000004ff007c0c */ /* 0x000fc8000bf05070 */
[----:B------:R-:W-:-:S13]  /*231a0*/  ISETP.NE.AND.EX P0, PT, RZ, UR5, PT, P0 ;  /* 0x00000005ff007c0c */ /* 0x000fda000bf05300 */
[----:B------:R-:W-:Y:S05]  /*231b0*/  @!P0 BRA `(.L_x_1873) ;  /* 0x0000000000148947 */ /* 0x000fea0003800000 */
[----:B------:R-:W2:Y:S02]  /*231c0*/  LDC.64 R4, c[0x0][0xa08] ;  /* 0x00028200ff047b82 */ /* 0x000ea40000000a00 */
[----:B--2---:R-:W-:-:S05]  /*231d0*/  IMAD.WIDE R4, R19, 0x4, R4 ;  /* 0x0000000413047825 */ /* 0x004fca00078e0204 */
[----:B------:R-:W2:Y:S04]  /*231e0*/  LDG.E R9, desc[UR60][R4.64] ;  /* 0x0000003c04097981 */ /* 0x000ea8000c1e1900 */
[----:B------:R-:W2:Y:S02]  /*231f0*/  LDG.E R8, desc[UR60][R4.64+0x4] ;  /* 0x0000043c04087981 */ /* 0x000ea4000c1e1900 */
[----:B--2---:R-:W-:-:S07]  /*23200*/  IMAD.IADD R9, R8, 0x1, -R9 ;  /* 0x0000000108097824 */ /* 0x004fce00078e0a09 */
.L_x_1873:
[----:B------:R-:W3:Y:S01]  /*23210*/  @P1 LDG.E R8, desc[UR60][R2.64] ;  /* 0x0000003c02081981 */ /* 0x000ee2000c1e1900 */
[----:B--2---:R-:W2:Y:S03]  /*23220*/  LDC R4, c[0x0][0x448] ;  /* 0x00011200ff047b82 */ /* 0x004ea60000000800 */
[----:B------:R-:W3:Y:S01]  /*23230*/  @P1 LDG.E R5, desc[UR60][R2.64+0x4] ;  /* 0x0000043c02051981 */ /* 0x000ee2000c1e1900 */
[----:B-----5:R-:W-:Y:S02]  /*23240*/  IMAD.IADD R9, R9, 0x1, -R11 ;  /* 0x0000000109097824 */ /* 0x020fe400078e0a0b */
[----:B------:R-:W-:-:S04]  /*23250*/  IMAD.SHL.U32 R28, R17, 0x80, RZ ;  /* 0x00000080111c7824 */ /* 0x000fc800078e00ff */
[----:B------:R-:W-:Y:S01]  /*23260*/  VIADD R7, R28, 0x7f ;  /* 0x0000007f1c077836 */ /* 0x000fe20000000000 */
[----:B--2---:R-:W-:-:S13]  /*23270*/  ISETP.NE.AND P2, PT, R4, 0x1, PT ;  /* 0x000000010400780c */ /* 0x004fda0003f45270 */
[----:B------:R-:W2:Y:S08]  /*23280*/  @P2 LDC R10, c[0x0][0x44c] ;  /* 0x00011300ff0a2b82 */ /* 0x000eb00000000800 */
[----:B------:R-:W4:Y:S01]  /*23290*/  @P2 LDC R4, c[0x0][0x450] ;  /* 0x00011400ff042b82 */ /* 0x000f220000000800 */
[----:B---3--:R-:W-:Y:S01]  /*232a0*/  @P1 IADD3 R6, -R8, R5, RZ ;  /* 0x0000000508061210 */ /* 0x008fe20007ffe1ff */
[----:B--2---:R-:W-:-:S03]  /*232b0*/  @P2 IMAD.HI.U32 R5, R7, R10, RZ ;  /* 0x0000000a07052227 */ /* 0x004fc600078e00ff */
[----:B------:R-:W-:Y:S02]  /*232c0*/  IADD3 R12, R9, R6, RZ ;  /* 0x00000006090c7210 */ /* 0x000fe40007ffe0ff */
[----:B----4-:R-:W-:Y:S02]  /*232d0*/  @P2 SHF.R.U32.HI R7, RZ, R4, R5 ;  /* 0x00000004ff072219 */ /* 0x010fe40000011605 */
[C---:B------:R-:W-:Y:S01]  /*232e0*/  IADD3 R8, R12.reuse, 0x1, -R31 ;  /* 0x000000010c087810 */ /* 0x040fe20007ffe81f */
[----:B------:R-:W-:Y:S01]  /*232f0*/  VIADD R2, R12, 0x3f ;  /* 0x0000003f0c027836 */ /* 0x000fe20000000000 */
[----:B------:R2:W-:Y:S03]  /*23300*/  STL [R1+0xc], R12 ;  /* 0x00000c0c01007387 */ /* 0x0005e60000100800 */
[----:B------:R-:W-:Y:S01]  /*23310*/  IMAD.IADD R7, R8, 0x1, R7 ;  /* 0x0000000108077824 */ /* 0x000fe200078e0207 */
[----:B------:R-:W-:-:S04]  /*23320*/  SHF.R.S32.HI R3, RZ, 0x1f, R2 ;  /* 0x0000001fff037819 */ /* 0x000fc80000011402 */
[----:B------:R-:W-:Y:S02]  /*23330*/  LEA.HI R10, R3, R2, RZ, 0x6 ;  /* 0x00000002030a7211 */ /* 0x000fe400078f30ff */
[----:B------:R-:W3:Y:S02]  /*23340*/  LDC.64 R2, c[0x0][0x9e0] ;  /* 0x00027800ff027b82 */ /* 0x000ee40000000a00 */
[----:B------:R-:W-:Y:S02]  /*23350*/  SHF.R.S32.HI R10, RZ, 0x6, R10 ;  /* 0x00000006ff0a7819 */ /* 0x000fe4000001140a */
[----:B---3--:R-:W-:Y:S01]  /*23360*/  ISETP.GE.AND P3, PT, R3, 0x1, PT ;  /* 0x000000010300780c */ /* 0x008fe20003f66270 */
[----:B------:R-:W-:-:S12]  /*23370*/  IMAD.IADD R2, R7, 0x1, R2 ;  /* 0x0000000107027824 */ /* 0x000fd800078e0202 */
[----:B--2---:R-:W-:Y:S05]  /*23380*/  @!P3 BRA `(.L_x_1874) ;  /* 0x000000000048b947 */ /* 0x004fea0003800000 */
[C---:B------:R-:W-:Y:S01]  /*23390*/  ISETP.GT.AND P0, PT, R7.reuse, RZ, PT ;  /* 0x000000ff0700720c */ /* 0x040fe20003f04270 */
[----:B------:R-:W-:Y:S01]  /*233a0*/  BSSY B0, `(.L_x_1875) ;  /* 0x000000e000007945 */ /* 0x000fe20003800000 */
[----:B0-----:R-:W-:-:S11]  /*233b0*/  IADD3 R11, R7, -0x1, RZ ;  /* 0xffffffff070b7810 */ /* 0x001fd60007ffe0ff */
        /* <DEDUP_REMOVED lines=8> */
.L_x_1876:
[----:B------:R-:W-:-:S13]  /*23440*/  ISETP.NE.AND P0, PT, R3, 0x1, PT ;  /* 0x000000010300780c */ /* 0x000fda0003f05270 */
[----:B------:R-:W0:Y:S02]  /*23450*/  @P0 LDC.64 R4, c[0x0][0x9e8] ;  /* 0x00027a00ff040b82 */ /* 0x000e240000000a00 */
[----:B0-----:R-:W-:-:S05]  /*23460*/  @P0 IMAD.HI.U32 R4, R11, R4, RZ ;  /* 0x000000040b040227 */ /* 0x001fca00078e00ff */
[----:B------:R-:W-:-:S07]  /*23470*/  @P0 SHF.R.U32.HI R11, RZ, R5, R4 ;  /* 0x00000005ff0b0219 */ /* 0x000fce0000011604 */
.L_x_1877:
[----:B------:R-:W-:Y:S05]  /*23480*/  BSYNC B0 ;  /* 0x0000000000007941 */ /* 0x000fea0003800000 */
.L_x_1875:
[----:B------:R-:W-:-:S05]  /*23490*/  IMAD R11, R11, R3, R3 ;  /* 0x000000030b0b7224 */ /* 0x000fca00078e0203 */
[----:B------:R-:W-:-:S07]  /*234a0*/  VIMNMX R2, R2, R11, PT ;  /* 0x0000000b02027248 */ /* 0x000fce0003fe0100 */
.L_x_1874:
[----:B------:R-:W2:Y:S01]  /*234b0*/  @P2 LDC R7, c[0x0][0x44c] ;  /* 0x00011300ff072b82 */ /* 0x000ea20000000800 */
[----:B------:R-:W-:Y:S01]  /*234c0*/  IMAD.MOV.U32 R4, RZ, RZ, R28 ;  /* 0x000000ffff047224 */ /* 0x000fe200078e001c */
[----:B------:R-:W-:-:S06]  /*234d0*/  ULDC UR4, c[0x0][0x9dc] ;  /* 0x0002770000047ab9 */ /* 0x000fcc0000000800 */
[----:B------:R-:W3:Y:S01]  /*234e0*/  @P2 LDC R5, c[0x0][0x450] ;  /* 0x00011400ff052b82 */ /* 0x000ee20000000800 */
[----:B--2---:R-:W-:-:S05]  /*234f0*/  @P2 IMAD.HI.U32 R7, R28, R7, RZ ;  /* 0x000000071c072227 */ /* 0x004fca00078e00ff */
[----:B---3--:R-:W-:Y:S01]  /*23500*/  @P2 SHF.R.U32.HI R4, RZ, R5, R7 ;  /* 0x00000005ff042219 */ /* 0x008fe20000011607 */
[----:B------:R-:W-:-:S05]  /*23510*/  IMAD.IADD R7, R12, 0x1, -R31 ;  /* 0x000000010c077824 */ /* 0x000fca00078e0a1f */
[----:B------:R-:W-:-:S05]  /*23520*/  IADD3 R12, R7, R4, RZ ;  /* 0x00000004070c7210 */ /* 0x000fca0007ffe0ff */
[----:B0-----:R-:W-:Y:S01]  /*23530*/  VIADD R11, R12, -UR4 ;  /* 0x800000040c0b7c36 */ /* 0x001fe20008000000 */
        /* <DEDUP_REMOVED lines=11> */
.L_x_1880:
[----:B------:R-:W-:-:S13]  /*235f0*/  ISETP.NE.AND P0, PT, R3, 0x1, PT ;  /* 0x000000010300780c */ /* 0x000fda0003f05270 */
[----:B------:R-:W0:Y:S02]  /*23600*/  @P0 LDC.64 R4, c[0x0][0x9e8] ;  /* 0x00027a00ff040b82 */ /* 0x000e240000000a00 */
[----:B0-----:R-:W-:-:S05]  /*23610*/  @P0 IMAD.HI.U32 R4, R12, R4, RZ ;  /* 0x000000040c040227 */ /* 0x001fca00078e00ff */
[----:B------:R-:W-:-:S07]  /*23620*/  @P0 SHF.R.U32.HI R12, RZ, R5, R4 ;  /* 0x00000005ff0c0219 */ /* 0x000fce0000011604 */
.L_x_1881:
[----:B------:R-:W-:Y:S05]  /*23630*/  BSYNC B0 ;  /* 0x0000000000007941 */ /* 0x000fea0003800000 */
.L_x_1879:
[----:B------:R-:W-:-:S05]  /*23640*/  IMAD R12, R12, R3, RZ ;  /* 0x000000030c0c7224 */ /* 0x000fca00078e02ff */
[----:B------:R-:W-:-:S07]  /*23650*/  VIMNMX R11, R11, R12, !PT ;  /* 0x0000000c0b0b7248 */ /* 0x000fce0007fe0100 */
.L_x_1878:
[----:B------:R-:W-:Y:S01]  /*23660*/  VIADD R2, R2, 0x3f ;  /* 0x0000003f02027836 */ /* 0x000fe20000000000 */
[----:B------:R-:W-:Y:S01]  /*23670*/  SHF.R.S32.HI R4, RZ, 0x1f, R11 ;  /* 0x0000001fff047819 */ /* 0x000fe2000001140b */
[----:B------:R-:W-:Y:S03]  /*23680*/  BSSY B0, `(.L_x_1882) ;  /* 0x0000196000007945 */ /* 0x000fe60003800000 */
[----:B------:R-:W-:Y:S02]  /*23690*/  SHF.R.S32.HI R3, RZ, 0x1f, R2 ;  /* 0x0000001fff037819 */ /* 0x000fe40000011402 */
[----:B------:R-:W-:Y:S02]  /*236a0*/  LEA.HI R4, R4, R11, RZ, 0x6 ;  /* 0x0000000b04047211 */ /* 0x000fe400078f30ff */
[----:B------:R-:W-:Y:S02]  /*236b0*/  LEA.HI R2, R3, R2, RZ, 0x6 ;  /* 0x0000000203027211 */ /* 0x000fe400078f30ff */
[----:B------:R-:W-:-:S02]  /*236c0*/  SHF.R.S32.HI R4, RZ, 0x6, R4 ;  /* 0x00000006ff047819 */ /* 0x000fc40000011404 */
[----:B------:R-:W-:Y:S02]  /*236d0*/  SHF.R.S32.HI R3, RZ, 0x6, R2 ;  /* 0x00000006ff037819 */ /* 0x000fe40000011402 */
[----:B------:R-:W-:Y:S02]  /*236e0*/  VIMNMX R2, RZ, R4, !PT ;  /* 0x00000004ff027248 */ /* 0x000fe40007fe0100 */
[----:B------:R-:W-:-:S03]  /*236f0*/  VIMNMX R4, R10, R3, PT ;  /* 0x000000030a047248 */ /* 0x000fc60003fe0100 */
[----:B------:R-:W-:Y:S01]  /*23700*/  IMAD R2, R2, 0x40, -R9 ;  /* 0x0000004002027824 */ /* 0x000fe200078e0a09 */
[----:B------:R-:W-:-:S04]  /*23710*/  LEA R9, R4, -R9, 0x6 ;  /* 0x8000000904097211 */ /* 0x000fc800078e30ff */
[----:B------:R-:W-:Y:S02]  /*23720*/  VIMNMX R9, R9, R6, PT ;  /* 0x0000000609097248 */ /* 0x000fe40003fe0100 */
[----:B------:R-:W-:-:S04]  /*23730*/  VIMNMX R2, RZ, R2, !PT ;  /* 0x00000002ff027248 */ /* 0x000fc80007fe0100 */
[----:B------:R-:W-:Y:S02]  /*23740*/  ISETP.GT.AND P0, PT, R9, R2, PT ;  /* 0x000000020900720c */ /* 0x000fe40003f04270 */
[----:B------:R-:W-:-:S11]  /*23750*/  SHF.R.U32.HI R5, RZ, 0x6, R2 ;  /* 0x00000006ff057819 */ /* 0x000fd60000011602 */
[----:B------:R-:W-:-:S05]  /*23760*/  @P0 VIADD R3, R9, 0x3f ;  /* 0x0000003f09030836 */ /* 0x000fca0000000000 */
[----:B------:R-:W-:-:S04]  /*23770*/  @P0 SHF.R.S32.HI R2, RZ, 0x1f, R3 ;  /* 0x0000001fff020819 */ /* 0x000fc80000011403 */
[----:B------:R-:W-:Y:S01]  /*23780*/  @P0 LEA.HI R3, R2, R3, RZ, 0x6 ;  /* 0x0000000302030211 */ /* 0x000fe200078f30ff */
[----:B------:R-:W-:-:S03]  /*23790*/  IMAD.MOV.U32 R2, RZ, RZ, R5 ;  /* 0x000000ffff027224 */ /* 0x000fc600078e0005 */
[----:B------:R-:W-:Y:S02]  /*237a0*/  @P0 SHF.R.S32.HI R2, RZ, 0x6, R3 ;  /* 0x00000006ff020819 */ /* 0x000fe40000011403 */
        /* <DEDUP_REMOVED lines=9> */
[----:B------:R0:W2:Y:S02]  /*23840*/  SHFL.IDX PT, R14, R3, RZ, 0x1f ;  /* 0x00001fff030e7589 */ /* 0x0000a400000e0000 */
.L_x_2085:
[----:B--2---:R-:W-:Y:S02]  /*23850*/  ISETP.NE.AND P0, PT, R14, RZ, PT ;  /* 0x000000ff0e00720c */ /* 0x004fe40003f05270 */
[----:B------:R-:W-:-:S11]  /*23860*/  PLOP3.LUT P6, PT, PT, PT, PT, 0x8, 0x0 ;  /* 0x000000000000781c */ /* 0x000fd60003fce170 */
[----:B------:R-:W-:Y:S05]  /*23870*/  @P0 BRA `(.L_x_1885) ;  /* 0x00000000000c0947 */ /* 0x000fea0003800000 */
[----:B------:R-:W-:-:S03]  /*23880*/  UMOV UR4, 0xffffffff ;  /* 0xffffffff00047882 */ /* 0x000fc60000000000 */
[----:B------:R-:W-:Y:S05]  /*23890*/  BRA.DIV UR4, `(.L_x_1886) ;  /* 0x0000007e04187947 */ /* 0x000fea000b800000 */
[----:B------:R-:W-:-:S13]  /*238a0*/  ELECT P6, URZ, PT ;  /* 0x00000000003f782f */ /* 0x000fda00038c0000 */
.L_x_1885:
[----:B0-----:R-:W2:Y:S01]  /*238b0*/  LDL R3, [R1+0x34] ;  /* 0x0000340001037983 */ /* 0x001ea20000100800 */
[----:B------:R-:W-:Y:S01]  /*238c0*/  BSSY B1, `(.L_x_1887) ;  /* 0x0000008000017945 */ /* 0x000fe20003800000 */
[----:B--2---:R-:W-:-:S05]  /*238d0*/  VIADD R3, R3, 0x1 ;  /* 0x0000000103037836 */ /* 0x004fca0000000000 */
[----:B------:R-:W-:-:S04]  /*238e0*/  LEA.HI R6, R3, R3, RZ, 0x1 ;  /* 0x0000000303067211 */ /* 0x000fc800078f08ff */
[----:B------:R-:W-:-:S04]  /*238f0*/  LOP3.LUT R6, R6, 0xfffffffe, RZ, 0xc0, !PT ;  /* 0xfffffffe06067812 */ /* 0x000fc800078ec0ff */
[----:B------:R-:W-:-:S04]  /*23900*/  IADD3 R6, R3, -R6, RZ ;  /* 0x8000000603067210 */ /* 0x000fc80007ffe0ff */
[----:B------:R-:W-:-:S04]  /*23910*/  SHF.L.U32 R6, R6, 0x1f, RZ ;  /* 0x0000001f06067819 */ /* 0x000fc800000006ff */
[----:B------:R-:W0:Y:S02]  /*23920*/  SYNCS.PHASECHK.TRANS64.TRYWAIT P0, [R23+URZ+0x30820], R6 ;  /* 0x03082006170075a7 */ /* 0x000e24000800017f */
[----:B0-----:R-:W-:Y:S05]  /*23930*/  @!P0 BRA `(.L_x_1888) ;  /* 0x0000007c00108947 */ /* 0x001fea0003800000 */
.L_x_2088:
[----:B------:R-:W-:Y:S05]  /*23940*/  BSYNC B1 ;  /* 0x0000000000017941 */ /* 0x000fea0003800000 */
.L_x_1887:
[----:B------:R-:W-:Y:S04]  /*23950*/  BSSY B1, `(.L_x_1889) ;  /* 0x00000ac000017945 */ /* 0x000fe80003800000 */
[----:B------:R-:W-:Y:S05]  /*23960*/  @!P6 BRA `(.L_x_1890) ;  /* 0x0000000800a8e947 */ /* 0x000fea0003800000 */
[----:B------:R-:W-:Y:S01]  /*23970*/  IMAD R13, R27, 0x8, R23 ;  /* 0x000000081b0d7824 */ /* 0x000fe200078e0217 */
[----:B------:R-:W-:Y:S01]  /*23980*/  SHF.L.U32 R12, R30, 0x1f, RZ ;  /* 0x0000001f1e0c7819 */ /* 0x000fe200000006ff */
[----:B------:R-:W2:Y:S01]  /*23990*/  S2R R3, SR_TID.X ;  /* 0x0000000000037919 */ /* 0x000ea20000002100 */
[----:B------:R-:W-:Y:S02]  /*239a0*/  BSSY B2, `(.L_x_1891) ;  /* 0x0000005000027945 */ /* 0x000fe40003800000 */
[----:B------:R-:W3:Y:S01]  /*239b0*/  SYNCS.PHASECHK.TRANS64.TRYWAIT P0, [R13+URZ+0x308a0], R12 ;  /* 0x0308a00c0d0075a7 */ /* 0x000ee2000800017f */
[----:B--2---:R-:W-:-:S04]  /*239c0*/  LOP3.LUT R3, R3, 0x7f, RZ, 0xc0, !PT ;  /* 0x0000007f03037812 */ /* 0x004fc800078ec0ff */
[----:B------:R-:W-:Y:S01]  /*239d0*/  ISETP.NE.AND P1, PT, R3, RZ, PT ;  /* 0x000000ff0300720c */ /* 0x000fe20003f25270 */
[----:B---3--:R-:W-:-:S12]  /*239e0*/  @!P0 BRA `(.L_x_1892) ;  /* 0x0000007800f88947 */ /* 0x008fd80003800000 */
.L_x_2089:
[----:B------:R-:W-:Y:S05]  /*239f0*/  BSYNC B2 ;  /* 0x0000000000027941 */ /* 0x000fea0003800000 */
.L_x_1891:
[----:B------:R-:W-:Y:S04]  /*23a00*/  BSSY B2, `(.L_x_1893) ;  /* 0x0000009000027945 */ /* 0x000fe80003800000 */
[----:B------:R-:W-:Y:S05]  /*23a10*/  @P1 BRA `(.L_x_1894) ;  /* 0x00000000001c1947 */ /* 0x000fea0003800000 */
[----:B0-----:R-:W0:Y:S01]  /*23a20*/  S2R R6, SR_TID.X ;  /* 0x0000000000067919 */ /* 0x001e220000002100 */
[----:B------:R-:W-:-:S04]  /*23a30*/  IMAD.MOV.U32 R3, RZ, RZ, 0x8000 ;  /* 0x00008000ff037424 */ /* 0x000fc800078e00ff */
[----:B------:R3:W-:Y:S01]  /*23a40*/  SYNCS.ARRIVE.TRANS64 RZ, [R13+URZ+0x30890], R3 ;  /* 0x030890030dff79a7 */ /* 0x0007e2000800003f */
[----:B0-----:R-:W-:-:S04]  /*23a50*/  LOP3.LUT R6, R6, 0x1f, RZ, 0xc0, !PT ;  /* 0x0000001f06067812 */ /* 0x001fc800078ec0ff */
[----:B------:R-:W-:-:S13]  /*23a60*/  ISETP.NE.AND P0, PT, R6, RZ, PT ;  /* 0x000000ff0600720c */ /* 0x000fda0003f05270 */
[----:B---3--:R-:W-:Y:S05]  /*23a70*/  @!P0 BRA `(.L_x_1894) ;  /* 0x0000000000048947 */ /* 0x008fea0003800000 */
[----:B------:R-:W-:Y:S01]  /*23a80*/  BPT.TRAP 0x1 ;  /* 0x000000040000795c */ /* 0x000fe20000300000 */
.L_x_1894:
[----:B------:R-:W-:Y:S05]  /*23a90*/  BSYNC B2 ;  /* 0x0000000000027941 */ /* 0x000fea0003800000 */
.L_x_1893:
[----:B------:R-:W-:Y:S01]  /*23aa0*/  IMAD.MOV.U32 R17, RZ, RZ, RZ ;  /* 0x000000ffff117224 */ /* 0x000fe200078e00ff */
[----:B------:R-:W-:Y:S01]  /*23ab0*/  LEA R11, R2, R0, 0x6 ;  /* 0x00000000020b7211 */ /* 0x000fe200078e30ff */
[C---:B------:R-:W-:Y:S01]  /*23ac0*/  IMAD R9, R27.reuse, 0x8000, R23 ;  /* 0x000080001b097824 */ /* 0x040fe200078e0217 */
[----:B------:R-:W-:Y:S01]  /*23ad0*/  UIADD3 UR4, UP0, UR36, 0x570, URZ ;  /* 0x0000057024047890 */ /* 0x000fe2000ff1e03f */
[----:B------:R-:W-:Y:S01]  /*23ae0*/  PLOP3.LUT P0, PT, PT, PT, PT, 0x80, 0x0 ;  /* 0x000000000000781c */ /* 0x000fe20003f0f070 */
[----:B0-----:R-:W-:Y:S01]  /*23af0*/  IMAD.SHL.U32 R6, R27, 0x4000, RZ ;  /* 0x000040001b067824 */ /* 0x001fe200078e00ff */
[----:B------:R-:W-:Y:S01]  /*23b00*/  R2UR UR10, R17 ;  /* 0x00000000110a72ca */ /* 0x000fe200000e0000 */
[----:B------:R-:W-:Y:S01]  /*23b10*/  VIADD R11, R11, 0xffffffc0 ;  /* 0xffffffc00b0b7836 */ /* 0x000fe20000000000 */
[----:B------:R-:W-:Y:S01]  /*23b20*/  IADD3 R3, R13, 0x30890, RZ ;  /* 0x000308900d037810 */ /* 0x000fe20007ffe0ff */
[----:B------:R-:W-:Y:S01]  /*23b30*/  VIADD R14, R9, 0x20400 ;  /* 0x00020400090e7836 */ /* 0x000fe20000000000 */
[----:B------:R-:W-:Y:S01]  /*23b40*/  UIADD3.X UR5, URZ, UR37, URZ, UP0, !UPT ;  /* 0x000000253f057290 */ /* 0x000fe200087fe43f */
[----:B------:R-:W-:Y:S01]  /*23b50*/  UMOV UR6, 0x0 ;  /* 0x0000000000067882 */ /* 0x000fe20000000000 */
[----:B------:R-:W-:-:S10]  /*23b60*/  UMOV UR7, 0x12f00000 ;  /* 0x12f0000000077882 */ /* 0x000fd40000000000 */
.L_x_1895:
        /* <DEDUP_REMOVED lines=16> */
.L_x_1896:
        /* <DEDUP_REMOVED lines=16> */
.L_x_1897:
        /* <DEDUP_REMOVED lines=16> */
.L_x_1898:
        /* <DEDUP_REMOVED lines=13> */
.L_x_2090:
[----:B------:R-:W-:Y:S05]  /*23f40*/  BSYNC B2 ;  /* 0x0000000000027941 */ /* 0x000fea0003800000 */
.L_x_1899:
[----:B------:R-:W-:Y:S01]  /*23f50*/  BSSY B2, `(.L_x_1901) ;  /* 0x000000b000027945 */ /* 0x000fe20003800000 */
[----:B------:R-:W-:Y:S01]  /*23f60*/  MOV R14, 0x0 ;  /* 0x00000000000e7802 */ /* 0x000fe20000000f00 */
[----:B------:R-:W-:Y:S02]  /*23f70*/  IMAD.MOV.U32 R15, RZ, RZ, 0x12f00000 ;  /* 0x12f00000ff0f7424 */ /* 0x000fe400078e00ff */
[----:B------:R-:W-:Y:S05]  /*23f80*/  @P1 BRA `(.L_x_1902) ;  /* 0x00000000001c1947 */ /* 0x000fea0003800000 */
[----:B------:R-:W3:Y:S01]  /*23f90*/  S2R R9, SR_TID.X ;  /* 0x0000000000097919 */ /* 0x000ee20000002100 */
[----:B------:R-:W-:-:S04]  /*23fa0*/  IMAD.MOV.U32 R3, RZ, RZ, 0x8000 ;  /* 0x00008000ff037424 */ /* 0x000fc800078e00ff */
[----:B------:R4:W-:Y:S01]  /*23fb0*/  SYNCS.ARRIVE.TRANS64 RZ, [R13+URZ+0x308b0], R3 ;  /* 0x0308b0030dff79a7 */ /* 0x0009e2000800003f */
[----:B---3--:R-:W-:-:S04]  /*23fc0*/  LOP3.LUT R9, R9, 0x1f, RZ, 0xc0, !PT ;  /* 0x0000001f09097812 */ /* 0x008fc800078ec0ff */
[----:B------:R-:W-:-:S13]  /*23fd0*/  ISETP.NE.AND P0, PT, R9, RZ, PT ;  /* 0x000000ff0900720c */ /* 0x000fda0003f05270 */
[----:B----4-:R-:W-:Y:S05]  /*23fe0*/  @!P0 BRA `(.L_x_1902) ;  /* 0x0000000000048947 */ /* 0x010fea0003800000 */
[----:B------:R-:W-:Y:S01]  /*23ff0*/  BPT.TRAP 0x1 ;  /* 0x000000040000795c */ /* 0x000fe20000300000 */
.L_x_1902:
[----:B------:R-:W-:Y:S05]  /*24000*/  BSYNC B2 ;  /* 0x0000000000027941 */ /* 0x000fea0003800000 */
.L_x_1901:
[----:B------:R-:W-:Y:S01]  /*24010*/  R2UR UR10, R17 ;  /* 0x00000000110a72ca */ /* 0x000fe200000e0000 */
[----:B------:R-:W-:Y:S01]  /*24020*/  IMAD R6, R6, 0x2, R23 ;  /* 0x0000000206067824 */ /* 0x000fe200078e0217 */
[----:B------:R-:W-:Y:S01]  /*24030*/  R2UR UR6, R14 ;  /* 0x000000000e0672ca */ /* 0x000fe200000e0000 */
[----:B------:R-:W-:Y:S01]  /*24040*/  UIADD3 UR4, UP0, UR36, 0x670, URZ ;  /* 0x0000067024047890 */ /* 0x000fe2000ff1e03f */
[----:B------:R-:W-:Y:S01]  /*24050*/  R2UR UR7, R15 ;  /* 0x000000000f0772ca */ /* 0x000fe200000e0000 */
[----:B------:R-:W-:Y:S01]  /*24060*/  VIADD R3, R6, 0x400 ;  /* 0x0000040006037836 */ /* 0x000fe20000000000 */
[----:B------:R-:W-:Y:S01]  /*24070*/  PLOP3.LUT P0, PT, PT, PT, PT, 0x80, 0x0 ;  /* 0x000000000000781c */ /* 0x000fe20003f0f070 */
[----:B------:R-:W-:Y:S01]  /*24080*/  UIADD3.X UR5, URZ, UR37, URZ, UP0, !UPT ;  /* 0x000000253f057290 */ /* 0x000fe200087fe43f */
[----:B0-2---:R-:W-:-:S11]  /*24090*/  IADD3 R13, R13, 0x308b0, RZ ;  /* 0x000308b00d0d7810 */ /* 0x005fd60007ffe0ff */
.L_x_1903:
        /* <DEDUP_REMOVED lines=15> */
.L_x_1904:
        /* <DEDUP_REMOVED lines=15> */
.L_x_1905:
        /* <DEDUP_REMOVED lines=15> */
.L_x_1906:
        /* <DEDUP_REMOVED lines=9> */
[----:B--2---:R-:W-:Y:S05]  /*24400*/  @P0 BRA.U.ANY `(.L_x_1906) ;  /* 0xfffffffd00d80947 */ /* 0x004fea000393ffff */
.L_x_1890:
[----:B------:R-:W-:Y:S05]  /*24410*/  BSYNC B1 ;  /* 0x0000000000017941 */ /* 0x000fea0003800000 */
.L_x_1889:
        /* <DEDUP_REMOVED lines=9> */
.L_x_1925:
[----:B------:R-:W-:Y:S05]  /*244b0*/  YIELD ;  /* 0x0000000000007946 */ /* 0x000fea0003800000 */
[----:B------:R-:W-:Y:S04]  /*244c0*/  BSSY B1, `(.L_x_1907) ;  /* 0x00000a9000017945 */ /* 0x000fe80003800000 */
[----:B------:R-:W-:Y:S05]  /*244d0*/  @!P6 BRA `(.L_x_1908) ;  /* 0x00000008009ce947 */ /* 0x000fea0003800000 */
[----:B0-----:R-:W-:Y:S01]  /*244e0*/  IMAD R6, R27, 0x8, R23 ;  /* 0x000000081b067824 */ /* 0x001fe200078e0217 */
[----:B------:R-:W-:Y:S01]  /*244f0*/  SHF.L.U32 R3, R30, 0x1f, RZ ;  /* 0x0000001f1e037819 */ /* 0x000fe200000006ff */
[----:B------:R-:W0:Y:S01]  /*24500*/  S2R R2, SR_TID.X ;  /* 0x0000000000027919 */ /* 0x000e220000002100 */
[----:B------:R-:W-:Y:S02]  /*24510*/  BSSY B2, `(.L_x_1909) ;  /* 0x0000005000027945 */ /* 0x000fe40003800000 */
[----:B------:R-:W2:Y:S01]  /*24520*/  SYNCS.PHASECHK.TRANS64.TRYWAIT P1, [R6+URZ+0x308a0], R3 ;  /* 0x0308a003060075a7 */ /* 0x000ea2000802017f */
[----:B0-----:R-:W-:-:S04]  /*24530*/  LOP3.LUT R2, R2, 0x7f, RZ, 0xc0, !PT ;  /* 0x0000007f02027812 */ /* 0x001fc800078ec0ff */
[----:B------:R-:W-:Y:S01]  /*24540*/  ISETP.NE.AND P2, PT, R2, RZ, PT ;  /* 0x000000ff0200720c */ /* 0x000fe20003f45270 */
[----:B--2---:R-:W-:-:S12]  /*24550*/  @!P1 BRA `(.L_x_1910) ;  /* 0x0000007000449947 */ /* 0x004fd80003800000 */
.L_x_2091:
[----:B------:R-:W-:Y:S05]  /*24560*/  BSYNC B2 ;  /* 0x0000000000027941 */ /* 0x000fea0003800000 */
.L_x_1909:
[----:B------:R-:W-:Y:S04]  /*24570*/  BSSY B2, `(.L_x_1911) ;  /* 0x0000009000027945 */ /* 0x000fe80003800000 */
[----:B------:R-:W-:Y:S05]  /*24580*/  @P2 BRA `(.L_x_1912) ;  /* 0x00000000001c2947 */ /* 0x000fea0003800000 */
[----:B------:R-:W2:Y:S01]  /*24590*/  S2R R11, SR_TID.X ;  /* 0x00000000000b7919 */ /* 0x000ea20000002100 */
[----:B------:R-:W-:-:S04]  /*245a0*/  MOV R2, 0x8000 ;  /* 0x0000800000027802 */ /* 0x000fc80000000f00 */
[----:B------:R3:W-:Y:S01]  /*245b0*/  SYNCS.ARRIVE.TRANS64 RZ, [R6+URZ+0x30890], R2 ;  /* 0x0308900206ff79a7 */ /* 0x0007e2000800003f */
[----:B--2---:R-:W-:-:S04]  /*245c0*/  LOP3.LUT R11, R11, 0x1f, RZ, 0xc0, !PT ;  /* 0x0000001f0b0b7812 */ /* 0x004fc800078ec0ff */
[----:B------:R-:W-:-:S13]  /*245d0*/  ISETP.NE.AND P1, PT, R11, RZ, PT ;  /* 0x000000ff0b00720c */ /* 0x000fda0003f25270 */
[----:B---3--:R-:W-:Y:S05]  /*245e0*/  @!P1 BRA `(.L_x_1912) ;  /* 0x0000000000049947 */ /* 0x008fea0003800000 */
[----:B------:R-:W-:Y:S01]  /*245f0*/  BPT.TRAP 0x1 ;  /* 0x000000040000795c */ /* 0x000fe20000300000 */
.L_x_1912:
[----:B------:R-:W-:Y:S05]  /*24600*/  BSYNC B2 ;  /* 0x0000000000027941 */ /* 0x000fea0003800000 */
.L_x_1911:
[----:B------:R-:W-:Y:S01]  /*24610*/  IMAD.MOV.U32 R14, RZ, RZ, RZ ;  /* 0x000000ffff0e7224 */ /* 0x000fe200078e00ff */
[----:B------:R-:W-:Y:S01]  /*24620*/  UIADD3 UR4, UP0, UR36, 0x570, URZ ;  /* 0x0000057024047890 */ /* 0x000fe2000ff1e03f */
[----:B------:R-:W-:Y:S01]  /*24630*/  IMAD R11, R27, 0x8000, R23 ;  /* 0x000080001b0b7824 */ /* 0x000fe200078e0217 */
[----:B------:R-:W-:Y:S01]  /*24640*/  PLOP3.LUT P1, PT, PT, PT, PT, 0x80, 0x0 ;  /* 0x000000000000781c */ /* 0x000fe20003f2f070 */
[----:B------:R-:W-:Y:S01]  /*24650*/  IMAD R12, R9, 0x40, R0 ;  /* 0x00000040090c7824 */ /* 0x000fe200078e0200 */
[----:B------:R-:W-:Y:S01]  /*24660*/  R2UR UR10, R14 ;  /* 0x000000000e0a72ca */ /* 0x000fe200000e0000 */
[----:B------:R-:W-:Y:S01]  /*24670*/  VIADD R13, R11, 0x20400 ;  /* 0x000204000b0d7836 */ /* 0x000fe20000000000 */
[----:B------:R-:W-:Y:S01]  /*24680*/  IADD3 R2, R6, 0x30890, RZ ;  /* 0x0003089006027810 */ /* 0x000fe20007ffe0ff */
[----:B------:R-:W-:Y:S01]  /*24690*/  UIADD3.X UR5, URZ, UR37, URZ, UP0, !UPT ;  /* 0x000000253f057290 */ /* 0x000fe200087fe43f */
[----:B------:R-:W-:Y:S01]  /*246a0*/  UMOV UR6, 0x0 ;  /* 0x0000000000067882 */ /* 0x000fe20000000000 */
[----:B------:R-:W-:-:S10]  /*246b0*/  UMOV UR7, 0x12f00000 ;  /* 0x12f0000000077882 */ /* 0x000fd40000000000 */
.L_x_1913:
        /* <DEDUP_REMOVED lines=10> */
[----:B------:R-:W-:Y:S01]  /*24760*/  IMAD.MOV.U32 R20, RZ, RZ, 0x40 ;  /* 0x00000040ff147424 */ /* 0x000fe200078e00ff */
[----:B------:R-:W-:Y:S01]  /*24770*/  PLOP3.LUT P1, PT, PT, PT, PT, 0x80, 0x0 ;  /* 0x000000000000781c */ /* 0x000fe20003f2f070 */
[----:B------:R-:W-:Y:S01]  /*24780*/  VIADD R13, R11, 0x22400 ;  /* 0x000224000b0d7836 */ /* 0x000fe20000000000 */
[----:B------:R-:W-:Y:S01]  /*24790*/  UMOV UR6, 0x0 ;  /* 0x0000000000067882 */ /* 0x000fe20000000000 */
[----:B------:R-:W-:Y:S01]  /*247a0*/  UMOV UR7, 0x12f00000 ;  /* 0x12f0000000077882 */ /* 0x000fe20000000000 */
[----:B------:R-:W-:-:S15]  /*247b0*/  R2UR UR10, R20 ;  /* 0x00000000140a72ca */ /* 0x000fde00000e0000 */
.L_x_1914:
        /* <DEDUP_REMOVED lines=10> */
[----:B------:R-:W-:Y:S01]  /*24860*/  MOV R17, 0x80 ;  /* 0x0000008000117802 */ /* 0x000fe20000000f00 */
[----:B------:R-:W-:Y:S01]  /*24870*/  VIADD R13, R11, 0x24400 ;  /* 0x000244000b0d7836 */ /* 0x000fe20000000000 */
[----:B------:R-:W-:Y:S01]  /*24880*/  PLOP3.LUT P1, PT, PT, PT, PT, 0x80, 0x0 ;  /* 0x000000000000781c */ /* 0x000fe20003f2f070 */
[----:B------:R-:W-:Y:S01]  /*24890*/  UMOV UR6, 0x0 ;  /* 0x0000000000067882 */ /* 0x000fe20000000000 */
[----:B------:R-:W-:Y:S01]  /*248a0*/  R2UR UR10, R17 ;  /* 0x00000000110a72ca */ /* 0x000fe200000e0000 */
[----:B------:R-:W-:-:S14]  /*248b0*/  UMOV UR7, 0x12f00000 ;  /* 0x12f0000000077882 */ /* 0x000fdc0000000000 */
.L_x_1915:
        /* <DEDUP_REMOVED lines=16> */
.L_x_1916:
        /* <DEDUP_REMOVED lines=10> */
[----:B------:R-:W2:Y:S01]  /*24a60*/  SYNCS.PHASECHK.TRANS64.TRYWAIT P1, [R6+URZ+0x308c0], R3 ;  /* 0x0308c003060075a7 */ /* 0x000ea2000802017f */
[----:B------:R-:W-:Y:S04]  /*24a70*/  BSSY B2, `(.L_x_1917) ;  /* 0x0000002000027945 */ /* 0x000fe80003800000 */
[----:B--2---:R-:W-:Y:S05]  /*24a80*/  @!P1 BRA `(.L_x_1918) ;  /* 0x0000006c000c9947 */ /* 0x004fea0003800000 */
.L_x_2092:
[----:B------:R-:W-:Y:S05]  /*24a90*/  BSYNC B2 ;  /* 0x0000000000027941 */ /* 0x000fea0003800000 */
.L_x_1917:
[----:B------:R-:W-:Y:S01]  /*24aa0*/  BSSY B2, `(.L_x_1919) ;  /* 0x000000b000027945 */ /* 0x000fe20003800000 */
[----:B------:R-:W-:Y:S01]  /*24ab0*/  MOV R2, 0x0 ;  /* 0x0000000000027802 */ /* 0x000fe20000000f00 */
[----:B0-2---:R-:W-:Y:S02]  /*24ac0*/  IMAD.MOV.U32 R3, RZ, RZ, 0x12f00000 ;  /* 0x12f00000ff037424 */ /* 0x005fe400078e00ff */
[----:B------:R-:W-:Y:S05]  /*24ad0*/  @P2 BRA `(.L_x_1920) ;  /* 0x00000000001c2947 */ /* 0x000fea0003800000 */
[----:B------:R-:W0:Y:S01]  /*24ae0*/  S2R R21, SR_TID.X ;  /* 0x0000000000157919 */ /* 0x000e220000002100 */
[----:B------:R-:W-:-:S04]  /*24af0*/  IMAD.MOV.U32 R13, RZ, RZ, 0x8000 ;  /* 0x00008000ff0d7424 */ /* 0x000fc800078e00ff */
[----:B------:R2:W-:Y:S01]  /*24b00*/  SYNCS.ARRIVE.TRANS64 RZ, [R6+URZ+0x308b0], R13 ;  /* 0x0308b00d06ff79a7 */ /* 0x0005e2000800003f */
[----:B0-----:R-:W-:-:S04]  /*24b10*/  LOP3.LUT R21, R21, 0x1f, RZ, 0xc0, !PT ;  /* 0x0000001f15157812 */ /* 0x001fc800078ec0ff */
[----:B------:R-:W-:-:S13]  /*24b20*/  ISETP.NE.AND P1, PT, R21, RZ, PT ;  /* 0x000000ff1500720c */ /* 0x000fda0003f25270 */
[----:B--2---:R-:W-:Y:S05]  /*24b30*/  @!P1 BRA `(.L_x_1920) ;  /* 0x0000000000049947 */ /* 0x004fea0003800000 */
[----:B------:R-:W-:Y:S01]  /*24b40*/  BPT.TRAP 0x1 ;  /* 0x000000040000795c */ /* 0x000fe20000300000 */
.L_x_1920:
[----:B------:R-:W-:Y:S05]  /*24b50*/  BSYNC B2 ;  /* 0x0000000000027941 */ /* 0x000fea0003800000 */
.L_x_1919:
[----:B------:R-:W-:Y:S01]  /*24b60*/  R2UR UR10, R14 ;  /* 0x000000000e0a72ca */ /* 0x000fe200000e0000 */
[----:B------:R-:W-:Y:S01]  /*24b70*/  UIADD3 UR4, UP0, UR36, 0x670, URZ ;  /* 0x0000067024047890 */ /* 0x000fe2000ff1e03f */
[----:B------:R-:W-:Y:S01]  /*24b80*/  R2UR UR6, R2 ;  /* 0x00000000020672ca */ /* 0x000fe200000e0000 */
[----:B------:R-:W-:Y:S01]  /*24b90*/  VIADD R6, R6, 0x308b0 ;  /* 0x000308b006067836 */ /* 0x000fe20000000000 */
[----:B------:R-:W-:Y:S01]  /*24ba0*/  R2UR UR7, R3 ;  /* 0x00000000030772ca */ /* 0x000fe200000e0000 */
[----:B------:R-:W-:Y:S01]  /*24bb0*/  UIADD3.X UR5, URZ, UR37, URZ, UP0, !UPT ;  /* 0x000000253f057290 */ /* 0x000fe200087fe43f */
[----:B------:R-:W-:Y:S02]  /*24bc0*/  PLOP3.LUT P1, PT, PT, PT, PT, 0x80, 0x0 ;  /* 0x000000000000781c */ /* 0x000fe40003f2f070 */
[----:B------:R-:W-:-:S11]  /*24bd0*/  IADD3 R13, R11, 0x400, RZ ;  /* 0x000004000b0d7810 */ /* 0x000fd60007ffe0ff */
.L_x_1921:
        /* <DEDUP_REMOVED lines=15> */
.L_x_1922:
        /* <DEDUP_REMOVED lines=15> */
.L_x_1923:
        /* <DEDUP_REMOVED lines=15> */
.L_x_1924:
        /* <DEDUP_REMOVED lines=10> */
.L_x_1908:
[----:B------:R-:W-:Y:S05]  /*24f50*/  BSYNC B1 ;  /* 0x0000000000017941 */ /* 0x000fea0003800000 */
.L_x_1907:
[C---:B------:R-:W-:Y:S01]  /*24f60*/  ISETP.GT.AND P2, PT, R9.reuse, R5, PT ;  /* 0x000000050900720c */ /* 0x040fe20003f44270 */
[----:B------:R-:W-:Y:S01]  /*24f70*/  VIADD R9, R9, 0xffffffff ;  /* 0xffffffff09097836 */ /* 0x000fe20000000000 */
[----:B------:R-:W-:-:S04]  /*24f80*/  IADD3 R27, R27, 0x1, RZ ;  /* 0x000000011b1b7810 */ /* 0x000fc80007ffe0ff */
[----:B------:R-:W-:-:S04]  /*24f90*/  ISETP.NE.AND P1, PT, R27, 0x2, PT ;  /* 0x000000021b00780c */ /* 0x000fc80003f25270 */
[----:B------:R-:W-:Y:S02]  /*24fa0*/  SEL R3, RZ, 0x1, P1 ;  /* 0x00000001ff037807 */ /* 0x000fe40000800000 */
[----:B------:R-:W-:Y:S02]  /*24fb0*/  SEL R27, R27, RZ, P1 ;  /* 0x000000ff1b1b7207 */ /* 0x000fe40000800000 */
[----:B------:R-:W-:Y:S01]  /*24fc0*/  LOP3.LUT R30, R30, R3, RZ, 0x3c, !PT ;  /* 0x000000031e1e7212 */ /* 0x000fe200078e3cff */
[----:B------:R-:W-:Y:S06]  /*24fd0*/  @P2 BRA `(.L_x_1925) ;  /* 0xfffffff400342947 */ /* 0x000fec000383ffff */
.L_x_1883:
[----:B------:R-:W-:Y:S05]  /*24fe0*/  BSYNC B0 ;  /* 0x0000000000007941 */ /* 0x000fea0003800000 */
.L_x_1882:
[----:B------:R-:W2:Y:S01]  /*24ff0*/  LDC R0, c[0x0][0x448] ;  /* 0x00011200ff007b82 */ /* 0x000ea20000000800 */
[----:B------:R-:W-:Y:S01]  /*25000*/  VIADD R5, R28, 0x7f ;  /* 0x0000007f1c057836 */ /* 0x000fe20000000000 */
[----:B------:R-:W-:Y:S06]  /*25010*/  @!P0 WARPSYNC.ALL ;  /* 0x0000000000008948 */ /* 0x000fec0003800000 */
[----:B------:R-:W-:Y:S01]  /*25020*/  @!P0 BAR.SYNC.DEFER_BLOCKING 0xc, 0x180 ;  /* 0x0306000000008b1d */ /* 0x000fe20000010000 */
[----:B--2---:R-:W-:-:S13]  /*25030*/  ISETP.NE.AND P1, PT, R0, 0x1, PT ;  /* 0x000000010000780c */ /* 0x004fda0003f25270 */
[----:B------:R-:W2:Y:S08]  /*25040*/  @P1 LDC R0, c[0x0][0x44c] ;  /* 0x00011300ff001b82 */ /* 0x000eb00000000800 */
[----:B------:R-:W3:Y:S01]  /*25050*/  @P1 LDC R3, c[0x0][0x450] ;  /* 0x00011400ff031b82 */ /* 0x000ee20000000800 */
[----:B--2---:R-:W-:-:S05]  /*25060*/  @P1 IMAD.HI.U32 R0, R5, R0, RZ ;  /* 0x0000000005001227 */ /* 0x004fca00078e00ff */
[----:B---3--:R-:W-:Y:S02]  /*25070*/  @P1 SHF.R.U32.HI R5, RZ, R3, R0 ;  /* 0x00000003ff051219 */ /* 0x008fe40000011600 */
[----:B------:R-:W2:Y:S03]  /*25080*/  LDC.64 R2, c[0x0][0x9e0] ;  /* 0x00027800ff027b82 */ /* 0x000ea60000000a00 */
[----:B------:R-:W-:Y:S01]  /*25090*/  IMAD.IADD R9, R8, 0x1, R5 ;  /* 0x0000000108097824 */ /* 0x000fe200078e0205 */
[----:B--2---:R-:W-:-:S04]  /*250a0*/  ISETP.GE.AND P2, PT, R3, 0x1, PT ;  /* 0x000000010300780c */ /* 0x004fc80003f46270 */
[----:B------:R-:W-:-:S09]  /*250b0*/  IADD3 R2, R9, R2, RZ ;  /* 0x0000000209027210 */ /* 0x000fd20007ffe0ff */
[----:B------:R-:W-:Y:S05]  /*250c0*/  @!P2 BRA `(.L_x_1926) ;  /* 0x000000000048a947 */ /* 0x000fea0003800000 */
[C---:B------:R-:W-:Y:S01]  /*250d0*/  ISETP.GT.AND P0, PT, R9.reuse, RZ, PT ;  /* 0x000000ff0900720c */ /* 0x040fe20003f04270 */
[----:B------:R-:W-:Y:S01]  /*250e0*/  BSSY B0, `(.L_x_1927) ;  /* 0x000000e000007945 */ /* 0x000fe20003800000 */
[----:B------:R-:W-:-:S11]  /*250f0*/  VIADD R0, R9, 0xffffffff ;  /* 0xffffffff09007836 */ /* 0x000fd60000000000 */
[----:B------:R-:W-:Y:S05]  /*25100*/  @P0 BRA `(.L_x_1928) ;  /* 0x00000000001c0947 */ /* 0x000fea0003800000 */
[----:B------:R-:W-:Y:S01]  /*25110*/  ISETP.NE.AND P0, PT, R3, 0x1, PT ;  /* 0x000000010300780c */ /* 0x000fe20003f05270 */
[----:B------:R-:W-:-:S12]  /*25120*/  IMAD.MOV R9, RZ, RZ, -R9 ;  /* 0x000000ffff097224 */ /* 0x000fd800078e0a09 */
[----:B------:R-:W2:Y:S02]  /*25130*/  @P0 LDC.64 R4, c[0x0][0x9e8] ;  /* 0x00027a00ff040b82 */ /* 0x000ea40000000a00 */
[----:B--2---:R-:W-:-:S05]  /*25140*/  @P0 IMAD.HI.U32 R4, R9, R4, RZ ;  /* 0x0000000409040227 */ /* 0x004fca00078e00ff */
[----:B------:R-:W-:-:S04]  /*25150*/  @P0 SHF.R.U32.HI R9, RZ, R5, R4 ;  /* 0x00000005ff090219 */ /* 0x000fc80000011604 */
[----:B------:R-:W-:Y:S01]  /*25160*/  LOP3.LUT R0, RZ, R9, RZ, 0x33, !PT ;  /* 0x00000009ff007212 */ /* 0x000fe200078e33ff */
[----:B------:R-:W-:Y:S06]  /*25170*/  BRA `(.L_x_1929) ;  /* 0x0000000000107947 */ /* 0x000fec0003800000 */
.L_x_1928:
[----:B------:R-:W-:-:S13]  /*25180*/  ISETP.NE.AND P0, PT, R3, 0x1, PT ;  /* 0x000000010300780c */ /* 0x000fda0003f05270 */
[----:B------:R-:W2:Y:S02]  /*25190*/  @P0 LDC.64 R4, c[0x0][0x9e8] ;  /* 0x00027a00ff040b82 */ /* 0x000ea40000000a00 */
[----:B--2---:R-:W-:-:S05]  /*251a0*/  @P0 IMAD.HI.U32 R4, R0, R4, RZ ;  /* 0x0000000400040227 */ /* 0x004fca00078e00ff */
[----:B------:R-:W-:-:S07]  /*251b0*/  @P0 SHF.R.U32.HI R0, RZ, R5, R4 ;  /* 0x00000005ff000219 */ /* 0x000fce0000011604 */
.L_x_1929:
[----:B------:R-:W-:Y:S05]  /*251c0*/  BSYNC B0 ;  /* 0x0000000000007941 */ /* 0x000fea0003800000 */
.L_x_1927:
[----:B------:R-:W-:-:S05]  /*251d0*/  IMAD R5, R0, R3, R3 ;  /* 0x0000000300057224 */ /* 0x000fca00078e0203 */
[----:B------:R-:W-:-:S07]  /*251e0*/  VIMNMX R2, R2, R5, PT ;  /* 0x0000000502027248 */ /* 0x000fce0003fe0100 */
.L_x_1926:
[----:B------:R-:W-:Y:S01]  /*251f0*/  VIADD R2, R2, 0x3f ;  /* 0x0000003f02027836 */ /* 0x000fe20000000000 */
[----:B------:R-:W2:Y:S01]  /*25200*/  @P1 LDC R9, c[0x0][0x44c] ;  /* 0x00011300ff091b82 */ /* 0x000ea20000000800 */
[----:B------:R-:W-:-:S03]  /*25210*/  ULDC UR4, c[0x0][0x9dc] ;  /* 0x0002770000047ab9 */ /* 0x000fc60000000800 */
[----:B------:R-:W-:-:S04]  /*25220*/  SHF.R.S32.HI R5, RZ, 0x1f, R2 ;  /* 0x0000001fff057819 */ /* 0x000fc80000011402 */
[----:B------:R-:W3:Y:S01]  /*25230*/  @P1 LDC R0, c[0x0][0x450] ;  /* 0x00011400ff001b82 */ /* 0x000ee20000000800 */
[----:B------:R-:W-:Y:S02]  /*25240*/  LEA.HI R5, R5, R2, RZ, 0x6 ;  /* 0x0000000205057211 */ /* 0x000fe400078f30ff */
[----:B------:R-:W-:Y:S02]  /*25250*/  MOV R2, R28 ;  /* 0x0000001c00027202 */ /* 0x000fe40000000f00 */
[----:B------:R-:W-:-:S04]  /*25260*/  SHF.R.S32.HI R5, RZ, 0x6, R5 ;  /* 0x00000006ff057819 */ /* 0x000fc80000011405 */
[----:B------:R-:W-:-:S05]  /*25270*/  VIMNMX R26, R10, R5, PT ;  /* 0x000000050a1a7248 */ /* 0x000fca0003fe0100 */
[----:B------:R4:W-:Y:S01]  /*25280*/  STL [R1+0x30], R26 ;  /* 0x0000301a01007387 */ /* 0x0009e20000100800 */
[----:B--2---:R-:W-:-:S05]  /*25290*/  @P1 IMAD.HI.U32 R9, R28, R9, RZ ;  /* 0x000000091c091227 */ /* 0x004fca00078e00ff */
[----:B---3--:R-:W-:-:S05]  /*252a0*/  @P1 SHF.R.U32.HI R2, RZ, R0, R9 ;  /* 0x00000000ff021219 */ /* 0x008fca0000011609 */
[----:B------:R-:W-:-:S04]  /*252b0*/  IMAD.IADD R7, R7, 0x1, R2 ;  /* 0x0000000107077824 */ /* 0x000fc800078e0202 */
[----:B------:R-:W-:Y:S01]  /*252c0*/  VIADD R0, R7, -UR4 ;  /* 0x8000000407007c36 */ /* 0x000fe20008000000 */
[----:B----4-:R-:W-:Y:S06]  /*252d0*/  @!P2 BRA `(.L_x_1930) ;  /* 0x000000000044a947 */ /* 0x010fec0003800000 */
[----:B------:R-:W-:Y:S01]  /*252e0*/  ISETP.GT.AND P0, PT, R7, -0x1, PT ;  /* 0xffffffff0700780c */ /* 0x000fe20003f04270 */
[----:B------:R-:W-:-:S12]  /*252f0*/  BSSY B0, `(.L_x_1931) ;  /* 0x000000d000007945 */ /* 0x000fd80003800000 */
[----:B------:R-:W-:Y:S05]  /*25300*/  @P0 BRA `(.L_x_1932) ;  /* 0x00000000001c0947 */ /* 0x000fea0003800000 */
[----:B------:R-:W-:Y:S02]  /*25310*/  ISETP.NE.AND P0, PT, R3, 0x1, PT ;  /* 0x000000010300780c */ /* 0x000fe40003f05270 */
[----:B------:R-:W-:-:S11]  /*25320*/  LOP3.LUT R7, RZ, R7, RZ, 0x33, !PT ;  /* 0x00000007ff077212 */ /* 0x000fd600078e33ff */
[----:B------:R-:W2:Y:S02]  /*25330*/  @P0 LDC.64 R4, c[0x0][0x9e8] ;  /* 0x00027a00ff040b82 */ /* 0x000ea40000000a00 */
[----:B--2---:R-:W-:-:S05]  /*25340*/  @P0 IMAD.HI.U32 R4, R7, R4, RZ ;  /* 0x0000000407040227 */ /* 0x004fca00078e00ff */
[----:B------:R-:W-:-:S04]  /*25350*/  @P0 SHF.R.U32.HI R7, RZ, R5, R4 ;  /* 0x00000005ff070219 */ /* 0x000fc80000011604 */
[----:B------:R-:W-:Y:S01]  /*25360*/  LOP3.LUT R7, RZ, R7, RZ, 0x33, !PT ;  /* 0x00000007ff077212 */ /* 0x000fe200078e33ff */
[----:B------:R-:W-:Y:S06]  /*25370*/  BRA `(.L_x_1933) ;  /* 0x0000000000107947 */ /* 0x000fec0003800000 */
.L_x_1932:
[----:B------:R-:W-:-:S13]  /*25380*/  ISETP.NE.AND P0, PT, R3, 0x1, PT ;  /* 0x000000010300780c */ /* 0x000fda0003f05270 */
[----:B------:R-:W2:Y:S02]  /*25390*/  @P0 LDC.64 R4, c[0x0][0x9e8] ;  /* 0x00027a00ff040b82 */ /* 0x000ea40000000a00 */
[----:B--2---:R-:W-:-:S05]  /*253a0*/  @P0 IMAD.HI.U32 R4, R7, R4, RZ ;  /* 0x0000000407040227 */ /* 0x004fca00078e00ff */
[----:B------:R-:W-:-:S07]  /*253b0*/  @P0 SHF.R.U32.HI R7, RZ, R5, R4 ;  /* 0x00000005ff070219 */ /* 0x000fce0000011604 */
.L_x_1933:
[----:B------:R-:W-:Y:S05]  /*253c0*/  BSYNC B0 ;  /* 0x0000000000007941 */ /* 0x000fea0003800000 */
.L_x_1931:
[----:B------:R-:W-:-:S05]  /*253d0*/  IMAD R3, R7, R3, RZ ;  /* 0x0000000307037224 */ /* 0x000fca00078e02ff */
[----:B------:R-:W-:-:S07]  /*253e0*/  VIMNMX R0, R0, R3, !PT ;  /* 0x0000000300007248 */ /* 0x000fce0007fe0100 */
.L_x_1930:
[----:B------:R-:W-:Y:S01]  /*253f0*/  SHF.R.S32.HI R3, RZ, 0x1f, R0 ;  /* 0x0000001fff037819 */ /* 0x000fe20000011400 */
[----:B------:R-:W-:Y:S03]  /*25400*/  BSSY B7, `(.L_x_1934) ;  /* 0x000036d000077945 */ /* 0x000fe60003800000 */
[----:B------:R-:W-:-:S04]  /*25410*/  LEA.HI R3, R3, R0, RZ, 0x6 ;  /* 0x0000000003037211 */ /* 0x000fc800078f30ff */
[----:B------:R-:W-:-:S04]  /*25420*/  SHF.R.S32.HI R3, RZ, 0x6, R3 ;  /* 0x00000006ff037819 */ /* 0x000fc80000011403 */
[----:B------:R-:W-:-:S04]  /*25430*/  VIMNMX R2, RZ, R3, !PT ;  /* 0x00000003ff027248 */ /* 0x000fc80007fe0100 */
[----:B------:R-:W-:Y:S01]  /*25440*/  ISETP.GT.AND P0, PT, R26, R2, PT ;  /* 0x000000021a00720c */ /* 0x000fe20003f04270 */
[----:B------:R2:W-:-:S12]  /*25450*/  STL [R1+0x14], R2 ;  /* 0x0000140201007387 */ /* 0x0005d80000100800 */
[----:B--2---:R-:W-:Y:S05]  /*25460*/  @P0 BRA `(.L_x_1935) ;  /* 0x0000000000440947 */ /* 0x004fea0003800000 */
[----:B------:R-:W2:Y:S02]  /*25470*/  S2R R2, SR_TID.X ;  /* 0x0000000000027919 */ /* 0x000ea40000002100 */
[----:B--2---:R-:W-:-:S04]  /*25480*/  LOP3.LUT R2, R2, 0x7f, RZ, 0xc0, !PT ;  /* 0x0000007f02027812 */ /* 0x004fc800078ec0ff */
[----:B------:R-:W-:-:S13]  /*25490*/  ISETP.NE.AND P0, PT, R2, RZ, PT ;  /* 0x000000ff0200720c */ /* 0x000fda0003f05270 */
[----:B------:R-:W-:Y:S05]  /*254a0*/  @P0 BRA `(.L_x_1936) ;  /* 0x0000003400880947 */ /* 0x000fea0003800000 */
[----:B------:R-:W2:Y:S01]  /*254b0*/  S2R R5, SR_LANEID ;  /* 0x0000000000057919 */ /* 0x000ea20000000000 */
[----:B------:R-:W-:Y:S01]  /*254c0*/  VOTEU.ANY UR4, UPT, PT ;  /* 0x0000000000047886 */ /* 0x000fe200038e0100 */
[----:B------:R-:W3:Y:S01]  /*254d0*/  LDC.64 R2, c[0x0][0xc60] ;  /* 0x00031800ff027b82 */ /* 0x000ee20000000a00 */
[----:B------:R-:W2:Y:S02]  /*254e0*/  FLO.U32 R0, UR4 ;  /* 0x0000000400007d00 */ /* 0x000ea400080e0000 */
[----:B--2---:R-:W-:-:S06]  /*254f0*/  ISETP.EQ.U32.AND P0, PT, R0, R5, PT ;  /* 0x000000050000720c */ /* 0x004fcc0003f02070 */
[----:B------:R-:W3:Y:S07]  /*25500*/  POPC R5, UR4 ;  /* 0x0000000400057d09 */ /* 0x000eee0008000000 */
[----:B---3--:R-:W2:Y:S01]  /*25510*/  @P0 ATOMG.E.ADD.STRONG.GPU PT, R3, desc[UR60][R2.64], R5 ;  /* 0x00000005020309a8 */ /* 0x008ea200081ee1fc */
[----:B------:R-:W3:Y:S02]  /*25520*/  S2R R4, SR_LTMASK ;  /* 0x0000000000047919 */ /* 0x000ee40000003900 */
[----:B---3--:R-:W-:-:S04]  /*25530*/  LOP3.LUT R4, R4, UR4, RZ, 0xc0, !PT ;  /* 0x0000000404047c12 */ /* 0x008fc8000f8ec0ff */
[----:B------:R-:W3:Y:S01]  /*25540*/  POPC R7, R4 ;  /* 0x0000000400077309 */ /* 0x000ee20000000000 */
[----:B--2---:R-:W3:Y:S02]  /*25550*/  SHFL.IDX PT, R0, R3, R0, 0x1f ;  /* 0x00001f0003007589 */ /* 0x004ee400000e0000 */
[----:B---3--:R-:W-:Y:S01]  /*25560*/  IADD3 R16, R0, UR38, R7 ;  /* 0x0000002600107c10 */ /* 0x008fe2000fffe007 */
[----:B------:R-:W-:Y:S06]  /*25570*/  BRA `(.L_x_1936) ;  /* 0x0000003400547947 */ /* 0x000fec0003800000 */
.L_x_1935:
        /* <DEDUP_REMOVED lines=8> */
[----:B------:R-:W-:Y:S01]  /*25600*/  MOV R4, UR6 ;  /* 0x0000000600047c02 */ /* 0x000fe20008000f00 */
[----:B------:R-:W-:Y:S01]  /*25610*/  IMAD.U32 R5, RZ, RZ, UR7 ;  /* 0x00000007ff057e24 */ /* 0x000fe2000f8e00ff */
[----:B------:R-:W2:Y:S01]  /*25620*/  LDC.64 R2, c[0x4][R2] ;  /* 0x0100000002027b82 */ /* 0x000ea20000000a00 */
        /* <DEDUP_REMOVED lines=8> */
[----:B-12---:R-:W-:Y:S05]  /*256b0*/  CALL.ABS.NOINC R2 ;  /* 0x0000000002007343 */ /* 0x006fea0003c00000 */
.L_x_1938:
[----:B------:R-:W-:Y:S05]  /*256c0*/  BSYNC B6 ;  /* 0x0000000000067941 */ /* 0x000fea0003800000 */
.L_x_1937:
        /* <DEDUP_REMOVED lines=8> */
[----:B------:R2:W3:Y:S01]  /*25750*/  LDC.64 R2, c[0x4][R17] ;  /* 0x0100000011027b82 */ /* 0x0004e20000000a00 */
[----:B------:R-:W-:Y:S01]  /*25760*/  IMAD.U32 R4, RZ, RZ, UR6 ;  /* 0x00000006ff047e24 */ /* 0x000fe2000f8e00ff */
[----:B0-----:R-:W-:Y:S01]  /*25770*/  MOV R6, UR8 ;  /* 0x0000000800067c02 */ /* 0x001fe20008000f00 */
[----:B------:R-:W-:Y:S01]  /*25780*/  IMAD.U32 R5, RZ, RZ, UR7 ;  /* 0x00000007ff057e24 */ /* 0x000fe2000f8e00ff */
[----:B------:R-:W-:Y:S01]  /*25790*/  MOV R8, 0x70 ;  /* 0x0000007000087802 */ /* 0x000fe20000000f00 */
[----:B------:R-:W-:Y:S02]  /*257a0*/  IMAD.U32 R7, RZ, RZ, UR9 ;  /* 0x00000009ff077e24 */ /* 0x000fe4000f8e00ff */
[----:B------:R-:W-:-:S02]  /*257b0*/  IMAD.U32 R10, RZ, RZ, UR4 ;  /* 0x00000004ff0a7e24 */ /* 0x000fc4000f8e00ff */
[----:B------:R-:W-:Y:S02]  /*257c0*/  IMAD.U32 R11, RZ, RZ, UR5 ;  /* 0x00000005ff0b7e24 */ /* 0x000fe4000f8e00ff */
[----:B------:R-:W-:Y:S02]  /*257d0*/  IMAD.MOV.U32 R12, RZ, RZ, 0x1 ;  /* 0x00000001ff0c7424 */ /* 0x000fe400078e00ff */
[----:B--2---:R-:W-:-:S07]  /*257e0*/  IMAD.MOV.U32 R13, RZ, RZ, RZ ;  /* 0x000000ffff0d7224 */ /* 0x004fce00078e00ff */
[----:B------:R-:W-:-:S07]  /*257f0*/  LEPC R20, `(.L_x_1941) ;  /* 0x000000001014794e */ /* 0x000fce0000000000 */
[----:B-1-3--:R-:W-:Y:S05]  /*25800*/  CALL.ABS.NOINC R2 ;  /* 0x0000000002007343 */ /* 0x00afea0003c00000 */
.L_x_1941:
        /* <DEDUP_REMOVED lines=15> */
.L_x_1940:
[----:B------:R-:W-:Y:S05]  /*25900*/  BSYNC B6 ;  /* 0x0000000000067941 */ /* 0x000fea0003800000 */
.L_x_1939:
[----:B------:R-:W-:Y:S01]  /*25910*/  ULDC.64 UR4, c[0x0][0x9f8] ;  /* 0x00027e0000047ab9 */ /* 0x000fe20000000a00 */
[----:B------:R-:W2:Y:S01]  /*25920*/  LDL R24, [R1+0xc] ;  /* 0x00000c0001187983 */ /* 0x000ea20000100800 */
[----:B------:R-:W-:Y:S01]  /*25930*/  ISETP.NE.U32.AND P0, PT, RZ, UR4, PT ;  /* 0x00000004ff007c0c */ /* 0x000fe2000bf05070 */
[----:B------:R-:W3:Y:S02]  /*25940*/  LDC R7, c[0x0][0x430] ;  /* 0x00010c00ff077b82 */ /* 0x000ee40000000800 */
[----:B------:R-:W4:Y:S01]  /*25950*/  LDL R21, [R1+0x10] ;  /* 0x0000100001157983 */ /* 0x000f220000100800 */
[----:B------:R-:W-:Y:S02]  /*25960*/  ISETP.NE.AND.EX P0, PT, RZ, UR5, PT, P0 ;  /* 0x00000005ff007c0c */ /* 0x000fe4000bf05300 */
[----:B------:R-:W-:Y:S01]  /*25970*/  MOV R33, R19 ;  /* 0x0000001300217202 */ /* 0x000fe20000000f00 */
[----:B------:R-:W4:Y:S01]  /*25980*/  LDL R17, [R1+0x44] ;  /* 0x0000440001117983 */ /* 0x000f220000100800 */
[----:B------:R-:W0:Y:S01]  /*25990*/  S2R R20, SR_TID.X ;  /* 0x0000000000147919 */ /* 0x000e220000002100 */
[----:B------:R-:W-:Y:S01]  /*259a0*/  VIADD R8, R26, 0xffffffff ;  /* 0xffffffff1a087836 */ /* 0x000fe20000000000 */
[----:B------:R-:W-:Y:S01]  /*259b0*/  LOP3.LUT R22, R22, 0xfffffffe, RZ, 0xc0, !PT ;  /* 0xfffffffe16167812 */ /* 0x000fe200078ec0ff */
[----:B------:R-:W-:-:S06]  /*259c0*/  ULDC UR4, c[0x0][0x2f4] ;  /* 0x0000bd0000047ab9 */ /* 0x000fcc0000000800 */
[----:B------:R-:W1:Y:S02]  /*259d0*/  @P0 LDC.64 R2, c[0x0][0x9f8] ;  /* 0x00027e00ff020b82 */ /* 0x000e640000000a00 */
[----:B-1----:R-:W-:Y:S01]  /*259e0*/  @P0 IMAD.WIDE R2, R19, 0x4, R2 ;  /* 0x0000000413020825 */ /* 0x002fe200078e0202 */
[----:B0-----:R-:W-:-:S04]  /*259f0*/  LOP3.LUT R20, R20, 0x7f, RZ, 0xc0, !PT ;  /* 0x0000007f14147812 */ /* 0x001fc800078ec0ff */
[----:B------:R0:W4:Y:S01]  /*25a00*/  @P0 LDG.E R33, desc[UR60][R2.64] ;  /* 0x0000003c02210981 */ /* 0x000122000c1e1900 */
[----:B------:R-:W-:Y:S02]  /*25a10*/  SHF.R.U32.HI R32, RZ, 0x3, R20 ;  /* 0x00000003ff207819 */ /* 0x000fe40000011614 */
[----:B------:R-:W1:Y:S01]  /*25a20*/  S2R R20, SR_TID.X ;  /* 0x0000000000147919 */ /* 0x000e620000002100 */
[----:B---3--:R-:W-:-:S13]  /*25a30*/  ISETP.NE.AND P1, PT, R7, 0x1, PT ;  /* 0x000000010700780c */ /* 0x008fda0003f25270 */
[----:B------:R-:W3:Y:S08]  /*25a40*/  @P1 LDC R6, c[0x0][0x434] ;  /* 0x00010d00ff061b82 */ /* 0x000ef00000000800 */
[----:B------:R-:W3:Y:S01]  /*25a50*/  @P1 LDC R0, c[0x0][0x438] ;  /* 0x00010e00ff001b82 */ /* 0x000ee20000000800 */
[----:B-1----:R-:W-:-:S05]  /*25a60*/  IMAD.SHL.U32 R20, R20, 0x10, RZ ;  /* 0x0000001014147824 */ /* 0x002fca00078e00ff */
[----:B------:R-:W-:-:S05]  /*25a70*/  LOP3.LUT R20, R32, 0x70, R20, 0xf8, !PT ;  /* 0x0000007020147812 */ /* 0x000fca00078ef814 */
[----:B------:R-:W-:Y:S01]  /*25a80*/  IMAD R5, R8, 0x40, R20 ;  /* 0x0000004008057824 */ /* 0x000fe200078e0214 */
[----:B------:R-:W-:-:S04]  /*25a90*/  LOP3.LUT R11, R37, 0x40, RZ, 0xfc, !PT ;  /* 0x00000040250b7812 */ /* 0x000fc800078efcff */
[----:B------:R-:W-:Y:S02]  /*25aa0*/  ISETP.GE.AND P3, PT, R11, UR4, PT ;  /* 0x000000040b007c0c */ /* 0x000fe4000bf66270 */
[----:B------:R-:W-:-:S04]  /*25ab0*/  LOP3.LUT R10, R37, 0x80, RZ, 0xfc, !PT ;  /* 0x00000080250a7812 */ /* 0x000fc800078efcff */
[----:B------:R-:W-:Y:S01]  /*25ac0*/  ISETP.GE.AND P2, PT, R10, UR4, PT ;  /* 0x000000040a007c0c */ /* 0x000fe2000bf46270 */
[----:B------:R-:W-:Y:S01]  /*25ad0*/  UMOV UR5, 0xffffffff ;  /* 0xffffffff00057882 */ /* 0x000fe20000000000 */
[----:B--2---:R-:W-:-:S04]  /*25ae0*/  ISETP.GE.AND P0, PT, R5, R24, PT ;  /* 0x000000180500720c */ /* 0x004fc80003f06270 */
[----:B------:R-:W-:Y:S02]  /*25af0*/  ISETP.GT.U32.OR P0, PT, R20, 0x3f, P0 ;  /* 0x0000003f1400780c */ /* 0x000fe40000704470 */
[----:B----4-:R-:W-:-:S11]  /*25b00*/  IADD3 R5, R5, R21, RZ ;  /* 0x0000001505057210 */ /* 0x010fd60007ffe0ff */
[----:B0-----:R-:W0:Y:S01]  /*25b10*/  @!P0 LDC.64 R2, c[0x0][0x428] ;  /* 0x00010a00ff028b82 */ /* 0x001e220000000a00 */
[----:B---3--:R-:W-:-:S04]  /*25b20*/  @P1 IMAD.HI.U32 R6, R5, R6, RZ ;  /* 0x0000000605061227 */ /* 0x008fc800078e00ff */
[----:B------:R-:W-:Y:S01]  /*25b30*/  IMAD.MOV.U32 R4, RZ, RZ, R5 ;  /* 0x000000ffff047224 */ /* 0x000fe200078e0005 */
[----:B------:R-:W-:-:S05]  /*25b40*/  @P1 SHF.R.U32.HI R4, RZ, R0, R6 ;  /* 0x00000000ff041219 */ /* 0x000fca0000011606 */
[----:B------:R-:W-:-:S04]  /*25b50*/  IMAD.MOV R0, RZ, RZ, -R4 ;  /* 0x000000ffff007224 */ /* 0x000fc800078e0a04 */
[----:B------:R-:W-:Y:S01]  /*25b60*/  IMAD R0, R7, R0, R5 ;  /* 0x0000000007007224 */ /* 0x000fe200078e0205 */
[--C-:B------:R-:W-:Y:S02]  /*25b70*/  @!P0 SHF.R.S32.HI R5, RZ, 0x1f, R4.reuse ;  /* 0x0000001fff058819 */ /* 0x100fe40000011404 */
[----:B------:R-:W-:Y:S01]  /*25b80*/  SHF.R.S32.HI R9, RZ, 0x1f, R33 ;  /* 0x0000001fff097819 */ /* 0x000fe20000011421 */
[----:B0-----:R-:W-:-:S04]  /*25b90*/  @!P0 IMAD.WIDE.U32 R4, R33, R2, R4 ;  /* 0x0000000221048225 */ /* 0x001fc800078e0004 */
[----:B------:R-:W-:-:S04]  /*25ba0*/  @!P0 IMAD R6, R9, R2, RZ ;  /* 0x0000000209068224 */ /* 0x000fc800078e02ff */
[----:B------:R-:W-:Y:S02]  /*25bb0*/  @!P0 IMAD R7, R33, R3, R6 ;  /* 0x0000000321078224 */ /* 0x000fe400078e0206 */
[----:B------:R-:W0:Y:S02]  /*25bc0*/  @!P0 LDC.64 R2, c[0x0][0x418] ;  /* 0x00010600ff028b82 */ /* 0x000e240000000a00 */
[----:B------:R-:W-:Y:S01]  /*25bd0*/  @!P0 IMAD.IADD R7, R5, 0x1, R7 ;  /* 0x0000000105078824 */ /* 0x000fe200078e0207 */
[C---:B0-----:R-:W-:Y:S02]  /*25be0*/  @!P0 LEA R6, P1, R4.reuse, R2, 0x2 ;  /* 0x0000000204068211 */ /* 0x041fe400078210ff */
[----:B------:R-:W-:Y:S02]  /*25bf0*/  MOV R2, RZ ;  /* 0x000000ff00027202 */ /* 0x000fe40000000f00 */
[----:B------:R-:W-:Y:S02]  /*25c00*/  @!P0 LEA.HI.X R7, R4, R3, R7, 0x2, P1 ;  /* 0x0000000304078211 */ /* 0x000fe400008f1407 */
[----:B------:R-:W-:-:S03]  /*25c10*/  ISETP.GT.U32.AND P1, PT, R20, 0x3f, PT ;  /* 0x0000003f1400780c */ /* 0x000fc60003f24070 */
[----:B------:R0:W5:Y:S01]  /*25c20*/  @!P0 LDG.E R2, desc[UR60][R6.64] ;  /* 0x0000003c06028981 */ /* 0x000162000c1e1900 */
[----:B------:R-:W-:-:S09]  /*25c30*/  ISETP.NE.AND P0, PT, R17, 0x3, PT ;  /* 0x000000031100780c */ /* 0x000fd20003f05270 */
[----:B------:R-:W-:Y:S02]  /*25c40*/  @P1 LOP3.LUT R22, R22, 0x1, RZ, 0xfc, !PT ;  /* 0x0000000116161812 */ /* 0x000fe400078efcff */
[----:B------:R-:W-:Y:S02]  /*25c50*/  ISETP.GE.AND P1, PT, R37, UR4, PT ;  /* 0x0000000425007c0c */ /* 0x000fe4000bf26270 */
[----:B------:R-:W-:-:S04]  /*25c60*/  LOP3.LUT R22, R22, 0xffffffdf, RZ, 0xc0, !PT ;  /* 0xffffffdf16167812 */ /* 0x000fc800078ec0ff */
[----:B------:R-:W-:-:S04]  /*25c70*/  @P0 LOP3.LUT R22, R22, 0x20, RZ, 0xfc, !PT ;  /* 0x0000002016160812 */ /* 0x000fc800078efcff */
[----:B------:R-:W-:-:S04]  /*25c80*/  LOP3.LUT R22, R22, 0xffffffef, RZ, 0xc0, !PT ;  /* 0xffffffef16167812 */ /* 0x000fc800078ec0ff */
[----:B------:R-:W-:Y:S01]  /*25c90*/  @P1 LOP3.LUT R22, R22, 0x10, RZ, 0xfc, !PT ;  /* 0x0000001016161812 */ /* 0x000fe200078efcff */
[----:B------:R1:W-:Y:S03]  /*25ca0*/  STL [R1+0x18], R9 ;  /* 0x0000180901007387 */ /* 0x0003e60000100800 */
[----:B------:R-:W-:-:S04]  /*25cb0*/  LOP3.LUT R22, R22, 0xfffffff7, RZ, 0xc0, !PT ;  /* 0xfffffff716167812 */ /* 0x000fc800078ec0ff */
[----:B------:R-:W-:Y:S02]  /*25cc0*/  @P3 LOP3.LUT R22, R22, 0x8, RZ, 0xfc, !PT ;  /* 0x0000000816163812 */ /* 0x000fe400078efcff */
[----:B-1----:R-:W-:Y:S02]  /*25cd0*/  LOP3.LUT R9, R37, 0xc0, RZ, 0xfc, !PT ;  /* 0x000000c025097812 */ /* 0x002fe400078efcff */
[----:B------:R-:W-:Y:S02]  /*25ce0*/  LOP3.LUT R22, R22, 0xfffffffd, RZ, 0xc0, !PT ;  /* 0xfffffffd16167812 */ /* 0x000fe400078ec0ff */
[----:B------:R-:W-:Y:S02]  /*25cf0*/  ISETP.GE.AND P1, PT, R9, UR4, PT ;  /* 0x0000000409007c0c */ /* 0x000fe4000bf26270 */
[----:B------:R-:W-:-:S04]  /*25d00*/  LOP3.LUT R22, R22, 0xfffffffb, RZ, 0xc0, !PT ;  /* 0xfffffffb16167812 */ /* 0x000fc800078ec0ff */
[----:B------:R-:W-:-:S07]  /*25d10*/  @P2 LOP3.LUT R22, R22, 0x4, RZ, 0xfc, !PT ;  /* 0x0000000416162812 */ /* 0x000fce00078efcff */
[----:B------:R-:W-:Y:S01]  /*25d20*/  @P1 LOP3.LUT R22, R22, 0x2, RZ, 0xfc, !PT ;  /* 0x0000000216161812 */ /* 0x000fe200078efcff */
[----:B0-----:R-:W-:Y:S06]  /*25d30*/  BRA.DIV UR5, `(.L_x_1942) ;  /* 0x0000005a05747947 */ /* 0x001fec000b800000 */
.L_x_2095:
[----:B------:R-:W-:Y:S01]  /*25d40*/  SHF.R.S32.HI R32, RZ, 0x1f, R18 ;  /* 0x0000001fff207819 */ /* 0x000fe20000011412 */
[----:B------:R-:W-:Y:S01]  /*25d50*/  IMAD.MOV.U32 R26, RZ, RZ, R8 ;  /* 0x000000ffff1a7224 */ /* 0x000fe200078e0008 */
[----:B------:R-:W-:Y:S06]  /*25d60*/  @!P0 BRA `(.L_x_1943) ;  /* 0x0000000000048947 */ /* 0x000fec0003800000 */
[----:B------:R-:W-:Y:S01]  /*25d70*/  BPT.TRAP 0x1 ;  /* 0x000000040000795c */ /* 0x000fe20000300000 */
.L_x_1943:
        /* <DEDUP_REMOVED lines=17> */
[----:B------:R-:W-:-:S02]  /*25e90*/  ULDC.64 UR4, c[0x0][0x318] ;  /* 0x0000c60000047ab9 */ /* 0x000fc40000000a00 */
[C---:B------:R-:W-:Y:S02]  /*25ea0*/  LEA R17, P0, R4.reuse, UR4, 0x1 ;  /* 0x0000000404117c11 */ /* 0x040fe4000f8008ff */
[----:B------:R-:W-:Y:S02]  /*25eb0*/  IADD3 R24, R5, R24, RZ ;  /* 0x0000001805187210 */ /* 0x000fe40007ffe0ff */
[----:B------:R-:W-:Y:S02]  /*25ec0*/  SHF.L.U32 R5, R29, 0x1f, RZ ;  /* 0x0000001f1d057819 */ /* 0x000fe400000006ff */
[----:B------:R-:W-:Y:S01]  /*25ed0*/  LEA.HI.X R24, R4, UR5, R24, 0x1, P0 ;  /* 0x0000000504187c11 */ /* 0x000fe200080f0c18 */
[----:B------:R-:W-:-:S05]  /*25ee0*/  IMAD R4, R25, 0x8, R23 ;  /* 0x0000000819047824 */ /* 0x000fca00078e0217 */
[----:B------:R-:W0:Y:S02]  /*25ef0*/  SYNCS.PHASECHK.TRANS64.TRYWAIT P0, [R4+URZ+0x30840], R5 ;  /* 0x03084005040075a7 */ /* 0x000e24000800017f */
[----:B0-----:R-:W-:Y:S05]  /*25f00*/  @!P0 BRA `(.L_x_1945) ;  /* 0x0000005800348947 */ /* 0x001fea0003800000 */
.L_x_2096:
[----:B------:R-:W-:Y:S05]  /*25f10*/  BSYNC B0 ;  /* 0x0000000000007941 */ /* 0x000fea0003800000 */
.L_x_1944:
[----:B------:R-:W0:Y:S01]  /*25f20*/  LDL R11, [R1+0xc] ;  /* 0x00000c00010b7983 */ /* 0x000e220000100800 */
[----:B------:R-:W-:Y:S01]  /*25f30*/  ULDC.64 UR4, c[0x0][0x300] ;  /* 0x0000c00000047ab9 */ /* 0x000fe20000000a00 */
[----:B------:R-:W-:Y:S01]  /*25f40*/  LOP3.LUT P5, RZ, R22, 0x10, RZ, 0xc0, !PT ;  /* 0x0000001016ff7812 */ /* 0x000fe200078ac0ff */
[----:B------:R-:W-:Y:S01]  /*25f50*/  IMAD R3, R3, UR4, RZ ;  /* 0x0000000403037c24 */ /* 0x000fe2000f8e02ff */
[----:B------:R-:W1:Y:S01]  /*25f60*/  S2R R10, SR_TID.X ;  /* 0x00000000000a7919 */ /* 0x000e620000002100 */
[----:B------:R-:W-:Y:S01]  /*25f70*/  IMAD.WIDE.U32 R6, R0, UR4, RZ ;  /* 0x0000000400067c25 */ /* 0x000fe2000f8e00ff */
[C---:B------:R-:W-:Y:S02]  /*25f80*/  LOP3.LUT P4, RZ, R22.reuse, 0x8, RZ, 0xc0, !PT ;  /* 0x0000000816ff7812 */ /* 0x040fe4000788c0ff */
[----:B------:R-:W-:Y:S01]  /*25f90*/  LOP3.LUT P3, RZ, R22, 0x4, RZ, 0xc0, !PT ;  /* 0x0000000416ff7812 */ /* 0x000fe2000786c0ff */
[----:B------:R-:W-:Y:S01]  /*25fa0*/  IMAD R3, R0, UR5, R3 ;  /* 0x0000000500037c24 */ /* 0x000fe2000f8e0203 */
[----:B------:R-:W-:Y:S01]  /*25fb0*/  ULDC.64 UR4, c[0x0][0x310] ;  /* 0x0000c40000047ab9 */ /* 0x000fe20000000a00 */
[----:B------:R-:W-:Y:S01]  /*25fc0*/  LOP3.LUT P2, RZ, R22, 0x2, RZ, 0xc0, !PT ;  /* 0x0000000216ff7812 */ /* 0x000fe2000784c0ff */
[----:B------:R-:W-:-:S02]  /*25fd0*/  IMAD R9, R9, UR4, RZ ;  /* 0x0000000409097c24 */ /* 0x000fc4000f8e02ff */
[----:B------:R-:W-:Y:S02]  /*25fe0*/  IMAD.IADD R7, R7, 0x1, R3 ;  /* 0x0000000107077824 */ /* 0x000fe400078e0203 */
[----:B------:R-:W-:-:S04]  /*25ff0*/  IMAD.WIDE.U32 R6, R2, UR4, R6 ;  /* 0x0000000402067c25 */ /* 0x000fc8000f8e0006 */
[----:B------:R-:W-:Y:S01]  /*26000*/  IMAD R2, R2, UR5, R9 ;  /* 0x0000000502027c24 */ /* 0x000fe2000f8e0209 */
[----:B------:R-:W-:Y:S02]  /*26010*/  ULDC.64 UR4, c[0x0][0x308] ;  /* 0x0000c20000047ab9 */ /* 0x000fe40000000a00 */
[----:B------:R-:W-:Y:S02]  /*26020*/  IMAD R0, R32, UR4, RZ ;  /* 0x0000000420007c24 */ /* 0x000fe4000f8e02ff */
[----:B------:R-:W-:Y:S01]  /*26030*/  IMAD.IADD R3, R7, 0x1, R2 ;  /* 0x0000000107037824 */ /* 0x000fe200078e0202 */
[----:B------:R-:W-:Y:S01]  /*26040*/  MOV R2, R6 ;  /* 0x0000000600027202 */ /* 0x000fe20000000f00 */
[C---:B------:R-:W-:Y:S02]  /*26050*/  IMAD R0, R18.reuse, UR5, R0 ;  /* 0x0000000512007c24 */ /* 0x040fe4000f8e0200 */
[----:B------:R-:W-:Y:S02]  /*26060*/  IMAD R7, R25, 0x4000, R34 ;  /* 0x0000400019077824 */ /* 0x000fe400078e0222 */
[----:B------:R-:W-:Y:S01]  /*26070*/  IMAD.WIDE.U32 R2, R18, UR4, R2 ;  /* 0x0000000412027c25 */ /* 0x000fe2000f8e0002 */
[----:B------:R-:W-:Y:S01]  /*26080*/  ULDC.64 UR4, c[0x0][0x2e8] ;  /* 0x0000ba0000047ab9 */ /* 0x000fe20000000a00 */
[----:B-1----:R-:W-:-:S02]  /*26090*/  LOP3.LUT R10, R10, 0x7f, RZ, 0xc0, !PT ;  /* 0x0000007f0a0a7812 */ /* 0x002fc400078ec0ff */
[----:B------:R-:W-:Y:S01]  /*260a0*/  IMAD.IADD R6, R3, 0x1, R0 ;  /* 0x0000000103067824 */ /* 0x000fe200078e0200 */
[C---:B------:R-:W-:Y:S01]  /*260b0*/  LEA R0, P0, R2.reuse, UR4, 0x1 ;  /* 0x0000000402007c11 */ /* 0x040fe2000f8008ff */
[----:B------:R-:W-:Y:S01]  /*260c0*/  UMOV UR4, 0xffffffff ;  /* 0xffffffff00047882 */ /* 0x000fe20000000000 */
[----:B------:R-:W-:Y:S02]  /*260d0*/  SHF.R.U32.HI R10, RZ, 0x3, R10 ;  /* 0x00000003ff0a7819 */ /* 0x000fe4000001160a */
[----:B------:R-:W-:Y:S01]  /*260e0*/  LEA.HI.X R6, R2, UR5, R6, 0x1, P0 ;  /* 0x0000000502067c11 */ /* 0x000fe200080f0c06 */
[----:B0-----:R-:W-:-:S04]  /*260f0*/  IMAD R5, R8, -0x40, R11 ;  /* 0xffffffc008057824 */ /* 0x001fc800078e020b */
[----:B------:R-:W-:-:S05]  /*26100*/  IMAD.IADD R5, R5, 0x1, -R10 ;  /* 0x0000000105057824 */ /* 0x000fca00078e0a0a */
[----:B------:R-:W-:Y:S01]  /*26110*/  ISETP.GE.AND P0, PT, R5, 0x1, PT ;  /* 0x000000010500780c */ /* 0x000fe20003f06270 */
[----:B------:R-:W-:-:S12]  /*26120*/  BRA.DIV UR4, `(.L_x_1946) ;  /* 0x0000005604c07947 */ /* 0x000fd8000b800000 */
[----:B------:R-:W0:Y:S01]  /*26130*/  SHFL.IDX PT, R3, R0, RZ, 0x181f ;  /* 0x00181fff00037589 */ /* 0x000e2200000e0000 */
[----:B------:R-:W-:-:S03]  /*26140*/  @P0 IMAD R9, R7, 0x2, R23 ;  /* 0x0000000207090824 */ /* 0x000fc600078e0217 */
[----:B------:R-:W1:Y:S04]  /*26150*/  SHFL.IDX PT, R2, R6, RZ, 0x181f ;  /* 0x00181fff06027589 */ /* 0x000e6800000e0000 */
        /* <DEDUP_REMOVED lines=31> */
.L_x_2106:
[----:B------:R-:W-:-:S13]  /*26350*/  ISETP.GE.AND P0, PT, R5, 0x31, PT ;  /* 0x000000310500780c */ /* 0x000fda0003f06270 */
[----:B0-----:R-:W-:Y:S01]  /*26360*/  @P0 LEA R2, P1, R37, R0, 0x1 ;  /* 0x0000000025020211 */ /* 0x001fe200078208ff */
[----:B------:R-:W-:-:S04]  /*26370*/  @P0 IMAD R7, R7, 0x2, R23 ;  /* 0x0000000207070824 */ /* 0x000fc800078e0217 */
[----:B--2---:R-:W-:-:S05]  /*26380*/  @P0 IMAD.X R3, RZ, RZ, R8, P1 ;  /* 0x000000ffff030224 */ /* 0x004fca00008e0608 */
        /* <DEDUP_REMOVED lines=9> */
.L_x_1947:
[----:B------:R-:W-:Y:S02]  /*26420*/  PLOP3.LUT P1, PT, P1, P0, PT, 0xa2, 0x0 ;  /* 0x000000000000781c */ /* 0x000fe40000f21472 */
[----:B------:R-:W-:-:S08]  /*26430*/  @P0 R2UR P1, UR4, R4 ;  /* 0x00000000040402ca */ /* 0x000fd00000020000 */
[----:B------:R-:W-:-:S05]  /*26440*/  @P0 PLOP3.LUT P0, PT, P1, PT, PT, 0x80, 0x0 ;  /* 0x000000000000081c */ /* 0x000fca0000f0f070 */
[----:B------:R-:W-:Y:S01]  /*26450*/  @!P1 SYNCS.ARRIVE.TRANS64.RED.A0T1 RZ, [UR4+0x30830], RZ ;  /* 0x030830ffffff99a7 */ /* 0x000fe20008200404 */
[----:B------:R-:W-:Y:S07]  /*26460*/  @!P1 ARRIVES.LDGSTSBAR.64.TRANSCNT [UR4+0x30830] ;  /* 0x03083000ff0099b0 */ /* 0x000fee0008000a84 */
[----:B------:R-:W-:Y:S05]  /*26470*/  @P0 BRA.U.ANY `(.L_x_1947) ;  /* 0xfffffffd00e80947 */ /* 0x000fea000393ffff */
[----:B------:R-:W-:Y:S01]  /*26480*/  NOP ;  /* 0x0000000000007918 */ /* 0x000fe20000000000 */
[----:B------:R-:W2:Y:S02]  /*26490*/  LDL R0, [R1+0x44] ;  /* 0x0000440001007983 */ /* 0x000ea40000100800 */
[----:B--2---:R-:W-:-:S13]  /*264a0*/  ISETP.NE.AND P2, PT, R0, 0x3, PT ;  /* 0x000000030000780c */ /* 0x004fda0003f45270 */
[----:B------:R-:W-:Y:S05]  /*264b0*/  @!P2 BRA `(.L_x_1948) ;  /* 0x000000000004a947 */ /* 0x000fea0003800000 */
[----:B------:R-:W-:Y:S01]  /*264c0*/  BPT.TRAP 0x1 ;  /* 0x000000040000795c */ /* 0x000fe20000300000 */
.L_x_1948:
[----:B------:R1:W-:Y:S02]  /*264d0*/  SYNCS.ARRIVE.TRANS64.A1T0 RZ, [R4+URZ+0x30830], RZ ;  /* 0x030830ff04ff79a7 */ /* 0x0003e4000810003f */
[----:B------:R-:W-:Y:S05]  /*264e0*/  WARPSYNC.ALL ;  /* 0x0000000000007948 */ /* 0x000fea0003800000 */
[----:B------:R-:W-:Y:S01]  /*264f0*/  ULDC.64 UR4, c[0x0][0xa00] ;  /* 0x0002800000047ab9 */ /* 0x000fe20000000a00 */
[----:B------:R-:W-:Y:S01]  /*26500*/  IADD3 R0, R23, 0x10400, RZ ;  /* 0x0001040017007810 */ /* 0x000fe20007ffe0ff */
[----:B------:R-:W-:Y:S01]  /*26510*/  BSSY B6, `(.L_x_1949) ;  /* 0x0000022000067945 */ /* 0x000fe20003800000 */
[----:B------:R-:W-:Y:S01]  /*26520*/  BAR.SYNC.DEFER_BLOCKING 0x8, 0x180 ;  /* 0x0206000000007b1d */ /* 0x000fe20000010000 */
[----:B------:R-:W-:Y:S02]  /*26530*/  ISETP.NE.U32.AND P0, PT, RZ, UR4, PT ;  /* 0x00000004ff007c0c */ /* 0x000fe4000bf05070 */
[----:B------:R-:W-:-:S02]  /*26540*/  LOP3.LUT P1, RZ, R0, 0x3ff, RZ, 0xc0, !PT ;  /* 0x000003ff00ff7812 */ /* 0x000fc4000782c0ff */
[----:B------:R-:W-:Y:S01]  /*26550*/  ISETP.NE.AND.EX P0, PT, RZ, UR5, PT, P0 ;  /* 0x00000005ff007c0c */ /* 0x000fe2000bf05300 */
[----:B------:R-:W-:Y:S01]  /*26560*/  ULDC.64 UR4, c[0x0][0x298] ;  /* 0x0000a60000047ab9 */ /* 0x000fe20000000a00 */
[----:B------:R-:W-:Y:S02]  /*26570*/  SHF.R.S32.HI R0, RZ, 0x1f, R19 ;  /* 0x0000001fff007819 */ /* 0x000fe40000011413 */
[----:B0-----:R-:W-:Y:S02]  /*26580*/  SEL R2, R19, RZ, !P0 ;  /* 0x000000ff13027207 */ /* 0x001fe40004000000 */
[----:B------:R-:W-:-:S05]  /*26590*/  SEL R0, R0, RZ, !P0 ;  /* 0x000000ff00007207 */ /* 0x000fca0004000000 */
[----:B------:R0:W-:Y:S04]  /*265a0*/  STL [R1+0x38], R0 ;  /* 0x0000380001007387 */ /* 0x0001e80000100800 */
[----:B------:R2:W-:Y:S01]  /*265b0*/  STL [R1+0x24], R2 ;  /* 0x0000240201007387 */ /* 0x0005e20000100800 */
[----:B0-----:R-:W-:Y:S01]  /*265c0*/  SHF.R.S32.HI R0, RZ, 0x1f, R35 ;  /* 0x0000001fff007819 */ /* 0x001fe20000011423 */
[----:B--2---:R-:W-:-:S04]  /*265d0*/  IMAD.WIDE.U32 R2, R35, UR4, RZ ;  /* 0x0000000423027c25 */ /* 0x004fc8000f8e00ff */
[----:B------:R-:W-:Y:S01]  /*265e0*/  IMAD R0, R0, UR4, RZ ;  /* 0x0000000400007c24 */ /* 0x000fe2000f8e02ff */
[----:B------:R0:W-:Y:S03]  /*265f0*/  STL.64 [R1+0x28], R2 ;  /* 0x0000280201007387 */ /* 0x0001e60000100a00 */
[----:B------:R-:W-:-:S04]  /*26600*/  IMAD R0, R35, UR5, R0 ;  /* 0x0000000523007c24 */ /* 0x000fc8000f8e0200 */
[----:B------:R-:W-:Y:S01]  /*26610*/  IMAD.IADD R35, R3, 0x1, R0 ;  /* 0x0000000103237824 */ /* 0x000fe200078e0200 */
[----:B------:R-:W-:Y:S06]  /*26620*/  @!P1 BRA `(.L_x_1950) ;  /* 0x0000000000409947 */ /* 0x000fec0003800000 */
[----:B0-----:R-:W-:Y:S01]  /*26630*/  MOV R2, 0x0 ;  /* 0x0000000000027802 */ /* 0x001fe20000000f00 */
[----:B------:R-:W-:Y:S01]  /*26640*/  ULDC.64 UR4, c[0x4][0xa8] ;  /* 0x01002a0000047ab9 */ /* 0x000fe20000000a00 */
[----:B------:R-:W-:Y:S01]  /*26650*/  ULDC.64 UR6, c[0x4][0xb0] ;  /* 0x01002c0000067ab9 */ /* 0x000fe20000000a00 */
[----:B------:R-:W-:Y:S01]  /*26660*/  ULDC.64 UR8, c[0x4][0x20] ;  /* 0x0100080000087ab9 */ /* 0x000fe20000000a00 */
[----:B-1----:R-:W-:Y:S01]  /*26670*/  IMAD.U32 R4, RZ, RZ, UR4 ;  /* 0x00000004ff047e24 */ /* 0x002fe2000f8e00ff */
[----:B------:R-:W-:Y:S01]  /*26680*/  MOV R6, UR6 ;  /* 0x0000000600067c02 */ /* 0x000fe20008000f00 */
[----:B------:R-:W0:Y:S01]  /*26690*/  LDC.64 R2, c[0x4][R2] ;  /* 0x0100000002027b82 */ /* 0x000e220000000a00 */
[----:B------:R-:W-:Y:S01]  /*266a0*/  IMAD.U32 R5, RZ, RZ, UR5 ;  /* 0x00000005ff057e24 */ /* 0x000fe2000f8e00ff */
[----:B------:R-:W-:Y:S01]  /*266b0*/  MOV R8, 0x70 ;  /* 0x0000007000087802 */ /* 0x000fe20000000f00 */
[----:B------:R-:W-:Y:S02]  /*266c0*/  IMAD.U32 R7, RZ, RZ, UR7 ;  /* 0x00000007ff077e24 */ /* 0x000fe4000f8e00ff */
[----:B------:R-:W-:-:S02]  /*266d0*/  IMAD.U32 R10, RZ, RZ, UR8 ;  /* 0x00000008ff0a7e24 */ /* 0x000fc4000f8e00ff */
[----:B------:R-:W-:Y:S02]  /*266e0*/  IMAD.U32 R11, RZ, RZ, UR9 ;  /* 0x00000009ff0b7e24 */ /* 0x000fe4000f8e00ff */
[----:B------:R-:W-:Y:S02]  /*266f0*/  IMAD.MOV.U32 R12, RZ, RZ, 0x1 ;  /* 0x00000001ff0c7424 */ /* 0x000fe400078e00ff */
[----:B------:R-:W-:-:S07]  /*26700*/  IMAD.MOV.U32 R13, RZ, RZ, RZ ;  /* 0x000000ffff0d7224 */ /* 0x000fce00078e00ff */
[----:B------:R-:W-:-:S07]  /*26710*/  LEPC R20, `(.L_x_1950) ;  /* 0x000000001014794e */ /* 0x000fce0000000000 */
[----:B0-----:R-:W-:Y:S05]  /*26720*/  CALL.ABS.NOINC R2 ;  /* 0x0000000002007343 */ /* 0x001fea0003c00000 */
.L_x_1950:
[----:B------:R-:W-:Y:S05]  /*26730*/  BSYNC B6 ;  /* 0x0000000000067941 */ /* 0x000fea0003800000 */
.L_x_1949:
[----:B------:R-:W2:Y:S01]  /*26740*/  LDL.LU R20, [R1+0x38] ;  /* 0x0000380001147983 */ /* 0x000ea20000300800 */
[----:B------:R-:W-:Y:S01]  /*26750*/  ULDC.64 UR4, c[0x0][0x2d8] ;  /* 0x0000b60000047ab9 */ /* 0x000fe20000000a00 */
[----:B------:R-:W3:Y:S02]  /*26760*/  LDC R7, c[0x0][0x448] ;  /* 0x00011200ff077b82 */ /* 0x000ee40000000800 */
[----:B------:R-:W4:Y:S04]  /*26770*/  LDL.LU R21, [R1+0x24] ;  /* 0x0000240001157983 */ /* 0x000f280000300800 */
[----:B0-----:R-:W5:Y:S01]  /*26780*/  LDL.LU.64 R2, [R1+0x28] ;  /* 0x0000280001027983 */ /* 0x001f620000300a00 */
[----:B------:R-:W-:Y:S01]  /*26790*/  IMAD R0, R32, UR4, RZ ;  /* 0x0000000420007c24 */ /* 0x000fe2000f8e02ff */
[----:B------:R-:W-:-:S02]  /*267a0*/  LOP3.LUT R10, R37, 0x40, RZ, 0xfc, !PT ;  /* 0x00000040250a7812 */ /* 0x000fc400078efcff */
[C---:B------:R-:W-:Y:S01]  /*267b0*/  LOP3.LUT R8, R37.reuse, 0x80, RZ, 0xfc, !PT ;  /* 0x0000008025087812 */ /* 0x040fe200078efcff */
[----:B------:R-:W-:Y:S01]  /*267c0*/  IMAD R0, R18, UR5, R0 ;  /* 0x0000000512007c24 */ /* 0x000fe2000f8e0200 */
[----:B------:R-:W-:Y:S02]  /*267d0*/  LOP3.LUT R9, R37, 0xc0, RZ, 0xfc, !PT ;  /* 0x000000c025097812 */ /* 0x000fe400078efcff */
[----:B---3--:R-:W-:-:S13]  /*267e0*/  ISETP.NE.AND P0, PT, R7, 0x1, PT ;  /* 0x000000010700780c */ /* 0x008fda0003f05270 */
[----:B------:R-:W0:Y:S08]  /*267f0*/  @P0 LDC R5, c[0x0][0x44c] ;  /* 0x00011300ff050b82 */ /* 0x000e300000000800 */
[----:B------:R-:W3:Y:S01]  /*26800*/  @P0 LDC R6, c[0x0][0x450] ;  /* 0x00011400ff060b82 */ /* 0x000ee20000000800 */
[----:B-----5:R-:W-:Y:S02]  /*26810*/  IMAD.MOV.U32 R3, RZ, RZ, R35 ;  /* 0x000000ffff037224 */ /* 0x020fe400078e0023 */
[----:B------:R-:W-:Y:S01]  /*26820*/  IMAD.WIDE.U32 R2, R18, UR4, R2 ;  /* 0x0000000412027c25 */ /* 0x000fe2000f8e0002 */
[----:B------:R-:W-:-:S04]  /*26830*/  ULDC.64 UR4, c[0x0][0x2e0] ;  /* 0x0000b80000047ab9 */ /* 0x000fc80000000a00 */
[----:B------:R-:W-:Y:S01]  /*26840*/  IADD3 R3, R3, R0, RZ ;  /* 0x0000000003037210 */ /* 0x000fe20007ffe0ff */
[----:B--2---:R-:W-:Y:S02]  /*26850*/  IMAD R0, R20, UR4, RZ ;  /* 0x0000000414007c24 */ /* 0x004fe4000f8e02ff */
[----:B------:R-:W2:Y:S02]  /*26860*/  S2R R20, SR_TID.X ;  /* 0x0000000000147919 */ /* 0x000ea40000002100 */
[C---:B----4-:R-:W-:Y:S02]  /*26870*/  IMAD R0, R21.reuse, UR5, R0 ;  /* 0x0000000515007c24 */ /* 0x050fe4000f8e0200 */
[----:B------:R-:W-:Y:S01]  /*26880*/  IMAD.WIDE.U32 R2, R21, UR4, R2 ;  /* 0x0000000415027c25 */ /* 0x000fe2000f8e0002 */
[----:B------:R-:W-:-:S03]  /*26890*/  ULDC.64 UR4, c[0x0][0x2d0] ;  /* 0x0000b40000047ab9 */ /* 0x000fc60000000a00 */
[----:B------:R-:W-:Y:S01]  /*268a0*/  IMAD.IADD R3, R3, 0x1, R0 ;  /* 0x0000000103037824 */ /* 0x000fe200078e0200 */
[----:B--2---:R-:W-:-:S04]  /*268b0*/  LOP3.LUT R20, R20, 0x7f, RZ, 0xc0, !PT ;  /* 0x0000007f14147812 */ /* 0x004fc800078ec0ff */
[----:B------:R-:W-:Y:S02]  /*268c0*/  SHF.R.U32.HI R21, RZ, 0x3, R20 ;  /* 0x00000003ff157819 */ /* 0x000fe40000011614 */
[----:B------:R-:W2:Y:S02]  /*268d0*/  S2R R20, SR_TID.X ;  /* 0x0000000000147919 */ /* 0x000ea40000002100 */
[----:B--2---:R-:W-:-:S05]  /*268e0*/  IMAD.SHL.U32 R20, R20, 0x10, RZ ;  /* 0x0000001014147824 */ /* 0x004fca00078e00ff */
[----:B------:R-:W-:-:S05]  /*268f0*/  LOP3.LUT R20, R21, 0x70, R20, 0xf8, !PT ;  /* 0x0000007015147812 */ /* 0x000fca00078ef814 */
[----:B------:R-:W-:Y:S02]  /*26900*/  IMAD.IADD R0, R20, 0x1, R28 ;  /* 0x0000000114007824 */ /* 0x000fe400078e021c */
[----:B------:R-:W2:Y:S02]  /*26910*/  S2R R20, SR_TID.X ;  /* 0x0000000000147919 */ /* 0x000ea40000002100 */
[----:B0-----:R-:W-:Y:S01]  /*26920*/  @P0 IMAD.HI.U32 R5, R0, R5, RZ ;  /* 0x0000000500050227 */ /* 0x001fe200078e00ff */
[----:B-1----:R-:W-:-:S04]  /*26930*/  MOV R4, R0 ;  /* 0x0000000000047202 */ /* 0x002fc80000000f00 */
[----:B---3--:R-:W-:-:S05]  /*26940*/  @P0 SHF.R.U32.HI R4, RZ, R6, R5 ;  /* 0x00000006ff040219 */ /* 0x008fca0000011605 */
[----:B------:R-:W-:Y:S02]  /*26950*/  IMAD.MOV R5, RZ, RZ, -R4 ;  /* 0x000000ffff057224 */ /* 0x000fe400078e0a04 */
[----:B------:R-:W-:-:S04]  /*26960*/  IMAD.WIDE.U32 R2, R4, UR4, R2 ;  /* 0x0000000404027c25 */ /* 0x000fc8000f8e0002 */
[----:B------:R-:W-:Y:S01]  /*26970*/  IMAD R0, R7, R5, R0 ;  /* 0x0000000507007224 */ /* 0x000fe200078e0200 */
[----:B------:R-:W-:-:S05]  /*26980*/  SHF.R.S32.HI R5, RZ, 0x1f, R4 ;  /* 0x0000001fff057819 */ /* 0x000fca0000011404 */
[----:B------:R-:W-:-:S04]  /*26990*/  IMAD R5, R5, UR4, RZ ;  /* 0x0000000405057c24 */ /* 0x000fc8000f8e02ff */
[----:B------:R-:W-:Y:S01]  /*269a0*/  IMAD R5, R4, UR5, R5 ;  /* 0x0000000504057c24 */ /* 0x000fe2000f8e0205 */
[----:B------:R-:W-:Y:S01]  /*269b0*/  SHF.R.S32.HI R4, RZ, 0x1f, R0 ;  /* 0x0000001fff047819 */ /* 0x000fe20000011400 */
[----:B------:R-:W-:Y:S02]  /*269c0*/  ULDC.64 UR4, c[0x0][0x2c8] ;  /* 0x0000b20000047ab9 */ /* 0x000fe40000000a00 */
[----:B------:R-:W-:Y:S01]  /*269d0*/  IMAD.IADD R3, R3, 0x1, R5 ;  /* 0x0000000103037824 */ /* 0x000fe200078e0205 */
[----:B--2---:R-:W-:Y:S01]  /*269e0*/  LOP3.LUT R20, R20, 0x7f, RZ, 0xc0, !PT ;  /* 0x0000007f14147812 */ /* 0x004fe200078ec0ff */
[----:B------:R-:W-:Y:S02]  /*269f0*/  IMAD R4, R4, UR4, RZ ;  /* 0x0000000404047c24 */ /* 0x000fe4000f8e02ff */
[----:B------:R-:W-:-:S04]  /*26a00*/  IMAD.WIDE.U32 R2, R0, UR4, R2 ;  /* 0x0000000400027c25 */ /* 0x000fc8000f8e0002 */
[----:B------:R-:W-:Y:S01]  /*26a10*/  IMAD R0, R0, UR5, R4 ;  /* 0x0000000500007c24 */ /* 0x000fe2000f8e0204 */
[----:B------:R-:W-:Y:S02]  /*26a20*/  ULDC.64 UR4, c[0x0][0x280] ;  /* 0x0000a00000047ab9 */ /* 0x000fe40000000a00 */
[C---:B------:R-:W-:Y:S01]  /*26a30*/  LEA R4, P0, R2.reuse, UR4, 0x1 ;  /* 0x0000000402047c11 */ /* 0x040fe2000f8008ff */
[----:B------:R-:W-:Y:S01]  /*26a40*/  IMAD.IADD R0, R3, 0x1, R0 ;  /* 0x0000000103007824 */ /* 0x000fe200078e0200 */
[----:B------:R-:W-:Y:S02]  /*26a50*/  ULDC UR4, c[0x0][0x2b8] ;  /* 0x0000ae0000047ab9 */ /* 0x000fe40000000800 */
[----:B------:R-:W-:Y:S02]  /*26a60*/  ISETP.GE.AND P4, PT, R37, UR4, PT ;  /* 0x0000000425007c0c */ /* 0x000fe4000bf86270 */
[----:B------:R-:W-:Y:S01]  /*26a70*/  LEA.HI.X R0, R2, UR5, R0, 0x1, P0 ;  /* 0x0000000502007c11 */ /* 0x000fe200080f0c00 */
[----:B------:R-:W-:Y:S01]  /*26a80*/  UMOV UR5, 0xffffffff ;  /* 0xffffffff00057882 */ /* 0x000fe20000000000 */
[----:B------:R-:W-:-:S02]  /*26a90*/  ISETP.GE.AND P3, PT, R10, UR4, PT ;  /* 0x000000040a007c0c */ /* 0x000fc4000bf66270 */
[----:B------:R-:W-:Y:S02]  /*26aa0*/  ISETP.GE.AND P2, PT, R8, UR4, PT ;  /* 0x0000000408007c0c */ /* 0x000fe4000bf46270 */
[----:B------:R-:W-:Y:S02]  /*26ab0*/  ISETP.GE.AND P1, PT, R9, UR4, PT ;  /* 0x0000000409007c0c */ /* 0x000fe4000bf26270 */
[----:B------:R-:W-:Y:S01]  /*26ac0*/  SHF.R.U32.HI R8, RZ, 0x3, R20 ;  /* 0x00000003ff087819 */ /* 0x000fe20000011614 */
[----:B------:R-:W-:Y:S10]  /*26ad0*/  BRA.DIV UR5, `(.L_x_1951) ;  /* 0x0000005205bc7947 */ /* 0x000ff4000b800000 */
[----:B------:R-:W0:Y:S01]  /*26ae0*/  SHFL.IDX PT, R3, R4, RZ, 0x181f ;  /* 0x00181fff04037589 */ /* 0x000e2200000e0000 */
[----:B------:R-:W-:Y:S01]  /*26af0*/  IMAD R5, R31, R7, RZ ;  /* 0x000000071f057224 */ /* 0x000fe200078e02ff */
[----:B------:R-:W-:Y:S02]  /*26b00*/  IADD3 R28, R8, R28, RZ ;  /* 0x0000001c081c7210 */ /* 0x000fe40007ffe0ff */
[----:B------:R-:W1:Y:S02]  /*26b10*/  SHFL.IDX PT, R2, R0, RZ, 0x181f ;  /* 0x00181fff00027589 */ /* 0x000e6400000e0000 */
[C---:B------:R-:W-:Y:S01]  /*26b20*/  ISETP.GE.AND P0, PT, R28.reuse, R5, PT ;  /* 0x000000051c00720c */ /* 0x040fe20003f06270 */
[----:B------:R-:W-:Y:S01]  /*26b30*/  VIADD R6, R28, 0x10 ;  /* 0x000000101c067836 */ /* 0x000fe20000000000 */
[----:B------:R-:W-:Y:S11]  /*26b40*/  SHFL.IDX PT, R14, R4, 0x7, 0x181f ;  /* 0x00f81f00040e7f89 */ /* 0x000ff600000e0000 */
[----:B0-----:R-:W-:-:S05]  /*26b50*/  @!P0 LEA R3, P5, R37, R3, 0x1 ;  /* 0x0000000325038211 */ /* 0x001fca00078a08ff */
[----:B-1----:R-:W-:-:S05]  /*26b60*/  @!P0 IMAD.X R2, RZ, RZ, R2, P5 ;  /* 0x000000ffff028224 */ /* 0x002fca00028e0602 */
[----:B------:R-:W-:-:S04]  /*26b70*/  @!P0 LOP3.LUT R3, R3, R2, RZ, 0x3c, !PT ;  /* 0x0000000203038212 */ /* 0x000fc800078e3cff */
[----:B------:R-:W-:-:S04]  /*26b80*/  @!P0 LOP3.LUT R2, R3, R2, RZ, 0x3c, !PT ;  /* 0x0000000203028212 */ /* 0x000fc800078e3cff */
[----:B------:R-:W-:-:S05]  /*26b90*/  @!P0 LOP3.LUT R3, R3, R2, RZ, 0x3c, !PT ;  /* 0x0000000203038212 */ /* 0x000fca00078e3cff */
[----:B------:R-:W-:Y:S04]  /*26ba0*/  @!P0 LDGSTS.E.BYPASS.LTC128B.128 [R36+0x10400], desc[UR60][R2.64], !P4 ;  /* 0x1040000002248fae */ /* 0x000fe8000e101d7c */
[----:B------:R-:W-:Y:S04]  /*26bb0*/  @!P0 LDGSTS.E.BYPASS.LTC128B.128 [R36+0x14400], desc[UR60][R2.64+0x80], !P3 ;  /* 0x1440008002248fae */ /* 0x000fe8000d901d7c */
[----:B------:R-:W-:Y:S04]  /*26bc0*/  @!P0 LDGSTS.E.BYPASS.LTC128B.128 [R36+0x18400], desc[UR60][R2.64+0x100], !P2 ;  /* 0x1840010002248fae */ /* 0x000fe8000d101d7c */
[----:B------:R0:W-:Y:S01]  /*26bd0*/  @!P0 LDGSTS.E.BYPASS.LTC128B.128 [R36+0x1c400], desc[UR60][R2.64+0x180], !P1 ;  /* 0x1c40018002248fae */ /* 0x0001e2000c901d7c */
[----:B------:R-:W-:-:S02]  /*26be0*/  ISETP.GE.AND P0, PT, R6, R5, PT ;  /* 0x000000050600720c */ /* 0x000fc40003f06270 */
[----:B------:R-:W-:Y:S01]  /*26bf0*/  IADD3 R6, R28, 0x20, RZ ;  /* 0x000000201c067810 */ /* 0x000fe20007ffe0ff */
[----:B0-----:R-:W0:Y:S04]  /*26c00*/  SHFL.IDX PT, R3, R4, 0x1, 0x181f ;  /* 0x00381f0004037f89 */ /* 0x001e2800000e0000 */
[----:B------:R-:W1:Y:S06]  /*26c10*/  SHFL.IDX PT, R2, R0, 0x1, 0x181f ;  /* 0x00381f0000027f89 */ /* 0x000e6c00000e0000 */
        /* <DEDUP_REMOVED lines=9> */
[----:B------:R-:W-:Y:S01]  /*26cb0*/  ISETP.GE.AND P0, PT, R6, R5, PT ;  /* 0x000000050600720c */ /* 0x000fe20003f06270 */
[----:B------:R-:W-:-:S02]  /*26cc0*/  VIADD R6, R28, 0x30 ;  /* 0x000000301c067836 */ /* 0x000fc40000000000 */
        /* <DEDUP_REMOVED lines=50> */
[----:B------:R-:W-:-:S03]  /*26ff0*/  ISETP.GE.AND P0, PT, R6, R5, PT ;  /* 0x000000050600720c */ /* 0x000fc60003f06270 */
[----:B------:R-:W-:Y:S04]  /*27000*/  SHFL.IDX PT, R6, R0, 0x7, 0x181f ;  /* 0x00f81f0000067f89 */ /* 0x000fe800000e0000 */
[----:B0-----:R-:W0:Y:S04]  /*27010*/  SHFL.IDX PT, R3, R4, 0x6, 0x181f ;  /* 0x00d81f0004037f89 */ /* 0x001e2800000e0000 */
[----:B------:R-:W1:Y:S02]  /*27020*/  SHFL.IDX PT, R2, R0, 0x6, 0x181f ;  /* 0x00d81f0000027f89 */ /* 0x000e6400000e0000 */
[----:B0-----:R-:W-:-:S05]  /*27030*/  @!P0 LEA R3, P5, R37, R3, 0x1 ;  /* 0x0000000325038211 */ /* 0x001fca00078a08ff */
[----:B-1----:R-:W-:-:S05]  /*27040*/  @!P0 IMAD.X R2, RZ, RZ, R2, P5 ;  /* 0x000000ffff028224 */ /* 0x002fca00028e0602 */
[----:B------:R-:W-:-:S04]  /*27050*/  @!P0 LOP3.LUT R3, R3, R2, RZ, 0x3c, !PT ;  /* 0x0000000203038212 */ /* 0x000fc800078e3cff */
[----:B------:R-:W-:-:S04]  /*27060*/  @!P0 LOP3.LUT R2, R3, R2, RZ, 0x3c, !PT ;  /* 0x0000000203028212 */ /* 0x000fc800078e3cff */
[----:B------:R-:W-:-:S05]  /*27070*/  @!P0 LOP3.LUT R3, R3, R2, RZ, 0x3c, !PT ;  /* 0x0000000203038212 */ /* 0x000fca00078e3cff */
[----:B------:R0:W-:Y:S04]  /*27080*/  @!P0 LDGSTS.E.BYPASS.LTC128B.128 [R36+0x13400], desc[UR60][R2.64], !P4 ;  /* 0x1340000002248fae */ /* 0x0001e8000e101d7c */
[----:B------:R0:W-:Y:S04]  /*27090*/  @!P0 LDGSTS.E.BYPASS.LTC128B.128 [R36+0x17400], desc[UR60][R2.64+0x80], !P3 ;  /* 0x1740008002248fae */ /* 0x0001e8000d901d7c */
[----:B------:R0:W-:Y:S04]  /*270a0*/  @!P0 LDGSTS.E.BYPASS.LTC128B.128 [R36+0x1b400], desc[UR60][R2.64+0x100], !P2 ;  /* 0x1b40010002248fae */ /* 0x0001e8000d101d7c */
[----:B------:R0:W-:Y:S02]  /*270b0*/  @!P0 LDGSTS.E.BYPASS.LTC128B.128 [R36+0x1f400], desc[UR60][R2.64+0x180], !P1 ;  /* 0x1f40018002248fae */ /* 0x0001e4000c901d7c */
.L_x_2123:
[----:B------:R-:W-:Y:S01]  /*270c0*/  VIADD R28, R28, 0x70 ;  /* 0x000000701c1c7836 */ /* 0x000fe20000000000 */
[----:B------:R-:W-:Y:S04]  /*270d0*/  BSSY B0, `(.L_x_1952) ;  /* 0x000000c000007945 */ /* 0x000fe80003800000 */
[----:B------:R-:W-:-:S13]  /*270e0*/  ISETP.GE.AND P0, PT, R28, R5, PT ;  /* 0x000000051c00720c */ /* 0x000fda0003f06270 */
[----:B------:R-:W-:Y:S05]  /*270f0*/  @P0 BRA `(.L_x_1953) ;  /* 0x0000000000240947 */ /* 0x000fea0003800000 */
[----:B0-----:R-:W-:-:S05]  /*27100*/  LEA R2, P0, R37, R14, 0x1 ;  /* 0x0000000e25027211 */ /* 0x001fca00078008ff */
        /* <DEDUP_REMOVED lines=8> */
.L_x_1953:
[----:B------:R-:W-:Y:S05]  /*27190*/  BSYNC B0 ;  /* 0x0000000000007941 */ /* 0x000fea0003800000 */
.L_x_1952:
[----:B------:R-:W-:Y:S01]  /*271a0*/  NOP ;  /* 0x0000000000007918 */ /* 0x000fe20000000000 */
[----:B------:R-:W-:-:S13]  /*271b0*/  PLOP3.LUT P0, PT, PT, PT, PT, 0x80, 0x0 ;  /* 0x000000000000781c */ /* 0x000fda0003f0f070 */
.L_x_1954:
[----:B------:R-:W-:Y:S02]  /*271c0*/  PLOP3.LUT P1, PT, P1, P0, PT, 0xa2, 0x0 ;  /* 0x000000000000781c */ /* 0x000fe40000f21472 */
[----:B------:R-:W-:-:S08]  /*271d0*/  @P0 R2UR P1, UR4, R23 ;  /* 0x00000000170402ca */ /* 0x000fd00000020000 */
[----:B------:R-:W-:-:S05]  /*271e0*/  @P0 PLOP3.LUT P0, PT, P1, PT, PT, 0x80, 0x0 ;  /* 0x000000000000081c */ /* 0x000fca0000f0f070 */
[----:B------:R-:W-:Y:S01]  /*271f0*/  @!P1 SYNCS.ARRIVE.TRANS64.RED.A0T1 RZ, [UR4+0x30800], RZ ;  /* 0x030800ffffff99a7 */ /* 0x000fe20008200404 */
[----:B------:R-:W-:Y:S07]  /*27200*/  @!P1 ARRIVES.LDGSTSBAR.64.TRANSCNT [UR4+0x30800] ;  /* 0x03080000ff0099b0 */ /* 0x000fee0008000a84 */
[----:B------:R-:W-:Y:S05]  /*27210*/  @P0 BRA.U.ANY `(.L_x_1954) ;  /* 0xfffffffd00e80947 */ /* 0x000fea000393ffff */
[----:B01----:R-:W2:Y:S04]  /*27220*/  LDL.LU R3, [R1+0x34] ;  /* 0x0000340001037983 */ /* 0x003ea80000300800 */
[----:B------:R-:W3:Y:S01]  /*27230*/  LDL.LU R2, [R1+0x30] ;  /* 0x0000300001027983 */ /* 0x000ee20000300800 */
[----:B--2---:R-:W-:-:S04]  /*27240*/  IADD3 R3, R3, 0x1, RZ ;  /* 0x0000000103037810 */ /* 0x004fc80007ffe0ff */
[----:B------:R-:W-:Y:S01]  /*27250*/  LEA.HI R0, R3, R3, RZ, 0x1 ;  /* 0x0000000303007211 */ /* 0x000fe200078f08ff */
[----:B------:R0:W-:Y:S01]  /*27260*/  STL [R1+0x34], R3 ;  /* 0x0000340301007387 */ /* 0x0001e20000100800 */
[----:B---3--:R-:W-:Y:S02]  /*27270*/  VIADD R4, R2, 0xfffffffe ;  /* 0xfffffffe02047836 */ /* 0x008fe40000000000 */
        /* <DEDUP_REMOVED lines=8> */
.L_x_2124:
[----:B------:R-:W-:Y:S05]  /*27300*/  BSYNC B0 ;  /* 0x0000000000007941 */ /* 0x000fea0003800000 */
.L_x_1955:
[----:B------:R-:W2:Y:S01]  /*27310*/  LDL R2, [R1+0x14] ;  /* 0x0000140001027983 */ /* 0x000ea20000100800 */
[----:B------:R-:W-:Y:S01]  /*27320*/  BSSY B0, `(.L_x_1957) ;  /* 0x0000105000007945 */ /* 0x000fe20003800000 */
[----:B--2---:R-:W-:-:S13]  /*27330*/  ISETP.GE.AND P0, PT, R4, R2, PT ;  /* 0x000000020400720c */ /* 0x004fda0003f06270 */
[----:B------:R-:W-:Y:S05]  /*27340*/  @!P0 BRA `(.L_x_1958) ;  /* 0x0000001000088947 */ /* 0x000fea0003800000 */
[C---:B------:R-:W-:Y:S01]  /*27350*/  LOP3.LUT R5, R37.reuse, 0x40, RZ, 0xfc, !PT ;  /* 0x0000004025057812 */ /* 0x040fe200078efcff */
[----:B------:R-:W-:Y:S01]  /*27360*/  ULDC UR4, c[0x0][0x2f4] ;  /* 0x0000bd0000047ab9 */ /* 0x000fe20000000800 */
[C---:B------:R-:W-:Y:S01]  /*27370*/  LOP3.LUT R3, R37.reuse, 0x80, RZ, 0xfc, !PT ;  /* 0x0000008025037812 */ /* 0x040fe200078efcff */
[----:B------:R-:W-:Y:S01]  /*27380*/  IMAD.MOV.U32 R6, RZ, RZ, R25 ;  /* 0x000000ffff067224 */ /* 0x000fe200078e0019 */
[C---:B------:R-:W-:Y:S01]  /*27390*/  LOP3.LUT R2, R37.reuse, 0xc0, RZ, 0xfc, !PT ;  /* 0x000000c025027812 */ /* 0x040fe200078efcff */
[----:B------:R-:W-:Y:S01]  /*273a0*/  IMAD.MOV.U32 R31, RZ, RZ, R26 ;  /* 0x000000ffff1f7224 */ /* 0x000fe200078e001a */
[----:B------:R-:W-:Y:S02]  /*273b0*/  MOV R10, R29 ;  /* 0x0000001d000a7202 */ /* 0x000fe40000000f00 */
[----:B------:R-:W-:Y:S02]  /*273c0*/  ISETP.GE.AND P4, PT, R37, UR4, PT ;  /* 0x0000000425007c0c */ /* 0x000fe4000bf86270 */
[----:B------:R-:W-:-:S02]  /*273d0*/  ISETP.GE.AND P3, PT, R5, UR4, PT ;  /* 0x0000000405007c0c */ /* 0x000fc4000bf66270 */
[----:B------:R-:W-:Y:S02]  /*273e0*/  ISETP.GE.AND P2, PT, R3, UR4, PT ;  /* 0x0000000403007c0c */ /* 0x000fe4000bf46270 */
[----:B------:R-:W-:-:S13]  /*273f0*/  ISETP.GE.AND P1, PT, R2, UR4, PT ;  /* 0x0000000402007c0c */ /* 0x000fda000bf26270 */
.L_x_1971:
[----:B------:R-:W2:Y:S01]  /*27400*/  LDL R3, [R1+0x10] ;  /* 0x0000100001037983 */ /* 0x000ea20000100800 */
[----:B------:R-:W1:Y:S03]  /*27410*/  LDC R5, c[0x0][0x430] ;  /* 0x00010c00ff057b82 */ /* 0x000e660000000800 */
[----:B------:R-:W3:Y:S04]  /*27420*/  LDL R12, [R1+0x18] ;  /* 0x00001800010c7983 */ /* 0x000ee80000100800 */
[----:B------:R-:W4:Y:S01]  /*27430*/  LDL R11, [R1+0x44] ;  /* 0x00004400010b7983 */ /* 0x000f220000100800 */
[----:B0-----:R-:W0:Y:S01]  /*27440*/  S2R R0, SR_TID.X ;  /* 0x0000000000007919 */ /* 0x001e220000002100 */
[----:B------:R-:W0:Y:S01]  /*27450*/  S2R R8, SR_TID.X ;  /* 0x0000000000087919 */ /* 0x000e220000002100 */
[----:B-1----:R-:W-:-:S13]  /*27460*/  ISETP.NE.AND P0, PT, R5, 0x1, PT ;  /* 0x000000010500780c */ /* 0x002fda0003f05270 */
[----:B------:R-:W1:Y:S01]  /*27470*/  @P0 LDC R2, c[0x0][0x434] ;  /* 0x00010d00ff020b82 */ /* 0x000e620000000800 */
[----:B0-----:R-:W-:Y:S01]  /*27480*/  LOP3.LUT R0, R0, 0x7f, RZ, 0xc0, !PT ;  /* 0x0000007f00007812 */ /* 0x001fe200078ec0ff */
[----:B------:R-:W-:-:S03]  /*27490*/  IMAD.SHL.U32 R8, R8, 0x10, RZ ;  /* 0x0000001008087824 */ /* 0x000fc600078e00ff */
[----:B------:R-:W-:-:S04]  /*274a0*/  SHF.R.U32.HI R0, RZ, 0x3, R0 ;  /* 0x00000003ff007819 */ /* 0x000fc80000011600 */
[----:B------:R-:W-:Y:S02]  /*274b0*/  LOP3.LUT R8, R0, 0x70, R8, 0xf8, !PT ;  /* 0x0000007000087812 */ /* 0x000fe400078ef808 */
[----:B------:R-:W0:Y:S02]  /*274c0*/  @P0 LDC R0, c[0x0][0x438] ;  /* 0x00010e00ff000b82 */ /* 0x000e240000000800 */
[----:B------:R-:W-:Y:S01]  /*274d0*/  ISETP.GT.U32.AND P5, PT, R8, 0x3f, PT ;  /* 0x0000003f0800780c */ /* 0x000fe20003fa4070 */
[----:B------:R-:W-:Y:S01]  /*274e0*/  VIADD R25, R6, 0x1 ;  /* 0x0000000106197836 */ /* 0x000fe20000000000 */
[----:B------:R-:W-:Y:S05]  /*274f0*/  YIELD ;  /* 0x0000000000007946 */ /* 0x000fea0003800000 */
[----:B------:R-:W-:-:S02]  /*27500*/  IMAD.MOV.U32 R26, RZ, RZ, R4 ;  /* 0x000000ffff1a7224 */ /* 0x000fc400078e0004 */
[----:B--2---:R-:W-:-:S05]  /*27510*/  IMAD R3, R4, 0x40, R3 ;  /* 0x0000004004037824 */ /* 0x004fca00078e0203 */
[----:B------:R-:W-:Y:S02]  /*27520*/  IADD3 R3, R8, R3, RZ ;  /* 0x0000000308037210 */ /* 0x000fe40007ffe0ff */
[----:B------:R-:W3:Y:S03]  /*27530*/  @!P5 LDC.64 R8, c[0x0][0x428] ;  /* 0x00010a00ff08db82 */ /* 0x000ee60000000a00 */
[----:B-1----:R-:W-:-:S04]  /*27540*/  @P0 IMAD.HI.U32 R7, R3, R2, RZ ;  /* 0x0000000203070227 */ /* 0x002fc800078e00ff */
[----:B------:R-:W-:Y:S01]  /*27550*/  IMAD.MOV.U32 R2, RZ, RZ, R3 ;  /* 0x000000ffff027224 */ /* 0x000fe200078e0003 */
[----:B0-----:R-:W-:-:S05]  /*27560*/  @P0 SHF.R.U32.HI R2, RZ, R0, R7 ;  /* 0x00000000ff020219 */ /* 0x001fca0000011607 */
[----:B------:R-:W-:-:S04]  /*27570*/  IMAD.MOV R0, RZ, RZ, -R2 ;  /* 0x000000ffff007224 */ /* 0x000fc800078e0a02 */
[----:B------:R-:W-:Y:S01]  /*27580*/  IMAD R5, R5, R0, R3 ;  /* 0x0000000005057224 */ /* 0x000fe200078e0203 */
[--C-:B------:R-:W-:Y:S01]  /*27590*/  @!P5 SHF.R.S32.HI R3, RZ, 0x1f, R2.reuse ;  /* 0x0000001fff03d819 */ /* 0x100fe20000011402 */
[-C--:B---3--:R-:W-:Y:S02]  /*275a0*/  @!P5 IMAD R0, R12, R8.reuse, RZ ;  /* 0x000000080c00d224 */ /* 0x088fe400078e02ff */
[----:B------:R-:W-:-:S04]  /*275b0*/  @!P5 IMAD.WIDE.U32 R2, R33, R8, R2 ;  /* 0x000000082102d225 */ /* 0x000fc800078e0002 */
[----:B------:R-:W-:Y:S02]  /*275c0*/  @!P5 IMAD R0, R33, R9, R0 ;  /* 0x000000092100d224 */ /* 0x000fe400078e0200 */
[----:B------:R-:W0:Y:S02]  /*275d0*/  @!P5 LDC.64 R8, c[0x0][0x418] ;  /* 0x00010600ff08db82 */ /* 0x000e240000000a00 */
[----:B------:R-:W-:Y:S01]  /*275e0*/  @!P5 IMAD.IADD R0, R0, 0x1, R3 ;  /* 0x000000010000d824 */ /* 0x000fe200078e0203 */
[----:B0-----:R-:W-:-:S04]  /*275f0*/  @!P5 LEA R8, P0, R2, R8, 0x2 ;  /* 0x000000080208d211 */ /* 0x001fc800078010ff */
[----:B------:R-:W-:Y:S02]  /*27600*/  @!P5 LEA.HI.X R9, R2, R9, R0, 0x2, P0 ;  /* 0x000000090209d211 */ /* 0x000fe400000f1400 */
[----:B------:R-:W-:-:S06]  /*27610*/  MOV R0, RZ ;  /* 0x000000ff00007202 */ /* 0x000fcc0000000f00 */
[----:B------:R0:W5:Y:S01]  /*27620*/  @!P5 LDG.E R0, desc[UR60][R8.64] ;  /* 0x0000003c0800d981 */ /* 0x000162000c1e1900 */
[----:B----4-:R-:W-:Y:S02]  /*27630*/  ISETP.NE.AND P5, PT, R11, 0x3, PT ;  /* 0x000000030b00780c */ /* 0x010fe40003fa5270 */
[----:B------:R-:W-:-:S04]  /*27640*/  ISETP.NE.AND P0, PT, R25, 0x2, PT ;  /* 0x000000021900780c */ /* 0x000fc80003f05270 */
[----:B------:R-:W-:Y:S02]  /*27650*/  SEL R29, RZ, 0x1, P0 ;  /* 0x00000001ff1d7807 */ /* 0x000fe40000000000 */
[----:B------:R-:W-:Y:S02]  /*27660*/  SEL R25, R25, RZ, P0 ;  /* 0x000000ff19197207 */ /* 0x000fe40000000000 */
[----:B------:R-:W-:-:S03]  /*27670*/  LOP3.LUT R29, R10, R29, RZ, 0x3c, !PT ;  /* 0x0000001d0a1d7212 */ /* 0x000fc600078e3cff */
[----:B0-----:R-:W-:Y:S05]  /*27680*/  @!P5 BRA `(.L_x_1959) ;  /* 0x000000000004d947 */ /* 0x001fea0003800000 */
[----:B------:R-:W-:Y:S01]  /*27690*/  BPT.TRAP 0x1 ;  /* 0x000000040000795c */ /* 0x000fe20000300000 */
.L_x_1959:
[----:B------:R-:W-:Y:S01]  /*276a0*/  IMAD R7, R25, 0x8, R23 ;  /* 0x0000000819077824 */ /* 0x000fe200078e0217 */
[----:B------:R-:W-:Y:S01]  /*276b0*/  SHF.L.U32 R2, R29, 0x1f, RZ ;  /* 0x0000001f1d027819 */ /* 0x000fe200000006ff */
[----:B------:R-:W-:Y:S03]  /*276c0*/  BSSY B1, `(.L_x_1960) ;  /* 0x0000003000017945 */ /* 0x000fe60003800000 */
[----:B------:R-:W0:Y:S02]  /*276d0*/  SYNCS.PHASECHK.TRANS64.TRYWAIT P0, [R7+URZ+0x30840], R2 ;  /* 0x03084002070075a7 */ /* 0x000e24000800017f */
[----:B0-----:R-:W-:Y:S05]  /*276e0*/  @!P0 BRA `(.L_x_1961) ;  /* 0x0000005000c08947 */ /* 0x001fea0003800000 */
.L_x_2125:
[----:B------:R-:W-:Y:S05]  /*276f0*/  BSYNC B1 ;  /* 0x0000000000017941 */ /* 0x000fea0003800000 */
.L_x_1960:
        /* <DEDUP_REMOVED lines=8> */
[----:B------:R-:W-:-:S04]  /*27780*/  ULDC.64 UR4, c[0x0][0x310] ;  /* 0x0000c40000047ab9 */ /* 0x000fc80000000a00 */
[----:B------:R-:W-:Y:S01]  /*27790*/  IADD3 R3, R3, R4, RZ ;  /* 0x0000000403037210 */ /* 0x000fe20007ffe0ff */
[----:B------:R-:W-:-:S04]  /*277a0*/  IMAD R4, R28, UR4, RZ ;  /* 0x000000041c047c24 */ /* 0x000fc8000f8e02ff */
        /* <DEDUP_REMOVED lines=15> */
[----:B------:R-:W-:Y:S01]  /*278a0*/  IMAD R9, R9, 0x2, R23 ;  /* 0x0000000209097824 */ /* 0x000fe200078e0217 */
[----:B------:R-:W-:Y:S01]  /*278b0*/  SHF.L.U32 R4, R37, 0x1, RZ ;  /* 0x0000000125047819 */ /* 0x000fe200000006ff */
        /* <DEDUP_REMOVED lines=33> */
.L_x_2135:
        /* <DEDUP_REMOVED lines=17> */
.L_x_1963:
[----:B------:R-:W-:Y:S02]  /*27be0*/  PLOP3.LUT P5, PT, P5, P0, PT, 0xa2, 0x0 ;  /* 0x000000000000781c */ /* 0x000fe40002fa1472 */
[----:B------:R-:W-:-:S08]  /*27bf0*/  @P0 R2UR P5, UR4, R7 ;  /* 0x00000000070402ca */ /* 0x000fd000000a0000 */
[----:B------:R-:W-:-:S05]  /*27c00*/  @P0 PLOP3.LUT P0, PT, P5, PT, PT, 0x80, 0x0 ;  /* 0x000000000000081c */ /* 0x000fca0002f0f070 */
[----:B------:R-:W-:Y:S01]  /*27c10*/  @!P5 SYNCS.ARRIVE.TRANS64.RED.A0T1 RZ, [UR4+0x30830], RZ ;  /* 0x030830ffffffd9a7 */ /* 0x000fe20008200404 */
[----:B------:R-:W-:Y:S07]  /*27c20*/  @!P5 ARRIVES.LDGSTSBAR.64.TRANSCNT [UR4+0x30830] ;  /* 0x03083000ff00d9b0 */ /* 0x000fee0008000a84 */
[----:B------:R-:W-:Y:S05]  /*27c30*/  @P0 BRA.U.ANY `(.L_x_1963) ;  /* 0xfffffffd00e80947 */ /* 0x000fea000393ffff */
[----:B------:R-:W-:Y:S01]  /*27c40*/  NOP ;  /* 0x0000000000007918 */ /* 0x000fe20000000000 */
[----:B-1----:R-:W2:Y:S02]  /*27c50*/  LDL R2, [R1+0x44] ;  /* 0x0000440001027983 */ /* 0x002ea40000100800 */
[----:B--2---:R-:W-:-:S13]  /*27c60*/  ISETP.NE.AND P6, PT, R2, 0x3, PT ;  /* 0x000000030200780c */ /* 0x004fda0003fc5270 */
[----:B------:R-:W-:Y:S05]  /*27c70*/  @!P6 BRA `(.L_x_1964) ;  /* 0x000000000004e947 */ /* 0x000fea0003800000 */
[----:B------:R-:W-:Y:S01]  /*27c80*/  BPT.TRAP 0x1 ;  /* 0x000000040000795c */ /* 0x000fe20000300000 */
.L_x_1964:
[----:B------:R1:W-:Y:S01]  /*27c90*/  SYNCS.ARRIVE.TRANS64.A1T0 RZ, [R7+URZ+0x30830], RZ ;  /* 0x030830ff07ff79a7 */ /* 0x0003e2000810003f */
[----:B------:R-:W-:Y:S05]  /*27ca0*/  @!P6 BRA `(.L_x_1965) ;  /* 0x000000000004e947 */ /* 0x000fea0003800000 */
[----:B------:R-:W-:Y:S01]  /*27cb0*/  BPT.TRAP 0x1 ;  /* 0x000000040000795c */ /* 0x000fe20000300000 */
.L_x_1965:
[----:B------:R-:W-:Y:S01]  /*27cc0*/  SHF.L.U32 R2, R10, 0x1f, RZ ;  /* 0x0000001f0a027819 */ /* 0x000fe200000006ff */
[----:B-1----:R-:W-:Y:S01]  /*27cd0*/  IMAD R7, R6, 0x8, R23 ;  /* 0x0000000806077824 */ /* 0x002fe200078e0217 */
[----:B------:R-:W-:Y:S03]  /*27ce0*/  BSSY B1, `(.L_x_1966) ;  /* 0x0000003000017945 */ /* 0x000fe60003800000 */
[----:B------:R-:W1:Y:S02]  /*27cf0*/  SYNCS.PHASECHK.TRANS64.TRYWAIT P0, [R7+URZ+0x30860], R2 ;  /* 0x03086002070075a7 */ /* 0x000e64000800017f */
[----:B-1----:R-:W-:Y:S05]  /*27d00*/  @!P0 BRA `(.L_x_1967) ;  /* 0x0000005000c08947 */ /* 0x002fea0003800000 */
.L_x_2136:
[----:B------:R-:W-:Y:S05]  /*27d10*/  BSYNC B1 ;  /* 0x0000000000017941 */ /* 0x000fea0003800000 */
.L_x_1966:
[----:B0-----:R-:W2:Y:S01]  /*27d20*/  LDL R8, [R1+0xc] ;  /* 0x00000c0001087983 */ /* 0x001ea20000100800 */
[----:B------:R-:W0:Y:S01]  /*27d30*/  S2R R3, SR_TID.X ;  /* 0x0000000000037919 */ /* 0x000e220000002100 */
[----:B------:R-:W-:Y:S01]  /*27d40*/  UMOV UR4, 0xffffffff ;  /* 0xffffffff00047882 */ /* 0x000fe20000000000 */
[----:B------:R-:W-:Y:S01]  /*27d50*/  IMAD R6, R6, 0x4000, R34 ;  /* 0x0000400006067824 */ /* 0x000fe200078e0222 */
[----:B0-----:R-:W-:-:S04]  /*27d60*/  LOP3.LUT R3, R3, 0x7f, RZ, 0xc0, !PT ;  /* 0x0000007f03037812 */ /* 0x001fc800078ec0ff */
[----:B------:R-:W-:Y:S01]  /*27d70*/  SHF.R.U32.HI R3, RZ, 0x3, R3 ;  /* 0x00000003ff037819 */ /* 0x000fe20000011603 */
[----:B--2---:R-:W-:-:S05]  /*27d80*/  IMAD R8, R31, -0x40, R8 ;  /* 0xffffffc01f087824 */ /* 0x004fca00078e0208 */
[----:B------:R-:W-:Y:S01]  /*27d90*/  IADD3 R8, -R3, R8, RZ ;  /* 0x0000000803087210 */ /* 0x000fe20007ffe1ff */
[----:B------:R-:W-:Y:S06]  /*27da0*/  BRA.DIV UR4, `(.L_x_1968) ;  /* 0x0000005204ac7947 */ /* 0x000fec000b800000 */
[----:B-1----:R-:W0:Y:S01]  /*27db0*/  SHFL.IDX PT, R2, R17, RZ, 0x181f ;  /* 0x00181fff11027589 */ /* 0x002e2200000e0000 */
[----:B------:R-:W-:-:S03]  /*27dc0*/  IMAD R6, R6, 0x2, R23 ;  /* 0x0000000206067824 */ /* 0x000fc600078e0217 */
[----:B------:R-:W1:Y:S01]  /*27dd0*/  SHFL.IDX PT, R3, R24, RZ, 0x181f ;  /* 0x00181fff18037589 */ /* 0x000e6200000e0000 */
[----:B0-----:R-:W-:-:S05]  /*27de0*/  IADD3 R2, P0, R2, R4, RZ ;  /* 0x0000000402027210 */ /* 0x001fca0007f1e0ff */
[----:B-1----:R-:W-:Y:S01]  /*27df0*/  IMAD.X R3, RZ, RZ, R3, P0 ;  /* 0x000000ffff037224 */ /* 0x002fe200000e0603 */
        /* <DEDUP_REMOVED lines=35> */
.L_x_2146:
[----:B-1----:R-:W-:Y:S01]  /*28030*/  IADD3 R2, P0, R2, R4, RZ ;  /* 0x0000000402027210 */ /* 0x002fe20007f1e0ff */
        /* <DEDUP_REMOVED lines=32> */
.L_x_1969:
        /* <DEDUP_REMOVED lines=11> */
.L_x_1970:
[----:B------:R-:W2:Y:S01]  /*282f0*/  LDL R0, [R1+0x14] ;  /* 0x0000140001007983 */ /* 0x000ea20000100800 */
[----:B------:R1:W-:Y:S01]  /*28300*/  SYNCS.ARRIVE.TRANS64.A1T0 RZ, [R7+URZ+0x30850], RZ ;  /* 0x030850ff07ff79a7 */ /* 0x0003e2000810003f */
[C---:B------:R-:W-:Y:S01]  /*28310*/  VIADD R4, R26.reuse, 0xffffffff ;  /* 0xffffffff1a047836 */ /* 0x040fe20000000000 */
[----:B------:R-:W-:Y:S01]  /*28320*/  MOV R31, R26 ;  /* 0x0000001a001f7202 */ /* 0x000fe20000000f00 */
[----:B------:R-:W-:Y:S02]  /*28330*/  IMAD.MOV.U32 R6, RZ, RZ, R25 ;  /* 0x000000ffff067224 */ /* 0x000fe400078e0019 */
[----:B------:R-:W-:Y:S01]  /*28340*/  IMAD.MOV.U32 R10, RZ, RZ, R29 ;  /* 0x000000ffff0a7224 */ /* 0x000fe200078e001d */
[----:B--2---:R-:W-:-:S13]  /*28350*/  ISETP.GT.AND P0, PT, R26, R0, PT ;  /* 0x000000001a00720c */ /* 0x004fda0003f04270 */
[----:B-1----:R-:W-:Y:S05]  /*28360*/  @P0 BRA `(.L_x_1971) ;  /* 0xfffffff000240947 */ /* 0x002fea000383ffff */
.L_x_1958:
[----:B------:R-:W-:Y:S05]  /*28370*/  BSYNC B0 ;  /* 0x0000000000007941 */ /* 0x000fea0003800000 */
.L_x_1957:
        /* <DEDUP_REMOVED lines=8> */
[----:B------:R-:W0:Y:S02]  /*28400*/  FLO.U32 R0, UR4 ;  /* 0x0000000400007d00 */ /* 0x000e2400080e0000 */
[----:B0-----:R-:W-:-:S06]  /*28410*/  ISETP.EQ.U32.AND P0, PT, R0, R5, PT ;  /* 0x000000050000720c */ /* 0x001fcc0003f02070 */
[----:B------:R-:W1:Y:S07]  /*28420*/  POPC R5, UR4 ;  /* 0x0000000400057d09 */ /* 0x000e6e0008000000 */
[----:B-1----:R-:W2:Y:S01]  /*28430*/  @P0 ATOMG.E.ADD.STRONG.GPU PT, R3, desc[UR60][R2.64], R5 ;  /* 0x00000005020309a8 */ /* 0x002ea200081ee1fc */
[----:B------:R-:W0:Y:S02]  /*28440*/  S2R R4, SR_LTMASK ;  /* 0x0000000000047919 */ /* 0x000e240000003900 */
[----:B0-----:R-:W-:-:S04]  /*28450*/  LOP3.LUT R4, R4, UR4, RZ, 0xc0, !PT ;  /* 0x0000000404047c12 */ /* 0x001fc8000f8ec0ff */
[----:B------:R-:W0:Y:S01]  /*28460*/  POPC R7, R4 ;  /* 0x0000000400077309 */ /* 0x000e220000000000 */
[----:B--2---:R-:W0:Y:S02]  /*28470*/  SHFL.IDX PT, R0, R3, R0, 0x1f ;  /* 0x00001f0003007589 */ /* 0x004e2400000e0000 */
[----:B0-----:R-:W-:-:S07]  /*28480*/  IADD3 R16, R0, UR38, R7 ;  /* 0x0000002600107c10 */ /* 0x001fce000fffe007 */
.L_x_1973:
[----:B------:R-:W-:Y:S05]  /*28490*/  BSYNC B0 ;  /* 0x0000000000007941 */ /* 0x000fea0003800000 */
.L_x_1972:
[----:B------:R-:W2:Y:S02]  /*284a0*/  LDL R0, [R1+0x44] ;  /* 0x0000440001007983 */ /* 0x000ea40000100800 */
[----:B--2---:R-:W-:-:S13]  /*284b0*/  ISETP.NE.AND P0, PT, R0, 0x3, PT ;  /* 0x000000030000780c */ /* 0x004fda0003f05270 */
[----:B------:R-:W-:Y:S05]  /*284c0*/  @!P0 BRA `(.L_x_1974) ;  /* 0x0000000000048947 */ /* 0x000fea0003800000 */
[----:B------:R-:W-:Y:S01]  /*284d0*/  BPT.TRAP 0x1 ;  /* 0x000000040000795c */ /* 0x000fe20000300000 */
.L_x_1974:
[----:B------:R-:W2:Y:S01]  /*284e0*/  LDL.LU R0, [R1+0xc] ;  /* 0x00000c0001007983 */ /* 0x000ea20000300800 */
[----:B------:R-:W-:Y:S01]  /*284f0*/  IMAD R4, R25, 0x8, R23 ;  /* 0x0000000819047824 */ /* 0x000fe200078e0217 */
[----:B------:R-:W-:Y:S01]  /*28500*/  SHF.L.U32 R3, R29, 0x1f, RZ ;  /* 0x0000001f1d037819 */ /* 0x000fe200000006ff */
[----:B------:R-:W-:Y:S03]  /*28510*/  BSSY B0, `(.L_x_1975) ;  /* 0x0000004000007945 */ /* 0x000fe60003800000 */
[----:B------:R-:W0:Y:S01]  /*28520*/  SYNCS.PHASECHK.TRANS64.TRYWAIT P0, [R4+URZ+0x30860], R3 ;  /* 0x03086003040075a7 */ /* 0x000e22000800017f */
[----:B--2---:R-:W-:Y:S01]  /*28530*/  IMAD R5, R26, -0x40, R0 ;  /* 0xffffffc01a057824 */ /* 0x004fe200078e0200 */
[----:B0-----:R-:W-:Y:S06]  /*28540*/  @!P0 BRA `(.L_x_1976) ;  /* 0x0000005000408947 */ /* 0x001fec0003800000 */
.L_x_2147:
[----:B------:R-:W-:Y:S05]  /*28550*/  BSYNC B0 ;  /* 0x0000000000007941 */ /* 0x000fea0003800000 */
.L_x_1975:
[----:B------:R-:W1:Y:S01]  /*28560*/  S2R R0, SR_TID.X ;  /* 0x0000000000007919 */ /* 0x000e620000002100 */
[----:B------:R-:W-:Y:S01]  /*28570*/  UMOV UR4, 0xffffffff ;  /* 0xffffffff00047882 */ /* 0x000fe20000000000 */
[----:B-1----:R-:W-:-:S04]  /*28580*/  LOP3.LUT R0, R0, 0x7f, RZ, 0xc0, !PT ;  /* 0x0000007f00007812 */ /* 0x002fc800078ec0ff */
[----:B------:R-:W-:-:S05]  /*28590*/  SHF.R.U32.HI R0, RZ, 0x3, R0 ;  /* 0x00000003ff007819 */ /* 0x000fca0000011600 */
[----:B------:R-:W-:Y:S02]  /*285a0*/  IMAD.IADD R5, R5, 0x1, -R0 ;  /* 0x0000000105057824 */ /* 0x000fe400078e0a00 */
[----:B------:R-:W-:Y:S01]  /*285b0*/  IMAD R0, R25, 0x4000, R34 ;  /* 0x0000400019007824 */ /* 0x000fe200078e0222 */
[----:B------:R-:W-:Y:S06]  /*285c0*/  BRA.DIV UR4, `(.L_x_1977) ;  /* 0x0000005204347947 */ /* 0x000fec000b800000 */
[----:B------:R-:W1:Y:S01]  /*285d0*/  SHFL.IDX PT, R14, R17, RZ, 0x181f ;  /* 0x00181fff110e7589 */ /* 0x000e6200000e0000 */
[----:B------:R-:W-:Y:S01]  /*285e0*/  ULDC UR4, c[0x0][0x2f4] ;  /* 0x0000bd0000047ab9 */ /* 0x000fe20000000800 */
[C---:B------:R-:W-:Y:S01]  /*285f0*/  SHF.L.U32 R8, R37.reuse, 0x1, RZ ;  /* 0x0000000125087819 */ /* 0x040fe200000006ff */
[----:B------:R-:W-:Y:S01]  /*28600*/  IMAD R0, R0, 0x2, R23 ;  /* 0x0000000200007824 */ /* 0x000fe200078e0217 */
[----:B0-----:R-:W0:Y:S01]  /*28610*/  SHFL.IDX PT, R3, R24, RZ, 0x181f ;  /* 0x00181fff18037589 */ /* 0x001e2200000e0000 */
[C---:B------:R-:W-:Y:S02]  /*28620*/  ISETP.GE.AND P3, PT, R37.reuse, UR4, PT ;  /* 0x0000000425007c0c */ /* 0x040fe4000bf66270 */
[----:B------:R-:W-:Y:S02]  /*28630*/  LOP3.LUT R2, R37, 0x40, RZ, 0xfc, !PT ;  /* 0x0000004025027812 */ /* 0x000fe400078efcff */
[----:B------:R-:W-:Y:S02]  /*28640*/  ISETP.LT.OR P4, PT, R5, 0x1, P3 ;  /* 0x000000010500780c */ /* 0x000fe40001f81670 */
[----:B------:R-:W-:-:S02]  /*28650*/  ISETP.GE.AND P2, PT, R2, UR4, PT ;  /* 0x0000000402007c0c */ /* 0x000fc4000bf46270 */
[----:B------:R-:W-:-:S04]  /*28660*/  LOP3.LUT R2, R37, 0x80, RZ, 0xfc, !PT ;  /* 0x0000008025027812 */ /* 0x000fc800078efcff */
        /* <DEDUP_REMOVED lines=38> */
.L_x_2157:
        /* <DEDUP_REMOVED lines=15> */
.L_x_1978:
[----:B------:R-:W-:Y:S02]  /*289c0*/  PLOP3.LUT P1, PT, P1, P0, PT, 0xa2, 0x0 ;  /* 0x000000000000781c */ /* 0x000fe40000f21472 */
[----:B------:R-:W-:-:S08]  /*289d0*/  @P0 R2UR P1, UR4, R4 ;  /* 0x00000000040402ca */ /* 0x000fd00000020000 */
[----:B------:R-:W-:-:S05]  /*289e0*/  @P0 PLOP3.LUT P0, PT, P1, PT, PT, 0x80, 0x0 ;  /* 0x000000000000081c */ /* 0x000fca0000f0f070 */
[----:B------:R-:W-:Y:S01]  /*289f0*/  @!P1 SYNCS.ARRIVE.TRANS64.RED.A0T1 RZ, [UR4+0x30850], RZ ;  /* 0x030850ffffff99a7 */ /* 0x000fe20008200404 */
[----:B------:R-:W-:Y:S07]  /*28a00*/  @!P1 ARRIVES.LDGSTSBAR.64.TRANSCNT [UR4+0x30850] ;  /* 0x03085000ff0099b0 */ /* 0x000fee0008000a84 */
[----:B------:R-:W-:Y:S05]  /*28a10*/  @P0 BRA.U.ANY `(.L_x_1978) ;  /* 0xfffffffd00e80947 */ /* 0x000fea000393ffff */
[----:B------:R-:W-:Y:S01]  /*28a20*/  NOP ;  /* 0x0000000000007918 */ /* 0x000fe20000000000 */
[----:B0-----:R-:W2:Y:S02]  /*28a30*/  LDL R0, [R1+0x44] ;  /* 0x0000440001007983 */ /* 0x001ea40000100800 */
[----:B--2---:R-:W-:-:S13]  /*28a40*/  ISETP.NE.AND P2, PT, R0, 0x3, PT ;  /* 0x000000030000780c */ /* 0x004fda0003f45270 */
[----:B------:R-:W-:Y:S05]  /*28a50*/  @!P2 BRA `(.L_x_1979) ;  /* 0x000000000004a947 */ /* 0x000fea0003800000 */
[----:B------:R-:W-:Y:S01]  /*28a60*/  BPT.TRAP 0x1 ;  /* 0x000000040000795c */ /* 0x000fe20000300000 */
.L_x_1979:
[----:B------:R2:W-:Y:S01]  /*28a70*/  SYNCS.ARRIVE.TRANS64.A1T0 RZ, [R4+URZ+0x30850], RZ ;  /* 0x030850ff04ff79a7 */ /* 0x0005e2000810003f */
[----:B------:R-:W-:-:S05]  /*28a80*/  VIADD R25, R25, 0x1 ;  /* 0x0000000119197836 */ /* 0x000fca0000000000 */
[----:B------:R-:W-:-:S04]  /*28a90*/  ISETP.NE.AND P0, PT, R25, 0x2, PT ;  /* 0x000000021900780c */ /* 0x000fc80003f05270 */
[----:B------:R-:W-:Y:S02]  /*28aa0*/  SEL R0, RZ, 0x1, P0 ;  /* 0x00000001ff007807 */ /* 0x000fe40000000000 */
[----:B------:R-:W-:Y:S02]  /*28ab0*/  SEL R25, R25, RZ, P0 ;  /* 0x000000ff19197207 */ /* 0x000fe40000000000 */
[----:B--2---:R-:W-:-:S07]  /*28ac0*/  LOP3.LUT R29, R29, R0, RZ, 0x3c, !PT ;  /* 0x000000001d1d7212 */ /* 0x004fce00078e3cff */
.L_x_1936:
[----:B------:R-:W-:Y:S05]  /*28ad0*/  BSYNC B7 ;  /* 0x0000000000077941 */ /* 0x000fea0003800000 */
.L_x_1934:
[----:B------:R-:W-:-:S13]  /*28ae0*/  LOP3.LUT P0, RZ, R22, 0x40, RZ, 0xc0, !PT ;  /* 0x0000004016ff7812 */ /* 0x000fda000780c0ff */
[----:B------:R-:W-:Y:S05]  /*28af0*/  @!P0 BRA `(.L_x_1980) ;  /* 0x0000000000248947 */ /* 0x000fea0003800000 */
[----:B------:R-:W-:Y:S05]  /*28b00*/  WARPSYNC.ALL ;  /* 0x0000000000007948 */ /* 0x000fea0003800000 */
[----:B------:R-:W2:Y:S08]  /*28b10*/  S2UR UR5, SR_CgaCtaId ;  /* 0x00000000000579c3 */ /* 0x000eb00000008800 */
[----:B------:R-:W-:Y:S06]  /*28b20*/  BAR.SYNC.DEFER_BLOCKING 0x5, 0x180 ;  /* 0x0146000000007b1d */ /* 0x000fec0000010000 */
[----:B------:R-:W-:-:S02]  /*28b30*/  UMOV UR4, 0x400 ;  /* 0x0000040000047882 */ /* 0x000fc40000000000 */
[----:B--2---:R-:W-:-:S06]  /*28b40*/  ULEA UR4, UR5, UR4, 0x18 ;  /* 0x0000000405047291 */ /* 0x004fcc000f8ec03f */
[----:B0-----:R-:W-:-:S05]  /*28b50*/  IMAD.U32 R23, RZ, RZ, UR4 ;  /* 0x00000004ff177e24 */ /* 0x001fca000f8e00ff */
[----:B------:R2:W3:Y:S01]  /*28b60*/  LDS.128 R16, [R23+0x308d0] ;  /* 0x0308d00017107984 */ /* 0x0004e20000000c00 */
[----:B------:R-:W-:Y:S06]  /*28b70*/  BAR.ARV 0x4, 0x180 ;  /* 0x0106000000007b1d */ /* 0x000fec0000002000 */
[----:B------:R-:W-:Y:S05]  /*28b80*/  BRA `(.L_x_1981) ;  /* 0x0000000800cc7947 */ /* 0x000fea0003800000 */
.L_x_1980:
[----:B------:R-:W2:Y:S01]  /*28b90*/  S2R R8, SR_TID.X ;  /* 0x0000000000087919 */ /* 0x000ea20000002100 */
[----:B------:R-:W-:Y:S01]  /*28ba0*/  UMOV UR4, 0xffffffff ;  /* 0xffffffff00047882 */ /* 0x000fe20000000000 */
[----:B--2---:R-:W-:-:S04]  /*28bb0*/  LOP3.LUT R8, R8, 0x1f, RZ, 0xc0, !PT ;  /* 0x0000001f08087812 */ /* 0x004fc800078ec0ff */
[----:B------:R-:W-:Y:S01]  /*28bc0*/  ISETP.NE.AND P0, PT, R8, 0x1f, PT ;  /* 0x0000001f0800780c */ /* 0x000fe20003f05270 */
[----:B------:R-:W-:-:S12]  /*28bd0*/  BRA.DIV UR4, `(.L_x_1982) ;  /* 0x0000005204587947 */ /* 0x000fd8000b800000 */
[----:B------:R-:W-:Y:S01]  /*28be0*/  IADD3 R5, R19, R8, RZ ;  /* 0x0000000813057210 */ /* 0x000fe20007ffe0ff */
[----:B------:R-:W-:-:S03]  /*28bf0*/  ULDC UR4, c[0x0][0xc3c] ;  /* 0x00030f0000047ab9 */ /* 0x000fc60000000800 */
[----:B------:R-:W-:-:S13]  /*28c00*/  ISETP.GE.OR P1, PT, R5, UR4, !P0 ;  /* 0x0000000405007c0c */ /* 0x000fda000c726670 */
[----:B------:R-:W2:Y:S02]  /*28c10*/  @!P1 LDC.64 R2, c[0x0][0xc80] ;  /* 0x00032000ff029b82 */ /* 0x000ea40000000a00 */
[----:B--2---:R-:W-:-:S06]  /*28c20*/  @!P1 IMAD.WIDE R2, R5, 0x4, R2 ;  /* 0x0000000405029825 */ /* 0x004fcc00078e0202 */
[----:B------:R-:W2:Y:S01]  /*28c30*/  @!P1 LDG.E R2, desc[UR60][R2.64] ;  /* 0x0000003c02029981 */ /* 0x000ea2000c1e1900 */
[----:B------:R-:W-:Y:S01]  /*28c40*/  IMAD.MOV.U32 R17, RZ, RZ, RZ ;  /* 0x000000ffff117224 */ /* 0x000fe200078e00ff */
[C---:B------:R-:W-:Y:S02]  /*28c50*/  ISETP.GE.U32.AND P2, PT, R8.reuse, 0x2, PT ;  /* 0x000000020800780c */ /* 0x040fe40003f46070 */
[C---:B------:R-:W-:Y:S01]  /*28c60*/  ISETP.GE.U32.AND P3, PT, R8.reuse, 0x4, PT ;  /* 0x000000040800780c */ /* 0x040fe20003f66070 */
[----:B------:R-:W-:Y:S01]  /*28c70*/  SHFL.IDX PT, R0, R16, RZ, 0x1f ;  /* 0x00001fff10007589 */ /* 0x000fe200000e0000 */
[C---:B------:R-:W-:Y:S02]  /*28c80*/  ISETP.GE.U32.AND P4, PT, R8.reuse, 0x8, PT ;  /* 0x000000080800780c */ /* 0x040fe40003f86070 */
[C---:B------:R-:W-:Y:S01]  /*28c90*/  ISETP.GE.U32.AND P5, PT, R8.reuse, 0x10, PT ;  /* 0x000000100800780c */ /* 0x040fe20003fa6070 */
[----:B--2---:R-:W-:Y:S01]  /*28ca0*/  @!P1 IMAD.MOV.U32 R17, RZ, RZ, R2 ;  /* 0x000000ffff119224 */ /* 0x004fe200078e0002 */
[----:B------:R-:W-:-:S04]  /*28cb0*/  ISETP.NE.AND P1, PT, R8, RZ, PT ;  /* 0x000000ff0800720c */ /* 0x000fc80003f25270 */
[----:B------:R-:W2:Y:S02]  /*28cc0*/  SHFL.UP PT, R14, R17, 0x1, RZ ;  /* 0x04200000110e7989 */ /* 0x000ea400000e00ff */
[----:B--2---:R-:W-:-:S05]  /*28cd0*/  SEL R4, R14, RZ, P1 ;  /* 0x000000ff0e047207 */ /* 0x004fca0000800000 */
[----:B------:R-:W-:-:S05]  /*28ce0*/  IMAD.IADD R4, R17, 0x1, R4 ;  /* 0x0000000111047824 */ /* 0x000fca00078e0204 */
[----:B------:R-:W2:Y:S02]  /*28cf0*/  SHFL.UP PT, R14, R4, 0x2, RZ ;  /* 0x04400000040e7989 */ /* 0x000ea400000e00ff */
[----:B--2---:R-:W-:-:S04]  /*28d00*/  SEL R5, R14, RZ, P2 ;  /* 0x000000ff0e057207 */ /* 0x004fc80001000000 */
[----:B0-----:R-:W-:Y:S02]  /*28d10*/  IADD3 R6, R4, R5, RZ ;  /* 0x0000000504067210 */ /* 0x001fe40007ffe0ff */
[----:B------:R-:W-:Y:S04]  /*28d20*/  SHFL.IDX PT, R5, R16, 0x1, 0x1f ;  /* 0x00201f0010057f89 */ /* 0x000fe800000e0000 */
        /* <DEDUP_REMOVED lines=9> */
[----:B------:R0:W2:Y:S02]  /*28dc0*/  SHFL.IDX PT, R14, R2, 0x1f, 0x1f ;  /* 0x03e01f00020e7f89 */ /* 0x0000a400000e0000 */
.L_x_2167:
[----:B------:R-:W-:Y:S02]  /*28dd0*/  ULDC UR4, c[0x0][0xc38] ;  /* 0x00030e0000047ab9 */ /* 0x000fe40000000800 */
[----:B------:R-:W-:-:S05]  /*28de0*/  MOV R4, UR4 ;  /* 0x0000000400047c02 */ /* 0x000fca0008000f00 */
[----:B--2---:R-:W-:-:S04]  /*28df0*/  IMAD R14, R14, R4, RZ ;  /* 0x000000040e0e7224 */ /* 0x004fc800078e02ff */
[----:B------:R-:W-:-:S05]  /*28e00*/  IMAD.IADD R5, R5, 0x1, R14 ;  /* 0x0000000105057824 */ /* 0x000fca00078e020e */
[----:B------:R-:W-:-:S13]  /*28e10*/  ISETP.GT.AND P6, PT, R5, R0, PT ;  /* 0x000000000500720c */ /* 0x000fda0003fc4270 */
[----:B------:R-:W-:Y:S05]  /*28e20*/  @P6 BRA `(.L_x_1983) ;  /* 0x00000000009c6947 */ /* 0x000fea0003800000 */
.L_x_1988:
[----:B0-----:R-:W0:Y:S01]  /*28e30*/  LDC R2, c[0x0][0xc3c] ;  /* 0x00030f00ff027b82 */ /* 0x001e220000000800 */
[----:B------:R-:W-:-:S05]  /*28e40*/  VIADD R19, R19, 0x1f ;  /* 0x0000001f13137836 */ /* 0x000fca0000000000 */
[----:B0-----:R-:W-:-:S13]  /*28e50*/  ISETP.GE.AND P6, PT, R19, R2, PT ;  /* 0x000000021300720c */ /* 0x001fda0003fc6270 */
[----:B------:R-:W-:Y:S05]  /*28e60*/  @P6 BRA `(.L_x_1984) ;  /* 0x0000000400d06947 */ /* 0x000fea0003800000 */
[----:B------:R-:W0:Y:S01]  /*28e70*/  S2R R3, SR_TID.X ;  /* 0x0000000000037919 */ /* 0x000e220000002100 */
[----:B------:R-:W-:Y:S01]  /*28e80*/  BSSY B0, `(.L_x_1985) ;  /* 0x0000009000007945 */ /* 0x000fe20003800000 */
[----:B------:R-:W-:Y:S02]  /*28e90*/  MOV R17, RZ ;  /* 0x000000ff00117202 */ /* 0x000fe40000000f00 */
[----:B0-----:R-:W-:-:S05]  /*28ea0*/  LOP3.LUT R3, R3, 0x1f, RZ, 0xc0, !PT ;  /* 0x0000001f03037812 */ /* 0x001fca00078ec0ff */
[----:B------:R-:W-:-:S05]  /*28eb0*/  IMAD.IADD R7, R19, 0x1, R3 ;  /* 0x0000000113077824 */ /* 0x000fca00078e0203 */
[----:B------:R-:W-:-:S13]  /*28ec0*/  ISETP.GE.OR P6, PT, R7, R2, !P0 ;  /* 0x000000020700720c */ /* 0x000fda00047c6670 */
[----:B------:R-:W-:Y:S05]  /*28ed0*/  @P6 BRA `(.L_x_1986) ;  /* 0x00000000000c6947 */ /* 0x000fea0003800000 */
[----:B------:R-:W0:Y:S02]  /*28ee0*/  LDC.64 R2, c[0x0][0xc80] ;  /* 0x00032000ff027b82 */ /* 0x000e240000000a00 */
[----:B0-----:R-:W-:-:S05]  /*28ef0*/  IMAD.WIDE R2, R7, 0x4, R2 ;  /* 0x0000000407027825 */ /* 0x001fca00078e0202 */
[----:B------:R0:W5:Y:S02]  /*28f00*/  LDG.E R17, desc[UR60][R2.64] ;  /* 0x0000003c02117981 */ /* 0x000164000c1e1900 */
.L_x_1986:
[----:B------:R-:W-:Y:S05]  /*28f10*/  BSYNC B0 ;  /* 0x0000000000007941 */ /* 0x000fea0003800000 */
.L_x_1985:
[----:B------:R-:W-:-:S03]  /*28f20*/  UMOV UR4, 0xffffffff ;  /* 0xffffffff00047882 */ /* 0x000fc60000000000 */
[----:B------:R-:W-:Y:S05]  /*28f30*/  BRA.DIV UR4, `(.L_x_1987) ;  /* 0x0000005204a47947 */ /* 0x000fea000b800000 */
[----:B-----5:R-:W2:Y:S02]  /*28f40*/  SHFL.UP PT, R14, R17, 0x1, RZ ;  /* 0x04200000110e7989 */ /* 0x020ea400000e00ff */
[----:B--2---:R-:W-:-:S05]  /*28f50*/  SEL R14, R14, RZ, P1 ;  /* 0x000000ff0e0e7207 */ /* 0x004fca0000800000 */
        /* <DEDUP_REMOVED lines=13> */
[----:B------:R0:W2:Y:S02]  /*29030*/  SHFL.IDX PT, R14, R2, 0x1f, 0x1f ;  /* 0x03e01f00020e7f89 */ /* 0x0000a400000e0000 */
.L_x_2175:
[----:B------:R-:W-:Y:S02]  /*29040*/  ULDC UR4, c[0x0][0xc38] ;  /* 0x00030e0000047ab9 */ /* 0x000fe40000000800 */
[----:B------:R-:W-:-:S04]  /*29050*/  IMAD.U32 R4, RZ, RZ, UR4 ;  /* 0x00000004ff047e24 */ /* 0x000fc8000f8e00ff */
[----:B--2---:R-:W-:-:S04]  /*29060*/  IMAD R14, R14, R4, RZ ;  /* 0x000000040e0e7224 */ /* 0x004fc800078e02ff */
[----:B------:R-:W-:-:S05]  /*29070*/  IMAD.IADD R5, R14, 0x1, R5 ;  /* 0x000000010e057824 */ /* 0x000fca00078e0205 */
[----:B------:R-:W-:-:S13]  /*29080*/  ISETP.GT.AND P6, PT, R5, R0, PT ;  /* 0x000000000500720c */ /* 0x000fda0003fc4270 */
[----:B------:R-:W-:Y:S05]  /*29090*/  @!P6 BRA `(.L_x_1988) ;  /* 0xfffffffc0064e947 */ /* 0x000fea000383ffff */
.L_x_1983:
[----:B------:R-:W-:Y:S01]  /*290a0*/  IADD3 R5, -R14, R5, RZ ;  /* 0x000000050e057210 */ /* 0x000fe20007ffe1ff */
[----:B------:R-:W-:-:S04]  /*290b0*/  UMOV UR4, 0xffffffff ;  /* 0xffffffff00047882 */ /* 0x000fc80000000000 */
[----:B------:R-:W-:-:S05]  /*290c0*/  IMAD R3, R2, R4, R5 ;  /* 0x0000000402037224 */ /* 0x000fca00078e0205 */
[----:B------:R-:W-:Y:S01]  /*290d0*/  ISETP.GT.AND P6, PT, R3, R0, PT ;  /* 0x000000000300720c */ /* 0x000fe20003fc4270 */
[----:B------:R-:W-:-:S12]  /*290e0*/  BRA.DIV UR4, `(.L_x_1989) ;  /* 0x0000005204f47947 */ /* 0x000fd8000b800000 */
[----:B------:R-:W-:-:S04]  /*290f0*/  VOTE.ANY R3, PT, !P6 ;  /* 0x0000000000037806 */ /* 0x000fc800070e0100 */
[----:B------:R-:W2:Y:S02]  /*29100*/  POPC R6, R3 ;  /* 0x0000000300067309 */ /* 0x000ea40000000000 */
[----:B--2---:R2:W3:Y:S02]  /*29110*/  SHFL.IDX PT, R17, R17, R6, 0x1f ;  /* 0x00001f0611117589 */ /* 0x0044e400000e0000 */
.L_x_2179:
[----:B------:R-:W-:Y:S01]  /*29120*/  ISETP.NE.AND P0, PT, R3, RZ, PT ;  /* 0x000000ff0300720c */ /* 0x000fe20003f05270 */
[----:B------:R-:W-:-:S12]  /*29130*/  IMAD.MOV.U32 R14, RZ, RZ, RZ ;  /* 0x000000ffff0e7224 */ /* 0x000fd800078e00ff */
[----:B------:R-:W-:Y:S05]  /*29140*/  @!P0 BRA `(.L_x_1990) ;  /* 0x0000000000108947 */ /* 0x000fea0003800000 */
[----:B------:R-:W-:Y:S01]  /*29150*/  UMOV UR4, 0xffffffff ;  /* 0xffffffff00047882 */ /* 0x000fe20000000000 */
[----:B------:R-:W-:Y:S02]  /*29160*/  VIADD R12, R6, 0xffffffff ;  /* 0xffffffff060c7836 */ /* 0x000fe40000000000 */
[----:B------:R-:W-:Y:S05]  /*29170*/  BRA.DIV UR4, `(.L_x_1991) ;  /* 0x0000005604187947 */ /* 0x000fea000b800000 */
[----:B------:R4:W0:Y:S02]  /*29180*/  SHFL.IDX PT, R14, R2, R12, 0x1f ;  /* 0x00001f0c020e7589 */ /* 0x00082400000e0000 */
.L_x_1990:
[----:B0---4-:R-:W0:Y:S01]  /*29190*/  LDC.64 R2, c[0x0][0xc90] ;  /* 0x00032400ff027b82 */ /* 0x011e220000000a00 */
[----:B------:R-:W-:-:S04]  /*291a0*/  IMAD.IADD R19, R6, 0x1, R19 ;  /* 0x0000000106137824 */ /* 0x000fc800078e0213 */
[----:B0-----:R-:W-:-:S05]  /*291b0*/  IMAD.WIDE R2, R19, 0x4, R2 ;  /* 0x0000000413027825 */ /* 0x001fca00078e0202 */
[----:B------:R0:W2:Y:S01]  /*291c0*/  LDG.E R7, desc[UR60][R2.64] ;  /* 0x0000003c02077981 */ /* 0x0000a2000c1e1900 */
[----:B------:R-:W-:Y:S02]  /*291d0*/  IMAD R16, R14, R4, R5 ;  /* 0x000000040e107224 */ /* 0x000fe400078e0205 */
[----:B0-----:R-:W-:Y:S02]  /*291e0*/  IMAD.MOV.U32 R2, RZ, RZ, RZ ;  /* 0x000000ffff027224 */ /* 0x001fe400078e00ff */
[----:B--23--:R-:W-:-:S05]  /*291f0*/  IMAD R6, R17, R7, RZ ;  /* 0x0000000711067224 */ /* 0x00cfca00078e02ff */
[----:B------:R-:W-:-:S04]  /*29200*/  IABS R8, R6 ;  /* 0x0000000600087213 */ /* 0x000fc80000000000 */
[----:B------:R-:W0:Y:S08]  /*29210*/  I2F.RP R9, R8 ;  /* 0x0000000800097306 */ /* 0x000e300000209400 */
[----:B0-----:R-:W0:Y:S02]  /*29220*/  MUFU.RCP R9, R9 ;  /* 0x0000000900097308 */ /* 0x001e240000001000 */
[----:B0-----:R-:W-:-:S06]  /*29230*/  IADD3 R10, R9, 0xffffffe, RZ ;  /* 0x0ffffffe090a7810 */ /* 0x001fcc0007ffe0ff */
[----:B------:R-:W0:Y:S02]  /*29240*/  F2I.FTZ.U32.TRUNC.NTZ R3, R10 ;  /* 0x0000000a00037305 */ /* 0x000e24000021f000 */
[----:B0-----:R-:W-:-:S04]  /*29250*/  IMAD.MOV R11, RZ, RZ, -R3 ;  /* 0x000000ffff0b7224 */ /* 0x001fc800078e0a03 */
        /* <DEDUP_REMOVED lines=15> */
[----:B------:R-:W-:-:S05]  /*29350*/  @P0 VIADD R2, R2, 0x1 ;  /* 0x0000000102020836 */ /* 0x000fca0000000000 */
[----:B------:R-:W-:Y:S02]  /*29360*/  @!P2 IADD3 R2, -R2, RZ, RZ ;  /* 0x000000ff0202a210 */ /* 0x000fe40007ffe1ff */
[----:B------:R-:W-:-:S05]  /*29370*/  @!P1 LOP3.LUT R2, RZ, R6, RZ, 0x33, !PT ;  /* 0x00000006ff029212 */ /* 0x000fca00078e33ff */
[----:B------:R-:W-:Y:S02]  /*29380*/  IMAD R0, R7, R2, RZ ;  /* 0x0000000207007224 */ /* 0x000fe400078e02ff */
[----:B------:R-:W-:Y:S02]  /*29390*/  IMAD.MOV R2, RZ, RZ, -R2 ;  /* 0x000000ffff027224 */ /* 0x000fe400078e0a02 */
[----:B------:R-:W-:Y:S02]  /*293a0*/  IMAD.MOV R3, RZ, RZ, -R0 ;  /* 0x000000ffff037224 */ /* 0x000fe400078e0a00 */
        /* <DEDUP_REMOVED lines=9> */
[----:B0-----:R-:W-:-:S05]  /*29440*/  IADD3 R2, RZ, -R3, RZ ;  /* 0x80000003ff027210 */ /* 0x001fca0007ffe0ff */
        /* <DEDUP_REMOVED lines=16> */
[----:B------:R-:W-:Y:S02]  /*29550*/  @!P1 LOP3.LUT R2, RZ, R4, RZ, 0x33, !PT ;  /* 0x00000004ff029212 */ /* 0x000fe400078e33ff */
[----:B------:R-:W-:-:S05]  /*29560*/  IADD3 R4, -R4, RZ, RZ ;  /* 0x000000ff04047210 */ /* 0x000fca0007ffe1ff */
[----:B------:R-:W-:Y:S01]  /*29570*/  IMAD R18, R2, R4, R5 ;  /* 0x0000000402127224 */ /* 0x000fe200078e0205 */
[----:B------:R-:W-:-:S05]  /*29580*/  LOP3.LUT R2, RZ, R2, RZ, 0x33, !PT ;  /* 0x00000002ff027212 */ /* 0x000fca00078e33ff */
[----:B------:R-:W-:Y:S01]  /*29590*/  IMAD.IADD R17, R17, 0x1, R2 ;  /* 0x0000000111117824 */ /* 0x000fe200078e0202 */
[----:B------:R-:W-:Y:S06]  /*295a0*/  BRA `(.L_x_1992) ;  /* 0x00000000001c7947 */ /* 0x000fec0003800000 */
.L_x_1984:
[----:B------:R-:W-:Y:S01]  /*295b0*/  UMOV UR4, URZ ;  /* 0x0000003f00047c82 */ /* 0x000fe20008000000 */
[----:B------:R-:W-:Y:S01]  /*295c0*/  UMOV UR5, URZ ;  /* 0x0000003f00057c82 */ /* 0x000fe20008000000 */
[----:B------:R-:W-:Y:S01]  /*295d0*/  ULDC UR6, c[0x0][0xc3c] ;  /* 0x00030f0000067ab9 */ /* 0x000fe20000000800 */
[----:B------:R-:W-:Y:S01]  /*295e0*/  IMAD.MOV.U32 R16, RZ, RZ, R0 ;  /* 0x000000ffff107224 */ /* 0x000fe200078e0000 */
[----:B------:R-:W-:Y:S01]  /*295f0*/  MOV R18, UR5 ;  /* 0x0000000500127c02 */ /* 0x000fe20008000f00 */
[----:B------:R-:W-:Y:S02]  /*29600*/  IMAD.U32 R17, RZ, RZ, UR4 ;  /* 0x00000004ff117e24 */ /* 0x000fe4000f8e00ff */
[----:B------:R-:W-:-:S07]  /*29610*/  IMAD.U32 R19, RZ, RZ, UR6 ;  /* 0x00000006ff137e24 */ /* 0x000fce000f8e00ff */
.L_x_1992:
[----:B------:R-:W0:Y:S01]  /*29620*/  S2R R0, SR_TID.X ;  /* 0x0000000000007919 */ /* 0x000e220000002100 */
[----:B------:R-:W-:Y:S05]  /*29630*/  WARPSYNC.ALL ;  /* 0x0000000000007948 */ /* 0x000fea0003800000 */
[----:B------:R-:W-:Y:S01]  /*29640*/  BAR.SYNC.DEFER_BLOCKING 0x4, 0x180 ;  /* 0x0106000000007b1d */ /* 0x000fe20000010000 */
[----:B0-----:R-:W-:-:S04]  /*29650*/  LOP3.LUT R0, R0, 0x1f, RZ, 0xc0, !PT ;  /* 0x0000001f00007812 */ /* 0x001fc800078ec0ff */
[----:B------:R-:W-:-:S13]  /*29660*/  ISETP.NE.AND P0, PT, R0, RZ, PT ;  /* 0x000000ff0000720c */ /* 0x000fda0003f05270 */
[----:B------:R-:W0:Y:S01]  /*29670*/  @!P0 S2R R3, SR_CgaCtaId ;  /* 0x0000000000038919 */ /* 0x000e220000008800 */
[----:B------:R-:W-:-:S04]  /*29680*/  @!P0 MOV R0, 0x400 ;  /* 0x0000040000008802 */ /* 0x000fc80000000f00 */
[----:B0-----:R-:W-:-:S05]  /*29690*/  @!P0 LEA R23, R3, R0, 0x18 ;  /* 0x0000000003178211 */ /* 0x001fca00078ec0ff */
[----:B------:R0:W-:Y:S01]  /*296a0*/  @!P0 STS.128 [R23+0x308d0], R16 ;  /* 0x0308d01017008388 */ /* 0x0001e20000000c00 */
[----:B------:R-:W-:Y:S06]  /*296b0*/  BAR.ARV 0x5, 0x180 ;  /* 0x0146000000007b1d */ /* 0x000fec0000002000 */
.L_x_1981:
[----:B------:R-:W-:Y:S02]  /*296c0*/  ULDC UR4, c[0x0][0xc3c] ;  /* 0x00030f0000047ab9 */ /* 0x000fe40000000800 */
[----:B---3--:R-:W-:-:S13]  /*296d0*/  ISETP.GE.AND P0, PT, R19, UR4, PT ;  /* 0x0000000413007c0c */ /* 0x008fda000bf06270 */
[----:B------:R-:W-:Y:S05]  /*296e0*/  @!P0 BRA `(.L_x_1993) ;  /* 0xffffff9400cc8947 */ /* 0x000fea000383ffff */
[----:B------:R-:W-:Y:S05]  /*296f0*/  BSYNC B8 ;  /* 0x0000000000087941 */ /* 0x000fea0003800000 */
.L_x_1870:
[----:B------:R-:W3:Y:S01]  /*29700*/  LDL.LU R0, [R1+0x34] ;  /* 0x0000340001007983 */ /* 0x000ee20000300800 */
[----:B------:R-:W-:Y:S01]  /*29710*/  BSSY B0, `(.L_x_1994) ;  /* 0x000000b000007945 */ /* 0x000fe20003800000 */
[----:B------:R-:W4:Y:S01]  /*29720*/  S2R R5, SR_CgaCtaId ;  /* 0x0000000000057919 */ /* 0x000f220000008800 */
[----:B---3--:R-:W-:-:S05]  /*29730*/  VIADD R0, R0, 0x1 ;  /* 0x0000000100007836 */ /* 0x008fca0000000000 */
[----:B0-----:R-:W-:-:S04]  /*29740*/  LEA.HI R2, R0, R0, RZ, 0x1 ;  /* 0x0000000000027211 */ /* 0x001fc800078f08ff */
[----:B------:R-:W-:Y:S02]  /*29750*/  LOP3.LUT R3, R2, 0xfffffffe, RZ, 0xc0, !PT ;  /* 0xfffffffe02037812 */ /* 0x000fe400078ec0ff */
[----:B------:R-:W-:-:S03]  /*29760*/  MOV R2, 0x400 ;  /* 0x0000040000027802 */ /* 0x000fc60000000f00 */
[----:B------:R-:W-:Y:S01]  /*29770*/  IMAD.IADD R0, R0, 0x1, -R3 ;  /* 0x0000000100007824 */ /* 0x000fe200078e0a03 */
[----:B----4-:R-:W-:-:S04]  /*29780*/  LEA R5, R5, R2, 0x18 ;  /* 0x0000000205057211 */ /* 0x010fc800078ec0ff */
[----:B------:R-:W-:-:S04]  /*29790*/  SHF.L.U32 R0, R0, 0x1f, RZ ;  /* 0x0000001f00007819 */ /* 0x000fc800000006ff */
[----:B------:R-:W0:Y:S02]  /*297a0*/  SYNCS.PHASECHK.TRANS64.TRYWAIT P0, [R5+URZ+0x30820], R0 ;  /* 0x03082000050075a7 */ /* 0x000e24000800017f */
[----:B0-----:R-:W-:Y:S05]  /*297b0*/  @!P0 BRA `(.L_x_1995) ;  /* 0x0000004c00ac8947 */ /* 0x001fea0003800000 */
.L_x_2182:
[----:B------:R-:W-:Y:S05]  /*297c0*/  BSYNC B0 ;  /* 0x0000000000007941 */ /* 0x000fea0003800000 */
.L_x_1994:
[----:B------:R-:W-:-:S03]  /*297d0*/  UMOV UR4, 0xffffffff ;  /* 0xffffffff00047882 */ /* 0x000fc60000000000 */
[----:B------:R-:W-:Y:S05]  /*297e0*/  BRA.DIV UR4, `(.L_x_1996) ;  /* 0x0000004e04b47947 */ /* 0x000fea000b800000 */
[----:B0-----:R-:W0:Y:S02]  /*297f0*/  S2R R0, SR_TID.X ;  /* 0x0000000000007919 */ /* 0x001e240000002100 */
[----:B0-----:R-:W-:-:S04]  /*29800*/  SHF.R.U32.HI R0, RZ, 0x5, R0 ;  /* 0x00000005ff007819 */ /* 0x001fc80000011600 */
[----:B------:R-:W-:-:S05]  /*29810*/  LOP3.LUT R0, R0, 0x3, RZ, 0xc0, !PT ;  /* 0x0000000300007812 */ /* 0x000fca00078ec0ff */
[----:B------:R0:W3:Y:S02]  /*29820*/  SHFL.IDX PT, R14, R0, RZ, 0x1f ;  /* 0x00001fff000e7589 */ /* 0x0000e400000e0000 */
.L_x_2185:
[----:B---3--:R-:W-:-:S13]  /*29830*/  ISETP.NE.AND P0, PT, R14, RZ, PT ;  /* 0x000000ff0e00720c */ /* 0x008fda0003f05270 */
[----:B------:R-:W-:Y:S05]  /*29840*/  @P0 BRA `(.L_x_1557) ;  /* 0x0000000000880947 */ /* 0x000fea0003800000 */
[----:B------:R-:W-:-:S03]  /*29850*/  UMOV UR4, 0xffffffff ;  /* 0xffffffff00047882 */ /* 0x000fc60000000000 */
[----:B------:R-:W-:Y:S05]  /*29860*/  BRA.DIV UR4, `(.L_x_1997) ;  /* 0x0000004e04c87947 */ /* 0x000fea000b800000 */
[----:B------:R-:W-:-:S13]  /*29870*/  ELECT P6, URZ, PT ;  /* 0x00000000003f782f */ /* 0x000fda00038c0000 */
.L_x_2188:
[----:B------:R-:W-:Y:S05]  /*29880*/  @!P6 BRA `(.L_x_1557) ;  /* 0x000000000078e947 */ /* 0x000fea0003800000 */
[----:B0-----:R-:W3:Y:S02]  /*29890*/  LDL.LU R0, [R1+0x20] ;  /* 0x0000200001007983 */ /* 0x001ee40000300800 */
[----:B---3--:R-:W-:-:S04]  /*298a0*/  LOP3.LUT R0, R0, 0x2, RZ, 0xfc, !PT ;  /* 0x0000000200007812 */ /* 0x008fc800078efcff */
[----:B------:R-:W-:-:S13]  /*298b0*/  ISETP.NE.AND P0, PT, R0, 0x3, PT ;  /* 0x000000030000780c */ /* 0x000fda0003f05270 */
[----:B------:R-:W-:Y:S05]  /*298c0*/  @!P0 BRA `(.L_x_1998) ;  /* 0x0000000000048947 */ /* 0x000fea0003800000 */
[----:B------:R-:W-:Y:S01]  /*298d0*/  BPT.TRAP 0x1 ;  /* 0x000000040000795c */ /* 0x000fe20000300000 */
.L_x_1998:
[C---:B------:R-:W-:Y:S01]  /*298e0*/  LEA R3, R25.reuse, R5, 0x3 ;  /* 0x0000000519037211 */ /* 0x040fe200078e18ff */
[----:B------:R-:W-:Y:S01]  /*298f0*/  VIADD R25, R25, 0x1 ;  /* 0x0000000119197836 */ /* 0x000fe20000000000 */
[----:B------:R-:W-:-:S04]  /*29900*/  SHF.L.U32 R2, R29, 0x1f, RZ ;  /* 0x0000001f1d027819 */ /* 0x000fc800000006ff */
[----:B------:R-:W0:Y:S01]  /*29910*/  SYNCS.PHASECHK.TRANS64.TRYWAIT P1, [R3+URZ+0x30840], R2 ;  /* 0x03084002030075a7 */ /* 0x000e22000802017f */
[----:B------:R-:W-:-:S04]  /*29920*/  ISETP.NE.AND P2, PT, R25, 0x2, PT ;  /* 0x000000021900780c */ /* 0x000fc80003f45270 */
[----:B------:R-:W-:Y:S01]  /*29930*/  SEL R0, RZ, 0x1, P2 ;  /* 0x00000001ff007807 */ /* 0x000fe20001000000 */
[----:B0-----:R-:W-:Y:S08]  /*29940*/  @!P1 BRA `(.L_x_1999) ;  /* 0x0000004c00b09947 */ /* 0x001ff00003800000 */
.L_x_2189:
[----:B------:R-:W-:Y:S02]  /*29950*/  SEL R25, R25, RZ, P2 ;  /* 0x000000ff19197207 */ /* 0x000fe40001000000 */
[----:B------:R-:W-:Y:S01]  /*29960*/  LOP3.LUT R0, R29, R0, RZ, 0x3c, !PT ;  /* 0x000000001d007212 */ /* 0x000fe200078e3cff */
[----:B------:R-:W-:Y:S06]  /*29970*/  @!P0 BRA `(.L_x_2000) ;  /* 0x0000000000048947 */ /* 0x000fec0003800000 */
[----:B------:R-:W-:Y:S01]  /*29980*/  BPT.TRAP 0x1 ;  /* 0x000000040000795c */ /* 0x000fe20000300000 */
.L_x_2000:
[----:B------:R-:W-:Y:S01]  /*29990*/  IMAD R25, R25, 0x8, R5 ;  /* 0x0000000819197824 */ /* 0x000fe200078e0205 */
[----:B------:R-:W-:-:S04]  /*299a0*/  SHF.L.U32 R0, R0, 0x1f, RZ ;  /* 0x0000001f00007819 */ /* 0x000fc800000006ff */
[----:B------:R-:W3:Y:S02]  /*299b0*/  SYNCS.PHASECHK.TRANS64.TRYWAIT P1, [R25+URZ+0x30840], R0 ;  /* 0x03084000190075a7 */ /* 0x000ee4000802017f */
[----:B---3--:R-:W-:Y:S05]  /*299c0*/  @!P1 BRA `(.L_x_2001) ;  /* 0x0000004c00a49947 */ /* 0x008fea0003800000 */
.L_x_2190:
[----:B------:R-:W-:Y:S05]  /*299d0*/  @!P0 BRA `(.L_x_2002) ;  /* 0x0000000000048947 */ /* 0x000fea0003800000 */
[----:B------:R-:W-:Y:S01]  /*299e0*/  BPT.TRAP 0x1 ;  /* 0x000000040000795c */ /* 0x000fe20000300000 */
.L_x_2002:
[----:B------:R-:W4:Y:S02]  /*299f0*/  SYNCS.PHASECHK.TRANS64.TRYWAIT P1, [R3+URZ+0x30860], R2 ;  /* 0x03086002030075a7 */ /* 0x000f24000802017f */
[----:B----4-:R-:W-:Y:S05]  /*29a00*/  @!P1 BRA `(.L_x_2003) ;  /* 0x0000004c00a89947 */ /* 0x010fea0003800000 */
.L_x_2191:
[----:B------:R-:W-:Y:S05]  /*29a10*/  @!P0 BRA `(.L_x_2004) ;  /* 0x0000000000048947 */ /* 0x000fea0003800000 */
[----:B------:R-:W-:Y:S01]  /*29a20*/  BPT.TRAP 0x1 ;  /* 0x000000040000795c */ /* 0x000fe20000300000 */
.L_x_2004:
[----:B------:R0:W0:Y:S02]  /*29a30*/  SYNCS.PHASECHK.TRANS64.TRYWAIT P0, [R25+URZ+0x30860], R0 ;  /* 0x03086000190075a7 */ /* 0x000024000800017f */
[----:B0-----:R-:W-:Y:S05]  /*29a40*/  @!P0 NANOSLEEP.SYNCS 0x989680 ;  /* 0x009896800000895d */ /* 0x001fea0003900000 */
[----:B------:R-:W0:Y:S02]  /*29a50*/  @!P0 SYNCS.PHASECHK.TRANS64 P0, [R25+URZ+0x30860], R0 ;  /* 0x03086000190085a7 */ /* 0x000e24000800007f */
[----:B0-----:R-:W-:Y:S05]  /*29a60*/  @!P0 BRA `(.L_x_2004) ;  /* 0xfffffffc00f08947 */ /* 0x001fea000383ffff */
.L_x_1557:
[----:B------:R-:W-:Y:S05]  /*29a70*/  BSYNC B9 ;  /* 0x0000000000097941 */ /* 0x000fea0003800000 */
.L_x_1554:
[----:B------:R-:W-:Y:S05]  /*29a80*/  EXIT ;  /* 0x000000000000794d */ /* 0x000fea0003800000 */
.L_x_1583:
[----:B0-----:R0:W1:Y:S02]  /*29a90*/  SYNCS.PHASECHK.TRANS64.TRYWAIT P6, [R90+URZ+0x30890], R105 ;  /* 0x030890695a0075a7 */ /* 0x00106400080c017f */
[----:B-1----:R-:W-:Y:S05]  /*29aa0*/  @!P6 NANOSLEEP.SYNCS 0x989680 ;  /* 0x009896800000e95d */ /* 0x002fea0003900000 */
[----:B------:R-:W1:Y:S02]  /*29ab0*/  @!P6 SYNCS.PHASECHK.TRANS64 P6, [R90+URZ+0x30890], R105 ;  /* 0x030890695a00e5a7 */ /* 0x000e6400080c007f */
[----:B-1----:R-:W-:Y:S05]  /*29ac0*/  @!P6 BRA `(.L_x_1583) ;  /* 0xfffffffc00f0e947 */ /* 0x002fea000383ffff */
[----:B------:R-:W-:Y:S05]  /*29ad0*/  BRA `(.L_x_2005) ;  /* 0xfffffd9800947947 */ /* 0x000fea000383ffff */
.L_x_1584:
        /* <DEDUP_REMOVED lines=8> */
.L_x_2007:
[----:B------:R-:W-:Y:S05]  /*29b60*/  BSYNC B1 ;  /* 0x0000000000017941 */ /* 0x000fea0003800000 */
.L_x_2006:
[----:B------:R-:W-:Y:S01]  /*29b70*/  MOV R13, R107 ;  /* 0x0000006b000d7202 */ /* 0x000fe20000000f00 */
[----:B------:R-:W-:Y:S02]  /*29b80*/  IMAD.MOV.U32 R12, RZ, RZ, RZ ;  /* 0x000000ffff0c7224 */ /* 0x000fe400078e00ff */
[----:B------:R-:W-:Y:S02]  /*29b90*/  IMAD.MOV.U32 R11, RZ, RZ, 0x181f ;  /* 0x0000181fff0b7424 */ /* 0x000fe400078e00ff */
[----:B------:R-:W-:Y:S02]  /*29ba0*/  IMAD.MOV.U32 R15, RZ, RZ, -0x1 ;  /* 0xffffffffff0f7424 */ /* 0x000fe400078e00ff */
[----:B------:R-:W-:-:S07]  /*29bb0*/  IMAD.MOV.U32 R74, RZ, RZ, R14 ;  /* 0x000000ffff4a7224 */ /* 0x000fce00078e000e */
[----:B------:R-:W-:Y:S05]  /*29bc0*/  WARPSYNC.COLLECTIVE R15, `(.L_x_2008) ;  /* 0x000000000f087348 */ /* 0x000fea0003c00000 */
[----:B------:R0:W1:Y:S02]  /*29bd0*/  SHFL.IDX P6, R14, R13, R12, R11 ;  /* 0x0000000c0d0e7389 */ /* 0x00006400000c000b */
[----:B01----:R-:W-:Y:S01]  /*29be0*/  ENDCOLLECTIVE ;  /* 0x000000000000791b */ /* 0x003fe20003800000 */
.L_x_2008:
[----:B------:R-:W-:Y:S01]  /*29bf0*/  MOV R108, R14 ;  /* 0x0000000e006c7202 */ /* 0x000fe20000000f00 */
[----:B------:R-:W-:Y:S06]  /*29c00*/  BRA `(.L_x_2009) ;  /* 0xfffffd98005c7947 */ /* 0x000fec000383ffff */
.L_x_1601:
[----:B------:R-:W-:Y:S01]  /*29c10*/  BSSY B1, `(.L_x_2010) ;  /* 0x0000008000017945 */ /* 0x000fe20003800000 */
[----:B0---4-:R-:W-:Y:S01]  /*29c20*/  IMAD.MOV.U32 R13, RZ, RZ, R114 ;  /* 0x000000ffff0d7224 */ /* 0x011fe200078e0072 */
[----:B------:R-:W-:Y:S01]  /*29c30*/  MOV R15, 0xffffffff ;  /* 0xffffffff000f7802 */ /* 0x000fe20000000f00 */
[----:B------:R-:W-:Y:S02]  /*29c40*/  IMAD.MOV.U32 R12, RZ, RZ, 0x1 ;  /* 0x00000001ff0c7424 */ /* 0x000fe400078e00ff */
[----:B------:R-:W-:-:S07]  /*29c50*/  IMAD.MOV.U32 R11, RZ, RZ, 0x181f ;  /* 0x0000181fff0b7424 */ /* 0x000fce00078e00ff */
[----:B-123--:R-:W-:Y:S05]  /*29c60*/  WARPSYNC.COLLECTIVE R15, `(.L_x_2011) ;  /* 0x000000000f087348 */ /* 0x00efea0003c00000 */
[----:B------:R0:W4:Y:S02]  /*29c70*/  SHFL.IDX P6, R14, R13, R12, R11 ;  /* 0x0000000c0d0e7389 */ /* 0x00012400000c000b */
[----:B01234-:R-:W-:Y:S01]  /*29c80*/  ENDCOLLECTIVE ;  /* 0x000000000000791b */ /* 0x01ffe20003800000 */
.L_x_2011:
[----:B------:R-:W-:Y:S05]  /*29c90*/  BSYNC B1 ;  /* 0x0000000000017941 */ /* 0x000fea0003800000 */
.L_x_2010:
[----:B------:R-:W-:Y:S01]  /*29ca0*/  IMAD.MOV.U32 R13, RZ, RZ, R107 ;  /* 0x000000ffff0d7224 */ /* 0x000fe200078e006b */
[----:B------:R-:W-:Y:S01]  /*29cb0*/  MOV R11, 0x181f ;  /* 0x0000181f000b7802 */ /* 0x000fe20000000f00 */
[----:B------:R-:W-:Y:S02]  /*29cc0*/  IMAD.MOV.U32 R12, RZ, RZ, 0x1 ;  /* 0x00000001ff0c7424 */ /* 0x000fe400078e00ff */
[----:B------:R-:W-:Y:S02]  /*29cd0*/  IMAD.MOV.U32 R15, RZ, RZ, -0x1 ;  /* 0xffffffffff0f7424 */ /* 0x000fe400078e00ff */
[----:B------:R-:W-:-:S07]  /*29ce0*/  IMAD.MOV.U32 R114, RZ, RZ, R14 ;  /* 0x000000ffff727224 */ /* 0x000fce00078e000e */
[----:B------:R-:W-:Y:S05]  /*29cf0*/  WARPSYNC.COLLECTIVE R15, `(.L_x_2012) ;  /* 0x000000000f087348 */ /* 0x000fea0003c00000 */
[----:B------:R0:W1:Y:S02]  /*29d00*/  SHFL.IDX P6, R14, R13, R12, R11 ;  /* 0x0000000c0d0e7389 */ /* 0x00006400000c000b */
[----:B01----:R-:W-:Y:S01]  /*29d10*/  ENDCOLLECTIVE ;  /* 0x000000000000791b */ /* 0x003fe20003800000 */
.L_x_2012:
[----:B------:R-:W-:Y:S01]  /*29d20*/  IMAD.MOV.U32 R58, RZ, RZ, R14 ;  /* 0x000000ffff3a7224 */ /* 0x000fe200078e000e */
[----:B------:R-:W-:Y:S06]  /*29d30*/  BRA `(.L_x_2013) ;  /* 0xfffffda400647947 */ /* 0x000fec000383ffff */
.L_x_1623:
[----:B0-----:R0:W1:Y:S02]  /*29d40*/  SYNCS.PHASECHK.TRANS64.TRYWAIT P6, [R90+URZ+0x30890], R105 ;  /* 0x030890695a0075a7 */ /* 0x00106400080c017f */
[----:B-1----:R-:W-:Y:S05]  /*29d50*/  @!P6 NANOSLEEP.SYNCS 0x989680 ;  /* 0x009896800000e95d */ /* 0x002fea0003900000 */
[----:B------:R-:W1:Y:S02]  /*29d60*/  @!P6 SYNCS.PHASECHK.TRANS64 P6, [R90+URZ+0x30890], R105 ;  /* 0x030890695a00e5a7 */ /* 0x000e6400080c007f */
[----:B-1----:R-:W-:Y:S05]  /*29d70*/  @!P6 BRA `(.L_x_1623) ;  /* 0xfffffffc00f0e947 */ /* 0x002fea000383ffff */
[----:B------:R-:W-:Y:S05]  /*29d80*/  BRA `(.L_x_2014) ;  /* 0xfffffdb800a87947 */ /* 0x000fea000383ffff */
.L_x_1624:
        /* <DEDUP_REMOVED lines=8> */
.L_x_2016:
[----:B------:R-:W-:Y:S05]  /*29e10*/  BSYNC B1 ;  /* 0x0000000000017941 */ /* 0x000fea0003800000 */
.L_x_2015:
        /* <DEDUP_REMOVED lines=8> */
.L_x_2017:
[----:B------:R-:W-:Y:S01]  /*29ea0*/  MOV R108, R14 ;  /* 0x0000000e006c7202 */ /* 0x000fe20000000f00 */
[----:B------:R-:W-:Y:S06]  /*29eb0*/  BRA `(.L_x_2018) ;  /* 0xfffffdb800747947 */ /* 0x000fec000383ffff */
.L_x_1633:
[----:B------:R-:W-:Y:S01]  /*29ec0*/  BSSY B1, `(.L_x_2019) ;  /* 0x0000008000017945 */ /* 0x000fe20003800000 */
[----:B---3--:R-:W-:Y:S01]  /*29ed0*/  IMAD.MOV.U32 R13, RZ, RZ, R114 ;  /* 0x000000ffff0d7224 */ /* 0x008fe200078e0072 */
[----:B------:R-:W-:Y:S01]  /*29ee0*/  MOV R15, 0xffffffff ;  /* 0xffffffff000f7802 */ /* 0x000fe20000000f00 */
[----:B------:R-:W-:Y:S02]  /*29ef0*/  IMAD.MOV.U32 R12, RZ, RZ, 0x1 ;  /* 0x00000001ff0c7424 */ /* 0x000fe400078e00ff */
[----:B--2---:R-:W-:-:S07]  /*29f00*/  IMAD.MOV.U32 R11, RZ, RZ, 0x181f ;  /* 0x0000181fff0b7424 */ /* 0x004fce00078e00ff */
[----:B01----:R-:W-:Y:S05]  /*29f10*/  WARPSYNC.COLLECTIVE R15, `(.L_x_2020) ;  /* 0x000000000f087348 */ /* 0x003fea0003c00000 */
[----:B------:R2:W3:Y:S02]  /*29f20*/  SHFL.IDX P6, R14, R13, R12, R11 ;  /* 0x0000000c0d0e7389 */ /* 0x0004e400000c000b */
[----:B0123--:R-:W-:Y:S01]  /*29f30*/  ENDCOLLECTIVE ;  /* 0x000000000000791b */ /* 0x00ffe20003800000 */
.L_x_2020:
[----:B------:R-:W-:Y:S05]  /*29f40*/  BSYNC B1 ;  /* 0x0000000000017941 */ /* 0x000fea0003800000 */
.L_x_2019:
        /* <DEDUP_REMOVED lines=8> */
.L_x_2021:
[----:B------:R-:W-:Y:S01]  /*29fd0*/  IMAD.MOV.U32 R44, RZ, RZ, R14 ;  /* 0x000000ffff2c7224 */ /* 0x000fe200078e000e */
[----:B------:R-:W-:Y:S06]  /*29fe0*/  BRA `(.L_x_2022) ;  /* 0xfffffdc400fc7947 */ /* 0x000fec000383ffff */
.L_x_1642:
[----:B0-----:R0:W1:Y:S02]  /*29ff0*/  SYNCS.PHASECHK.TRANS64.TRYWAIT P0, [R90+URZ+0x30890], R105 ;  /* 0x030890695a0075a7 */ /* 0x001064000800017f */
[----:B-1----:R-:W-:Y:S05]  /*2a000*/  @!P0 NANOSLEEP.SYNCS 0x989680 ;  /* 0x009896800000895d */ /* 0x002fea0003900000 */
[----:B------:R-:W1:Y:S02]  /*2a010*/  @!P0 SYNCS.PHASECHK.TRANS64 P0, [R90+URZ+0x30890], R105 ;  /* 0x030890695a0085a7 */ /* 0x000e64000800007f */
[----:B-1----:R-:W-:Y:S05]  /*2a020*/  @!P0 BRA `(.L_x_1642) ;  /* 0xfffffffc00f08947 */ /* 0x002fea000383ffff */
[----:B------:R-:W-:Y:S05]  /*2a030*/  BRA `(.L_x_2023) ;  /* 0xfffffdd400d47947 */ /* 0x000fea000383ffff */
.L_x_1643:
        /* <DEDUP_REMOVED lines=8> */
.L_x_2025:
[----:B------:R-:W-:Y:S05]  /*2a0c0*/  BSYNC B1 ;  /* 0x0000000000017941 */ /* 0x000fea0003800000 */
.L_x_2024:
        /* <DEDUP_REMOVED lines=8> */
.L_x_2026:
[----:B------:R-:W-:Y:S01]  /*2a150*/  MOV R42, R14 ;  /* 0x0000000e002a7202 */ /* 0x000fe20000000f00 */
[----:B------:R-:W-:Y:S06]  /*2a160*/  BRA `(.L_x_2027) ;  /* 0xfffffdd400fc7947 */ /* 0x000fec000383ffff */
.L_x_1646:
[----:B------:R-:W-:Y:S01]  /*2a170*/  BSSY B1, `(.L_x_2028) ;  /* 0x0000008000017945 */ /* 0x000fe20003800000 */
[----:B----4-:R-:W-:Y:S01]  /*2a180*/  IMAD.MOV.U32 R13, RZ, RZ, R43 ;  /* 0x000000ffff0d7224 */ /* 0x010fe200078e002b */
[----:B------:R-:W-:Y:S01]  /*2a190*/  MOV R15, 0xffffffff ;  /* 0xffffffff000f7802 */ /* 0x000fe20000000f00 */
[----:B------:R-:W-:Y:S02]  /*2a1a0*/  IMAD.MOV.U32 R12, RZ, RZ, 0x1 ;  /* 0x00000001ff0c7424 */ /* 0x000fe400078e00ff */
[----:B------:R-:W-:-:S07]  /*2a1b0*/  IMAD.MOV.U32 R11, RZ, RZ, 0x181f ;  /* 0x0000181fff0b7424 */ /* 0x000fce00078e00ff */
[----:B0123--:R-:W-:Y:S05]  /*2a1c0*/  WARPSYNC.COLLECTIVE R15, `(.L_x_2029) ;  /* 0x000000000f087348 */ /* 0x00ffea0003c00000 */
[----:B------:R4:W0:Y:S02]  /*2a1d0*/  SHFL.IDX P6, R14, R13, R12, R11 ;  /* 0x0000000c0d0e7389 */ /* 0x00082400000c000b */
[----:B01234-:R-:W-:Y:S01]  /*2a1e0*/  ENDCOLLECTIVE ;  /* 0x000000000000791b */ /* 0x01ffe20003800000 */
.L_x_2029:
[----:B------:R-:W-:Y:S05]  /*2a1f0*/  BSYNC B1 ;  /* 0x0000000000017941 */ /* 0x000fea0003800000 */
.L_x_2028:
        /* <DEDUP_REMOVED lines=8> */
.L_x_2030:
[----:B------:R-:W-:Y:S01]  /*2a280*/  IMAD.MOV.U32 R42, RZ, RZ, R14 ;  /* 0x000000ffff2a7224 */ /* 0x000fe200078e000e */
[----:B------:R-:W-:Y:S06]  /*2a290*/  BRA `(.L_x_2031) ;  /* 0xfffffdd800207947 */ /* 0x000fec000383ffff */
.L_x_1650:
[----:B--2---:R2:W0:Y:S02]  /*2a2a0*/  SYNCS.PHASECHK.TRANS64.TRYWAIT P4, [R90+URZ+0x308b0], R105 ;  /* 0x0308b0695a0075a7 */ /* 0x004424000808017f */
[----:B0-----:R-:W-:Y:S05]  /*2a2b0*/  @!P4 NANOSLEEP.SYNCS 0x989680 ;  /* 0x009896800000c95d */ /* 0x001fea0003900000 */
[----:B------:R-:W0:Y:S02]  /*2a2c0*/  @!P4 SYNCS.PHASECHK.TRANS64 P4, [R90+URZ+0x308b0], R105 ;  /* 0x0308b0695a00c5a7 */ /* 0x000e24000808007f */
[----:B0-----:R-:W-:Y:S05]  /*2a2d0*/  @!P4 BRA `(.L_x_1650) ;  /* 0xfffffffc00f0c947 */ /* 0x001fea000383ffff */
[----:B------:R-:W-:Y:S05]  /*2a2e0*/  BRA `(.L_x_2032) ;  /* 0xfffffdd800c07947 */ /* 0x000fea000383ffff */
.L_x_1678:
        /* <DEDUP_REMOVED lines=8> */
.L_x_2034:
[----:B------:R-:W-:Y:S05]  /*2a370*/  BSYNC B1 ;  /* 0x0000000000017941 */ /* 0x000fea0003800000 */
.L_x_2033:
        /* <DEDUP_REMOVED lines=8> */
.L_x_2035:
[----:B------:R-:W-:Y:S01]  /*2a400*/  IMAD.MOV.U32 R13, RZ, RZ, R8 ;  /* 0x000000ffff0d7224 */ /* 0x000fe200078e0008 */
[----:B------:R-:W-:-:S07]  /*2a410*/  MOV R4, R14 ;  /* 0x0000000e00047202 */ /* 0x000fce0000000f00 */
[----:B------:R-:W-:Y:S05]  /*2a420*/  WARPSYNC.COLLECTIVE R15, `(.L_x_2036) ;  /* 0x000000000f087348 */ /* 0x000fea0003c00000 */
[----:B------:R0:W1:Y:S02]  /*2a430*/  SHFL.IDX P6, R14, R13, R12, R11 ;  /* 0x0000000c0d0e7389 */ /* 0x00006400000c000b */
[----:B01----:R-:W-:Y:S01]  /*2a440*/  ENDCOLLECTIVE ;  /* 0x000000000000791b */ /* 0x003fe20003800000 */
.L_x_2036:
[----:B------:R-:W-:Y:S02]  /*2a450*/  IMAD.MOV.U32 R13, RZ, RZ, R0 ;  /* 0x000000ffff0d7224 */ /* 0x000fe400078e0000 */
[----:B------:R-:W-:-:S07]  /*2a460*/  IMAD.MOV.U32 R9, RZ, RZ, R14 ;  /* 0x000000ffff097224 */ /* 0x000fce00078e000e */
[----:B------:R-:W-:Y:S05]  /*2a470*/  WARPSYNC.COLLECTIVE R15, `(.L_x_2037) ;  /* 0x000000000f087348 */ /* 0x000fea0003c00000 */
[----:B------:R0:W1:Y:S02]  /*2a480*/  SHFL.IDX P6, R14, R13, R12, R11 ;  /* 0x0000000c0d0e7389 */ /* 0x00006400000c000b */
[----:B01----:R-:W-:Y:S01]  /*2a490*/  ENDCOLLECTIVE ;  /* 0x000000000000791b */ /* 0x003fe20003800000 */
.L_x_2037:
[----:B------:R-:W-:Y:S05]  /*2a4a0*/  BRA `(.L_x_2038) ;  /* 0xfffffdf000107947 */ /* 0x000fea000383ffff */
.L_x_1681:
[----:B------:R-:W-:Y:S01]  /*2a4b0*/  BSSY B1, `(.L_x_2039) ;  /* 0x0000008000017945 */ /* 0x000fe20003800000 */
[----:B------:R-:W-:Y:S01]  /*2a4c0*/  MOV R13, R7 ;  /* 0x00000007000d7202 */ /* 0x000fe20000000f00 */
[----:B------:R-:W-:Y:S02]  /*2a4d0*/  IMAD.MOV.U32 R12, RZ, RZ, 0x1 ;  /* 0x00000001ff0c7424 */ /* 0x000fe400078e00ff */
[----:B------:R-:W-:Y:S02]  /*2a4e0*/  IMAD.MOV.U32 R11, RZ, RZ, 0x181f ;  /* 0x0000181fff0b7424 */ /* 0x000fe400078e00ff */
[----:B------:R-:W-:-:S07]  /*2a4f0*/  IMAD.MOV.U32 R15, RZ, RZ, -0x1 ;  /* 0xffffffffff0f7424 */ /* 0x000fce00078e00ff */
[----:B0---4-:R-:W-:Y:S05]  /*2a500*/  WARPSYNC.COLLECTIVE R15, `(.L_x_2040) ;  /* 0x000000000f087348 */ /* 0x011fea0003c00000 */
[----:B----4-:R1:W2:Y:S02]  /*2a510*/  SHFL.IDX P6, R14, R13, R12, R11 ;  /* 0x0000000c0d0e7389 */ /* 0x0102a400000c000b */
[----:B012---:R-:W-:Y:S01]  /*2a520*/  ENDCOLLECTIVE ;  /* 0x000000000000791b */ /* 0x007fe20003800000 */
.L_x_2040:
[----:B------:R-:W-:Y:S05]  /*2a530*/  BSYNC B1 ;  /* 0x0000000000017941 */ /* 0x000fea0003800000 */
.L_x_2039:
[----:B------:R-:W-:Y:S01]  /*2a540*/  IMAD.MOV.U32 R13, RZ, RZ, R6 ;  /* 0x000000ffff0d7224 */ /* 0x000fe200078e0006 */
[----:B------:R-:W-:Y:S01]  /*2a550*/  MOV R15, 0xffffffff ;  /* 0xffffffff000f7802 */ /* 0x000fe20000000f00 */
[----:B------:R-:W-:Y:S01]  /*2a560*/  IMAD.MOV.U32 R12, RZ, RZ, 0x1 ;  /* 0x00000001ff0c7424 */ /* 0x000fe200078e00ff */
[----:B------:R-:W-:Y:S01]  /*2a570*/  MOV R5, R14 ;  /* 0x0000000e00057202 */ /* 0x000fe20000000f00 */
[----:B------:R-:W-:-:S07]  /*2a580*/  IMAD.MOV.U32 R11, RZ, RZ, 0x181f ;  /* 0x0000181fff0b7424 */ /* 0x000fce00078e00ff */
[----:B------:R-:W-:Y:S05]  /*2a590*/  WARPSYNC.COLLECTIVE R15, `(.L_x_2041) ;  /* 0x000000000f087348 */ /* 0x000fea0003c00000 */
[----:B------:R0:W1:Y:S02]  /*2a5a0*/  SHFL.IDX P6, R14, R13, R12, R11 ;  /* 0x0000000c0d0e7389 */ /* 0x00006400000c000b */
[----:B01----:R-:W-:Y:S01]  /*2a5b0*/  ENDCOLLECTIVE ;  /* 0x000000000000791b */ /* 0x003fe20003800000 */
.L_x_2041:
[----:B------:R-:W-:Y:S02]  /*2a5c0*/  IMAD.MOV.U32 R13, RZ, RZ, R8 ;  /* 0x000000ffff0d7224 */ /* 0x000fe400078e0008 */
[----:B------:R-:W-:-:S07]  /*2a5d0*/  IMAD.MOV.U32 R4, RZ, RZ, R14 ;  /* 0x000000ffff047224 */ /* 0x000fce00078e000e */
[----:B------:R-:W-:Y:S05]  /*2a5e0*/  WARPSYNC.COLLECTIVE R15, `(.L_x_2042) ;  /* 0x000000000f087348 */ /* 0x000fea0003c00000 */
[----:B------:R0:W1:Y:S02]  /*2a5f0*/  SHFL.IDX P6, R14, R13, R12, R11 ;  /* 0x0000000c0d0e7389 */ /* 0x00006400000c000b */
[----:B01----:R-:W-:Y:S01]  /*2a600*/  ENDCOLLECTIVE ;  /* 0x000000000000791b */ /* 0x003fe20003800000 */
.L_x_2042:
[----:B------:R-:W-:Y:S01]  /*2a610*/  MOV R13, R0 ;  /* 0x00000000000d7202 */ /* 0x000fe20000000f00 */
[----:B------:R-:W-:-:S07]  /*2a620*/  IMAD.MOV.U32 R9, RZ, RZ, R14 ;  /* 0x000000ffff097224 */ /* 0x000fce00078e000e */
[----:B------:R-:W-:Y:S05]  /*2a630*/  WARPSYNC.COLLECTIVE R15, `(.L_x_2043) ;  /* 0x000000000f087348 */ /* 0x000fea0003c00000 */
[----:B------:R0:W1:Y:S02]  /*2a640*/  SHFL.IDX P6, R14, R13, R12, R11 ;  /* 0x0000000c0d0e7389 */ /* 0x00006400000c000b */
[----:B01----:R-:W-:Y:S01]  /*2a650*/  ENDCOLLECTIVE ;  /* 0x000000000000791b */ /* 0x003fe20003800000 */
.L_x_2043:
[----:B------:R-:W-:Y:S05]  /*2a660*/  BRA `(.L_x_2044) ;  /* 0xfffffdf000f87947 */ /* 0x000fea000383ffff */
.L_x_1684:
[----:B------:R-:W-:Y:S01]  /*2a670*/  BSSY B1, `(.L_x_2045) ;  /* 0x0000008000017945 */ /* 0x000fe20003800000 */
[----:B------:R-:W-:Y:S01]  /*2a680*/  IMAD.MOV.U32 R13, RZ, RZ, R7 ;  /* 0x000000ffff0d7224 */ /* 0x000fe200078e0007 */
[----:B------:R-:W-:Y:S01]  /*2a690*/  MOV R15, 0xffffffff ;  /* 0xffffffff000f7802 */ /* 0x000fe20000000f00 */
[----:B------:R-:W-:Y:S02]  /*2a6a0*/  IMAD.MOV.U32 R12, RZ, RZ, 0x2 ;  /* 0x00000002ff0c7424 */ /* 0x000fe400078e00ff */
[----:B------:R-:W-:-:S07]  /*2a6b0*/  IMAD.MOV.U32 R11, RZ, RZ, 0x181f ;  /* 0x0000181fff0b7424 */ /* 0x000fce00078e00ff */
[----:B-1--4-:R-:W-:Y:S05]  /*2a6c0*/  WARPSYNC.COLLECTIVE R15, `(.L_x_2046) ;  /* 0x000000000f087348 */ /* 0x012fea0003c00000 */
[----:B----4-:R0:W2:Y:S02]  /*2a6d0*/  SHFL.IDX P6, R14, R13, R12, R11 ;  /* 0x0000000c0d0e7389 */ /* 0x0100a400000c000b */
[----:B012---:R-:W-:Y:S01]  /*2a6e0*/  ENDCOLLECTIVE ;  /* 0x000000000000791b */ /* 0x007fe20003800000 */
.L_x_2046:
[----:B------:R-:W-:Y:S05]  /*2a6f0*/  BSYNC B1 ;  /* 0x0000000000017941 */ /* 0x000fea0003800000 */
.L_x_2045:
        /* <DEDUP_REMOVED lines=8> */
.L_x_2047:
[----:B------:R-:W-:Y:S02]  /*2a780*/  IMAD.MOV.U32 R13, RZ, RZ, R8 ;  /* 0x000000ffff0d7224 */ /* 0x000fe400078e0008 */
[----:B------:R-:W-:-:S07]  /*2a790*/  IMAD.MOV.U32 R4, RZ, RZ, R14 ;  /* 0x000000ffff047224 */ /* 0x000fce00078e000e */
[----:B------:R-:W-:Y:S05]  /*2a7a0*/  WARPSYNC.COLLECTIVE R15, `(.L_x_2048) ;  /* 0x000000000f087348 */ /* 0x000fea0003c00000 */
[----:B------:R0:W1:Y:S02]  /*2a7b0*/  SHFL.IDX P6, R14, R13, R12, R11 ;  /* 0x0000000c0d0e7389 */ /* 0x00006400000c000b */
[----:B01----:R-:W-:Y:S01]  /*2a7c0*/  ENDCOLLECTIVE ;  /* 0x000000000000791b */ /* 0x003fe20003800000 */
.L_x_2048:
[----:B------:R-:W-:Y:S01]  /*2a7d0*/  IMAD.MOV.U32 R13, RZ, RZ, R0 ;  /* 0x000000ffff0d7224 */ /* 0x000fe200078e0000 */
[----:B------:R-:W-:-:S07]  /*2a7e0*/  MOV R9, R14 ;  /* 0x0000000e00097202 */ /* 0x000fce0000000f00 */
[----:B------:R-:W-:Y:S05]  /*2a7f0*/  WARPSYNC.COLLECTIVE R15, `(.L_x_2049) ;  /* 0x000000000f087348 */ /* 0x000fea0003c00000 */
[----:B------:R0:W1:Y:S02]  /*2a800*/  SHFL.IDX P6, R14, R13, R12, R11 ;  /* 0x0000000c0d0e7389 */ /* 0x00006400000c000b */
[----:B01----:R-:W-:Y:S01]  /*2a810*/  ENDCOLLECTIVE ;  /* 0x000000000000791b */ /* 0x003fe20003800000 */
.L_x_2049:
[----:B------:R-:W-:Y:S05]  /*2a820*/  BRA `(.L_x_2050) ;  /* 0xfffffdf400d87947 */ /* 0x000fea000383ffff */
.L_x_1687:
[----:B------:R-:W-:Y:S01]  /*2a830*/  BSSY B1, `(.L_x_2051) ;  /* 0x0000008000017945 */ /* 0x000fe20003800000 */
[----:B------:R-:W-:Y:S01]  /*2a840*/  IMAD.MOV.U32 R13, RZ, RZ, R7 ;  /* 0x000000ffff0d7224 */ /* 0x000fe200078e0007 */
[----:B------:R-:W-:Y:S01]  /*2a850*/  MOV R11, 0x181f ;  /* 0x0000181f000b7802 */ /* 0x000fe20000000f00 */
[----:B------:R-:W-:Y:S02]  /*2a860*/  IMAD.MOV.U32 R12, RZ, RZ, 0x3 ;  /* 0x00000003ff0c7424 */ /* 0x000fe400078e00ff */
[----:B------:R-:W-:-:S07]  /*2a870*/  IMAD.MOV.U32 R15, RZ, RZ, -0x1 ;  /* 0xffffffffff0f7424 */ /* 0x000fce00078e00ff */
[----:B-1--4-:R-:W-:Y:S05]  /*2a880*/  WARPSYNC.COLLECTIVE R15, `(.L_x_2052) ;  /* 0x000000000f087348 */ /* 0x012fea0003c00000 */
[----:B------:R0:W2:Y:S02]  /*2a890*/  SHFL.IDX P6, R14, R13, R12, R11 ;  /* 0x0000000c0d0e7389 */ /* 0x0000a400000c000b */
[----:B012-4-:R-:W-:Y:S01]  /*2a8a0*/  ENDCOLLECTIVE ;  /* 0x000000000000791b */ /* 0x017fe20003800000 */
.L_x_2052:
[----:B------:R-:W-:Y:S05]  /*2a8b0*/  BSYNC B1 ;  /* 0x0000000000017941 */ /* 0x000fea0003800000 */
.L_x_2051:
        /* <DEDUP_REMOVED lines=8> */
.L_x_2053:
[----:B------:R-:W-:Y:S01]  /*2a940*/  MOV R13, R8 ;  /* 0x00000008000d7202 */ /* 0x000fe20000000f00 */
[----:B------:R-:W-:-:S07]  /*2a950*/  IMAD.MOV.U32 R10, RZ, RZ, R14 ;  /* 0x000000ffff0a7224 */ /* 0x000fce00078e000e */
[----:B------:R-:W-:Y:S05]  /*2a960*/  WARPSYNC.COLLECTIVE R15, `(.L_x_2054) ;  /* 0x000000000f087348 */ /* 0x000fea0003c00000 */
[----:B------:R0:W1:Y:S02]  /*2a970*/  SHFL.IDX P6, R14, R13, R12, R11 ;  /* 0x0000000c0d0e7389 */ /* 0x00006400000c000b */
[----:B01----:R-:W-:Y:S01]  /*2a980*/  ENDCOLLECTIVE ;  /* 0x000000000000791b */ /* 0x003fe20003800000 */
.L_x_2054:
[----:B------:R-:W-:Y:S02]  /*2a990*/  IMAD.MOV.U32 R13, RZ, RZ, R0 ;  /* 0x000000ffff0d7224 */ /* 0x000fe400078e0000 */
[----:B------:R-:W-:-:S07]  /*2a9a0*/  IMAD.MOV.U32 R75, RZ, RZ, R14 ;  /* 0x000000ffff4b7224 */ /* 0x000fce00078e000e */
[----:B------:R-:W-:Y:S05]  /*2a9b0*/  WARPSYNC.COLLECTIVE R15, `(.L_x_2055) ;  /* 0x000000000f087348 */ /* 0x000fea0003c00000 */
[----:B------:R0:W1:Y:S02]  /*2a9c0*/  SHFL.IDX P6, R14, R13, R12, R11 ;  /* 0x0000000c0d0e7389 */ /* 0x00006400000c000b */
[----:B01----:R-:W-:Y:S01]  /*2a9d0*/  ENDCOLLECTIVE ;  /* 0x000000000000791b */ /* 0x003fe20003800000 */
.L_x_2055:
[----:B------:R-:W-:Y:S01]  /*2a9e0*/  IMAD.MOV.U32 R0, RZ, RZ, R14 ;  /* 0x000000ffff007224 */ /* 0x000fe200078e000e */
[----:B------:R-:W-:Y:S06]  /*2a9f0*/  BRA `(.L_x_2056) ;  /* 0xfffffdf800bc7947 */ /* 0x000fec000383ffff */
.L_x_1691:
[----:B0-----:R0:W1:Y:S02]  /*2aa00*/  SYNCS.PHASECHK.TRANS64.TRYWAIT P0, [R18+URZ+0x30800], R119 ;  /* 0x03080077120075a7 */ /* 0x001064000800017f */
[----:B-1----:R-:W-:Y:S05]  /*2aa10*/  @!P0 NANOSLEEP.SYNCS 0x989680 ;  /* 0x009896800000895d */ /* 0x002fea0003900000 */
[----:B------:R-:W1:Y:S02]  /*2aa20*/  @!P0 SYNCS.PHASECHK.TRANS64 P0, [R18+URZ+0x30800], R119 ;  /* 0x03080077120085a7 */ /* 0x000e64000800007f */
[----:B-1----:R-:W-:Y:S05]  /*2aa30*/  @!P0 BRA `(.L_x_1691) ;  /* 0xfffffffc00f08947 */ /* 0x002fea000383ffff */
[----:B------:R-:W-:Y:S05]  /*2aa40*/  BRA `(.L_x_2057) ;  /* 0xfffffe0000147947 */ /* 0x000fea000383ffff */
.L_x_1723:
        /* <DEDUP_REMOVED lines=8> */
.L_x_2059:
[----:B------:R-:W-:Y:S05]  /*2aad0*/  BSYNC B1 ;  /* 0x0000000000017941 */ /* 0x000fea0003800000 */
.L_x_2058:
[----:B------:R-:W-:Y:S01]  /*2aae0*/  IMAD.MOV.U32 R13, RZ, RZ, R6 ;  /* 0x000000ffff0d7224 */ /* 0x000fe200078e0006 */
[----:B------:R-:W-:Y:S01]  /*2aaf0*/  MOV R15, 0xffffffff ;  /* 0xffffffff000f7802 */ /* 0x000fe20000000f00 */
[----:B------:R-:W-:Y:S01]  /*2ab00*/  IMAD.MOV.U32 R12, RZ, RZ, RZ ;  /* 0x000000ffff0c7224 */ /* 0x000fe200078e00ff */
[----:B------:R-:W-:Y:S01]  /*2ab10*/  MOV R4, R14 ;  /* 0x0000000e00047202 */ /* 0x000fe20000000f00 */
[----:B------:R-:W-:-:S07]  /*2ab20*/  IMAD.MOV.U32 R11, RZ, RZ, 0x181f ;  /* 0x0000181fff0b7424 */ /* 0x000fce00078e00ff */
[----:B------:R-:W-:Y:S05]  /*2ab30*/  WARPSYNC.COLLECTIVE R15, `(.L_x_2060) ;  /* 0x000000000f087348 */ /* 0x000fea0003c00000 */
[----:B------:R0:W1:Y:S02]  /*2ab40*/  SHFL.IDX P6, R14, R13, R12, R11 ;  /* 0x0000000c0d0e7389 */ /* 0x00006400000c000b */
[----:B01----:R-:W-:Y:S01]  /*2ab50*/  ENDCOLLECTIVE ;  /* 0x000000000000791b */ /* 0x003fe20003800000 */
.L_x_2060:
[----:B------:R-:W-:Y:S02]  /*2ab60*/  IMAD.MOV.U32 R13, RZ, RZ, R8 ;  /* 0x000000ffff0d7224 */ /* 0x000fe400078e0008 */
[----:B------:R-:W-:-:S07]  /*2ab70*/  IMAD.MOV.U32 R5, RZ, RZ, R14 ;  /* 0x000000ffff057224 */ /* 0x000fce00078e000e */
[----:B------:R-:W-:Y:S05]  /*2ab80*/  WARPSYNC.COLLECTIVE R15, `(.L_x_2061) ;  /* 0x000000000f087348 */ /* 0x000fea0003c00000 */
[----:B------:R0:W1:Y:S02]  /*2ab90*/  SHFL.IDX P6, R14, R13, R12, R11 ;  /* 0x0000000c0d0e7389 */ /* 0x00006400000c000b */
[----:B01----:R-:W-:Y:S01]  /*2aba0*/  ENDCOLLECTIVE ;  /* 0x000000000000791b */ /* 0x003fe20003800000 */
.L_x_2061:
[----:B------:R-:W-:Y:S01]  /*2abb0*/  MOV R13, R0 ;  /* 0x00000000000d7202 */ /* 0x000fe20000000f00 */
[----:B------:R-:W-:-:S07]  /*2abc0*/  IMAD.MOV.U32 R9, RZ, RZ, R14 ;  /* 0x000000ffff097224 */ /* 0x000fce00078e000e */
[----:B------:R-:W-:Y:S05]  /*2abd0*/  WARPSYNC.COLLECTIVE R15, `(.L_x_2062) ;  /* 0x000000000f087348 */ /* 0x000fea0003c00000 */
[----:B------:R0:W1:Y:S02]  /*2abe0*/  SHFL.IDX P6, R14, R13, R12, R11 ;  /* 0x0000000c0d0e7389 */ /* 0x00006400000c000b */
[----:B01----:R-:W-:Y:S01]  /*2abf0*/  ENDCOLLECTIVE ;  /* 0x000000000000791b */ /* 0x003fe20003800000 */
.L_x_2062:
[----:B------:R-:W-:Y:S05]  /*2ac00*/  BRA `(.L_x_2063) ;  /* 0xfffffe2c00e47947 */ /* 0x000fea000383ffff */
.L_x_1726:
[----:B------:R-:W-:Y:S01]  /*2ac10*/  BSSY B1, `(.L_x_2064) ;  /* 0x0000008000017945 */ /* 0x000fe20003800000 */
[----:B------:R-:W-:Y:S01]  /*2ac20*/  IMAD.MOV.U32 R13, RZ, RZ, R7 ;  /* 0x000000ffff0d7224 */ /* 0x000fe200078e0007 */
[----:B------:R-:W-:Y:S01]  /*2ac30*/  MOV R15, 0xffffffff ;  /* 0xffffffff000f7802 */ /* 0x000fe20000000f00 */
[----:B------:R-:W-:Y:S02]  /*2ac40*/  IMAD.MOV.U32 R12, RZ, RZ, 0x1 ;  /* 0x00000001ff0c7424 */ /* 0x000fe400078e00ff */
[----:B------:R-:W-:-:S07]  /*2ac50*/  IMAD.MOV.U32 R11, RZ, RZ, 0x181f ;  /* 0x0000181fff0b7424 */ /* 0x000fce00078e00ff */
[----:B0---4-:R-:W-:Y:S05]  /*2ac60*/  WARPSYNC.COLLECTIVE R15, `(.L_x_2065) ;  /* 0x000000000f087348 */ /* 0x011fea0003c00000 */
[----:B----4-:R1:W2:Y:S02]  /*2ac70*/  SHFL.IDX P6, R14, R13, R12, R11 ;  /* 0x0000000c0d0e7389 */ /* 0x0102a400000c000b */
[----:B012---:R-:W-:Y:S01]  /*2ac80*/  ENDCOLLECTIVE ;  /* 0x000000000000791b */ /* 0x007fe20003800000 */
.L_x_2065:
[----:B------:R-:W-:Y:S05]  /*2ac90*/  BSYNC B1 ;  /* 0x0000000000017941 */ /* 0x000fea0003800000 */
.L_x_2064:
        /* <DEDUP_REMOVED lines=8> */
.L_x_2066:
[----:B------:R-:W-:Y:S02]  /*2ad20*/  IMAD.MOV.U32 R13, RZ, RZ, R8 ;  /* 0x000000ffff0d7224 */ /* 0x000fe400078e0008 */
[----:B------:R-:W-:-:S07]  /*2ad30*/  IMAD.MOV.U32 R5, RZ, RZ, R14 ;  /* 0x000000ffff057224 */ /* 0x000fce00078e000e */
[----:B------:R-:W-:Y:S05]  /*2ad40*/  WARPSYNC.COLLECTIVE R15, `(.L_x_2067) ;  /* 0x000000000f087348 */ /* 0x000fea0003c00000 */
[----:B------:R0:W1:Y:S02]  /*2ad50*/  SHFL.IDX P6, R14, R13, R12, R11 ;  /* 0x0000000c0d0e7389 */ /* 0x00006400000c000b */
[----:B01----:R-:W-:Y:S01]  /*2ad60*/  ENDCOLLECTIVE ;  /* 0x000000000000791b */ /* 0x003fe20003800000 */
.L_x_2067:
[----:B------:R-:W-:Y:S01]  /*2ad70*/  IMAD.MOV.U32 R13, RZ, RZ, R0 ;  /* 0x000000ffff0d7224 */ /* 0x000fe200078e0000 */
[----:B------:R-:W-:-:S07]  /*2ad80*/  MOV R9, R14 ;  /* 0x0000000e00097202 */ /* 0x000fce0000000f00 */
[----:B------:R-:W-:Y:S05]  /*2ad90*/  WARPSYNC.COLLECTIVE R15, `(.L_x_2068) ;  /* 0x000000000f087348 */ /* 0x000fea0003c00000 */
[----:B------:R0:W1:Y:S02]  /*2ada0*/  SHFL.IDX P6, R14, R13, R12, R11 ;  /* 0x0000000c0d0e7389 */ /* 0x00006400000c000b */
[----:B01----:R-:W-:Y:S01]  /*2adb0*/  ENDCOLLECTIVE ;  /* 0x000000000000791b */ /* 0x003fe20003800000 */
.L_x_2068:
[----:B------:R-:W-:Y:S05]  /*2adc0*/  BRA `(.L_x_2069) ;  /* 0xfffffe3000a87947 */ /* 0x000fea000383ffff */
.L_x_1729:
[----:B------:R-:W-:Y:S01]  /*2add0*/  BSSY B1, `(.L_x_2070) ;  /* 0x0000008000017945 */ /* 0x000fe20003800000 */
[----:B------:R-:W-:Y:S01]  /*2ade0*/  IMAD.MOV.U32 R13, RZ, RZ, R7 ;  /* 0x000000ffff0d7224 */ /* 0x000fe200078e0007 */
[----:B------:R-:W-:Y:S01]  /*2adf0*/  MOV R11, 0x181f ;  /* 0x0000181f000b7802 */ /* 0x000fe20000000f00 */
[----:B------:R-:W-:Y:S02]  /*2ae00*/  IMAD.MOV.U32 R12, RZ, RZ, 0x2 ;  /* 0x00000002ff0c7424 */ /* 0x000fe400078e00ff */
[----:B------:R-:W-:-:S07]  /*2ae10*/  IMAD.MOV.U32 R15, RZ, RZ, -0x1 ;  /* 0xffffffffff0f7424 */ /* 0x000fce00078e00ff */
[----:B-1--4-:R-:W-:Y:S05]  /*2ae20*/  WARPSYNC.COLLECTIVE R15, `(.L_x_2071) ;  /* 0x000000000f087348 */ /* 0x012fea0003c00000 */
[----:B----4-:R0:W2:Y:S02]  /*2ae30*/  SHFL.IDX P6, R14, R13, R12, R11 ;  /* 0x0000000c0d0e7389 */ /* 0x0100a400000c000b */
[----:B012---:R-:W-:Y:S01]  /*2ae40*/  ENDCOLLECTIVE ;  /* 0x000000000000791b */ /* 0x007fe20003800000 */
.L_x_2071:
[----:B------:R-:W-:Y:S05]  /*2ae50*/  BSYNC B1 ;  /* 0x0000000000017941 */ /* 0x000fea0003800000 */
.L_x_2070:
        /* <DEDUP_REMOVED lines=8> */
.L_x_2072:
[----:B------:R-:W-:Y:S01]  /*2aee0*/  MOV R13, R8 ;  /* 0x00000008000d7202 */ /* 0x000fe20000000f00 */
[----:B------:R-:W-:-:S07]  /*2aef0*/  IMAD.MOV.U32 R5, RZ, RZ, R14 ;  /* 0x000000ffff057224 */ /* 0x000fce00078e000e */
[----:B------:R-:W-:Y:S05]  /*2af00*/  WARPSYNC.COLLECTIVE R15, `(.L_x_2073) ;  /* 0x000000000f087348 */ /* 0x000fea0003c00000 */
[----:B------:R0:W1:Y:S02]  /*2af10*/  SHFL.IDX P6, R14, R13, R12, R11 ;  /* 0x0000000c0d0e7389 */ /* 0x00006400000c000b */
[----:B01----:R-:W-:Y:S01]  /*2af20*/  ENDCOLLECTIVE ;  /* 0x000000000000791b */ /* 0x003fe20003800000 */
.L_x_2073:
[----:B------:R-:W-:Y:S02]  /*2af30*/  IMAD.MOV.U32 R13, RZ, RZ, R0 ;  /* 0x000000ffff0d7224 */ /* 0x000fe400078e0000 */
[----:B------:R-:W-:-:S07]  /*2af40*/  IMAD.MOV.U32 R9, RZ, RZ, R14 ;  /* 0x000000ffff097224 */ /* 0x000fce00078e000e */
[----:B------:R-:W-:Y:S05]  /*2af50*/  WARPSYNC.COLLECTIVE R15, `(.L_x_2074) ;  /* 0x000000000f087348 */ /* 0x000fea0003c00000 */
[----:B------:R0:W1:Y:S02]  /*2af60*/  SHFL.IDX P6, R14, R13, R12, R11 ;  /* 0x0000000c0d0e7389 */ /* 0x00006400000c000b */
[----:B01----:R-:W-:Y:S01]  /*2af70*/  ENDCOLLECTIVE ;  /* 0x000000000000791b */ /* 0x003fe20003800000 */
.L_x_2074:
[----:B------:R-:W-:Y:S05]  /*2af80*/  BRA `(.L_x_2075) ;  /* 0xfffffe34004c7947 */ /* 0x000fea000383ffff */
.L_x_1732:
        /* <DEDUP_REMOVED lines=8> */
.L_x_2077:
[----:B------:R-:W-:Y:S05]  /*2b010*/  BSYNC B1 ;  /* 0x0000000000017941 */ /* 0x000fea0003800000 */
.L_x_2076:
[----:B------:R-:W-:Y:S01]  /*2b020*/  MOV R13, R6 ;  /* 0x00000006000d7202 */ /* 0x000fe20000000f00 */
[----:B------:R-:W-:Y:S02]  /*2b030*/  IMAD.MOV.U32 R12, RZ, RZ, 0x3 ;  /* 0x00000003ff0c7424 */ /* 0x000fe400078e00ff */
[----:B------:R-:W-:Y:S02]  /*2b040*/  IMAD.MOV.U32 R11, RZ, RZ, 0x181f ;  /* 0x0000181fff0b7424 */ /* 0x000fe400078e00ff */
[----:B------:R-:W-:Y:S02]  /*2b050*/  IMAD.MOV.U32 R15, RZ, RZ, -0x1 ;  /* 0xffffffffff0f7424 */ /* 0x000fe400078e00ff */
[----:B------:R-:W-:-:S07]  /*2b060*/  IMAD.MOV.U32 R21, RZ, RZ, R14 ;  /* 0x000000ffff157224 */ /* 0x000fce00078e000e */
[----:B------:R-:W-:Y:S05]  /*2b070*/  WARPSYNC.COLLECTIVE R15, `(.L_x_2078) ;  /* 0x000000000f087348 */ /* 0x000fea0003c00000 */
[----:B------:R0:W1:Y:S02]  /*2b080*/  SHFL.IDX P6, R14, R13, R12, R11 ;  /* 0x0000000c0d0e7389 */ /* 0x00006400000c000b */
[----:B01----:R-:W-:Y:S01]  /*2b090*/  ENDCOLLECTIVE ;  /* 0x000000000000791b */ /* 0x003fe20003800000 */
.L_x_2078:
[----:B------:R-:W-:Y:S01]  /*2b0a0*/  IMAD.MOV.U32 R13, RZ, RZ, R8 ;  /* 0x000000ffff0d7224 */ /* 0x000fe200078e0008 */
[----:B------:R-:W-:-:S07]  /*2b0b0*/  MOV R76, R14 ;  /* 0x0000000e004c7202 */ /* 0x000fce0000000f00 */
[----:B------:R-:W-:Y:S05]  /*2b0c0*/  WARPSYNC.COLLECTIVE R15, `(.L_x_2079) ;  /* 0x000000000f087348 */ /* 0x000fea0003c00000 */
[----:B------:R0:W1:Y:S02]  /*2b0d0*/  SHFL.IDX P6, R14, R13, R12, R11 ;  /* 0x0000000c0d0e7389 */ /* 0x00006400000c000b */
[----:B01----:R-:W-:Y:S01]  /*2b0e0*/  ENDCOLLECTIVE ;  /* 0x000000000000791b */ /* 0x003fe20003800000 */
.L_x_2079:
[----:B------:R-:W-:Y:S02]  /*2b0f0*/  IMAD.MOV.U32 R13, RZ, RZ, R0 ;  /* 0x000000ffff0d7224 */ /* 0x000fe400078e0000 */
[----:B------:R-:W-:-:S07]  /*2b100*/  IMAD.MOV.U32 R77, RZ, RZ, R14 ;  /* 0x000000ffff4d7224 */ /* 0x000fce00078e000e */
[----:B------:R-:W-:Y:S05]  /*2b110*/  WARPSYNC.COLLECTIVE R15, `(.L_x_2080) ;  /* 0x000000000f087348 */ /* 0x000fea0003c00000 */
[----:B------:R0:W1:Y:S02]  /*2b120*/  SHFL.IDX P6, R14, R13, R12, R11 ;  /* 0x0000000c0d0e7389 */ /* 0x00006400000c000b */
[----:B01----:R-:W-:Y:S01]  /*2b130*/  ENDCOLLECTIVE ;  /* 0x000000000000791b */ /* 0x003fe20003800000 */
.L_x_2080:
[----:B------:R-:W-:Y:S01]  /*2b140*/  MOV R0, R14 ;  /* 0x0000000e00007202 */ /* 0x000fe20000000f00 */
[----:B------:R-:W-:Y:S06]  /*2b150*/  BRA `(.L_x_2081) ;  /* 0xfffffe3400f47947 */ /* 0x000fec000383ffff */
.L_x_1736:
[----:B0-----:R0:W1:Y:S02]  /*2b160*/  SYNCS.PHASECHK.TRANS64.TRYWAIT P0, [R18+URZ+0x30800], R115 ;  /* 0x03080073120075a7 */ /* 0x001064000800017f */
[----:B-1----:R-:W-:Y:S05]  /*2b170*/  @!P0 NANOSLEEP.SYNCS 0x989680 ;  /* 0x009896800000895d */ /* 0x002fea0003900000 */
[----:B------:R-:W1:Y:S02]  /*2b180*/  @!P0 SYNCS.PHASECHK.TRANS64 P0, [R18+URZ+0x30800], R115 ;  /* 0x03080073120085a7 */ /* 0x000e64000800007f */
[----:B-1----:R-:W-:Y:S05]  /*2b190*/  @!P0 BRA `(.L_x_1736) ;  /* 0xfffffffc00f08947 */ /* 0x002fea000383ffff */
[----:B------:R-:W-:Y:S05]  /*2b1a0*/  BRA `(.L_x_2082) ;  /* 0xfffffe3c001c7947 */ /* 0x000fea000383ffff */
.L_x_1754:
[----:B-1----:R1:W0:Y:S02]  /*2b1b0*/  SYNCS.PHASECHK.TRANS64.TRYWAIT P1, [R58+URZ+0x30830], R3 ;  /* 0x030830033a0075a7 */ /* 0x002224000802017f */
[----:B0-----:R-:W-:Y:S05]  /*2b1c0*/  @!P1 NANOSLEEP.SYNCS 0x989680 ;  /* 0x009896800000995d */ /* 0x001fea0003900000 */
[----:B------:R-:W0:Y:S02]  /*2b1d0*/  @!P1 SYNCS.PHASECHK.TRANS64 P1, [R58+URZ+0x30830], R3 ;  /* 0x030830033a0095a7 */ /* 0x000e24000802007f */
[----:B0-----:R-:W-:Y:S05]  /*2b1e0*/  @!P1 BRA `(.L_x_1754) ;  /* 0xfffffffc00f09947 */ /* 0x001fea000383ffff */
[----:B------:R-:W-:Y:S05]  /*2b1f0*/  BRA `(.L_x_1753) ;  /* 0xfffffe7000687947 */ /* 0x000fea000383ffff */
.L_x_1775:
[----:B-1----:R1:W2:Y:S02]  /*2b200*/  SYNCS.PHASECHK.TRANS64.TRYWAIT P1, [R2+URZ+0x30830], R152 ;  /* 0x03083098020075a7 */ /* 0x0022a4000802017f */
[----:B--2---:R-:W-:Y:S05]  /*2b210*/  @!P1 NANOSLEEP.SYNCS 0x989680 ;  /* 0x009896800000995d */ /* 0x004fea0003900000 */
[----:B------:R-:W2:Y:S02]  /*2b220*/  @!P1 SYNCS.PHASECHK.TRANS64 P1, [R2+URZ+0x30830], R152 ;  /* 0x03083098020095a7 */ /* 0x000ea4000802007f */
[----:B--2---:R-:W-:Y:S05]  /*2b230*/  @!P1 BRA `(.L_x_1775) ;  /* 0xfffffffc00f09947 */ /* 0x004fea000383ffff */
[----:B------:R-:W-:Y:S05]  /*2b240*/  BRA `(.L_x_1774) ;  /* 0xfffffea000047947 */ /* 0x000fea000383ffff */
.L_x_1780:
[----:B-1----:R1:W2:Y:S02]  /*2b250*/  SYNCS.PHASECHK.TRANS64.TRYWAIT P1, [R203+URZ+0x30850], R0 ;  /* 0x03085000cb0075a7 */ /* 0x0022a4000802017f */
[----:B--2---:R-:W-:Y:S05]  /*2b260*/  @!P1 NANOSLEEP.SYNCS 0x989680 ;  /* 0x009896800000995d */ /* 0x004fea0003900000 */
[----:B------:R-:W2:Y:S02]  /*2b270*/  @!P1 SYNCS.PHASECHK.TRANS64 P1, [R203+URZ+0x30850], R0 ;  /* 0x03085000cb0095a7 */ /* 0x000ea4000802007f */
[----:B--2---:R-:W-:Y:S05]  /*2b280*/  @!P1 BRA `(.L_x_1780) ;  /* 0xfffffffc00f09947 */ /* 0x004fea000383ffff */
[----:B------:R-:W-:Y:S05]  /*2b290*/  BRA `(.L_x_1779) ;  /* 0xfffffeb0007c7947 */ /* 0x000fea000383ffff */
.L_x_1803:
[----:B-1----:R1:W2:Y:S02]  /*2b2a0*/  SYNCS.PHASECHK.TRANS64.TRYWAIT P1, [R222+URZ+0x30830], R2 ;  /* 0x03083002de0075a7 */ /* 0x0022a4000802017f */
[----:B--2---:R-:W-:Y:S05]  /*2b2b0*/  @!P1 NANOSLEEP.SYNCS 0x989680 ;  /* 0x009896800000995d */ /* 0x004fea0003900000 */
[----:B------:R-:W2:Y:S02]  /*2b2c0*/  @!P1 SYNCS.PHASECHK.TRANS64 P1, [R222+URZ+0x30830], R2 ;  /* 0x03083002de0095a7 */ /* 0x000ea4000802007f */
[----:B--2---:R-:W-:Y:S05]  /*2b2d0*/  @!P1 BRA `(.L_x_1803) ;  /* 0xfffffffc00f09947 */ /* 0x004fea000383ffff */
[----:B------:R-:W-:Y:S05]  /*2b2e0*/  BRA `(.L_x_1802) ;  /* 0xfffffed400307947 */ /* 0x000fea000383ffff */
.L_x_1808:
[----:B-1----:R1:W2:Y:S02]  /*2b2f0*/  SYNCS.PHASECHK.TRANS64.TRYWAIT P1, [R13+URZ+0x30850], R0 ;  /* 0x030850000d0075a7 */ /* 0x0022a4000802017f */
[----:B--2---:R-:W-:Y:S05]  /*2b300*/  @!P1 NANOSLEEP.SYNCS 0x989680 ;  /* 0x009896800000995d */ /* 0x004fea0003900000 */
[----:B------:R-:W2:Y:S02]  /*2b310*/  @!P1 SYNCS.PHASECHK.TRANS64 P1, [R13+URZ+0x30850], R0 ;  /* 0x030850000d0095a7 */ /* 0x000ea4000802007f */
[----:B--2---:R-:W-:Y:S05]  /*2b320*/  @!P1 BRA `(.L_x_1808) ;  /* 0xfffffffc00f09947 */ /* 0x004fea000383ffff */
[----:B------:R-:W-:Y:S05]  /*2b330*/  BRA `(.L_x_1807) ;  /* 0xfffffee400ac7947 */ /* 0x000fea000383ffff */
.L_x_1818:
[----:B--2---:R2:W3:Y:S02]  /*2b340*/  SYNCS.PHASECHK.TRANS64.TRYWAIT P1, [R4+URZ+0x30830], R2 ;  /* 0x03083002040075a7 */ /* 0x0044e4000802017f */
[----:B---3--:R-:W-:Y:S05]  /*2b350*/  @!P1 NANOSLEEP.SYNCS 0x989680 ;  /* 0x009896800000995d */ /* 0x008fea0003900000 */
[----:B------:R-:W3:Y:S02]  /*2b360*/  @!P1 SYNCS.PHASECHK.TRANS64 P1, [R4+URZ+0x30830], R2 ;  /* 0x03083002040095a7 */ /* 0x000ee4000802007f */
[----:B---3--:R-:W-:Y:S05]  /*2b370*/  @!P1 BRA `(.L_x_1818) ;  /* 0xfffffffc00f09947 */ /* 0x008fea000383ffff */
[----:B------:R-:W-:Y:S05]  /*2b380*/  BRA `(.L_x_1817) ;  /* 0xfffffef800887947 */ /* 0x000fea000383ffff */
.L_x_1823:
[----:B-1----:R1:W2:Y:S02]  /*2b390*/  SYNCS.PHASECHK.TRANS64.TRYWAIT P1, [R222+URZ+0x30850], R0 ;  /* 0x03085000de0075a7 */ /* 0x0022a4000802017f */
[----:B--2---:R-:W-:Y:S05]  /*2b3a0*/  @!P1 NANOSLEEP.SYNCS 0x989680 ;  /* 0x009896800000995d */ /* 0x004fea0003900000 */
[----:B------:R-:W2:Y:S02]  /*2b3b0*/  @!P1 SYNCS.PHASECHK.TRANS64 P1, [R222+URZ+0x30850], R0 ;  /* 0x03085000de0095a7 */ /* 0x000ea4000802007f */
[----:B--2---:R-:W-:Y:S05]  /*2b3c0*/  @!P1 BRA `(.L_x_1823) ;  /* 0xfffffffc00f09947 */ /* 0x004fea000383ffff */
[----:B------:R-:W-:Y:S05]  /*2b3d0*/  BRA `(.L_x_1822) ;  /* 0xffffff0c00087947 */ /* 0x000fea000383ffff */
.L_x_1839:
[----:B--2---:R2:W3:Y:S02]  /*2b3e0*/  SYNCS.PHASECHK.TRANS64.TRYWAIT P1, [R12+URZ+0x30850], R5 ;  /* 0x030850050c0075a7 */ /* 0x0044e4000802017f */
[----:B---3--:R-:W-:Y:S05]  /*2b3f0*/  @!P1 NANOSLEEP.SYNCS 0x989680 ;  /* 0x009896800000995d */ /* 0x008fea0003900000 */
[----:B------:R-:W3:Y:S02]  /*2b400*/  @!P1 SYNCS.PHASECHK.TRANS64 P1, [R12+URZ+0x30850], R5 ;  /* 0x030850050c0095a7 */ /* 0x000ee4000802007f */
[----:B---3--:R-:W-:Y:S05]  /*2b410*/  @!P1 BRA `(.L_x_1839) ;  /* 0xfffffffc00f09947 */ /* 0x008fea000383ffff */
[----:B------:R-:W-:Y:S05]  /*2b420*/  BRA `(.L_x_1838) ;  /* 0xffffff3000c87947 */ /* 0x000fea000383ffff */
.L_x_1884:
[----:B------:R-:W0:Y:S01]  /*2b430*/  S2R R12, SR_TID.X ;  /* 0x00000000000c7919 */ /* 0x000e220000002100 */
[----:B------:R-:W-:Y:S01]  /*2b440*/  BSSY B1, `(.L_x_2083) ;  /* 0x000000a000017945 */ /* 0x000fe20003800000 */
[----:B------:R-:W-:Y:S01]  /*2b450*/  IMAD.MOV.U32 R11, RZ, RZ, 0x1f ;  /* 0x0000001fff0b7424 */ /* 0x000fe200078e00ff */
[----:B------:R-:W-:Y:S02]  /*2b460*/  MOV R15, 0xffffffff ;  /* 0xffffffff000f7802 */ /* 0x000fe40000000f00 */
[----:B0-----:R-:W-:-:S04]  /*2b470*/  SHF.R.U32.HI R12, RZ, 0x5, R12 ;  /* 0x00000005ff0c7819 */ /* 0x001fc8000001160c */
[----:B------:R-:W-:-:S05]  /*2b480*/  LOP3.LUT R12, R12, 0x3, RZ, 0xc0, !PT ;  /* 0x000000030c0c7812 */ /* 0x000fca00078ec0ff */
[----:B------:R-:W-:Y:S02]  /*2b490*/  IMAD.MOV.U32 R13, RZ, RZ, R12 ;  /* 0x000000ffff0d7224 */ /* 0x000fe400078e000c */
[----:B------:R-:W-:-:S07]  /*2b4a0*/  IMAD.MOV.U32 R12, RZ, RZ, RZ ;  /* 0x000000ffff0c7224 */ /* 0x000fce00078e00ff */
[----:B-1----:R-:W-:Y:S05]  /*2b4b0*/  WARPSYNC.COLLECTIVE R15, `(.L_x_2084) ;  /* 0x000000000f087348 */ /* 0x002fea0003c00000 */
[----:B------:R0:W2:Y:S02]  /*2b4c0*/  SHFL.IDX P6, R14, R13, R12, R11 ;  /* 0x0000000c0d0e7389 */ /* 0x0000a400000c000b */
[----:B012---:R-:W-:Y:S01]  /*2b4d0*/  ENDCOLLECTIVE ;  /* 0x000000000000791b */ /* 0x007fe20003800000 */
.L_x_2084:
[----:B------:R-:W-:Y:S05]  /*2b4e0*/  BSYNC B1 ;  /* 0x0000000000017941 */ /* 0x000fea0003800000 */
.L_x_2083:
[----:B------:R-:W-:Y:S05]  /*2b4f0*/  BRA `(.L_x_2085) ;  /* 0xffffff8000d47947 */ /* 0x000fea000383ffff */
.L_x_1886:
[----:B------:R-:W-:Y:S01]  /*2b500*/  BSSY B1, `(.L_x_2086) ;  /* 0x0000006000017945 */ /* 0x000fe20003800000 */
[----:B------:R-:W-:-:S07]  /*2b510*/  IMAD.MOV.U32 R15, RZ, RZ, -0x1 ;  /* 0xffffffffff0f7424 */ /* 0x000fce00078e00ff */
[----:B01----:R-:W-:Y:S05]  /*2b520*/  WARPSYNC.COLLECTIVE R15, `(.L_x_2087) ;  /* 0x000000000f0c7348 */ /* 0x003fea0003c00000 */
[----:B------:R-:W-:Y:S02]  /*2b530*/  ELECT P6, UR62, PT ;  /* 0x00000000003e782f */ /* 0x000fe400038c0000 */
[----:B------:R-:W-:Y:S01]  /*2b540*/  MOV R14, UR62 ;  /* 0x0000003e000e7c02 */ /* 0x000fe20008000f00 */
[----:B01----:R-:W-:Y:S10]  /*2b550*/  ENDCOLLECTIVE ;  /* 0x000000000000791b */ /* 0x003ff40003800000 */
.L_x_2087:
[----:B------:R-:W-:Y:S05]  /*2b560*/  BSYNC B1 ;  /* 0x0000000000017941 */ /* 0x000fea0003800000 */
.L_x_2086:
[----:B------:R-:W-:Y:S05]  /*2b570*/  BRA `(.L_x_1885) ;  /* 0xffffff8000cc7947 */ /* 0x000fea000383ffff */
.L_x_1888:
[----:B0-----:R0:W2:Y:S02]  /*2b580*/  SYNCS.PHASECHK.TRANS64.TRYWAIT P0, [R23+URZ+0x30820], R6 ;  /* 0x03082006170075a7 */ /* 0x0010a4000800017f */
[----:B--2---:R-:W-:Y:S05]  /*2b590*/  @!P0 NANOSLEEP.SYNCS 0x989680 ;  /* 0x009896800000895d */ /* 0x004fea0003900000 */
[----:B------:R-:W2:Y:S02]  /*2b5a0*/  @!P0 SYNCS.PHASECHK.TRANS64 P0, [R23+URZ+0x30820], R6 ;  /* 0x03082006170085a7 */ /* 0x000ea4000800007f */
[----:B--2---:R-:W-:Y:S05]  /*2b5b0*/  @!P0 BRA `(.L_x_1888) ;  /* 0xfffffffc00f08947 */ /* 0x004fea000383ffff */
[----:B------:R-:W-:Y:S05]  /*2b5c0*/  BRA `(.L_x_2088) ;  /* 0xffffff8000dc7947 */ /* 0x000fea000383ffff */
.L_x_1892:
[----:B--2---:R2:W3:Y:S02]  /*2b5d0*/  SYNCS.PHASECHK.TRANS64.TRYWAIT P0, [R13+URZ+0x308a0], R12 ;  /* 0x0308a00c0d0075a7 */ /* 0x0044e4000800017f */
[----:B---3--:R-:W-:Y:S05]  /*2b5e0*/  @!P0 NANOSLEEP.SYNCS 0x989680 ;  /* 0x009896800000895d */ /* 0x008fea0003900000 */
[----:B------:R-:W3:Y:S02]  /*2b5f0*/  @!P0 SYNCS.PHASECHK.TRANS64 P0, [R13+URZ+0x308a0], R12 ;  /* 0x0308a00c0d0085a7 */ /* 0x000ee4000800007f */
[----:B---3--:R-:W-:Y:S05]  /*2b600*/  @!P0 BRA `(.L_x_1892) ;  /* 0xfffffffc00f08947 */ /* 0x008fea000383ffff */
[----:B------:R-:W-:Y:S05]  /*2b610*/  BRA `(.L_x_2089) ;  /* 0xffffff8000f47947 */ /* 0x000fea000383ffff */
.L_x_1900:
[----:B0-----:R0:W3:Y:S02]  /*2b620*/  SYNCS.PHASECHK.TRANS64.TRYWAIT P0, [R13+URZ+0x308c0], R12 ;  /* 0x0308c00c0d0075a7 */ /* 0x0010e4000800017f */
[----:B---3--:R-:W-:Y:S05]  /*2b630*/  @!P0 NANOSLEEP.SYNCS 0x989680 ;  /* 0x009896800000895d */ /* 0x008fea0003900000 */
[----:B------:R-:W3:Y:S02]  /*2b640*/  @!P0 SYNCS.PHASECHK.TRANS64 P0, [R13+URZ+0x308c0], R12 ;  /* 0x0308c00c0d0085a7 */ /* 0x000ee4000800007f */
[----:B---3--:R-:W-:Y:S05]  /*2b650*/  @!P0 BRA `(.L_x_1900) ;  /* 0xfffffffc00f08947 */ /* 0x008fea000383ffff */
[----:B------:R-:W-:Y:S05]  /*2b660*/  BRA `(.L_x_2090) ;  /* 0xffffff8800347947 */ /* 0x000fea000383ffff */
.L_x_1910:
[----:B0-----:R0:W2:Y:S02]  /*2b670*/  SYNCS.PHASECHK.TRANS64.TRYWAIT P1, [R6+URZ+0x308a0], R3 ;  /* 0x0308a003060075a7 */ /* 0x0010a4000802017f */
[----:B--2---:R-:W-:Y:S05]  /*2b680*/  @!P1 NANOSLEEP.SYNCS 0x989680 ;  /* 0x009896800000995d */ /* 0x004fea0003900000 */
[----:B------:R-:W2:Y:S02]  /*2b690*/  @!P1 SYNCS.PHASECHK.TRANS64 P1, [R6+URZ+0x308a0], R3 ;  /* 0x0308a003060095a7 */ /* 0x000ea4000802007f */
[----:B--2---:R-:W-:Y:S05]  /*2b6a0*/  @!P1 BRA `(.L_x_1910) ;  /* 0xfffffffc00f09947 */ /* 0x004fea000383ffff */
[----:B------:R-:W-:Y:S05]  /*2b6b0*/  BRA `(.L_x_2091) ;  /* 0xffffff8c00a87947 */ /* 0x000fea000383ffff */
.L_x_1918:
[----:B--2---:R2:W3:Y:S02]  /*2b6c0*/  SYNCS.PHASECHK.TRANS64.TRYWAIT P1, [R6+URZ+0x308c0], R3 ;  /* 0x0308c003060075a7 */ /* 0x0044e4000802017f */
[----:B---3--:R-:W-:Y:S05]  /*2b6d0*/  @!P1 NANOSLEEP.SYNCS 0x989680 ;  /* 0x009896800000995d */ /* 0x008fea0003900000 */
[----:B------:R-:W3:Y:S02]  /*2b6e0*/  @!P1 SYNCS.PHASECHK.TRANS64 P1, [R6+URZ+0x308c0], R3 ;  /* 0x0308c003060095a7 */ /* 0x000ee4000802007f */
[----:B---3--:R-:W-:Y:S05]  /*2b6f0*/  @!P1 BRA `(.L_x_1918) ;  /* 0xfffffffc00f09947 */ /* 0x008fea000383ffff */
[----:B------:R-:W-:Y:S05]  /*2b700*/  BRA `(.L_x_2092) ;  /* 0xffffff9000e07947 */ /* 0x000fea000383ffff */
.L_x_1942:
        /* <DEDUP_REMOVED lines=8> */
[----:B-----5:R-:W-:Y:S05]  /*2b790*/  WARPSYNC.COLLECTIVE R15, `(.L_x_2094) ;  /* 0x000000000f087348 */ /* 0x020fea0003c00000 */
[----:B------:R0:W1:Y:S02]  /*2b7a0*/  SHFL.IDX P6, R14, R13, R12, R11 ;  /* 0x0000000c0d0e7389 */ /* 0x00006400000c000b */
[----:B01---5:R-:W-:Y:S01]  /*2b7b0*/  ENDCOLLECTIVE ;  /* 0x000000000000791b */ /* 0x023fe20003800000 */
.L_x_2094:
[----:B------:R-:W-:Y:S05]  /*2b7c0*/  BSYNC B0 ;  /* 0x0000000000007941 */ /* 0x000fea0003800000 */
.L_x_2093:
[----:B------:R-:W-:Y:S05]  /*2b7d0*/  BRA `(.L_x_2095) ;  /* 0xffffffa400587947 */ /* 0x000fea000383ffff */
.L_x_1945:
[----:B0-----:R0:W1:Y:S02]  /*2b7e0*/  SYNCS.PHASECHK.TRANS64.TRYWAIT P0, [R4+URZ+0x30840], R5 ;  /* 0x03084005040075a7 */ /* 0x001064000800017f */
[----:B-1----:R-:W-:Y:S05]  /*2b7f0*/  @!P0 NANOSLEEP.SYNCS 0x989680 ;  /* 0x009896800000895d */ /* 0x002fea0003900000 */
[----:B------:R-:W1:Y:S02]  /*2b800*/  @!P0 SYNCS.PHASECHK.TRANS64 P0, [R4+URZ+0x30840], R5 ;  /* 0x03084005040085a7 */ /* 0x000e64000800007f */
[----:B-1----:R-:W-:Y:S05]  /*2b810*/  @!P0 BRA `(.L_x_1945) ;  /* 0xfffffffc00f08947 */ /* 0x002fea000383ffff */
[----:B------:R-:W-:Y:S05]  /*2b820*/  BRA `(.L_x_2096) ;  /* 0xffffffa400b87947 */ /* 0x000fea000383ffff */
.L_x_1946:
        /* <DEDUP_REMOVED lines=8> */
.L_x_2098:
[----:B------:R-:W-:Y:S05]  /*2b8b0*/  BSYNC B0 ;  /* 0x0000000000007941 */ /* 0x000fea0003800000 */
.L_x_2097:
        /* <DEDUP_REMOVED lines=9> */
.L_x_2099:
[----:B------:R-:W-:Y:S02]  /*2b950*/  IMAD.MOV.U32 R13, RZ, RZ, R6 ;  /* 0x000000ffff0d7224 */ /* 0x000fe400078e0006 */
[----:B------:R-:W-:Y:S02]  /*2b960*/  IMAD.MOV.U32 R12, RZ, RZ, 0x1 ;  /* 0x00000001ff0c7424 */ /* 0x000fe400078e00ff */
[----:B------:R-:W-:-:S07]  /*2b970*/  IMAD.MOV.U32 R3, RZ, RZ, R14 ;  /* 0x000000ffff037224 */ /* 0x000fce00078e000e */
[----:B------:R-:W-:Y:S05]  /*2b980*/  WARPSYNC.COLLECTIVE R15, `(.L_x_2100) ;  /* 0x000000000f087348 */ /* 0x000fea0003c00000 */
[----:B------:R0:W1:Y:S02]  /*2b990*/  SHFL.IDX P6, R14, R13, R12, R11 ;  /* 0x0000000c0d0e7389 */ /* 0x00006400000c000b */
[----:B01----:R-:W-:Y:S01]  /*2b9a0*/  ENDCOLLECTIVE ;  /* 0x000000000000791b */ /* 0x003fe20003800000 */
.L_x_2100:
[----:B------:R-:W-:-:S04]  /*2b9b0*/  @P0 LEA R3, P1, R37, R3, 0x1 ;  /* 0x0000000325030211 */ /* 0x000fc800078208ff */
[----:B------:R-:W-:-:S04]  /*2b9c0*/  @P0 IADD3.X R2, RZ, R2, RZ, P1, !PT ;  /* 0x00000002ff020210 */ /* 0x000fc80000ffe4ff */
[----:B------:R-:W-:Y:S01]  /*2b9d0*/  @P0 LOP3.LUT R3, R3, R2, RZ, 0x3c, !PT ;  /* 0x0000000203030212 */ /* 0x000fe200078e3cff */
[----:B------:R-:W-:-:S03]  /*2b9e0*/  IMAD.MOV.U32 R13, RZ, RZ, R0 ;  /* 0x000000ffff0d7224 */ /* 0x000fc600078e0000 */
[----:B------:R-:W-:-:S04]  /*2b9f0*/  @P0 LOP3.LUT R2, R3, R2, RZ, 0x3c, !PT ;  /* 0x0000000203020212 */ /* 0x000fc800078e3cff */
[----:B------:R-:W-:Y:S02]  /*2ba00*/  @P0 LOP3.LUT R3, R3, R2, RZ, 0x3c, !PT ;  /* 0x0000000203030212 */ /* 0x000fe400078e3cff */
[----:B------:R-:W-:-:S03]  /*2ba10*/  MOV R8, R14 ;  /* 0x0000000e00087202 */ /* 0x000fc60000000f00 */
[----:B------:R-:W-:Y:S01]  /*2ba20*/  @!PT LDS RZ, [RZ] ;  /* 0x00000000fffff984 */ /* 0x000fe20000000800 */
[----:B------:R-:W-:Y:S01]  /*2ba30*/  @!PT LDS RZ, [RZ] ;  /* 0x00000000fffff984 */ /* 0x000fe20000000800 */
[----:B------:R-:W-:Y:S01]  /*2ba40*/  @!PT LDS RZ, [RZ] ;  /* 0x00000000fffff984 */ /* 0x000fe20000000800 */
[----:B------:R0:W-:Y:S04]  /*2ba50*/  @P0 LDGSTS.E.BYPASS.LTC128B.128 [R9+0x20400], desc[UR60][R2.64], !P5 ;  /* 0x2040000002090fae */ /* 0x0001e8000e901d7c */
[----:B0-----:R-:W-:Y:S05]  /*2ba60*/  WARPSYNC.COLLECTIVE R15, `(.L_x_2101) ;  /* 0x000000000f087348 */ /* 0x001fea0003c00000 */
[----:B------:R1:W2:Y:S02]  /*2ba70*/  SHFL.IDX P6, R14, R13, R12, R11 ;  /* 0x0000000c0d0e7389 */ /* 0x0002a400000c000b */
[----:B012---:R-:W-:Y:S01]  /*2ba80*/  ENDCOLLECTIVE ;  /* 0x000000000000791b */ /* 0x007fe20003800000 */
.L_x_2101:
[----:B------:R-:W-:Y:S01]  /*2ba90*/  @!PT LDS RZ, [RZ] ;  /* 0x00000000fffff984 */ /* 0x000fe20000000800 */
[----:B------:R-:W-:Y:S01]  /*2baa0*/  @!PT LDS RZ, [RZ] ;  /* 0x00000000fffff984 */ /* 0x000fe20000000800 */
[----:B------:R-:W-:Y:S01]  /*2bab0*/  @!PT LDS RZ, [RZ] ;  /* 0x00000000fffff984 */ /* 0x000fe20000000800 */
[----:B------:R-:W-:Y:S04]  /*2bac0*/  @P0 LDGSTS.E.BYPASS.LTC128B.128 [R9+0x22400], desc[UR60][R2.64+0x80], !P4 ;  /* 0x2240008002090fae */ /* 0x000fe8000e101d7c */
[----:B------:R-:W-:Y:S04]  /*2bad0*/  @P0 LDGSTS.E.BYPASS.LTC128B.128 [R9+0x24400], desc[UR60][R2.64+0x100], !P3 ;  /* 0x2440010002090fae */ /* 0x000fe8000d901d7c */
[----:B------:R0:W-:Y:S01]  /*2bae0*/  @P0 LDGSTS.E.BYPASS.LTC128B.128 [R9+0x26400], desc[UR60][R2.64+0x180], !P2 ;  /* 0x2640018002090fae */ /* 0x0001e2000d101d7c */
[----:B------:R-:W-:Y:S01]  /*2baf0*/  ISETP.GE.AND P0, PT, R5, 0x11, PT ;  /* 0x000000110500780c */ /* 0x000fe20003f06270 */
[----:B------:R-:W-:-:S02]  /*2bb00*/  IMAD.MOV.U32 R13, RZ, RZ, R6 ;  /* 0x000000ffff0d7224 */ /* 0x000fc400078e0006 */
[----:B------:R-:W-:Y:S02]  /*2bb10*/  IMAD.MOV.U32 R12, RZ, RZ, 0x2 ;  /* 0x00000002ff0c7424 */ /* 0x000fe400078e00ff */
[----:B0-----:R-:W-:-:S08]  /*2bb20*/  IMAD.MOV.U32 R2, RZ, RZ, R14 ;  /* 0x000000ffff027224 */ /* 0x001fd000078e000e */
[----:B------:R-:W-:Y:S05]  /*2bb30*/  WARPSYNC.COLLECTIVE R15, `(.L_x_2102) ;  /* 0x000000000f087348 */ /* 0x000fea0003c00000 */
[----:B------:R0:W1:Y:S02]  /*2bb40*/  SHFL.IDX P6, R14, R13, R12, R11 ;  /* 0x0000000c0d0e7389 */ /* 0x00006400000c000b */
[----:B01----:R-:W-:Y:S01]  /*2bb50*/  ENDCOLLECTIVE ;  /* 0x000000000000791b */ /* 0x003fe20003800000 */
.L_x_2102:
[----:B------:R-:W-:Y:S02]  /*2bb60*/  @P0 LEA R21, R7, R23, 0x1 ;  /* 0x0000001707150211 */ /* 0x000fe400078e08ff */
[----:B------:R-:W-:-:S05]  /*2bb70*/  @P0 LEA R2, P1, R37, R2, 0x1 ;  /* 0x0000000225020211 */ /* 0x000fca00078208ff */
[----:B------:R-:W-:-:S05]  /*2bb80*/  @P0 IMAD.X R3, RZ, RZ, R8, P1 ;  /* 0x000000ffff030224 */ /* 0x000fca00008e0608 */
[----:B------:R-:W-:Y:S01]  /*2bb90*/  @!PT LDS RZ, [RZ] ;  /* 0x00000000fffff984 */ /* 0x000fe20000000800 */
[----:B------:R-:W-:Y:S01]  /*2bba0*/  @!PT LDS RZ, [RZ] ;  /* 0x00000000fffff984 */ /* 0x000fe20000000800 */
[----:B------:R-:W-:Y:S01]  /*2bbb0*/  @!PT LDS RZ, [RZ] ;  /* 0x00000000fffff984 */ /* 0x000fe20000000800 */
[----:B------:R0:W-:Y:S01]  /*2bbc0*/  @P0 LDGSTS.E.BYPASS.LTC128B.128 [R21+0x20c00], desc[UR60][R2.64], !P5 ;  /* 0x20c0000002150fae */ /* 0x0001e2000e901d7c */
[----:B------:R-:W-:-:S03]  /*2bbd0*/  MOV R13, R0 ;  /* 0x00000000000d7202 */ /* 0x000fc60000000f00 */
        /* <DEDUP_REMOVED lines=8> */
.L_x_2103:
[----:B------:R-:W-:Y:S01]  /*2bc60*/  @P0 IMAD R9, R7, 0x2, R23 ;  /* 0x0000000207090824 */ /* 0x000fe200078e0217 */
[----:B------:R-:W-:Y:S01]  /*2bc70*/  MOV R13, R6 ;  /* 0x00000006000d7202 */ /* 0x000fe20000000f00 */
[----:B------:R-:W-:Y:S02]  /*2bc80*/  IMAD.MOV.U32 R12, RZ, RZ, 0x3 ;  /* 0x00000003ff0c7424 */ /* 0x000fe400078e00ff */
[----:B------:R-:W-:-:S07]  /*2bc90*/  IMAD.MOV.U32 R2, RZ, RZ, R14 ;  /* 0x000000ffff027224 */ /* 0x000fce00078e000e */
[----:B------:R-:W-:Y:S05]  /*2bca0*/  WARPSYNC.COLLECTIVE R15, `(.L_x_2104) ;  /* 0x000000000f087348 */ /* 0x000fea0003c00000 */
[----:B------:R0:W1:Y:S02]  /*2bcb0*/  SHFL.IDX P6, R14, R13, R12, R11 ;  /* 0x0000000c0d0e7389 */ /* 0x00006400000c000b */
[----:B01----:R-:W-:Y:S01]  /*2bcc0*/  ENDCOLLECTIVE ;  /* 0x000000000000791b */ /* 0x003fe20003800000 */
.L_x_2104:
        /* <DEDUP_REMOVED lines=14> */
.L_x_2105:
[----:B------:R-:W-:Y:S01]  /*2bdb0*/  MOV R0, R14 ;  /* 0x0000000e00007202 */ /* 0x000fe20000000f00 */
[----:B------:R-:W-:Y:S06]  /*2bdc0*/  BRA `(.L_x_2106) ;  /* 0xffffffa400607947 */ /* 0x000fec000383ffff */
.L_x_1951:
[----:B------:R-:W-:Y:S01]  /*2bdd0*/  IMAD.MOV.U32 R13, RZ, RZ, R0 ;  /* 0x000000ffff0d7224 */ /* 0x000fe200078e0000 */
[----:B------:R-:W-:Y:S01]  /*2bde0*/  MOV R15, 0xffffffff ;  /* 0xffffffff000f7802 */ /* 0x000fe20000000f00 */
[----:B------:R-:W-:Y:S01]  /*2bdf0*/  IMAD.MOV.U32 R12, RZ, RZ, RZ ;  /* 0x000000ffff0c7224 */ /* 0x000fe200078e00ff */
[----:B------:R-:W-:Y:S01]  /*2be00*/  IADD3 R28, R8, R28, RZ ;  /* 0x0000001c081c7210 */ /* 0x000fe20007ffe0ff */
[----:B------:R-:W-:Y:S02]  /*2be10*/  IMAD.MOV.U32 R11, RZ, RZ, 0x181f ;  /* 0x0000181fff0b7424 */ /* 0x000fe400078e00ff */
[----:B------:R-:W-:Y:S02]  /*2be20*/  IMAD R5, R31, R7, RZ ;  /* 0x000000071f057224 */ /* 0x000fe400078e02ff */
[----:B------:R-:W-:-:S07]  /*2be30*/  VIADD R6, R28, 0x10 ;  /* 0x000000101c067836 */ /* 0x000fce0000000000 */
[----:B------:R-:W-:Y:S05]  /*2be40*/  WARPSYNC.COLLECTIVE R15, `(.L_x_2107) ;  /* 0x000000000f087348 */ /* 0x000fea0003c00000 */
[----:B------:R0:W1:Y:S02]  /*2be50*/  SHFL.IDX P6, R14, R13, R12, R11 ;  /* 0x0000000c0d0e7389 */ /* 0x00006400000c000b */
[----:B01----:R-:W-:Y:S01]  /*2be60*/  ENDCOLLECTIVE ;  /* 0x000000000000791b */ /* 0x003fe20003800000 */
.L_x_2107:
[----:B------:R-:W-:Y:S01]  /*2be70*/  ISETP.GE.AND P0, PT, R28, R5, PT ;  /* 0x000000051c00720c */ /* 0x000fe20003f06270 */
[----:B------:R-:W-:Y:S02]  /*2be80*/  IMAD.MOV.U32 R13, RZ, RZ, R4 ;  /* 0x000000ffff0d7224 */ /* 0x000fe400078e0004 */
[----:B------:R-:W-:-:S10]  /*2be90*/  IMAD.MOV.U32 R2, RZ, RZ, R14 ;  /* 0x000000ffff027224 */ /* 0x000fd400078e000e */
[----:B------:R-:W-:Y:S05]  /*2bea0*/  WARPSYNC.COLLECTIVE R15, `(.L_x_2108) ;  /* 0x000000000f087348 */ /* 0x000fea0003c00000 */
[----:B------:R0:W1:Y:S02]  /*2beb0*/  SHFL.IDX P6, R14, R13, R12, R11 ;  /* 0x0000000c0d0e7389 */ /* 0x00006400000c000b */
[----:B01----:R-:W-:Y:S01]  /*2bec0*/  ENDCOLLECTIVE ;  /* 0x000000000000791b */ /* 0x003fe20003800000 */
.L_x_2108:
[----:B------:R-:W-:Y:S01]  /*2bed0*/  IMAD.MOV.U32 R13, RZ, RZ, R0 ;  /* 0x000000ffff0d7224 */ /* 0x000fe200078e0000 */
[----:B------:R-:W-:Y:S01]  /*2bee0*/  MOV R12, 0x1 ;  /* 0x00000001000c7802 */ /* 0x000fe20000000f00 */
[----:B------:R-:W-:-:S07]  /*2bef0*/  IMAD.MOV.U32 R3, RZ, RZ, R14 ;  /* 0x000000ffff037224 */ /* 0x000fce00078e000e */
[----:B------:R-:W-:Y:S05]  /*2bf00*/  WARPSYNC.COLLECTIVE R15, `(.L_x_2109) ;  /* 0x000000000f087348 */ /* 0x000fea0003c00000 */
[----:B------:R0:W1:Y:S02]  /*2bf10*/  SHFL.IDX P6, R14, R13, R12, R11 ;  /* 0x0000000c0d0e7389 */ /* 0x00006400000c000b */
[----:B01----:R-:W-:Y:S01]  /*2bf20*/  ENDCOLLECTIVE ;  /* 0x000000000000791b */ /* 0x003fe20003800000 */
.L_x_2109:
[----:B------:R-:W-:-:S05]  /*2bf30*/  @!P0 LEA R3, P5, R37, R3, 0x1 ;  /* 0x0000000325038211 */ /* 0x000fca00078a08ff */
[----:B------:R-:W-:-:S05]  /*2bf40*/  @!P0 IMAD.X R2, RZ, RZ, R2, P5 ;  /* 0x000000ffff028224 */ /* 0x000fca00028e0602 */
[----:B------:R-:W-:Y:S01]  /*2bf50*/  @!P0 LOP3.LUT R3, R3, R2, RZ, 0x3c, !PT ;  /* 0x0000000203038212 */ /* 0x000fe200078e3cff */
[----:B------:R-:W-:-:S03]  /*2bf60*/  IMAD.MOV.U32 R13, RZ, RZ, R4 ;  /* 0x000000ffff0d7224 */ /* 0x000fc600078e0004 */
[----:B------:R-:W-:-:S04]  /*2bf70*/  @!P0 LOP3.LUT R2, R3, R2, RZ, 0x3c, !PT ;  /* 0x0000000203028212 */ /* 0x000fc800078e3cff */
[----:B------:R-:W-:-:S05]  /*2bf80*/  @!P0 LOP3.LUT R3, R3, R2, RZ, 0x3c, !PT ;  /* 0x0000000203038212 */ /* 0x000fca00078e3cff */
        /* <DEDUP_REMOVED lines=12> */
.L_x_2110:
[----:B------:R-:W-:Y:S02]  /*2c050*/  IMAD.MOV.U32 R13, RZ, RZ, R0 ;  /* 0x000000ffff0d7224 */ /* 0x000fe400078e0000 */
[----:B------:R-:W-:Y:S02]  /*2c060*/  IMAD.MOV.U32 R12, RZ, RZ, 0x2 ;  /* 0x00000002ff0c7424 */ /* 0x000fe400078e00ff */
[----:B------:R-:W-:-:S07]  /*2c070*/  IMAD.MOV.U32 R3, RZ, RZ, R14 ;  /* 0x000000ffff037224 */ /* 0x000fce00078e000e */
[----:B------:R-:W-:Y:S05]  /*2c080*/  WARPSYNC.COLLECTIVE R15, `(.L_x_2111) ;  /* 0x000000000f087348 */ /* 0x000fea0003c00000 */
[----:B------:R0:W1:Y:S02]  /*2c090*/  SHFL.IDX P6, R14, R13, R12, R11 ;  /* 0x0000000c0d0e7389 */ /* 0x00006400000c000b */
[----:B01----:R-:W-:Y:S01]  /*2c0a0*/  ENDCOLLECTIVE ;  /* 0x000000000000791b */ /* 0x003fe20003800000 */
.L_x_2111:
[----:B------:R-:W-:-:S04]  /*2c0b0*/  @!P0 LEA R3, P5, R37, R3, 0x1 ;  /* 0x0000000325038211 */ /* 0x000fc800078a08ff */
[----:B------:R-:W-:-:S04]  /*2c0c0*/  @!P0 IADD3.X R2, RZ, R2, RZ, P5, !PT ;  /* 0x00000002ff028210 */ /* 0x000fc80002ffe4ff */
        /* <DEDUP_REMOVED lines=10> */
[----:B------:R0:W-:Y:S02]  /*2c170*/  @!P0 LDGSTS.E.BYPASS.LTC128B.128 [R36+0x1cc00], desc[UR60][R2.64+0x180], !P1 ;  /* 0x1cc0018002248fae */ /* 0x0001e4000c901d7c */
[----:B0-----:R-:W-:-:S05]  /*2c180*/  VIADD R2, R28, 0x20 ;  /* 0x000000201c027836 */ /* 0x001fca0000000000 */
[----:B------:R-:W-:Y:S02]  /*2c190*/  ISETP.GE.AND P0, PT, R2, R5, PT ;  /* 0x000000050200720c */ /* 0x000fe40003f06270 */
[----:B------:R-:W-:-:S11]  /*2c1a0*/  MOV R2, R14 ;  /* 0x0000000e00027202 */ /* 0x000fd60000000f00 */
[----:B------:R-:W-:Y:S05]  /*2c1b0*/  WARPSYNC.COLLECTIVE R15, `(.L_x_2112) ;  /* 0x000000000f087348 */ /* 0x000fea0003c00000 */
[----:B------:R0:W1:Y:S02]  /*2c1c0*/  SHFL.IDX P6, R14, R13, R12, R11 ;  /* 0x0000000c0d0e7389 */ /* 0x00006400000c000b */
[----:B01----:R-:W-:Y:S01]  /*2c1d0*/  ENDCOLLECTIVE ;  /* 0x000000000000791b */ /* 0x003fe20003800000 */
.L_x_2112:
[----:B------:R-:W-:Y:S02]  /*2c1e0*/  IMAD.MOV.U32 R13, RZ, RZ, R0 ;  /* 0x000000ffff0d7224 */ /* 0x000fe400078e0000 */
[----:B------:R-:W-:Y:S02]  /*2c1f0*/  IMAD.MOV.U32 R12, RZ, RZ, 0x3 ;  /* 0x00000003ff0c7424 */ /* 0x000fe400078e00ff */
[----:B------:R-:W-:-:S07]  /*2c200*/  IMAD.MOV.U32 R3, RZ, RZ, R14 ;  /* 0x000000ffff037224 */ /* 0x000fce00078e000e */
[----:B------:R-:W-:Y:S05]  /*2c210*/  WARPSYNC.COLLECTIVE R15, `(.L_x_2113) ;  /* 0x000000000f087348 */ /* 0x000fea0003c00000 */
[----:B------:R0:W1:Y:S02]  /*2c220*/  SHFL.IDX P6, R14, R13, R12, R11 ;  /* 0x0000000c0d0e7389 */ /* 0x00006400000c000b */
[----:B01----:R-:W-:Y:S01]  /*2c230*/  ENDCOLLECTIVE ;  /* 0x000000000000791b */ /* 0x003fe20003800000 */
.L_x_2113:
[----:B------:R-:W-:-:S05]  /*2c240*/  @!P0 LEA R3, P5, R37, R3, 0x1 ;  /* 0x0000000325038211 */ /* 0x000fca00078a08ff */
[----:B------:R-:W-:-:S05]  /*2c250*/  @!P0 IMAD.X R2, RZ, RZ, R2, P5 ;  /* 0x000000ffff028224 */ /* 0x000fca00028e0602 */
[----:B------:R-:W-:Y:S02]  /*2c260*/  @!P0 LOP3.LUT R3, R3, R2, RZ, 0x3c, !PT ;  /* 0x0000000203038212 */ /* 0x000fe400078e3cff */
[----:B------:R-:W-:Y:S02]  /*2c270*/  MOV R13, R4 ;  /* 0x00000004000d7202 */ /* 0x000fe40000000f00 */
        /* <DEDUP_REMOVED lines=9> */
[----:B0-----:R-:W-:-:S04]  /*2c310*/  IADD3 R2, R28, 0x30, RZ ;  /* 0x000000301c027810 */ /* 0x001fc80007ffe0ff */
[----:B------:R-:W-:Y:S01]  /*2c320*/  ISETP.GE.AND P0, PT, R2, R5, PT ;  /* 0x000000050200720c */ /* 0x000fe20003f06270 */
[----:B------:R-:W-:-:S12]  /*2c330*/  IMAD.MOV.U32 R2, RZ, RZ, R14 ;  /* 0x000000ffff027224 */ /* 0x000fd800078e000e */
[----:B------:R-:W-:Y:S05]  /*2c340*/  WARPSYNC.COLLECTIVE R15, `(.L_x_2114) ;  /* 0x000000000f087348 */ /* 0x000fea0003c00000 */
[----:B------:R0:W1:Y:S02]  /*2c350*/  SHFL.IDX P6, R14, R13, R12, R11 ;  /* 0x0000000c0d0e7389 */ /* 0x00006400000c000b */
[----:B01----:R-:W-:Y:S01]  /*2c360*/  ENDCOLLECTIVE ;  /* 0x000000000000791b */ /* 0x003fe20003800000 */
.L_x_2114:
[----:B------:R-:W-:Y:S01]  /*2c370*/  MOV R13, R0 ;  /* 0x00000000000d7202 */ /* 0x000fe20000000f00 */
[----:B------:R-:W-:Y:S02]  /*2c380*/  IMAD.MOV.U32 R12, RZ, RZ, 0x4 ;  /* 0x00000004ff0c7424 */ /* 0x000fe400078e00ff */
[----:B------:R-:W-:-:S07]  /*2c390*/  IMAD.MOV.U32 R3, RZ, RZ, R14 ;  /* 0x000000ffff037224 */ /* 0x000fce00078e000e */
[----:B------:R-:W-:Y:S05]  /*2c3a0*/  WARPSYNC.COLLECTIVE R15, `(.L_x_2115) ;  /* 0x000000000f087348 */ /* 0x000fea0003c00000 */
[----:B------:R0:W1:Y:S02]  /*2c3b0*/  SHFL.IDX P6, R14, R13, R12, R11 ;  /* 0x0000000c0d0e7389 */ /* 0x00006400000c000b */
[----:B01----:R-:W-:Y:S01]  /*2c3c0*/  ENDCOLLECTIVE ;  /* 0x000000000000791b */ /* 0x003fe20003800000 */
.L_x_2115:
        /* <DEDUP_REMOVED lines=14> */
[----:B------:R-:W-:Y:S01]  /*2c4b0*/  ISETP.GE.AND P0, PT, R2, R5, PT ;  /* 0x000000050200720c */ /* 0x000fe20003f06270 */
[----:B------:R-:W-:-:S12]  /*2c4c0*/  IMAD.MOV.U32 R2, RZ, RZ, R14 ;  /* 0x000000ffff027224 */ /* 0x000fd800078e000e */
[----:B------:R-:W-:Y:S05]  /*2c4d0*/  WARPSYNC.COLLECTIVE R15, `(.L_x_2116) ;  /* 0x000000000f087348 */ /* 0x000fea0003c00000 */
[----:B------:R0:W1:Y:S02]  /*2c4e0*/  SHFL.IDX P6, R14, R13, R12, R11 ;  /* 0x0000000c0d0e7389 */ /* 0x00006400000c000b */
[----:B01----:R-:W-:Y:S01]  /*2c4f0*/  ENDCOLLECTIVE ;  /* 0x000000000000791b */ /* 0x003fe20003800000 */
.L_x_2116:
[----:B------:R-:W-:Y:S01]  /*2c500*/  IMAD.MOV.U32 R13, RZ, RZ, R0 ;  /* 0x000000ffff0d7224 */ /* 0x000fe200078e0000 */
[----:B------:R-:W-:Y:S02]  /*2c510*/  MOV R12, 0x5 ;  /* 0x00000005000c7802 */ /* 0x000fe40000000f00 */
[----:B------:R-:W-:-:S07]  /*2c520*/  MOV R3, R14 ;  /* 0x0000000e00037202 */ /* 0x000fce0000000f00 */
[----:B------:R-:W-:Y:S05]  /*2c530*/  WARPSYNC.COLLECTIVE R15, `(.L_x_2117) ;  /* 0x000000000f087348 */ /* 0x000fea0003c00000 */
[----:B------:R0:W1:Y:S02]  /*2c540*/  SHFL.IDX P6, R14, R13, R12, R11 ;  /* 0x0000000c0d0e7389 */ /* 0x00006400000c000b */
[----:B01----:R-:W-:Y:S01]  /*2c550*/  ENDCOLLECTIVE ;  /* 0x000000000000791b */ /* 0x003fe20003800000 */
.L_x_2117:
        /* <DEDUP_REMOVED lines=19> */
.L_x_2118:
[----:B------:R-:W-:Y:S02]  /*2c690*/  IMAD.MOV.U32 R13, RZ, RZ, R0 ;  /* 0x000000ffff0d7224 */ /* 0x000fe400078e0000 */
[----:B------:R-:W-:Y:S02]  /*2c6a0*/  IMAD.MOV.U32 R12, RZ, RZ, 0x6 ;  /* 0x00000006ff0c7424 */ /* 0x000fe400078e00ff */
[----:B------:R-:W-:-:S07]  /*2c6b0*/  IMAD.MOV.U32 R3, RZ, RZ, R14 ;  /* 0x000000ffff037224 */ /* 0x000fce00078e000e */
[----:B------:R-:W-:Y:S05]  /*2c6c0*/  WARPSYNC.COLLECTIVE R15, `(.L_x_2119) ;  /* 0x000000000f087348 */ /* 0x000fea0003c00000 */
[----:B------:R0:W1:Y:S02]  /*2c6d0*/  SHFL.IDX P6, R14, R13, R12, R11 ;  /* 0x0000000c0d0e7389 */ /* 0x00006400000c000b */
[----:B01----:R-:W-:Y:S01]  /*2c6e0*/  ENDCOLLECTIVE ;  /* 0x000000000000791b */ /* 0x003fe20003800000 */
.L_x_2119:
        /* <DEDUP_REMOVED lines=19> */
.L_x_2120:
[----:B------:R-:W-:Y:S01]  /*2c820*/  MOV R13, R0 ;  /* 0x00000000000d7202 */ /* 0x000fe20000000f00 */
[----:B------:R-:W-:Y:S02]  /*2c830*/  IMAD.MOV.U32 R12, RZ, RZ, 0x7 ;  /* 0x00000007ff0c7424 */ /* 0x000fe400078e00ff */
[----:B------:R-:W-:-:S07]  /*2c840*/  IMAD.MOV.U32 R3, RZ, RZ, R14 ;  /* 0x000000ffff037224 */ /* 0x000fce00078e000e */
[----:B------:R-:W-:Y:S05]  /*2c850*/  WARPSYNC.COLLECTIVE R15, `(.L_x_2121) ;  /* 0x000000000f087348 */ /* 0x000fea0003c00000 */
[----:B------:R0:W1:Y:S02]  /*2c860*/  SHFL.IDX P6, R14, R13, R12, R11 ;  /* 0x0000000c0d0e7389 */ /* 0x00006400000c000b */
[----:B01----:R-:W-:Y:S01]  /*2c870*/  ENDCOLLECTIVE ;  /* 0x000000000000791b */ /* 0x003fe20003800000 */
.L_x_2121:
[----:B------:R-:W-:-:S05]  /*2c880*/  @!P0 LEA R3, P5, R37, R3, 0x1 ;  /* 0x0000000325038211 */ /* 0x000fca00078a08ff */
[----:B------:R-:W-:-:S05]  /*2c890*/  @!P0 IMAD.X R2, RZ, RZ, R2, P5 ;  /* 0x000000ffff028224 */ /* 0x000fca00028e0602 */
[----:B------:R-:W-:Y:S01]  /*2c8a0*/  @!P0 LOP3.LUT R3, R3, R2, RZ, 0x3c, !PT ;  /* 0x0000000203038212 */ /* 0x000fe200078e3cff */
[----:B------:R-:W-:-:S03]  /*2c8b0*/  IMAD.MOV.U32 R13, RZ, RZ, R4 ;  /* 0x000000ffff0d7224 */ /* 0x000fc600078e0004 */
[----:B------:R-:W-:-:S04]  /*2c8c0*/  @!P0 LOP3.LUT R2, R3, R2, RZ, 0x3c, !PT ;  /* 0x0000000203028212 */ /* 0x000fc800078e3cff */
[----:B------:R-:W-:Y:S01]  /*2c8d0*/  @!P0 LOP3.LUT R3, R3, R2, RZ, 0x3c, !PT ;  /* 0x0000000203038212 */ /* 0x000fe200078e3cff */
[----:B------:R-:W-:-:S04]  /*2c8e0*/  IMAD.MOV.U32 R6, RZ, RZ, R14 ;  /* 0x000000ffff067224 */ /* 0x000fc800078e000e */
        /* <DEDUP_REMOVED lines=10> */
.L_x_2122:
[----:B------:R-:W-:Y:S05]  /*2c990*/  BRA `(.L_x_2123) ;  /* 0xffffffa400c87947 */ /* 0x000fea000383ffff */
.L_x_1956:
[----:B0-----:R0:W1:Y:S02]  /*2c9a0*/  SYNCS.PHASECHK.TRANS64.TRYWAIT P0, [R23+URZ+0x30820], R0 ;  /* 0x03082000170075a7 */ /* 0x001064000800017f */
[----:B-1----:R-:W-:Y:S05]  /*2c9b0*/  @!P0 NANOSLEEP.SYNCS 0x989680 ;  /* 0x009896800000895d */ /* 0x002fea0003900000 */
[----:B------:R-:W1:Y:S02]  /*2c9c0*/  @!P0 SYNCS.PHASECHK.TRANS64 P0, [R23+URZ+0x30820], R0 ;  /* 0x03082000170085a7 */ /* 0x000e64000800007f */
[----:B-1----:R-:W-:Y:S05]  /*2c9d0*/  @!P0 BRA `(.L_x_1956) ;  /* 0xfffffffc00f08947 */ /* 0x002fea000383ffff */
[----:B------:R-:W-:Y:S05]  /*2c9e0*/  BRA `(.L_x_2124) ;  /* 0xffffffa800447947 */ /* 0x000fea000383ffff */
.L_x_1961:
[----:B0-----:R0:W1:Y:S02]  /*2c9f0*/  SYNCS.PHASECHK.TRANS64.TRYWAIT P0, [R7+URZ+0x30840], R2 ;  /* 0x03084002070075a7 */ /* 0x001064000800017f */
[----:B-1----:R-:W-:Y:S05]  /*2ca00*/  @!P0 NANOSLEEP.SYNCS 0x989680 ;  /* 0x009896800000895d */ /* 0x002fea0003900000 */
[----:B------:R-:W1:Y:S02]  /*2ca10*/  @!P0 SYNCS.PHASECHK.TRANS64 P0, [R7+URZ+0x30840], R2 ;  /* 0x03084002070085a7 */ /* 0x000e64000800007f */
[----:B-1----:R-:W-:Y:S05]  /*2ca20*/  @!P0 BRA `(.L_x_1961) ;  /* 0xfffffffc00f08947 */ /* 0x002fea000383ffff */
[----:B------:R-:W-:Y:S05]  /*2ca30*/  BRA `(.L_x_2125) ;  /* 0xffffffac002c7947 */ /* 0x000fea000383ffff */
.L_x_1962:
        /* <DEDUP_REMOVED lines=8> */
.L_x_2127:
[----:B------:R-:W-:Y:S05]  /*2cac0*/  BSYNC B1 ;  /* 0x0000000000017941 */ /* 0x000fea0003800000 */
.L_x_2126:
[----:B------:R-:W-:Y:S01]  /*2cad0*/  IMAD.MOV.U32 R13, RZ, RZ, R8 ;  /* 0x000000ffff0d7224 */ /* 0x000fe200078e0008 */
[----:B------:R-:W-:Y:S01]  /*2cae0*/  MOV R15, 0xffffffff ;  /* 0xffffffff000f7802 */ /* 0x000fe20000000f00 */
[----:B------:R-:W-:Y:S01]  /*2caf0*/  IMAD.MOV.U32 R12, RZ, RZ, RZ ;  /* 0x000000ffff0c7224 */ /* 0x000fe200078e00ff */
[----:B------:R-:W-:Y:S01]  /*2cb00*/  MOV R3, R14 ;  /* 0x0000000e00037202 */ /* 0x000fe20000000f00 */
[----:B------:R-:W-:Y:S01]  /*2cb10*/  IMAD.MOV.U32 R11, RZ, RZ, 0x181f ;  /* 0x0000181fff0b7424 */ /* 0x000fe200078e00ff */
[----:B------:R-:W-:Y:S01]  /*2cb20*/  LOP3.LUT R22, R22, 0xffff7fff, RZ, 0xc0, !PT ;  /* 0xffff7fff16167812 */ /* 0x000fe200078ec0ff */
[----:B------:R-:W-:Y:S01]  /*2cb30*/  IMAD.SHL.U32 R4, R37, 0x2, RZ ;  /* 0x0000000225047824 */ /* 0x000fe200078e00ff */
[----:B------:R-:W-:-:S07]  /*2cb40*/  LEA R9, R9, R23, 0x1 ;  /* 0x0000001709097211 */ /* 0x000fce00078e08ff */
[----:B------:R-:W-:Y:S05]  /*2cb50*/  WARPSYNC.COLLECTIVE R15, `(.L_x_2128) ;  /* 0x000000000f087348 */ /* 0x000fea0003c00000 */
[----:B------:R0:W1:Y:S02]  /*2cb60*/  SHFL.IDX P6, R14, R13, R12, R11 ;  /* 0x0000000c0d0e7389 */ /* 0x00006400000c000b */
[----:B01----:R-:W-:Y:S01]  /*2cb70*/  ENDCOLLECTIVE ;  /* 0x000000000000791b */ /* 0x003fe20003800000 */
.L_x_2128:
[----:B------:R-:W-:-:S04]  /*2cb80*/  @P3 LOP3.LUT R22, R22, 0x8000, RZ, 0xfc, !PT ;  /* 0x0000800016163812 */ /* 0x000fc800078efcff */
[C---:B------:R-:W-:Y:S02]  /*2cb90*/  LOP3.LUT P3, RZ, R22.reuse, 0x10, RZ, 0xc0, !PT ;  /* 0x0000001016ff7812 */ /* 0x040fe4000786c0ff */
[----:B------:R-:W-:-:S04]  /*2cba0*/  LOP3.LUT R22, R22, 0xffffbfff, RZ, 0xc0, !PT ;  /* 0xffffbfff16167812 */ /* 0x000fc800078ec0ff */
[----:B------:R-:W-:Y:S01]  /*2cbb0*/  @P2 LOP3.LUT R22, R22, 0x4000, RZ, 0xfc, !PT ;  /* 0x0000400016162812 */ /* 0x000fe200078efcff */
[----:B------:R-:W-:-:S03]  /*2cbc0*/  IMAD.MOV.U32 R13, RZ, RZ, R21 ;  /* 0x000000ffff0d7224 */ /* 0x000fc600078e0015 */
[C---:B------:R-:W-:Y:S01]  /*2cbd0*/  LOP3.LUT P2, RZ, R22.reuse, 0x8, RZ, 0xc0, !PT ;  /* 0x0000000816ff7812 */ /* 0x040fe2000784c0ff */
        /* <DEDUP_REMOVED lines=8> */
.L_x_2129:
[----:B------:R-:W-:-:S05]  /*2cc60*/  IADD3 R2, P0, R2, R4, RZ ;  /* 0x0000000402027210 */ /* 0x000fca0007f1e0ff */
[----:B------:R-:W-:-:S05]  /*2cc70*/  IMAD.X R3, RZ, RZ, R3, P0 ;  /* 0x000000ffff037224 */ /* 0x000fca00000e0603 */
[----:B------:R-:W-:Y:S01]  /*2cc80*/  @!PT LDS RZ, [RZ] ;  /* 0x00000000fffff984 */ /* 0x000fe20000000800 */
[----:B------:R-:W-:Y:S01]  /*2cc90*/  @!PT LDS RZ, [RZ] ;  /* 0x00000000fffff984 */ /* 0x000fe20000000800 */
[----:B------:R-:W-:Y:S01]  /*2cca0*/  @!PT LDS RZ, [RZ] ;  /* 0x00000000fffff984 */ /* 0x000fe20000000800 */
[----:B------:R0:W-:Y:S01]  /*2ccb0*/  LDGSTS.E.BYPASS.LTC128B.128 [R9+0x20400], desc[UR60][R2.64], !P3 ;  /* 0x2040000002097fae */ /* 0x0001e2000d901d7c */
[----:B------:R-:W-:-:S03]  /*2ccc0*/  MOV R13, R8 ;  /* 0x00000008000d7202 */ /* 0x000fc60000000f00 */
[----:B------:R0:W-:Y:S04]  /*2ccd0*/  LDGSTS.E.BYPASS.LTC128B.128 [R9+0x22400], desc[UR60][R2.64+0x80], !P2 ;  /* 0x2240008002097fae */ /* 0x0001e8000d101d7c */
[----:B------:R0:W-:Y:S01]  /*2cce0*/  LDGSTS.E.BYPASS.LTC128B.128 [R9+0x24400], desc[UR60][R2.64+0x100], !P1 ;  /* 0x2440010002097fae */ /* 0x0001e2000c901d7c */
[----:B------:R-:W-:-:S03]  /*2ccf0*/  IMAD.MOV.U32 R35, RZ, RZ, R14 ;  /* 0x000000ffff237224 */ /* 0x000fc600078e000e */
[----:B------:R0:W-:Y:S04]  /*2cd00*/  LDGSTS.E.BYPASS.LTC128B.128 [R9+0x26400], desc[UR60][R2.64+0x180], !P5 ;  /* 0x2640018002097fae */ /* 0x0001e8000e901d7c */
[----:B0-----:R-:W-:Y:S05]  /*2cd10*/  WARPSYNC.COLLECTIVE R15, `(.L_x_2130) ;  /* 0x000000000f087348 */ /* 0x001fea0003c00000 */
[----:B------:R1:W2:Y:S02]  /*2cd20*/  SHFL.IDX P6, R14, R13, R12, R11 ;  /* 0x0000000c0d0e7389 */ /* 0x0002a400000c000b */
[----:B012---:R-:W-:Y:S01]  /*2cd30*/  ENDCOLLECTIVE ;  /* 0x000000000000791b */ /* 0x007fe20003800000 */
.L_x_2130:
[----:B------:R-:W-:Y:S01]  /*2cd40*/  IMAD.MOV.U32 R13, RZ, RZ, R21 ;  /* 0x000000ffff0d7224 */ /* 0x000fe200078e0015 */
[----:B------:R-:W-:Y:S01]  /*2cd50*/  MOV R12, 0x2 ;  /* 0x00000002000c7802 */ /* 0x000fe20000000f00 */
[----:B------:R-:W-:-:S07]  /*2cd60*/  IMAD.MOV.U32 R2, RZ, RZ, R14 ;  /* 0x000000ffff027224 */ /* 0x000fce00078e000e */
[----:B------:R-:W-:Y:S05]  /*2cd70*/  WARPSYNC.COLLECTIVE R15, `(.L_x_2131) ;  /* 0x000000000f087348 */ /* 0x000fea0003c00000 */
[----:B------:R0:W1:Y:S02]  /*2cd80*/  SHFL.IDX P6, R14, R13, R12, R11 ;  /* 0x0000000c0d0e7389 */ /* 0x00006400000c000b */
[----:B01----:R-:W-:Y:S01]  /*2cd90*/  ENDCOLLECTIVE ;  /* 0x000000000000791b */ /* 0x003fe20003800000 */
.L_x_2131:
        /* <DEDUP_REMOVED lines=14> */
.L_x_2132:
[----:B------:R-:W-:Y:S02]  /*2ce80*/  IMAD.MOV.U32 R13, RZ, RZ, R21 ;  /* 0x000000ffff0d7224 */ /* 0x000fe400078e0015 */
[----:B------:R-:W-:Y:S02]  /*2ce90*/  IMAD.MOV.U32 R12, RZ, RZ, 0x3 ;  /* 0x00000003ff0c7424 */ /* 0x000fe400078e00ff */
[----:B------:R-:W-:-:S07]  /*2cea0*/  IMAD.MOV.U32 R2, RZ, RZ, R14 ;  /* 0x000000ffff027224 */ /* 0x000fce00078e000e */
[----:B------:R-:W-:Y:S05]  /*2ceb0*/  WARPSYNC.COLLECTIVE R15, `(.L_x_2133) ;  /* 0x000000000f087348 */ /* 0x000fea0003c00000 */
[----:B------:R0:W1:Y:S02]  /*2cec0*/  SHFL.IDX P6, R14, R13, R12, R11 ;  /* 0x0000000c0d0e7389 */ /* 0x00006400000c000b */
[----:B01----:R-:W-:Y:S01]  /*2ced0*/  ENDCOLLECTIVE ;  /* 0x000000000000791b */ /* 0x003fe20003800000 */
.L_x_2133:
[----:B------:R-:W-:-:S04]  /*2cee0*/  IADD3 R2, P0, R2, R4, RZ ;  /* 0x0000000402027210 */ /* 0x000fc80007f1e0ff */
[----:B------:R-:W-:-:S05]  /*2cef0*/  IADD3.X R3, RZ, R35, RZ, P0, !PT ;  /* 0x00000023ff037210 */ /* 0x000fca00007fe4ff */
        /* <DEDUP_REMOVED lines=15> */
.L_x_2134:
[----:B------:R-:W-:Y:S01]  /*2cff0*/  IMAD.MOV.U32 R2, RZ, RZ, R14 ;  /* 0x000000ffff027224 */ /* 0x000fe200078e000e */
[----:B------:R-:W-:Y:S06]  /*2d000*/  BRA `(.L_x_2135) ;  /* 0xffffffa800b07947 */ /* 0x000fec000383ffff */
.L_x_1967:
[----:B-1----:R1:W2:Y:S02]  /*2d010*/  SYNCS.PHASECHK.TRANS64.TRYWAIT P0, [R7+URZ+0x30860], R2 ;  /* 0x03086002070075a7 */ /* 0x0022a4000800017f */
[----:B--2---:R-:W-:Y:S05]  /*2d020*/  @!P0 NANOSLEEP.SYNCS 0x989680 ;  /* 0x009896800000895d */ /* 0x004fea0003900000 */
[----:B------:R-:W2:Y:S02]  /*2d030*/  @!P0 SYNCS.PHASECHK.TRANS64 P0, [R7+URZ+0x30860], R2 ;  /* 0x03086002070085a7 */ /* 0x000ea4000800007f */
[----:B--2---:R-:W-:Y:S05]  /*2d040*/  @!P0 BRA `(.L_x_1967) ;  /* 0xfffffffc00f08947 */ /* 0x004fea000383ffff */
[----:B------:R-:W-:Y:S05]  /*2d050*/  BRA `(.L_x_2136) ;  /* 0xffffffac002c7947 */ /* 0x000fea000383ffff */
.L_x_1968:
[----:B------:R-:W-:Y:S01]  /*2d060*/  BSSY B1, `(.L_x_2137) ;  /* 0x0000008000017945 */ /* 0x000fe20003800000 */
[----:B------:R-:W-:Y:S01]  /*2d070*/  IMAD.MOV.U32 R13, RZ, RZ, R24 ;  /* 0x000000ffff0d7224 */ /* 0x000fe200078e0018 */
[----:B------:R-:W-:Y:S01]  /*2d080*/  MOV R11, 0x181f ;  /* 0x0000181f000b7802 */ /* 0x000fe20000000f00 */
[----:B------:R-:W-:Y:S02]  /*2d090*/  IMAD.MOV.U32 R12, RZ, RZ, RZ ;  /* 0x000000ffff0c7224 */ /* 0x000fe400078e00ff */
[----:B------:R-:W-:-:S07]  /*2d0a0*/  IMAD.MOV.U32 R15, RZ, RZ, -0x1 ;  /* 0xffffffffff0f7424 */ /* 0x000fce00078e00ff */
[----:B-1----:R-:W-:Y:S05]  /*2d0b0*/  WARPSYNC.COLLECTIVE R15, `(.L_x_2138) ;  /* 0x000000000f087348 */ /* 0x002fea0003c00000 */
[----:B------:R0:W2:Y:S02]  /*2d0c0*/  SHFL.IDX P6, R14, R13, R12, R11 ;  /* 0x0000000c0d0e7389 */ /* 0x0000a400000c000b */
[----:B012---:R-:W-:Y:S01]  /*2d0d0*/  ENDCOLLECTIVE ;  /* 0x000000000000791b */ /* 0x007fe20003800000 */
.L_x_2138:
[----:B------:R-:W-:Y:S05]  /*2d0e0*/  BSYNC B1 ;  /* 0x0000000000017941 */ /* 0x000fea0003800000 */
.L_x_2137:
[----:B------:R-:W-:Y:S01]  /*2d0f0*/  IMAD.MOV.U32 R13, RZ, RZ, R17 ;  /* 0x000000ffff0d7224 */ /* 0x000fe200078e0011 */
[----:B------:R-:W-:Y:S01]  /*2d100*/  MOV R12, RZ ;  /* 0x000000ff000c7202 */ /* 0x000fe20000000f00 */
[----:B------:R-:W-:Y:S02]  /*2d110*/  IMAD.MOV.U32 R11, RZ, RZ, 0x181f ;  /* 0x0000181fff0b7424 */ /* 0x000fe400078e00ff */
[----:B------:R-:W-:Y:S02]  /*2d120*/  IMAD.MOV.U32 R15, RZ, RZ, -0x1 ;  /* 0xffffffffff0f7424 */ /* 0x000fe400078e00ff */
[----:B------:R-:W-:Y:S02]  /*2d130*/  IMAD.MOV.U32 R3, RZ, RZ, R14 ;  /* 0x000000ffff037224 */ /* 0x000fe400078e000e */
[----:B------:R-:W-:-:S07]  /*2d140*/  IMAD R6, R6, 0x2, R23 ;  /* 0x0000000206067824 */ /* 0x000fce00078e0217 */
[----:B------:R-:W-:Y:S05]  /*2d150*/  WARPSYNC.COLLECTIVE R15, `(.L_x_2139) ;  /* 0x000000000f087348 */ /* 0x000fea0003c00000 */
[----:B------:R0:W1:Y:S02]  /*2d160*/  SHFL.IDX P6, R14, R13, R12, R11 ;  /* 0x0000000c0d0e7389 */ /* 0x00006400000c000b */
[----:B01----:R-:W-:Y:S01]  /*2d170*/  ENDCOLLECTIVE ;  /* 0x000000000000791b */ /* 0x003fe20003800000 */
.L_x_2139:
[----:B------:R-:W-:Y:S02]  /*2d180*/  IMAD.MOV.U32 R13, RZ, RZ, R24 ;  /* 0x000000ffff0d7224 */ /* 0x000fe400078e0018 */
[----:B------:R-:W-:Y:S02]  /*2d190*/  IMAD.MOV.U32 R12, RZ, RZ, 0x1 ;  /* 0x00000001ff0c7424 */ /* 0x000fe400078e00ff */
[----:B------:R-:W-:-:S07]  /*2d1a0*/  IMAD.MOV.U32 R2, RZ, RZ, R14 ;  /* 0x000000ffff027224 */ /* 0x000fce00078e000e */
[----:B------:R-:W-:Y:S05]  /*2d1b0*/  WARPSYNC.COLLECTIVE R15, `(.L_x_2140) ;  /* 0x000000000f087348 */ /* 0x000fea0003c00000 */
[----:B------:R0:W1:Y:S02]  /*2d1c0*/  SHFL.IDX P6, R14, R13, R12, R11 ;  /* 0x0000000c0d0e7389 */ /* 0x00006400000c000b */
[----:B01----:R-:W-:Y:S01]  /*2d1d0*/  ENDCOLLECTIVE ;  /* 0x000000000000791b */ /* 0x003fe20003800000 */
.L_x_2140:
        /* <DEDUP_REMOVED lines=18> */
.L_x_2141:
[----:B------:R-:W-:Y:S01]  /*2d300*/  MOV R13, R24 ;  /* 0x00000018000d7202 */ /* 0x000fe20000000f00 */
[----:B------:R-:W-:Y:S02]  /*2d310*/  IMAD.MOV.U32 R12, RZ, RZ, 0x2 ;  /* 0x00000002ff0c7424 */ /* 0x000fe400078e00ff */
[----:B------:R-:W-:-:S07]  /*2d320*/  IMAD.MOV.U32 R2, RZ, RZ, R14 ;  /* 0x000000ffff027224 */ /* 0x000fce00078e000e */
[----:B------:R-:W-:Y:S05]  /*2d330*/  WARPSYNC.COLLECTIVE R15, `(.L_x_2142) ;  /* 0x000000000f087348 */ /* 0x000fea0003c00000 */
[----:B------:R0:W1:Y:S02]  /*2d340*/  SHFL.IDX P6, R14, R13, R12, R11 ;  /* 0x0000000c0d0e7389 */ /* 0x00006400000c000b */
[----:B01----:R-:W-:Y:S01]  /*2d350*/  ENDCOLLECTIVE ;  /* 0x000000000000791b */ /* 0x003fe20003800000 */
.L_x_2142:
        /* <DEDUP_REMOVED lines=18> */
.L_x_2143:
[----:B------:R-:W-:Y:S02]  /*2d480*/  IMAD.MOV.U32 R13, RZ, RZ, R24 ;  /* 0x000000ffff0d7224 */ /* 0x000fe400078e0018 */
[----:B------:R-:W-:Y:S01]  /*2d490*/  IMAD.MOV.U32 R12, RZ, RZ, 0x3 ;  /* 0x00000003ff0c7424 */ /* 0x000fe200078e00ff */
[----:B------:R-:W-:-:S07]  /*2d4a0*/  MOV R2, R14 ;  /* 0x0000000e00027202 */ /* 0x000fce0000000f00 */
[----:B------:R-:W-:Y:S05]  /*2d4b0*/  WARPSYNC.COLLECTIVE R15, `(.L_x_2144) ;  /* 0x000000000f087348 */ /* 0x000fea0003c00000 */
[----:B------:R0:W1:Y:S02]  /*2d4c0*/  SHFL.IDX P6, R14, R13, R12, R11 ;  /* 0x0000000c0d0e7389 */ /* 0x00006400000c000b */
[----:B01----:R-:W-:Y:S01]  /*2d4d0*/  ENDCOLLECTIVE ;  /* 0x000000000000791b */ /* 0x003fe20003800000 */
.L_x_2144:
        /* <DEDUP_REMOVED lines=13> */
.L_x_2145:
        /* <DEDUP_REMOVED lines=10> */
.L_x_1976:
[----:B0-----:R0:W1:Y:S02]  /*2d650*/  SYNCS.PHASECHK.TRANS64.TRYWAIT P0, [R4+URZ+0x30860], R3 ;  /* 0x03086003040075a7 */ /* 0x001064000800017f */
[----:B-1----:R-:W-:Y:S05]  /*2d660*/  @!P0 NANOSLEEP.SYNCS 0x989680 ;  /* 0x009896800000895d */ /* 0x002fea0003900000 */
[----:B------:R-:W1:Y:S02]  /*2d670*/  @!P0 SYNCS.PHASECHK.TRANS64 P0, [R4+URZ+0x30860], R3 ;  /* 0x03086003040085a7 */ /* 0x000e64000800007f */
[----:B-1----:R-:W-:Y:S05]  /*2d680*/  @!P0 BRA `(.L_x_1976) ;  /* 0xfffffffc00f08947 */ /* 0x002fea000383ffff */
[----:B------:R-:W-:Y:S05]  /*2d690*/  BRA `(.L_x_2147) ;  /* 0xffffffac00ac7947 */ /* 0x000fea000383ffff */
.L_x_1977:
        /* <DEDUP_REMOVED lines=8> */
.L_x_2149:
[----:B------:R-:W-:Y:S05]  /*2d720*/  BSYNC B0 ;  /* 0x0000000000007941 */ /* 0x000fea0003800000 */
.L_x_2148:
[----:B------:R-:W-:Y:S01]  /*2d730*/  MOV R13, R17 ;  /* 0x00000011000d7202 */ /* 0x000fe20000000f00 */
[----:B------:R-:W-:Y:S01]  /*2d740*/  IMAD.MOV.U32 R12, RZ, RZ, RZ ;  /* 0x000000ffff0c7224 */ /* 0x000fe200078e00ff */
[C---:B------:R-:W-:Y:S01]  /*2d750*/  SHF.L.U32 R8, R37.reuse, 0x1, RZ ;  /* 0x0000000125087819 */ /* 0x040fe200000006ff */
[----:B------:R-:W-:Y:S01]  /*2d760*/  IMAD.MOV.U32 R11, RZ, RZ, 0x181f ;  /* 0x0000181fff0b7424 */ /* 0x000fe200078e00ff */
[C---:B------:R-:W-:Y:S01]  /*2d770*/  LOP3.LUT R7, R37.reuse, 0x40, RZ, 0xfc, !PT ;  /* 0x0000004025077812 */ /* 0x040fe200078efcff */
[----:B------:R-:W-:Y:S01]  /*2d780*/  IMAD.MOV.U32 R15, RZ, RZ, -0x1 ;  /* 0xffffffffff0f7424 */ /* 0x000fe200078e00ff */
[----:B------:R-:W-:Y:S01]  /*2d790*/  LOP3.LUT R6, R37, 0x80, RZ, 0xfc, !PT ;  /* 0x0000008025067812 */ /* 0x000fe200078efcff */
[----:B------:R-:W-:Y:S02]  /*2d7a0*/  IMAD.MOV.U32 R3, RZ, RZ, R14 ;  /* 0x000000ffff037224 */ /* 0x000fe400078e000e */
[----:B------:R-:W-:-:S07]  /*2d7b0*/  IMAD R0, R0, 0x2, R23 ;  /* 0x0000000200007824 */ /* 0x000fce00078e0217 */
[----:B------:R-:W-:Y:S05]  /*2d7c0*/  WARPSYNC.COLLECTIVE R15, `(.L_x_2150) ;  /* 0x000000000f087348 */ /* 0x000fea0003c00000 */
[----:B------:R0:W1:Y:S02]  /*2d7d0*/  SHFL.IDX P6, R14, R13, R12, R11 ;  /* 0x0000000c0d0e7389 */ /* 0x00006400000c000b */
[----:B01----:R-:W-:Y:S01]  /*2d7e0*/  ENDCOLLECTIVE ;  /* 0x000000000000791b */ /* 0x003fe20003800000 */
.L_x_2150:
[----:B------:R-:W-:Y:S02]  /*2d7f0*/  ULDC UR4, c[0x0][0x2f4] ;  /* 0x0000bd0000047ab9 */ /* 0x000fe40000000800 */
[----:B------:R-:W-:Y:S02]  /*2d800*/  ISETP.GE.AND P3, PT, R37, UR4, PT ;  /* 0x0000000425007c0c */ /* 0x000fe4000bf66270 */
[----:B------:R-:W-:Y:S02]  /*2d810*/  ISETP.GE.AND P2, PT, R7, UR4, PT ;  /* 0x0000000407007c0c */ /* 0x000fe4000bf46270 */
[----:B------:R-:W-:Y:S02]  /*2d820*/  ISETP.LT.OR P4, PT, R5, 0x1, P3 ;  /* 0x000000010500780c */ /* 0x000fe40001f81670 */
[----:B------:R-:W-:Y:S02]  /*2d830*/  ISETP.GE.AND P1, PT, R6, UR4, PT ;  /* 0x0000000406007c0c */ /* 0x000fe4000bf26270 */
[----:B------:R-:W-:Y:S01]  /*2d840*/  LOP3.LUT R6, R37, 0xc0, RZ, 0xfc, !PT ;  /* 0x000000c025067812 */ /* 0x000fe200078efcff */
[----:B------:R-:W-:Y:S01]  /*2d850*/  IMAD.MOV.U32 R13, RZ, RZ, R24 ;  /* 0x000000ffff0d7224 */ /* 0x000fe200078e0018 */
[----:B------:R-:W-:-:S02]  /*2d860*/  MOV R12, 0x1 ;  /* 0x00000001000c7802 */ /* 0x000fc40000000f00 */
        /* <DEDUP_REMOVED lines=13> */
.L_x_2151:
[----:B------:R-:W-:Y:S01]  /*2d940*/  @!PT LDS RZ, [RZ] ;  /* 0x00000000fffff984 */ /* 0x000fe20000000800 */
[----:B------:R-:W-:Y:S01]  /*2d950*/  @!PT LDS RZ, [RZ] ;  /* 0x00000000fffff984 */ /* 0x000fe20000000800 */
[----:B------:R-:W-:Y:S01]  /*2d960*/  @!PT LDS RZ, [RZ] ;  /* 0x00000000fffff984 */ /* 0x000fe20000000800 */
[----:B------:R-:W-:Y:S01]  /*2d970*/  LDGSTS.E.BYPASS.LTC128B.128 [R0+0x4400], desc[UR60][R2.64+0x100], !P4 ;  /* 0x0440010002007fae */ /* 0x000fe2000e101d7c */
[----:B------:R-:W-:Y:S01]  /*2d980*/  ISETP.LT.OR P4, PT, R5, 0x1, P0 ;  /* 0x000000010500780c */ /* 0x000fe20000781670 */
[----:B------:R-:W-:-:S12]  /*2d990*/  IMAD.MOV.U32 R13, RZ, RZ, R17 ;  /* 0x000000ffff0d7224 */ /* 0x000fd800078e0011 */
[----:B------:R0:W-:Y:S02]  /*2d9a0*/  LDGSTS.E.BYPASS.LTC128B.128 [R0+0x6400], desc[UR60][R2.64+0x180], !P4 ;  /* 0x0640018002007fae */ /* 0x0001e4000e101d7c */
[----:B0-----:R-:W-:-:S07]  /*2d9b0*/  IMAD.MOV.U32 R3, RZ, RZ, R14 ;  /* 0x000000ffff037224 */ /* 0x001fce00078e000e */
[----:B------:R-:W-:Y:S05]  /*2d9c0*/  WARPSYNC.COLLECTIVE R15, `(.L_x_2152) ;  /* 0x000000000f087348 */ /* 0x000fea0003c00000 */
[----:B------:R0:W1:Y:S02]  /*2d9d0*/  SHFL.IDX P6, R14, R13, R12, R11 ;  /* 0x0000000c0d0e7389 */ /* 0x00006400000c000b */
[----:B01----:R-:W-:Y:S01]  /*2d9e0*/  ENDCOLLECTIVE ;  /* 0x000000000000791b */ /* 0x003fe20003800000 */
.L_x_2152:
[----:B------:R-:W-:Y:S01]  /*2d9f0*/  MOV R13, R24 ;  /* 0x00000018000d7202 */ /* 0x000fe20000000f00 */
[----:B------:R-:W-:Y:S01]  /*2da00*/  IMAD.MOV.U32 R12, RZ, RZ, 0x2 ;  /* 0x00000002ff0c7424 */ /* 0x000fe200078e00ff */
[----:B------:R-:W-:-:S13]  /*2da10*/  IADD3 R2, P4, R14, R8, RZ ;  /* 0x000000080e027210 */ /* 0x000fda0007f9e0ff */
[----:B------:R-:W-:Y:S05]  /*2da20*/  WARPSYNC.COLLECTIVE R15, `(.L_x_2153) ;  /* 0x000000000f087348 */ /* 0x000fea0003c00000 */
[----:B------:R0:W1:Y:S02]  /*2da30*/  SHFL.IDX P6, R14, R13, R12, R11 ;  /* 0x0000000c0d0e7389 */ /* 0x00006400000c000b */
[----:B01----:R-:W-:Y:S01]  /*2da40*/  ENDCOLLECTIVE ;  /* 0x000000000000791b */ /* 0x003fe20003800000 */
.L_x_2153:
        /* <DEDUP_REMOVED lines=12> */
.L_x_2154:
        /* <DEDUP_REMOVED lines=14> */
.L_x_2155:
[----:B------:R-:W-:Y:S02]  /*2dbf0*/  IADD3.X R3, RZ, R6, RZ, P4, !PT ;  /* 0x00000006ff037210 */ /* 0x000fe400027fe4ff */
        /* <DEDUP_REMOVED lines=11> */
.L_x_2156:
        /* <DEDUP_REMOVED lines=9> */
.L_x_1982:
        /* <DEDUP_REMOVED lines=8> */
.L_x_2159:
[----:B------:R-:W-:Y:S05]  /*2ddc0*/  BSYNC B0 ;  /* 0x0000000000007941 */ /* 0x000fea0003800000 */
.L_x_2158:
[----:B------:R-:W-:Y:S01]  /*2ddd0*/  IMAD.MOV.U32 R13, RZ, RZ, R16 ;  /* 0x000000ffff0d7224 */ /* 0x000fe200078e0010 */
[----:B------:R-:W-:Y:S01]  /*2dde0*/  MOV R11, 0x1f ;  /* 0x0000001f000b7802 */ /* 0x000fe20000000f00 */
[----:B------:R-:W-:Y:S02]  /*2ddf0*/  IMAD.MOV.U32 R12, RZ, RZ, 0x1 ;  /* 0x00000001ff0c7424 */ /* 0x000fe400078e00ff */
[----:B------:R-:W-:Y:S02]  /*2de00*/  IMAD.MOV.U32 R15, RZ, RZ, -0x1 ;  /* 0xffffffffff0f7424 */ /* 0x000fe400078e00ff */
[----:B------:R-:W-:Y:S02]  /*2de10*/  IMAD.IADD R7, R19, 0x1, R8 ;  /* 0x0000000113077824 */ /* 0x000fe400078e0208 */
[----:B------:R-:W-:-:S07]  /*2de20*/  IMAD.MOV.U32 R0, RZ, RZ, R14 ;  /* 0x000000ffff007224 */ /* 0x000fce00078e000e */
[----:B------:R-:W-:Y:S05]  /*2de30*/  WARPSYNC.COLLECTIVE R15, `(.L_x_2160) ;  /* 0x000000000f087348 */ /* 0x000fea0003c00000 */
[----:B------:R0:W1:Y:S02]  /*2de40*/  SHFL.IDX P6, R14, R13, R12, R11 ;  /* 0x0000000c0d0e7389 */ /* 0x00006400000c000b */
[----:B01----:R-:W-:Y:S01]  /*2de50*/  ENDCOLLECTIVE ;  /* 0x000000000000791b */ /* 0x003fe20003800000 */
.L_x_2160:
[----:B------:R-:W-:Y:S02]  /*2de60*/  ULDC UR4, c[0x0][0xc3c] ;  /* 0x00030f0000047ab9 */ /* 0x000fe40000000800 */
[----:B------:R-:W-:-:S13]  /*2de70*/  ISETP.GE.OR P1, PT, R7, UR4, !P0 ;  /* 0x0000000407007c0c */ /* 0x000fda000c726670 */
[----:B------:R-:W0:Y:S01]  /*2de80*/  @!P1 LDC.64 R2, c[0x0][0xc80] ;  /* 0x00032000ff029b82 */ /* 0x000e220000000a00 */
[----:B------:R-:W-:Y:S01]  /*2de90*/  MOV R17, RZ ;  /* 0x000000ff00117202 */ /* 0x000fe20000000f00 */
        /* <DEDUP_REMOVED lines=9> */
[----:B------:R-:W-:-:S03]  /*2df30*/  ISETP.NE.AND P1, PT, R8, RZ, PT ;  /* 0x000000ff0800720c */ /* 0x000fc60003f25270 */
[----:B------:R-:W-:-:S10]  /*2df40*/  IMAD.MOV.U32 R13, RZ, RZ, R17 ;  /* 0x000000ffff0d7224 */ /* 0x000fd400078e0011 */
[----:B------:R-:W-:Y:S05]  /*2df50*/  WARPSYNC.COLLECTIVE R15, `(.L_x_2161) ;  /* 0x000000000f087348 */ /* 0x000fea0003c00000 */
[----:B------:R0:W1:Y:S02]  /*2df60*/  SHFL.UP P6, R14, R13, R12, R11 ;  /* 0x0400000c0d0e7389 */ /* 0x00006400000c000b */
[----:B01----:R-:W-:Y:S01]  /*2df70*/  ENDCOLLECTIVE ;  /* 0x000000000000791b */ /* 0x003fe20003800000 */
.L_x_2161:
[----:B------:R-:W-:Y:S01]  /*2df80*/  IMAD.MOV.U32 R12, RZ, RZ, 0x2 ;  /* 0x00000002ff0c7424 */ /* 0x000fe200078e00ff */
[----:B------:R-:W-:-:S04]  /*2df90*/  SEL R4, R14, RZ, P1 ;  /* 0x000000ff0e047207 */ /* 0x000fc80000800000 */
[----:B------:R-:W-:-:S05]  /*2dfa0*/  IADD3 R4, R17, R4, RZ ;  /* 0x0000000411047210 */ /* 0x000fca0007ffe0ff */
[----:B------:R-:W-:-:S07]  /*2dfb0*/  IMAD.MOV.U32 R13, RZ, RZ, R4 ;  /* 0x000000ffff0d7224 */ /* 0x000fce00078e0004 */
[----:B------:R-:W-:Y:S05]  /*2dfc0*/  WARPSYNC.COLLECTIVE R15, `(.L_x_2162) ;  /* 0x000000000f087348 */ /* 0x000fea0003c00000 */
[----:B------:R0:W1:Y:S02]  /*2dfd0*/  SHFL.UP P6, R14, R13, R12, R11 ;  /* 0x0400000c0d0e7389 */ /* 0x00006400000c000b */
[----:B01----:R-:W-:Y:S01]  /*2dfe0*/  ENDCOLLECTIVE ;  /* 0x000000000000791b */ /* 0x003fe20003800000 */
.L_x_2162:
[----:B------:R-:W-:Y:S01]  /*2dff0*/  IMAD.MOV.U32 R12, RZ, RZ, 0x4 ;  /* 0x00000004ff0c7424 */ /* 0x000fe200078e00ff */
[----:B------:R-:W-:-:S05]  /*2e000*/  SEL R3, R14, RZ, P2 ;  /* 0x000000ff0e037207 */ /* 0x000fca0001000000 */
[----:B------:R-:W-:-:S05]  /*2e010*/  IMAD.IADD R6, R4, 0x1, R3 ;  /* 0x0000000104067824 */ /* 0x000fca00078e0203 */
[----:B------:R-:W-:-:S07]  /*2e020*/  MOV R13, R6 ;  /* 0x00000006000d7202 */ /* 0x000fce0000000f00 */
[----:B------:R-:W-:Y:S05]  /*2e030*/  WARPSYNC.COLLECTIVE R15, `(.L_x_2163) ;  /* 0x000000000f087348 */ /* 0x000fea0003c00000 */
[----:B------:R0:W1:Y:S02]  /*2e040*/  SHFL.UP P6, R14, R13, R12, R11 ;  /* 0x0400000c0d0e7389 */ /* 0x00006400000c000b */
[----:B01----:R-:W-:Y:S01]  /*2e050*/  ENDCOLLECTIVE ;  /* 0x000000000000791b */ /* 0x003fe20003800000 */
.L_x_2163:
[----:B------:R-:W-:Y:S02]  /*2e060*/  MOV R12, 0x8 ;  /* 0x00000008000c7802 */ /* 0x000fe40000000f00 */
[----:B------:R-:W-:-:S05]  /*2e070*/  SEL R3, R14, RZ, P3 ;  /* 0x000000ff0e037207 */ /* 0x000fca0001800000 */
[----:B------:R-:W-:-:S04]  /*2e080*/  IMAD.IADD R2, R6, 0x1, R3 ;  /* 0x0000000106027824 */ /* 0x000fc800078e0203 */
[----:B------:R-:W-:-:S07]  /*2e090*/  IMAD.MOV.U32 R13, RZ, RZ, R2 ;  /* 0x000000ffff0d7224 */ /* 0x000fce00078e0002 */
[----:B------:R-:W-:Y:S05]  /*2e0a0*/  WARPSYNC.COLLECTIVE R15, `(.L_x_2164) ;  /* 0x000000000f087348 */ /* 0x000fea0003c00000 */
[----:B------:R0:W1:Y:S02]  /*2e0b0*/  SHFL.UP P6, R14, R13, R12, R11 ;  /* 0x0400000c0d0e7389 */ /* 0x00006400000c000b */
[----:B01----:R-:W-:Y:S01]  /*2e0c0*/  ENDCOLLECTIVE ;  /* 0x000000000000791b */ /* 0x003fe20003800000 */
.L_x_2164:
[----:B------:R-:W-:Y:S01]  /*2e0d0*/  IMAD.MOV.U32 R12, RZ, RZ, 0x10 ;  /* 0x00000010ff0c7424 */ /* 0x000fe200078e00ff */
[----:B------:R-:W-:-:S05]  /*2e0e0*/  SEL R3, R14, RZ, P4 ;  /* 0x000000ff0e037207 */ /* 0x000fca0002000000 */
[----:B------:R-:W-:-:S04]  /*2e0f0*/  IMAD.IADD R3, R2, 0x1, R3 ;  /* 0x0000000102037824 */ /* 0x000fc800078e0203 */
[----:B------:R-:W-:-:S07]  /*2e100*/  IMAD.MOV.U32 R13, RZ, RZ, R3 ;  /* 0x000000ffff0d7224 */ /* 0x000fce00078e0003 */
[----:B------:R-:W-:Y:S05]  /*2e110*/  WARPSYNC.COLLECTIVE R15, `(.L_x_2165) ;  /* 0x000000000f087348 */ /* 0x000fea0003c00000 */
[----:B------:R0:W1:Y:S02]  /*2e120*/  SHFL.UP P6, R14, R13, R12, R11 ;  /* 0x0400000c0d0e7389 */ /* 0x00006400000c000b */
[----:B01----:R-:W-:Y:S01]  /*2e130*/  ENDCOLLECTIVE ;  /* 0x000000000000791b */ /* 0x003fe20003800000 */
.L_x_2165:
        /* <DEDUP_REMOVED lines=8> */
.L_x_2166:
[----:B------:R-:W-:Y:S05]  /*2e1c0*/  BRA `(.L_x_2167) ;  /* 0xffffffac00007947 */ /* 0x000fea000383ffff */
.L_x_1987:
[----:B------:R-:W-:Y:S01]  /*2e1d0*/  BSSY B0, `(.L_x_2168) ;  /* 0x0000008000007945 */ /* 0x000fe20003800000 */
[----:B-----5:R-:W-:Y:S01]  /*2e1e0*/  MOV R13, R17 ;  /* 0x00000011000d7202 */ /* 0x020fe20000000f00 */
[----:B------:R-:W-:Y:S02]  /*2e1f0*/  IMAD.MOV.U32 R12, RZ, RZ, 0x1 ;  /* 0x00000001ff0c7424 */ /* 0x000fe400078e00ff */
[----:B------:R-:W-:Y:S02]  /*2e200*/  IMAD.MOV.U32 R11, RZ, RZ, RZ ;  /* 0x000000ffff0b7224 */ /* 0x000fe400078e00ff */
[----:B------:R-:W-:-:S07]  /*2e210*/  IMAD.MOV.U32 R15, RZ, RZ, -0x1 ;  /* 0xffffffffff0f7424 */ /* 0x000fce00078e00ff */
[----:B01----:R-:W-:Y:S05]  /*2e220*/  WARPSYNC.COLLECTIVE R15, `(.L_x_2169) ;  /* 0x000000000f087348 */ /* 0x003fea0003c00000 */
[----:B------:R2:W3:Y:S02]  /*2e230*/  SHFL.UP P6, R14, R13, R12, R11 ;  /* 0x0400000c0d0e7389 */ /* 0x0004e400000c000b */
[----:B0123--:R-:W-:Y:S01]  /*2e240*/  ENDCOLLECTIVE ;  /* 0x000000000000791b */ /* 0x00ffe20003800000 */
.L_x_2169:
[----:B------:R-:W-:Y:S05]  /*2e250*/  BSYNC B0 ;  /* 0x0000000000007941 */ /* 0x000fea0003800000 */
.L_x_2168:
[----:B------:R-:W-:Y:S01]  /*2e260*/  SEL R14, R14, RZ, P1 ;  /* 0x000000ff0e0e7207 */ /* 0x000fe20000800000 */
[----:B------:R-:W-:Y:S02]  /*2e270*/  IMAD.MOV.U32 R12, RZ, RZ, 0x2 ;  /* 0x00000002ff0c7424 */ /* 0x000fe400078e00ff */
[----:B------:R-:W-:Y:S01]  /*2e280*/  IMAD.MOV.U32 R11, RZ, RZ, RZ ;  /* 0x000000ffff0b7224 */ /* 0x000fe200078e00ff */
[----:B------:R-:W-:Y:S01]  /*2e290*/  IADD3 R13, R17, R14, RZ ;  /* 0x0000000e110d7210 */ /* 0x000fe20007ffe0ff */
[----:B------:R-:W-:-:S07]  /*2e2a0*/  IMAD.MOV.U32 R15, RZ, RZ, -0x1 ;  /* 0xffffffffff0f7424 */ /* 0x000fce00078e00ff */
[----:B------:R-:W-:Y:S05]  /*2e2b0*/  WARPSYNC.COLLECTIVE R15, `(.L_x_2170) ;  /* 0x000000000f087348 */ /* 0x000fea0003c00000 */
[----:B------:R0:W1:Y:S02]  /*2e2c0*/  SHFL.UP P6, R14, R13, R12, R11 ;  /* 0x0400000c0d0e7389 */ /* 0x00006400000c000b */
[----:B01----:R-:W-:Y:S01]  /*2e2d0*/  ENDCOLLECTIVE ;  /* 0x000000000000791b */ /* 0x003fe20003800000 */
.L_x_2170:
[----:B------:R-:W-:Y:S01]  /*2e2e0*/  IMAD.MOV.U32 R12, RZ, RZ, 0x4 ;  /* 0x00000004ff0c7424 */ /* 0x000fe200078e00ff */
[----:B------:R-:W-:-:S04]  /*2e2f0*/  SEL R2, R14, RZ, P2 ;  /* 0x000000ff0e027207 */ /* 0x000fc80001000000 */
[----:B------:R-:W-:-:S05]  /*2e300*/  IADD3 R2, R13, R2, RZ ;  /* 0x000000020d027210 */ /* 0x000fca0007ffe0ff */
[----:B------:R-:W-:-:S07]  /*2e310*/  IMAD.MOV.U32 R13, RZ, RZ, R2 ;  /* 0x000000ffff0d7224 */ /* 0x000fce00078e0002 */
[----:B------:R-:W-:Y:S05]  /*2e320*/  WARPSYNC.COLLECTIVE R15, `(.L_x_2171) ;  /* 0x000000000f087348 */ /* 0x000fea0003c00000 */
[----:B------:R0:W1:Y:S02]  /*2e330*/  SHFL.UP P6, R14, R13, R12, R11 ;  /* 0x0400000c0d0e7389 */ /* 0x00006400000c000b */
[----:B01----:R-:W-:Y:S01]  /*2e340*/  ENDCOLLECTIVE ;  /* 0x000000000000791b */ /* 0x003fe20003800000 */
.L_x_2171:
[----:B------:R-:W-:Y:S01]  /*2e350*/  IMAD.MOV.U32 R12, RZ, RZ, 0x8 ;  /* 0x00000008ff0c7424 */ /* 0x000fe200078e00ff */
[----:B------:R-:W-:-:S05]  /*2e360*/  SEL R3, R14, RZ, P3 ;  /* 0x000000ff0e037207 */ /* 0x000fca0001800000 */
[----:B------:R-:W-:-:S05]  /*2e370*/  IMAD.IADD R3, R2, 0x1, R3 ;  /* 0x0000000102037824 */ /* 0x000fca00078e0203 */
[----:B------:R-:W-:-:S07]  /*2e380*/  MOV R13, R3 ;  /* 0x00000003000d7202 */ /* 0x000fce0000000f00 */
[----:B------:R-:W-:Y:S05]  /*2e390*/  WARPSYNC.COLLECTIVE R15, `(.L_x_2172) ;  /* 0x000000000f087348 */ /* 0x000fea0003c00000 */
[----:B------:R0:W1:Y:S02]  /*2e3a0*/  SHFL.UP P6, R14, R13, R12, R11 ;  /* 0x0400000c0d0e7389 */ /* 0x00006400000c000b */
[----:B01----:R-:W-:Y:S01]  /*2e3b0*/  ENDCOLLECTIVE ;  /* 0x000000000000791b */ /* 0x003fe20003800000 */
.L_x_2172:
[----:B------:R-:W-:Y:S02]  /*2e3c0*/  MOV R12, 0x10 ;  /* 0x00000010000c7802 */ /* 0x000fe40000000f00 */
[----:B------:R-:W-:-:S05]  /*2e3d0*/  SEL R4, R14, RZ, P4 ;  /* 0x000000ff0e047207 */ /* 0x000fca0002000000 */
[----:B------:R-:W-:-:S04]  /*2e3e0*/  IMAD.IADD R4, R3, 0x1, R4 ;  /* 0x0000000103047824 */ /* 0x000fc800078e0204 */
[----:B------:R-:W-:-:S07]  /*2e3f0*/  IMAD.MOV.U32 R13, RZ, RZ, R4 ;  /* 0x000000ffff0d7224 */ /* 0x000fce00078e0004 */
[----:B------:R-:W-:Y:S05]  /*2e400*/  WARPSYNC.COLLECTIVE R15, `(.L_x_2173) ;  /* 0x000000000f087348 */ /* 0x000fea0003c00000 */
[----:B------:R0:W1:Y:S02]  /*2e410*/  SHFL.UP P6, R14, R13, R12, R11 ;  /* 0x0400000c0d0e7389 */ /* 0x00006400000c000b */
[----:B01----:R-:W-:Y:S01]  /*2e420*/  ENDCOLLECTIVE ;  /* 0x000000000000791b */ /* 0x003fe20003800000 */
.L_x_2173:
[----:B------:R-:W-:Y:S01]  /*2e430*/  IMAD.MOV.U32 R12, RZ, RZ, 0x1f ;  /* 0x0000001fff0c7424 */ /* 0x000fe200078e00ff */
[----:B------:R-:W-:Y:S02]  /*2e440*/  MOV R11, 0x1f ;  /* 0x0000001f000b7802 */ /* 0x000fe40000000f00 */
[----:B------:R-:W-:-:S05]  /*2e450*/  SEL R3, R14, RZ, P5 ;  /* 0x000000ff0e037207 */ /* 0x000fca0002800000 */
[----:B------:R-:W-:-:S04]  /*2e460*/  IMAD.IADD R2, R4, 0x1, R3 ;  /* 0x0000000104027824 */ /* 0x000fc800078e0203 */
[----:B------:R-:W-:-:S07]  /*2e470*/  IMAD.MOV.U32 R13, RZ, RZ, R2 ;  /* 0x000000ffff0d7224 */ /* 0x000fce00078e0002 */
[----:B------:R-:W-:Y:S05]  /*2e480*/  WARPSYNC.COLLECTIVE R15, `(.L_x_2174) ;  /* 0x000000000f087348 */ /* 0x000fea0003c00000 */
[----:B------:R0:W1:Y:S02]  /*2e490*/  SHFL.IDX P6, R14, R13, R12, R11 ;  /* 0x0000000c0d0e7389 */ /* 0x00006400000c000b */
[----:B01----:R-:W-:Y:S01]  /*2e4a0*/  ENDCOLLECTIVE ;  /* 0x000000000000791b */ /* 0x003fe20003800000 */
.L_x_2174:
[----:B------:R-:W-:Y:S05]  /*2e4b0*/  BRA `(.L_x_2175) ;  /* 0xffffffa800e07947 */ /* 0x000fea000383ffff */
.L_x_1989:
[----:B------:R-:W-:Y:S01]  /*2e4c0*/  BSSY B0, `(.L_x_2176) ;  /* 0x0000006000007945 */ /* 0x000fe20003800000 */
[----:B------:R-:W-:Y:S01]  /*2e4d0*/  PLOP3.LUT P6, PT, P6, PT, PT, 0x8, 0x0 ;  /* 0x000000000000781c */ /* 0x000fe200037ce170 */
[----:B------:R-:W-:-:S12]  /*2e4e0*/  IMAD.MOV.U32 R15, RZ, RZ, -0x1 ;  /* 0xffffffffff0f7424 */ /* 0x000fd800078e00ff */
[----:B01----:R-:W-:Y:S05]  /*2e4f0*/  WARPSYNC.COLLECTIVE R15, `(.L_x_2177) ;  /* 0x000000000f087348 */ /* 0x003fea0003c00000 */
[----:B------:R-:W-:Y:S01]  /*2e500*/  VOTE.ANY R14, PT, P6 ;  /* 0x00000000000e7806 */ /* 0x000fe200030e0100 */
[----:B01----:R-:W-:Y:S06]  /*2e510*/  ENDCOLLECTIVE ;  /* 0x000000000000791b */ /* 0x003fec0003800000 */
.L_x_2177:
[----:B------:R-:W-:Y:S05]  /*2e520*/  BSYNC B0 ;  /* 0x0000000000007941 */ /* 0x000fea0003800000 */
.L_x_2176:
[----:B------:R-:W-:Y:S02]  /*2e530*/  IMAD.MOV.U32 R3, RZ, RZ, R14 ;  /* 0x000000ffff037224 */ /* 0x000fe400078e000e */
[----:B------:R-:W-:Y:S02]  /*2e540*/  IMAD.MOV.U32 R13, RZ, RZ, R17 ;  /* 0x000000ffff0d7224 */ /* 0x000fe400078e0011 */
[----:B------:R-:W0:Y:S01]  /*2e550*/  POPC R6, R3 ;  /* 0x0000000300067309 */ /* 0x000e220000000000 */
[----:B------:R-:W-:Y:S02]  /*2e560*/  IMAD.MOV.U32 R11, RZ, RZ, 0x1f ;  /* 0x0000001fff0b7424 */ /* 0x000fe400078e00ff */
[----:B------:R-:W-:Y:S01]  /*2e570*/  IMAD.MOV.U32 R15, RZ, RZ, -0x1 ;  /* 0xffffffffff0f7424 */ /* 0x000fe200078e00ff */
[----:B0-----:R-:W-:-:S07]  /*2e580*/  MOV R12, R6 ;  /* 0x00000006000c7202 */ /* 0x001fce0000000f00 */
[----:B------:R-:W-:Y:S05]  /*2e590*/  WARPSYNC.COLLECTIVE R15, `(.L_x_2178) ;  /* 0x000000000f087348 */ /* 0x000fea0003c00000 */
[----:B------:R0:W1:Y:S02]  /*2e5a0*/  SHFL.IDX P6, R14, R13, R12, R11 ;  /* 0x0000000c0d0e7389 */ /* 0x00006400000c000b */
[----:B01----:R-:W-:Y:S01]  /*2e5b0*/  ENDCOLLECTIVE ;  /* 0x000000000000791b */ /* 0x003fe20003800000 */
.L_x_2178:
[----:B------:R-:W-:Y:S01]  /*2e5c0*/  IMAD.MOV.U32 R17, RZ, RZ, R14 ;  /* 0x000000ffff117224 */ /* 0x000fe200078e000e */
[----:B------:R-:W-:Y:S06]  /*2e5d0*/  BRA `(.L_x_2179) ;  /* 0xffffffa800d07947 */ /* 0x000fec000383ffff */
.L_x_1991:
[----:B------:R-:W-:Y:S01]  /*2e5e0*/  BSSY B0, `(.L_x_2180) ;  /* 0x0000007000007945 */ /* 0x000fe20003800000 */
[----:B------:R-:W-:Y:S01]  /*2e5f0*/  MOV R13, R2 ;  /* 0x00000002000d7202 */ /* 0x000fe20000000f00 */
[----:B------:R-:W-:Y:S02]  /*2e600*/  IMAD.MOV.U32 R11, RZ, RZ, 0x1f ;  /* 0x0000001fff0b7424 */ /* 0x000fe400078e00ff */
[----:B------:R-:W-:-:S07]  /*2e610*/  IMAD.MOV.U32 R15, RZ, RZ, -0x1 ;  /* 0xffffffffff0f7424 */ /* 0x000fce00078e00ff */
[----:B0123--:R-:W-:Y:S05]  /*2e620*/  WARPSYNC.COLLECTIVE R15, `(.L_x_2181) ;  /* 0x000000000f087348 */ /* 0x00ffea0003c00000 */
[----:B------:R4:W0:Y:S02]  /*2e630*/  SHFL.IDX P6, R14, R13, R12, R11 ;  /* 0x0000000c0d0e7389 */ /* 0x00082400000c000b */
[----:B01234-:R-:W-:Y:S01]  /*2e640*/  ENDCOLLECTIVE ;  /* 0x000000000000791b */ /* 0x01ffe20003800000 */
.L_x_2181:
[----:B------:R-:W-:Y:S05]  /*2e650*/  BSYNC B0 ;  /* 0x0000000000007941 */ /* 0x000fea0003800000 */
.L_x_2180:
[----:B------:R-:W-:Y:S05]  /*2e660*/  BRA `(.L_x_1990) ;  /* 0xffffffa800c87947 */ /* 0x000fea000383ffff */
.L_x_1995:
[----:B0-----:R0:W3:Y:S02]  /*2e670*/  SYNCS.PHASECHK.TRANS64.TRYWAIT P0, [R5+URZ+0x30820], R0 ;  /* 0x03082000050075a7 */ /* 0x0010e4000800017f */
[----:B---3--:R-:W-:Y:S05]  /*2e680*/  @!P0 NANOSLEEP.SYNCS 0x989680 ;  /* 0x009896800000895d */ /* 0x008fea0003900000 */
[----:B------:R-:W3:Y:S02]  /*2e690*/  @!P0 SYNCS.PHASECHK.TRANS64 P0, [R5+URZ+0x30820], R0 ;  /* 0x03082000050085a7 */ /* 0x000ee4000800007f */
[----:B---3--:R-:W-:Y:S05]  /*2e6a0*/  @!P0 BRA `(.L_x_1995) ;  /* 0xfffffffc00f08947 */ /* 0x008fea000383ffff */
[----:B------:R-:W-:Y:S05]  /*2e6b0*/  BRA `(.L_x_2182) ;  /* 0xffffffb000407947 */ /* 0x000fea000383ffff */
.L_x_1996:
[----:B------:R-:W3:Y:S01]  /*2e6c0*/  S2R R2, SR_TID.X ;  /* 0x0000000000027919 */ /* 0x000ee20000002100 */
[----:B------:R-:W-:Y:S01]  /*2e6d0*/  BSSY B0, `(.L_x_2183) ;  /* 0x000000a000007945 */ /* 0x000fe20003800000 */
[----:B------:R-:W-:Y:S01]  /*2e6e0*/  IMAD.MOV.U32 R12, RZ, RZ, RZ ;  /* 0x000000ffff0c7224 */ /* 0x000fe200078e00ff */
[----:B------:R-:W-:Y:S01]  /*2e6f0*/  MOV R15, 0xffffffff ;  /* 0xffffffff000f7802 */ /* 0x000fe20000000f00 */
[----:B------:R-:W-:Y:S01]  /*2e700*/  IMAD.MOV.U32 R11, RZ, RZ, 0x1f ;  /* 0x0000001fff0b7424 */ /* 0x000fe200078e00ff */
[----:B---3--:R-:W-:-:S04]  /*2e710*/  SHF.R.U32.HI R2, RZ, 0x5, R2 ;  /* 0x00000005ff027819 */ /* 0x008fc80000011602 */
[----:B------:R-:W-:-:S04]  /*2e720*/  LOP3.LUT R2, R2, 0x3, RZ, 0xc0, !PT ;  /* 0x0000000302027812 */ /* 0x000fc800078ec0ff */
[----:B------:R-:W-:-:S07]  /*2e730*/  MOV R13, R2 ;  /* 0x00000002000d7202 */ /* 0x000fce0000000f00 */
[----:B012---:R-:W-:Y:S05]  /*2e740*/  WARPSYNC.COLLECTIVE R15, `(.L_x_2184) ;  /* 0x000000000f087348 */ /* 0x007fea0003c00000 */
[----:B------:R3:W4:Y:S02]  /*2e750*/  SHFL.IDX P6, R14, R13, R12, R11 ;  /* 0x0000000c0d0e7389 */ /* 0x00072400000c000b */
[----:B01234-:R-:W-:Y:S01]  /*2e760*/  ENDCOLLECTIVE ;  /* 0x000000000000791b */ /* 0x01ffe20003800000 */
.L_x_2184:
[----:B------:R-:W-:Y:S05]  /*2e770*/  BSYNC B0 ;  /* 0x0000000000007941 */ /* 0x000fea0003800000 */
.L_x_2183:
[----:B------:R-:W-:Y:S05]  /*2e780*/  BRA `(.L_x_2185) ;  /* 0xffffffb000287947 */ /* 0x000fea000383ffff */
.L_x_1997:
[----:B------:R-:W-:Y:S01]  /*2e790*/  BSSY B0, `(.L_x_2186) ;  /* 0x0000006000007945 */ /* 0x000fe20003800000 */
[----:B------:R-:W-:-:S07]  /*2e7a0*/  IMAD.MOV.U32 R15, RZ, RZ, -0x1 ;  /* 0xffffffffff0f7424 */ /* 0x000fce00078e00ff */
[----:B012---:R-:W-:Y:S05]  /*2e7b0*/  WARPSYNC.COLLECTIVE R15, `(.L_x_2187) ;  /* 0x000000000f0c7348 */ /* 0x007fea0003c00000 */
[----:B------:R-:W-:Y:S02]  /*2e7c0*/  ELECT P6, UR62, PT ;  /* 0x00000000003e782f */ /* 0x000fe400038c0000 */
[----:B------:R-:W-:Y:S01]  /*2e7d0*/  MOV R14, UR62 ;  /* 0x0000003e000e7c02 */ /* 0x000fe20008000f00 */
[----:B012---:R-:W-:Y:S10]  /*2e7e0*/  ENDCOLLECTIVE ;  /* 0x000000000000791b */ /* 0x007ff40003800000 */
.L_x_2187:
[----:B------:R-:W-:Y:S05]  /*2e7f0*/  BSYNC B0 ;  /* 0x0000000000007941 */ /* 0x000fea0003800000 */
.L_x_2186:
[----:B------:R-:W-:Y:S05]  /*2e800*/  BRA `(.L_x_2188) ;  /* 0xffffffb0001c7947 */ /* 0x000fea000383ffff */
.L_x_1999:
[----:B0-----:R0:W3:Y:S02]  /*2e810*/  SYNCS.PHASECHK.TRANS64.TRYWAIT P1, [R3+URZ+0x30840], R2 ;  /* 0x03084002030075a7 */ /* 0x0010e4000802017f */
[----:B---3--:R-:W-:Y:S05]  /*2e820*/  @!P1 NANOSLEEP.SYNCS 0x989680 ;  /* 0x009896800000995d */ /* 0x008fea0003900000 */
[----:B------:R-:W3:Y:S02]  /*2e830*/  @!P1 SYNCS.PHASECHK.TRANS64 P1, [R3+URZ+0x30840], R2 ;  /* 0x03084002030095a7 */ /* 0x000ee4000802007f */
[----:B---3--:R-:W-:Y:S05]  /*2e840*/  @!P1 BRA `(.L_x_1999) ;  /* 0xfffffffc00f09947 */ /* 0x008fea000383ffff */
[----:B------:R-:W-:Y:S05]  /*2e850*/  BRA `(.L_x_2189) ;  /* 0xffffffb0003c7947 */ /* 0x000fea000383ffff */
.L_x_2001:
[----:B---3--:R3:W4:Y:S02]  /*2e860*/  SYNCS.PHASECHK.TRANS64.TRYWAIT P1, [R25+URZ+0x30840], R0 ;  /* 0x03084000190075a7 */ /* 0x008724000802017f */
[----:B----4-:R-:W-:Y:S05]  /*2e870*/  @!P1 NANOSLEEP.SYNCS 0x989680 ;  /* 0x009896800000995d */ /* 0x010fea0003900000 */
[----:B------:R-:W4:Y:S02]  /*2e880*/  @!P1 SYNCS.PHASECHK.TRANS64 P1, [R25+URZ+0x30840], R0 ;  /* 0x03084000190095a7 */ /* 0x000f24000802007f */
[----:B----4-:R-:W-:Y:S05]  /*2e890*/  @!P1 BRA `(.L_x_2001) ;  /* 0xfffffffc00f09947 */ /* 0x010fea000383ffff */
[----:B------:R-:W-:Y:S05]  /*2e8a0*/  BRA `(.L_x_2190) ;  /* 0xffffffb000487947 */ /* 0x000fea000383ffff */
.L_x_2003:
[----:B----4-:R4:W0:Y:S02]  /*2e8b0*/  SYNCS.PHASECHK.TRANS64.TRYWAIT P1, [R3+URZ+0x30860], R2 ;  /* 0x03086002030075a7 */ /* 0x010824000802017f */
[----:B0-----:R-:W-:Y:S05]  /*2e8c0*/  @!P1 NANOSLEEP.SYNCS 0x989680 ;  /* 0x009896800000995d */ /* 0x001fea0003900000 */
[----:B------:R-:W0:Y:S02]  /*2e8d0*/  @!P1 SYNCS.PHASECHK.TRANS64 P1, [R3+URZ+0x30860], R2 ;  /* 0x03086002030095a7 */ /* 0x000e24000802007f */
[----:B0-----:R-:W-:Y:S05]  /*2e8e0*/  @!P1 BRA `(.L_x_2003) ;  /* 0xfffffffc00f09947 */ /* 0x001fea000383ffff */
[----:B------:R-:W-:Y:S05]  /*2e8f0*/  BRA `(.L_x_2191) ;  /* 0xffffffb000447947 */ /* 0x000fea000383ffff */
.L_x_2192:
        /* <DEDUP_REMOVED lines=16> */
.L_x_3299:


//--------------------- .text._ZN7cutlass13device_kernelIN5flash11enable_sm90INS1_16FlashAttnFwdSm90INS1_25CollectiveMainloopFwdSm90ILi2EN4cute5tupleIJNS5_1CILi1EEES8_S8_EEENS6_IJNS7_ILi128EEENS7_ILi80EEENS7_ILi256EEEEEELi256ENS_6half_tEfNS_4arch4Sm90ELb1ELb0ELb1ELb0ELb1ELb0ELb0ELb1ELb1ELb1ELb0ELb0EEENS1_21CollectiveEpilogueFwdINS6_IJSA_SC_SB_EEES9_SE_SG_Li256ELb0ELb1ELb0ELb0EEENS1_30DynamicPersistentTileSchedulerILi256ELi128ELb0ELb1ELb1EEEEEEEEEvNT_6ParamsE --------------------------
	.section	.text._ZN7cutlass13device_kernelIN5flash11enable_sm90INS1_16FlashAttnFwdSm90INS1_25CollectiveMainloopFwdSm90ILi2EN4cute5tupleIJNS5_1CILi1EEES8_S8_EEENS6_IJNS7_ILi128EEENS7_ILi80EEENS7_ILi256EEEEEELi256ENS_6half_tEfNS_4arch4Sm90ELb1ELb0ELb1ELb0ELb1ELb0ELb0ELb1ELb1ELb1ELb0ELb0EEENS1_21CollectiveEpilogueFwdINS6_IJSA_SC_SB_EEES9_SE_SG_Li256ELb0ELb1ELb0ELb0EEENS1_30DynamicPersistentTileSchedulerILi256ELi128ELb0ELb1ELb1EEEEEEEEEvNT_6ParamsE,"ax",@progbits
	.align	128
.text._ZN7cutlass13device_kernelIN5flash11enable_sm90INS1_16FlashAttnFwdSm90INS1_25CollectiveMainloopFwdSm90ILi2EN4cute5tupleIJNS5_1CILi1EEES8_S8_EEENS6_IJNS7_ILi128EEENS7_ILi80EEENS7_ILi256EEEEEELi256ENS_6half_tEfNS_4arch4Sm90ELb1ELb0ELb1ELb0ELb1ELb0ELb0ELb1ELb1ELb1ELb0ELb0EEENS1_21CollectiveEpilogueFwdINS6_IJSA_SC_SB_EEES9_SE_SG_Li256ELb0ELb1ELb0ELb0EEENS1_30DynamicPersistentTileSchedulerILi256ELi128ELb0ELb1ELb1EEEEEEEEEvNT_6ParamsE:
        .type           _ZN7cutlass13device_kernelIN5flash11enable_sm90INS1_16FlashAttnFwdSm90INS1_25CollectiveMainloopFwdSm90ILi2EN4cute5tupleIJNS5_1CILi1EEES8_S8_EEENS6_IJNS7_ILi128EEENS7_ILi80EEENS7_ILi256EEEEEELi256ENS_6half_tEfNS_4arch4Sm90ELb1ELb0ELb1ELb0ELb1ELb0ELb0ELb1ELb1ELb1ELb0ELb0EEENS1_21CollectiveEpilogueFwdINS6_IJSA_SC_SB_EEES9_SE_SG_Li256ELb0ELb1ELb0ELb0EEENS1_30DynamicPersistentTileSchedulerILi256ELi128ELb0ELb1ELb1EEEEEEEEEvNT_6ParamsE,@function
        .size           _ZN7cutlass13device_kernelIN5flash11enable_sm90INS1_16FlashAttnFwdSm90INS1_25CollectiveMainloopFwdSm90ILi2EN4cute5tupleIJNS5_1CILi1EEES8_S8_EEENS6_IJNS7_ILi128EEENS7_ILi80EEENS7_ILi256EEEEEELi256ENS_6half_tEfNS_4arch4Sm90ELb1ELb0ELb1ELb0ELb1ELb0ELb0ELb1ELb1ELb1ELb0ELb0EEENS1_21CollectiveEpilogueFwdINS6_IJSA_SC_SB_EEES9_SE_SG_Li256ELb0ELb1ELb0ELb0EEENS1_30DynamicPersistentTileSchedulerILi256ELi128ELb0ELb1ELb1EEEEEEEEEvNT_6ParamsE,(.L_x_3300 - _ZN7cutlass13device_kernelIN5flash11enable_sm90INS1_16FlashAttnFwdSm90INS1_25CollectiveMainloopFwdSm90ILi2EN4cute5tupleIJNS5_1CILi1EEES8_S8_EEENS6_IJNS7_ILi128EEENS7_ILi80EEENS7_ILi256EEEEEELi256ENS_6half_tEfNS_4arch4Sm90ELb1ELb0ELb1ELb0ELb1ELb0ELb0ELb1ELb1ELb1ELb0ELb0EEENS1_21CollectiveEpilogueFwdINS6_IJSA_SC_SB_EEES9_SE_SG_Li256ELb0ELb1ELb0ELb0EEENS1_30DynamicPersistentTileSchedulerILi256ELi128ELb0ELb1ELb1EEEEEEEEEvNT_6ParamsE)
        .other          _ZN7cutlass13device_kernelIN5flash11enable_sm90INS1_16FlashAttnFwdSm90INS1_25CollectiveMainloopFwdSm90ILi2EN4cute5tupleIJNS5_1CILi1EEES8_S8_EEENS6_IJNS7_ILi128EEENS7_ILi80EEENS7_ILi256EEEEEELi256ENS_6half_tEfNS_4arch4Sm90ELb1ELb0ELb1ELb0ELb1ELb0ELb0ELb1ELb1ELb1ELb0ELb0EEENS1_21CollectiveEpilogueFwdINS6_IJSA_SC_SB_EEES9_SE_SG_Li256ELb0ELb1ELb0ELb0EEENS1_30DynamicPersistentTileSchedulerILi256ELi128ELb0ELb1ELb1EEEEEEEEEvNT_6ParamsE,@"STO_CUDA_ENTRY STV_DEFAULT"
_ZN7cutlass13device_kernelIN5flash11enable_sm90INS1_16FlashAttnFwdSm90INS1_25CollectiveMainloopFwdSm90ILi2EN4cute5tupleIJNS5_1CILi1EEES8_S8_EEENS6_IJNS7_ILi128EEENS7_ILi80EEENS7_ILi256EEEEEELi256ENS_6half_tEfNS_4arch4Sm90ELb1ELb0ELb1ELb0ELb1ELb0ELb0ELb1ELb1ELb1ELb0ELb0EEENS1_21CollectiveEpilogueFwdINS6_IJSA_SC_SB_EEES9_SE_SG_Li256ELb0ELb1ELb0ELb0EEENS1_30DynamicPersistentTileSchedulerILi256ELi128ELb0ELb1ELb1EEEEEEEEEvNT_6ParamsE:
        /* <DEDUP_REMOVED lines=45> */
.L_x_2193:
        /* <DEDUP_REMOVED lines=22> */
.L_x_2194:
        /* <DEDUP_REMOVED lines=18> */
.L_x_2195:
        /* <DEDUP_REMOVED lines=22> */
.L_x_2196:
        /* <DEDUP_REMOVED lines=23> */
.L_x_2197:
        /* <DEDUP_REMOVED lines=10> */
.L_x_2199:
        /* <DEDUP_REMOVED lines=10> */
[----:B------:R-:W2:Y:S01]  /*0960*/  LDL R3, [R1+0x4] ;  /* 0x0000040001037983 */ /* 0x000ea20000100800 */
[----:B------:R-:W-:Y:S01]  /*0970*/  UMOV UR36, URZ ;  /* 0x0000003f00247c82 */ /* 0x000fe20008000000 */
[----:B0-----:R-:W0:Y:S02]  /*0980*/  S2R R2, SR_TID.X ;  /* 0x0000000000027919 */ /* 0x001e240000002100 */
[----:B0-----:R-:W-:-:S05]  /*0990*/  VIADD R12, R2, 0xffffff80 ;  /* 0xffffff80020c7836 */ /* 0x001fca0000000000 */
[----:B------:R-:W-:-:S04]  /*09a0*/  SHF.R.S32.HI R0, RZ, 0x1f, R12 ;  /* 0x0000001fff007819 */ /* 0x000fc8000001140c */
[CC--:B------:R-:W-:Y:S02]  /*09b0*/  LEA.HI R2, R0.reuse, R12.reuse, RZ, 0x7 ;  /* 0x0000000c00027211 */ /* 0x0c0fe400078f38ff */
[-C--:B------:R-:W-:Y:S02]  /*09c0*/  LEA.HI R4, R0, R12.reuse, RZ, 0x5 ;  /* 0x0000000c00047211 */ /* 0x080fe400078f28ff */
[----:B------:R-:W-:Y:S02]  /*09d0*/  LOP3.LUT R224, R2, 0xffffff80, RZ, 0xc0, !PT ;  /* 0xffffff8002e07812 */ /* 0x000fe400078ec0ff */
[----:B------:R-:W-:Y:S01]  /*09e0*/  LEA.HI R11, R0, R12, RZ, 0x2 ;  /* 0x0000000c000b7211 */ /* 0x000fe200078f10ff */
[----:B------:R-:W-:Y:S01]  /*09f0*/  IMAD.SHL.U32 R5, R4, 0x20, RZ ;  /* 0x0000002004057824 */ /* 0x000fe200078e00ff */
[----:B------:R-:W-:Y:S01]  /*0a00*/  SHF.R.S32.HI R225, RZ, 0x7, R2 ;  /* 0x00000007ffe17819 */ /* 0x000fe20000011402 */
[----:B------:R-:W-:Y:S01]  /*0a10*/  IMAD.IADD R224, R12, 0x1, -R224 ;  /* 0x000000010ce07824 */ /* 0x000fe200078e0ae0 */
[----:B------:R-:W-:-:S02]  /*0a20*/  LOP3.LUT R11, R11, 0xfffffffc, RZ, 0xc0, !PT ;  /* 0xfffffffc0b0b7812 */ /* 0x000fc400078ec0ff */
[----:B------:R-:W-:Y:S02]  /*0a30*/  LOP3.LUT R5, R5, 0xfffffc00, RZ, 0xc0, !PT ;  /* 0xfffffc0005057812 */ /* 0x000fe400078ec0ff */
[----:B------:R-:W-:Y:S01]  /*0a40*/  SHF.R.S32.HI R7, RZ, 0x1f, R224 ;  /* 0x0000001fff077819 */ /* 0x000fe200000114e0 */
[----:B------:R-:W-:Y:S01]  /*0a50*/  IMAD.IADD R11, R12, 0x1, -R11 ;  /* 0x000000010c0b7824 */ /* 0x000fe200078e0a0b */
[----:B------:R-:W-:Y:S02]  /*0a60*/  LEA.HI R2, R2, R225, RZ, 0x1 ;  /* 0x000000e102027211 */ /* 0x000fe400078f08ff */
[CC--:B------:R-:W-:Y:S02]  /*0a70*/  LEA.HI R8, R7.reuse, R224.reuse, RZ, 0x2 ;  /* 0x000000e007087211 */ /* 0x0c0fe400078f10ff */
[----:B------:R-:W-:Y:S02]  /*0a80*/  LEA.HI R7, R7, R224, RZ, 0x5 ;  /* 0x000000e007077211 */ /* 0x000fe400078f28ff */
[----:B------:R-:W-:-:S02]  /*0a90*/  SHF.R.S32.HI R9, RZ, 0x2, R8 ;  /* 0x00000002ff097819 */ /* 0x000fc40000011408 */
[----:B------:R-:W-:Y:S02]  /*0aa0*/  SHF.R.S32.HI R10, RZ, 0x1f, R8 ;  /* 0x0000001fff0a7819 */ /* 0x000fe40000011408 */
[----:B------:R-:W-:Y:S02]  /*0ab0*/  SHF.R.S32.HI R7, RZ, 0x5, R7 ;  /* 0x00000005ff077819 */ /* 0x000fe40000011407 */
[----:B------:R-:W-:Y:S02]  /*0ac0*/  LEA.HI R10, R10, R9, RZ, 0x3 ;  /* 0x000000090a0a7211 */ /* 0x000fe400078f18ff */
[----:B------:R-:W-:Y:S02]  /*0ad0*/  LOP3.LUT R2, R2, 0x3fffffe, RZ, 0xc0, !PT ;  /* 0x03fffffe02027812 */ /* 0x000fe400078ec0ff */
[----:B------:R-:W-:Y:S02]  /*0ae0*/  LOP3.LUT R10, R10, 0xfffffff8, RZ, 0xc0, !PT ;  /* 0xfffffff80a0a7812 */ /* 0x000fe400078ec0ff */
[----:B------:R-:W-:-:S03]  /*0af0*/  IADD3 R2, R225, -R2, RZ ;  /* 0x80000002e1027210 */ /* 0x000fc60007ffe0ff */
[----:B------:R-:W-:-:S04]  /*0b00*/  IMAD.IADD R10, R9, 0x1, -R10 ;  /* 0x00000001090a7824 */ /* 0x000fc800078e0a0a */
[----:B------:R-:W-:-:S04]  /*0b10*/  IMAD R7, R7, 0x10, R10 ;  /* 0x0000001007077824 */ /* 0x000fc800078e020a */
[----:B------:R-:W-:Y:S01]  /*0b20*/  IMAD R226, R2, 0x40, R7 ;  /* 0x0000004002e27824 */ /* 0x000fe200078e0207 */
[----:B--2---:R-:W-:Y:S02]  /*0b30*/  R2UR UR5, R3 ;  /* 0x00000000030572ca */ /* 0x004fe400000e0000 */
[CC--:B------:R-:W-:Y:S02]  /*0b40*/  LEA.HI R3, R0.reuse, R12.reuse, RZ, 0x4 ;  /* 0x0000000c00037211 */ /* 0x0c0fe400078f20ff */
[----:B------:R-:W-:Y:S02]  /*0b50*/  LEA.HI R0, R0, R12, RZ, 0x3 ;  /* 0x0000000c00007211 */ /* 0x000fe400078f18ff */
[----:B------:R-:W-:Y:S02]  /*0b60*/  SHF.R.S32.HI R6, RZ, 0x4, R3 ;  /* 0x00000004ff067819 */ /* 0x000fe40000011403 */
[C---:B------:R-:W-:Y:S02]  /*0b70*/  LOP3.LUT R4, R3.reuse, 0x3fffff0, RZ, 0xc0, !PT ;  /* 0x03fffff003047812 */ /* 0x040fe400078ec0ff */
[----:B------:R-:W-:-:S02]  /*0b80*/  LEA.HI R3, R3, R6, RZ, 0x1 ;  /* 0x0000000603037211 */ /* 0x000fc400078f08ff */
[----:B------:R-:W-:Y:S01]  /*0b90*/  IADD3 R4, R12, -R4, RZ ;  /* 0x800000040c047210 */ /* 0x000fe20007ffe0ff */
[----:B------:R-:W-:Y:S01]  /*0ba0*/  ULOP3.LUT UR6, UR5, 0x1, URZ, 0xfc, !UPT ;  /* 0x0000000105067892 */ /* 0x000fe2000f8efc3f */
[----:B------:R-:W-:Y:S02]  /*0bb0*/  LOP3.LUT R219, R0, 0xfffffff8, RZ, 0xc0, !PT ;  /* 0xfffffff800db7812 */ /* 0x000fe400078ec0ff */
[----:B------:R-:W-:Y:S01]  /*0bc0*/  LOP3.LUT R3, R3, 0x1ffffffe, RZ, 0xc0, !PT ;  /* 0x1ffffffe03037812 */ /* 0x000fe200078ec0ff */
[----:B------:R-:W-:Y:S01]  /*0bd0*/  IMAD R4, R4, 0x40, R5 ;  /* 0x0000004004047824 */ /* 0x000fe200078e0205 */
[----:B------:R-:W-:Y:S01]  /*0be0*/  LEA.HI R5, R11, R11, RZ, 0x1 ;  /* 0x0000000b0b057211 */ /* 0x000fe200078f08ff */
[----:B------:R-:W-:Y:S01]  /*0bf0*/  IMAD.IADD R219, R12, 0x1, -R219 ;  /* 0x000000010cdb7824 */ /* 0x000fe200078e0adb */
[----:B------:R-:W-:Y:S01]  /*0c00*/  MOV R2, UR6 ;  /* 0x0000000600027c02 */ /* 0x000fe20008000f00 */
[----:B------:R-:W-:Y:S01]  /*0c10*/  IMAD.IADD R3, R6, 0x1, -R3 ;  /* 0x0000000106037824 */ /* 0x000fe200078e0a03 */
[----:B------:R-:W-:Y:S01]  /*0c20*/  LOP3.LUT R6, R5, 0x1ffffffe, RZ, 0xc0, !PT ;  /* 0x1ffffffe05067812 */ /* 0x000fe200078ec0ff */
[----:B------:R-:W-:Y:S01]  /*0c30*/  IMAD.SHL.U32 R22, R219, 0x8, RZ ;  /* 0x00000008db167824 */ /* 0x000fe200078e00ff */
[----:B------:R-:W-:Y:S01]  /*0c40*/  UMOV UR5, URZ ;  /* 0x0000003f00057c82 */ /* 0x000fe20008000000 */
[----:B------:R-:W-:Y:S01]  /*0c50*/  IMAD R227, R3, 0x8, R4 ;  /* 0x0000000803e37824 */ /* 0x000fe200078e0204 */
[----:B------:R-:W-:Y:S01]  /*0c60*/  LOP3.LUT R3, R8, 0x7ffffffc, RZ, 0xc0, !PT ;  /* 0x7ffffffc08037812 */ /* 0x000fe200078ec0ff */
[----:B------:R-:W-:Y:S01]  /*0c70*/  IMAD.IADD R215, R11, 0x1, -R6 ;  /* 0x000000010bd77824 */ /* 0x000fe200078e0a06 */
[----:B------:R-:W-:Y:S01]  /*0c80*/  SHF.R.S32.HI R222, RZ, 0x3, R0 ;  /* 0x00000003ffde7819 */ /* 0x000fe20000011400 */
[C---:B------:R-:W-:Y:S01]  /*0c90*/  VIADD R217, R22.reuse, 0x40 ;  /* 0x0000004016d97836 */ /* 0x040fe20000000000 */
[----:B------:R-:W-:Y:S01]  /*0ca0*/  SHF.R.S32.HI R0, RZ, 0x1f, R22 ;  /* 0x0000001fff007819 */ /* 0x000fe20000011416 */
[C---:B------:R-:W-:Y:S01]  /*0cb0*/  VIADD R216, R22.reuse, 0x80 ;  /* 0x0000008016d87836 */ /* 0x040fe20000000000 */
[----:B------:R0:W-:Y:S01]  /*0cc0*/  STL [R1], R2 ;  /* 0x0000000201007387 */ /* 0x0001e20000100800 */
[----:B------:R-:W-:Y:S01]  /*0cd0*/  VIADD R218, R22, 0xc0 ;  /* 0x000000c016da7836 */ /* 0x000fe20000000000 */
[----:B------:R-:W-:Y:S01]  /*0ce0*/  SHF.R.S32.HI R4, RZ, 0x1f, R217 ;  /* 0x0000001fff047819 */ /* 0x000fe200000114d9 */
[----:B------:R-:W-:Y:S01]  /*0cf0*/  IMAD.U32 R223, RZ, RZ, UR5 ;  /* 0x00000005ffdf7e24 */ /* 0x000fe2000f8e00ff */
[----:B------:R-:W-:Y:S01]  /*0d00*/  LEA R215, R215, R226, 0x3 ;  /* 0x000000e2d7d77211 */ /* 0x000fe200078e18ff */
[----:B------:R-:W-:Y:S01]  /*0d10*/  IMAD.IADD R214, R224, 0x1, -R3 ;  /* 0x00000001e0d67824 */ /* 0x000fe200078e0a03 */
[----:B------:R-:W-:Y:S01]  /*0d20*/  SHF.R.S32.HI R0, RZ, 0x1f, R218 ;  /* 0x0000001fff007819 */ /* 0x000fe200000114da */
[----:B------:R-:W-:Y:S01]  /*0d30*/  IMAD.U32 R17, RZ, RZ, UR5 ;  /* 0x00000005ff117e24 */ /* 0x000fe2000f8e00ff */
[----:B0-----:R-:W-:-:S07]  /*0d40*/  SHF.R.S32.HI R2, RZ, 0x1f, R216 ;  /* 0x0000001fff027819 */ /* 0x001fce00000114d8 */
.L_x_2256:
        /* <DEDUP_REMOVED lines=21> */
.L_x_2200:
[----:B------:R-:W-:Y:S01]  /*0ea0*/  ULDC UR8, c[0x0][0xc54] ;  /* 0x0003150000087ab9 */ /* 0x000fe20000000800 */
[----:B------:R-:W-:Y:S01]  /*0eb0*/  UMOV UR4, UR9 ;  /* 0x0000000900047c82 */ /* 0x000fe20008000000 */
[----:B------:R-:W-:-:S11]  /*0ec0*/  UISETP.NE.AND UP0, UPT, UR8, 0x1, UPT ;  /* 0x000000010800788c */ /* 0x000fd6000bf05270 */
[----:B------:R-:W-:Y:S02]  /*0ed0*/  @UP0 ULDC.64 UR10, c[0x0][0xc58] ;  /* 0x00031600000a0ab9 */ /* 0x000fe40000000a00 */
[----:B------:R-:W-:-:S04]  /*0ee0*/  UIMAD.WIDE.U32 UR6, UR9, UR10, URZ ;  /* 0x0000000a090672a5 */ /* 0x000fc8000f8e003f */
[----:B------:R-:W-:-:S04]  /*0ef0*/  @UP0 USHF.R.U32.HI UR4, URZ, UR11, UR7 ;  /* 0x0000000b3f040299 */ /* 0x000fc80008011607 */
[----:B------:R-:W-:-:S12]  /*0f00*/  UIMAD UR6, UR4, UR8, URZ ;  /* 0x00000008040672a4 */ /* 0x000fd8000f8e023f */
.L_x_2201:
[----:B------:R-:W-:Y:S01]  /*0f10*/  ULDC.64 UR10, c[0x0][0x418] ;  /* 0x00010600000a7ab9 */ /* 0x000fe20000000a00 */
[----:B------:R-:W-:Y:S01]  /*0f20*/  ULOP3.LUT UR4, URZ, UR4, URZ, 0x33, !UPT ;  /* 0x000000043f047292 */ /* 0x000fe2000f8e333f */
[----:B------:R-:W-:Y:S01]  /*0f30*/  PLOP3.LUT P0, PT, PT, PT, PT, 0x80, 0x0 ;  /* 0x000000000000781c */ /* 0x000fe20003f0f070 */
[----:B------:R-:W-:Y:S01]  /*0f40*/  UISETP.NE.U32.AND UP0, UPT, UR10, URZ, UPT ;  /* 0x0000003f0a00728c */ /* 0x000fe2000bf05070 */
[----:B------:R-:W-:Y:S01]  /*0f50*/  CS2R R2, SRZ ;  /* 0x0000000000027805 */ /* 0x000fe2000001ff00 */
[----:B------:R-:W-:Y:S01]  /*0f60*/  UIADD3 UR10, UR9, -UR6, URZ ;  /* 0x80000006090a7290 */ /* 0x000fe2000fffe03f */
[----:B------:R-:W-:Y:S01]  /*0f70*/  IMAD.MOV.U32 R0, RZ, RZ, RZ ;  /* 0x000000ffff007224 */ /* 0x000fe200078e00ff */
[----:B------:R-:W-:Y:S01]  /*0f80*/  ULDC UR7, c[0x0][0x448] ;  /* 0x0001120000077ab9 */ /* 0x000fe20000000800 */
[----:B------:R-:W-:Y:S01]  /*0f90*/  ULDC UR6, c[0x0][0xc3c] ;  /* 0x00030f0000067ab9 */ /* 0x000fe20000000800 */
[----:B------:R-:W-:Y:S01]  /*0fa0*/  UISETP.NE.AND UP2, UPT, UR7, 0x1, UPT ;  /* 0x000000010700788c */ /* 0x000fe2000bf45270 */
[----:B------:R-:W-:Y:S01]  /*0fb0*/  CS2R R164, SRZ ;  /* 0x0000000000a47805 */ /* 0x000fe2000001ff00 */
[----:B------:R-:W-:Y:S01]  /*0fc0*/  UIADD3 UR4, UR4, UR6, URZ ;  /* 0x0000000604047290 */ /* 0x000fe2000fffe03f */
[----:B------:R-:W-:Y:S01]  /*0fd0*/  CS2R R162, SRZ ;  /* 0x0000000000a27805 */ /* 0x000fe2000001ff00 */
[----:B------:R-:W-:Y:S01]  /*0fe0*/  UP2UR UR6, UPR, URZ, 0x4 ;  /* 0x000000043f067883 */ /* 0x000fe20008000000 */
[----:B------:R-:W-:Y:S01]  /*0ff0*/  CS2R R148, SRZ ;  /* 0x0000000000947805 */ /* 0x000fe2000001ff00 */
[----:B------:R-:W-:Y:S01]  /*1000*/  USHF.L.U32 UR4, UR4, 0x7, URZ ;  /* 0x0000000704047899 */ /* 0x000fe2000800063f */
[----:B------:R-:W-:Y:S01]  /*1010*/  CS2R R160, SRZ ;  /* 0x0000000000a07805 */ /* 0x000fe2000001ff00 */
[----:B------:R-:W-:Y:S01]  /*1020*/  UISETP.NE.AND.EX UP0, UPT, UR11, URZ, UPT, UP0 ;  /* 0x0000003f0b00728c */ /* 0x000fe2000bf05300 */
[----:B------:R-:W-:Y:S01]  /*1030*/  CS2R R144, SRZ ;  /* 0x0000000000907805 */ /* 0x000fe2000001ff00 */
[----:B------:R-:W-:Y:S01]  /*1040*/  IMAD.U32 R212, RZ, RZ, UR6 ;  /* 0x00000006ffd47e24 */ /* 0x000fe2000f8e00ff */
[----:B------:R-:W-:Y:S01]  /*1050*/  ULDC UR9, c[0x0][0x424] ;  /* 0x0001090000097ab9 */ /* 0x000fe20000000800 */
[----:B------:R-:W-:Y:S01]  /*1060*/  IMAD.U32 R213, RZ, RZ, UR4 ;  /* 0x00000004ffd57e24 */ /* 0x000fe2000f8e00ff */
[----:B------:R-:W-:Y:S01]  /*1070*/  UIADD3 UR4, UR4, 0x7f, URZ ;  /* 0x0000007f04047890 */ /* 0x000fe2000fffe03f */
[----:B------:R-:W-:Y:S01]  /*1080*/  CS2R R128, SRZ ;  /* 0x0000000000807805 */ /* 0x000fe2000001ff00 */
[----:B------:R-:W-:Y:S01]  /*1090*/  ULDC UR8, c[0x0][0x288] ;  /* 0x0000a20000087ab9 */ /* 0x000fe20000000800 */
[----:B------:R-:W-:Y:S01]  /*10a0*/  @UP2 ULDC UR6, c[0x0][0x44c] ;  /* 0x0001130000062ab9 */ /* 0x000fe20000000800 */
[----:B------:R-:W-:Y:S01]  /*10b0*/  UIADD3 UR8, -UR8, 0x50, URZ ;  /* 0x0000005008087890 */ /* 0x000fe2000fffe13f */
[----:B------:R-:W-:Y:S01]  /*10c0*/  CS2R R140, SRZ ;  /* 0x00000000008c7805 */ /* 0x000fe2000001ff00 */
[----:B------:R-:W-:Y:S01]  /*10d0*/  UIMAD.WIDE.U32 UR6, UR4, UR6, URZ ;  /* 0x00000006040672a5 */ /* 0x000fe2000f8e003f */
[----:B------:R-:W-:Y:S01]  /*10e0*/  CS2R R124, SRZ ;  /* 0x00000000007c7805 */ /* 0x000fe2000001ff00 */
[----:B------:R-:W-:Y:S01]  /*10f0*/  USEL UR14, UR9, 0x1, UP0 ;  /* 0x00000001090e7887 */ /* 0x000fe20008000000 */
[----:B------:R-:W-:Y:S01]  /*1100*/  CS2R R96, SRZ ;  /* 0x0000000000607805 */ /* 0x000fe2000001ff00 */
[----:B------:R-:W-:Y:S01]  /*1110*/  ULDC UR12, c[0x0][0x2f0] ;  /* 0x0000bc00000c7ab9 */ /* 0x000fe20000000800 */
[----:B------:R-:W-:Y:S01]  /*1120*/  @UP2 ULDC UR9, c[0x0][0x450] ;  /* 0x0001140000092ab9 */ /* 0x000fe20000000800 */
[----:B------:R-:W-:Y:S01]  /*1130*/  UIMAD UR8, UR14, UR12, UR8 ;  /* 0x0000000c0e0872a4 */ /* 0x000fe2000f8e0208 */
[----:B------:R-:W-:Y:S01]  /*1140*/  CS2R R136, SRZ ;  /* 0x0000000000887805 */ /* 0x000fe2000001ff00 */
[----:B------:R-:W-:Y:S01]  /*1150*/  @UP2 USHF.R.U32.HI UR4, URZ, UR9, UR7 ;  /* 0x000000093f042299 */ /* 0x000fe20008011607 */
[----:B------:R-:W-:Y:S01]  /*1160*/  MOV R23, UR14 ;  /* 0x0000000e00177c02 */ /* 0x000fe20008000f00 */
[----:B------:R-:W-:Y:S01]  /*1170*/  UIMAD UR6, UR14, UR12, 0x4f ;  /* 0x0000004f0e0674a4 */ /* 0x000fe2000f8e020c */
[----:B------:R-:W-:Y:S01]  /*1180*/  CS2R R92, SRZ ;  /* 0x00000000005c7805 */ /* 0x000fe2000001ff00 */
[----:B------:R-:W-:Y:S01]  /*1190*/  UIADD3 UR8, UR8, UR4, URZ ;  /* 0x0000000408087290 */ /* 0x000fe2000fffe03f */
[----:B------:R-:W-:Y:S01]  /*11a0*/  CS2R R88, SRZ ;  /* 0x0000000000587805 */ /* 0x000fe2000001ff00 */
[----:B------:R-:W-:Y:S01]  /*11b0*/  UIMAD.WIDE UR6, UR6, 0x66666667, URZ ;  /* 0x66666667060678a5 */ /* 0x000fe2000f8e023f */
[----:B------:R-:W-:Y:S01]  /*11c0*/  CS2R R132, SRZ ;  /* 0x0000000000847805 */ /* 0x000fe2000001ff00 */
[----:B------:R-:W-:Y:S01]  /*11d0*/  UIMAD.WIDE UR8, UR8, 0x66666667, URZ ;  /* 0x66666667080878a5 */ /* 0x000fe2000f8e023f */
[----:B------:R-:W-:Y:S01]  /*11e0*/  CS2R R84, SRZ ;  /* 0x0000000000547805 */ /* 0x000fe2000001ff00 */
[----:B------:R-:W-:Y:S01]  /*11f0*/  ULDC UR13, c[0x0][0xc54] ;  /* 0x00031500000d7ab9 */ /* 0x000fe20000000800 */
[----:B------:R-:W-:Y:S01]  /*1200*/  USHF.R.U32.HI UR4, URZ, 0x1f, UR7 ;  /* 0x0000001f3f047899 */ /* 0x000fe20008011607 */
[----:B------:R-:W-:Y:S01]  /*1210*/  CS2R R80, SRZ ;  /* 0x0000000000507805 */ /* 0x000fe2000001ff00 */
[----:B------:R-:W-:Y:S01]  /*1220*/  UIMAD UR12, UR5, UR13, UR10 ;  /* 0x0000000d050c72a4 */ /* 0x000fe2000f8e020a */
[----:B------:R-:W-:Y:S01]  /*1230*/  CS2R R194, SRZ ;  /* 0x0000000000c27805 */ /* 0x000fe2000001ff00 */
[----:B------:R-:W-:Y:S01]  /*1240*/  USHF.R.U32.HI UR5, URZ, 0x1f, UR9 ;  /* 0x0000001f3f057899 */ /* 0x000fe20008011609 */
[----:B------:R-:W-:Y:S01]  /*1250*/  CS2R R76, SRZ ;  /* 0x00000000004c7805 */ /* 0x000fe2000001ff00 */
[----:B------:R-:W-:Y:S01]  /*1260*/  ULDC UR11, c[0x0][0xc48] ;  /* 0x00031200000b7ab9 */ /* 0x000fe20000000800 */
[----:B------:R-:W-:Y:S01]  /*1270*/  ULEA.HI.SX32 UR7, UR7, UR4, 0x1b ;  /* 0x0000000407077291 */ /* 0x000fe2000f8fda3f */
[----:B------:R-:W-:Y:S01]  /*1280*/  CS2R R72, SRZ ;  /* 0x0000000000487805 */ /* 0x000fe2000001ff00 */
[----:B------:R-:W-:Y:S01]  /*1290*/  UISETP.NE.AND UP1, UPT, UR11, 0x1, UPT ;  /* 0x000000010b00788c */ /* 0x000fe2000bf25270 */
[----:B------:R-:W-:Y:S01]  /*12a0*/  CS2R R68, SRZ ;  /* 0x0000000000447805 */ /* 0x000fe2000001ff00 */
[----:B------:R-:W-:Y:S01]  /*12b0*/  ULEA.HI.SX32 UR9, UR9, UR5, 0x1b ;  /* 0x0000000509097291 */ /* 0x000fe2000f8fda3f */
[----:B------:R-:W-:Y:S01]  /*12c0*/  CS2R R64, SRZ ;  /* 0x0000000000407805 */ /* 0x000fe2000001ff00 */
[----:B------:R-:W-:Y:S01]  /*12d0*/  UMOV UR14, UR12 ;  /* 0x0000000c000e7c82 */ /* 0x000fe20008000000 */
[----:B------:R-:W-:Y:S01]  /*12e0*/  CS2R R170, SRZ ;  /* 0x0000000000aa7805 */ /* 0x000fe2000001ff00 */
[----:B------:R-:W-:Y:S01]  /*12f0*/  UISETP.LT.AND UP0, UPT, UR7, UR9, UPT ;  /* 0x000000090700728c */ /* 0x000fe2000bf01270 */
[----:B------:R-:W-:-:S02]  /*1300*/  CS2R R192, SRZ ;  /* 0x0000000000c07805 */ /* 0x000fc4000001ff00 */
[----:B------:R-:W-:Y:S02]  /*1310*/  CS2R R60, SRZ ;  /* 0x00000000003c7805 */ /* 0x000fe4000001ff00 */
[----:B------:R-:W-:Y:S01]  /*1320*/  CS2R R56, SRZ ;  /* 0x0000000000387805 */ /* 0x000fe2000001ff00 */
[----:B------:R-:W-:Y:S01]  /*1330*/  USEL UR61, UR7, UR9, UP0 ;  /* 0x00000009073d7287 */ /* 0x000fe20008000000 */
[----:B------:R-:W-:Y:S01]  /*1340*/  CS2R R168, SRZ ;  /* 0x0000000000a87805 */ /* 0x000fe2000001ff00 */
[----:B------:R-:W-:Y:S01]  /*1350*/  @UP1 ULDC UR10, c[0x0][0xc4c] ;  /* 0x00031300000a1ab9 */ /* 0x000fe20000000800 */
[----:B------:R-:W-:Y:S01]  /*1360*/  @UP1 ULDC UR6, c[0x0][0xc50] ;  /* 0x0003140000061ab9 */ /* 0x000fe20000000800 */
[----:B------:R-:W-:Y:S01]  /*1370*/  UIMAD.WIDE.U32 UR4, UR12, UR10, URZ ;  /* 0x0000000a0c0472a5 */ /* 0x000fe2000f8e003f */
[----:B------:R-:W-:Y:S01]  /*1380*/  CS2R R52, SRZ ;  /* 0x0000000000347805 */ /* 0x000fe2000001ff00 */
[----:B------:R-:W-:Y:S01]  /*1390*/  UISETP.GE.AND UP0, UPT, UR61, 0x1, UPT ;  /* 0x000000013d00788c */ /* 0x000fe2000bf06270 */
[----:B------:R-:W-:Y:S01]  /*13a0*/  CS2R R48, SRZ ;  /* 0x0000000000307805 */ /* 0x000fe2000001ff00 */
[----:B------:R-:W-:Y:S01]  /*13b0*/  @UP1 USHF.R.U32.HI UR14, URZ, UR6, UR5 ;  /* 0x000000063f0e1299 */ /* 0x000fe20008011605 */
[----:B------:R-:W-:-:S02]  /*13c0*/  CS2R R190, SRZ ;  /* 0x0000000000be7805 */ /* 0x000fc4000001ff00 */
[----:B------:R-:W-:Y:S02]  /*13d0*/  CS2R R44, SRZ ;  /* 0x00000000002c7805 */ /* 0x000fe4000001ff00 */
[----:B------:R-:W-:Y:S02]  /*13e0*/  CS2R R40, SRZ ;  /* 0x0000000000287805 */ /* 0x000fe4000001ff00 */
[----:B------:R-:W-:Y:S01]  /*13f0*/  PLOP3.LUT P1, PT, PT, PT, UP0, 0x80, 0x0 ;  /* 0x000000000000781c */ /* 0x000fe20003f2f008 */
[----:B------:R-:W-:Y:S02]  /*1400*/  UIADD3 UR4, -UR14, URZ, URZ ;  /* 0x0000003f0e047290 */ /* 0x000fe4000fffe13f */
[----:B------:R-:W-:Y:S01]  /*1410*/  IMAD.U32 R221, RZ, RZ, UR14 ;  /* 0x0000000effdd7e24 */ /* 0x000fe2000f8e00ff */
[----:B------:R-:W-:Y:S02]  /*1420*/  CS2R R166, SRZ ;  /* 0x0000000000a67805 */ /* 0x000fe4000001ff00 */
[----:B------:R-:W-:Y:S01]  /*1430*/  CS2R R36, SRZ ;  /* 0x0000000000247805 */ /* 0x000fe2000001ff00 */
[----:B------:R-:W-:Y:S01]  /*1440*/  UIMAD UR4, UR11, UR4, UR12 ;  /* 0x000000040b0472a4 */ /* 0x000fe2000f8e020c */
[----:B------:R-:W-:-:S02]  /*1450*/  CS2R R32, SRZ ;  /* 0x0000000000207805 */ /* 0x000fc4000001ff00 */
[----:B------:R-:W-:Y:S01]  /*1460*/  CS2R R188, SRZ ;  /* 0x0000000000bc7805 */ /* 0x000fe2000001ff00 */
[----:B------:R-:W-:Y:S01]  /*1470*/  IMAD.MOV.U32 R16, RZ, RZ, RZ ;  /* 0x000000ffff107224 */ /* 0x000fe200078e00ff */
[----:B------:R-:W-:Y:S02]  /*1480*/  CS2R R98, SRZ ;  /* 0x0000000000627805 */ /* 0x000fe4000001ff00 */
[----:B------:R-:W-:Y:S01]  /*1490*/  CS2R R186, SRZ ;  /* 0x0000000000ba7805 */ /* 0x000fe2000001ff00 */
[----:B------:R-:W-:Y:S01]  /*14a0*/  IMAD.U32 R220, RZ, RZ, UR4 ;  /* 0x00000004ffdc7e24 */ /* 0x000fe2000f8e00ff */
        /* <DEDUP_REMOVED lines=33> */
[----:B------:R-:W-:Y:S02]  /*16c0*/  UIADD3 UR6, UR7, 0x14400, URZ ;  /* 0x0001440007067890 */ /* 0x000fe4000fffe03f */
[----:B------:R-:W-:Y:S02]  /*16d0*/  IMAD.U32 R16, RZ, RZ, UR7 ;  /* 0x00000007ff107e24 */ /* 0x000fe4000f8e00ff */
        /* <DEDUP_REMOVED lines=19> */
[----:B------:R-:W-:Y:S01]  /*1810*/  MOV R13, RZ ;  /* 0x000000ff000d7202 */ /* 0x000fe20000000f00 */
[----:B------:R-:W-:-:S02]  /*1820*/  IMAD.U32 R11, RZ, RZ, UR7 ;  /* 0x00000007ff0b7e24 */ /* 0x000fc4000f8e00ff */
[----:B------:R-:W-:Y:S02]  /*1830*/  IMAD.MOV.U32 R8, RZ, RZ, 0x70 ;  /* 0x00000070ff087424 */ /* 0x000fe400078e00ff */
[----:B0-----:R-:W-:-:S07]  /*1840*/  IMAD.MOV.U32 R12, RZ, RZ, 0x1 ;  /* 0x00000001ff0c7424 */ /* 0x001fce00078e00ff */
[----:B------:R-:W-:-:S07]  /*1850*/  LEPC R20, `(.L_x_2203) ;  /* 0x000000001014794e */ /* 0x000fce0000000000 */
[----:B-1----:R-:W-:Y:S05]  /*1860*/  CALL.ABS.NOINC R2 ;  /* 0x0000000002007343 */ /* 0x002fea0003c00000 */
.L_x_2203:
[----:B------:R-:W2:Y:S01]  /*1870*/  LDL R2, [R1] ;  /* 0x0000000001027983 */ /* 0x000ea20000100800 */
[----:B------:R-:W-:Y:S02]  /*1880*/  R2UR UR7, R223 ;  /* 0x00000000df0772ca */ /* 0x000fe400000e0000 */
[----:B------:R-:W-:-:S11]  /*1890*/  R2UR UR6, R16 ;  /* 0x00000000100672ca */ /* 0x000fd600000e0000 */
[----:B------:R-:W-:-:S04]  /*18a0*/  ULEA.HI UR4, UR7, UR7, URZ, 0x1 ;  /* 0x0000000707047291 */ /* 0x000fc8000f8f083f */
[----:B------:R-:W-:-:S04]  /*18b0*/  ULOP3.LUT UR4, UR4, 0xfffffffe, URZ, 0xc0, !UPT ;  /* 0xfffffffe04047892 */ /* 0x000fc8000f8ec03f */
[----:B------:R-:W-:-:S06]  /*18c0*/  UIADD3 UR4, UR7, -UR4, URZ ;  /* 0x8000000407047290 */ /* 0x000fcc000fffe03f */
[----:B------:R-:W-:-:S05]  /*18d0*/  IMAD.U32 R0, RZ, RZ, UR4 ;  /* 0x00000004ff007e24 */ /* 0x000fca000f8e00ff */
[----:B------:R-:W-:-:S04]  /*18e0*/  SHF.L.U32 R0, R0, 0x1f, RZ ;  /* 0x0000001f00007819 */ /* 0x000fc800000006ff */
[----:B------:R-:W0:Y:S01]  /*18f0*/  SYNCS.PHASECHK.TRANS64.TRYWAIT P1, [UR6+0x38800], R0 ;  /* 0x03880000ff0075a7 */ /* 0x000e220008020146 */
[----:B--2---:R-:W-:-:S13]  /*1900*/  R2UR UR5, R2 ;  /* 0x00000000020572ca */ /* 0x004fda00000e0000 */
[----:B------:R-:W-:-:S05]  /*1910*/  IMAD.U32 R2, RZ, RZ, UR5 ;  /* 0x00000005ff027e24 */ /* 0x000fca000f8e00ff */
[----:B------:R-:W-:Y:S01]  /*1920*/  ISETP.NE.AND P0, PT, R2, 0x3, PT ;  /* 0x000000030200780c */ /* 0x000fe20003f05270 */
[----:B0-----:R-:W-:-:S12]  /*1930*/  @!P1 BRA `(.L_x_2204) ;  /* 0x0000014800ac9947 */ /* 0x001fd80003800000 */
.L_x_2322:
[----:B------:R-:W-:Y:S05]  /*1940*/  @!P0 BRA `(.L_x_2205) ;  /* 0x0000000000048947 */ /* 0x000fea0003800000 */
[----:B------:R-:W-:Y:S01]  /*1950*/  BPT.TRAP 0x1 ;  /* 0x000000040000795c */ /* 0x000fe20000300000 */
.L_x_2205:
[----:B------:R-:W-:Y:S01]  /*1960*/  R2UR UR5, R17 ;  /* 0x00000000110572ca */ /* 0x000fe200000e0000 */
[----:B0-----:R-:W-:Y:S01]  /*1970*/  IMAD.U32 R0, RZ, RZ, UR36 ;  /* 0x00000024ff007e24 */ /* 0x001fe2000f8e00ff */
[----:B------:R-:W-:-:S11]  /*1980*/  R2UR UR4, R16 ;  /* 0x00000000100472ca */ /* 0x000fd600000e0000 */
[----:B------:R-:W-:Y:S02]  /*1990*/  IMAD.U32 R3, RZ, RZ, UR5 ;  /* 0x00000005ff037e24 */ /* 0x000fe4000f8e00ff */
[----:B------:R-:W-:-:S03]  /*19a0*/  LEA R0, R0, UR4, 0x3 ;  /* 0x0000000400007c11 */ /* 0x000fc6000f8e18ff */
[----:B------:R-:W-:-:S04]  /*19b0*/  SHF.L.U32 R3, R3, 0x1f, RZ ;  /* 0x0000001f03037819 */ /* 0x000fc800000006ff */
[----:B------:R0:W1:Y:S01]  /*19c0*/  SYNCS.PHASECHK.TRANS64.TRYWAIT P1, [R0+URZ+0x38830], R3 ;  /* 0x03883003000075a7 */ /* 0x000062000802017f */
[----:B------:R-:W-:Y:S05]  /*19d0*/  @!P0 BRA `(.L_x_2206) ;  /* 0x0000000000048947 */ /* 0x000fea0003800000 */
[----:B------:R-:W-:Y:S01]  /*19e0*/  BPT.TRAP 0x1 ;  /* 0x000000040000795c */ /* 0x000fe20000300000 */
.L_x_2206:
[----:B-1----:R-:W-:Y:S05]  /*19f0*/  @P1 BRA `(.L_x_2207) ;  /* 0x0000000000081947 */ /* 0x002fea0003800000 */
[----:B------:R-:W1:Y:S02]  /*1a00*/  SYNCS.PHASECHK.TRANS64.TRYWAIT P1, [R0+URZ+0x38830], R3 ;  /* 0x03883003000075a7 */ /* 0x000e64000802017f */
[----:B-1----:R-:W-:Y:S05]  /*1a10*/  @!P1 BRA `(.L_x_2208) ;  /* 0x0000014800909947 */ /* 0x002fea0003800000 */
.L_x_2207:
[----:B------:R-:W-:Y:S05]  /*1a20*/  WARPSYNC.ALL ;  /* 0x0000000000007948 */ /* 0x000fea0003800000 */
[----:B------:R-:W-:Y:S01]  /*1a30*/  R2UR UR4, R16 ;  /* 0x00000000100472ca */ /* 0x000fe200000e0000 */
[----:B------:R-:W-:Y:S01]  /*1a40*/  ULOP3.LUT UR5, UR37, 0x10000, URZ, 0xfc, !UPT ;  /* 0x0001000025057892 */ /* 0x000fe2000f8efc3f */
[----:B------:R-:W-:Y:S01]  /*1a50*/  WARPGROUP.ARRIVE ;  /* 0x00000000000079c5 */ /* 0x000fe20000000000 */
[----:B------:R-:W-:Y:S01]  /*1a60*/  UMOV UR17, 0x40000040 ;  /* 0x4000004000117882 */ /* 0x000fe20000000000 */
[----:B------:R-:W-:Y:S01]  /*1a70*/  UMOV UR19, 0x40000040 ;  /* 0x4000004000137882 */ /* 0x000fe20000000000 */
[----:B------:R-:W-:Y:S01]  /*1a80*/  UMOV UR9, UR17 ;  /* 0x0000001100097c82 */ /* 0x000fe20008000000 */
[----:B------:R-:W-:Y:S01]  /*1a90*/  UMOV UR11, 0x40000040 ;  /* 0x40000040000b7882 */ /* 0x000fe20000000000 */
[----:B------:R-:W-:Y:S01]  /*1aa0*/  UMOV UR13, UR17 ;  /* 0x00000011000d7c82 */ /* 0x000fe20008000000 */
[----:B------:R-:W-:Y:S01]  /*1ab0*/  UMOV UR16, UR5 ;  /* 0x0000000500107c82 */ /* 0x000fe20008000000 */
[----:B------:R-:W-:Y:S01]  /*1ac0*/  UMOV UR15, 0x40000040 ;  /* 0x40000040000f7882 */ /* 0x000fe20000000000 */
[----:B------:R-:W-:Y:S01]  /*1ad0*/  UMOV UR8, UR16 ;  /* 0x0000001000087c82 */ /* 0x000fe20008000000 */
[----:B------:R-:W-:Y:S01]  /*1ae0*/  UMOV UR12, UR16 ;  /* 0x00000010000c7c82 */ /* 0x000fe20008000000 */
[----:B------:R-:W-:Y:S01]  /*1af0*/  MOV R14, UR16 ;  /* 0x00000010000e7c02 */ /* 0x000fe20008000f00 */
[----:B------:R-:W-:Y:S01]  /*1b00*/  UIADD3 UR4, UR4, 0x24400, URZ ;  /* 0x0002440004047890 */ /* 0x000fe2000fffe03f */
[----:B------:R-:W-:Y:S01]  /*1b10*/  IMAD.U32 R15, RZ, RZ, UR17 ;  /* 0x00000011ff0f7e24 */ /* 0x000fe2000f8e00ff */
[----:B------:R-:W-:Y:S01]  /*1b20*/  UMOV UR23, 0x40000040 ;  /* 0x4000004000177882 */ /* 0x000fe20000000000 */
[----:B------:R-:W-:Y:S01]  /*1b30*/  UMOV UR27, 0x40000040 ;  /* 0x40000040001b7882 */ /* 0x000fe20000000000 */
[----:B------:R-:W-:Y:S01]  /*1b40*/  USHF.R.U32.HI UR4, URZ, 0x4, UR4 ;  /* 0x000000043f047899 */ /* 0x000fe20008011604 */
[----:B------:R-:W-:Y:S01]  /*1b50*/  MOV R4, UR39 ;  /* 0x0000002700047c02 */ /* 0x000fe20008000f00 */
[----:B------:R-:W-:Y:S01]  /*1b60*/  UMOV UR31, 0x40000040 ;  /* 0x40000040001f7882 */ /* 0x000fe20000000000 */
[----:B------:R-:W-:Y:S01]  /*1b70*/  UMOV UR35, 0x40000040 ;  /* 0x4000004000237882 */ /* 0x000fe20000000000 */
[----:B------:R-:W-:Y:S01]  /*1b80*/  ULOP3.LUT UR4, UR4, 0x3fff, URZ, 0xc0, !UPT ;  /* 0x00003fff04047892 */ /* 0x000fe2000f8ec03f */
[----:B------:R-:W-:Y:S01]  /*1b90*/  MOV R5, UR38 ;  /* 0x0000002600057c02 */ /* 0x000fe20008000f00 */
[----:B------:R-:W-:Y:S01]  /*1ba0*/  UMOV UR43, 0x40000040 ;  /* 0x40000040002b7882 */ /* 0x000fe20000000000 */
[----:B------:R-:W-:Y:S01]  /*1bb0*/  UMOV UR47, 0x40000040 ;  /* 0x40000040002f7882 */ /* 0x000fe20000000000 */
[----:B------:R-:W-:Y:S01]  /*1bc0*/  ULOP3.LUT UR6, UR4, 0x10000, URZ, 0xfc, !UPT ;  /* 0x0001000004067892 */ /* 0x000fe2000f8efc3f */
[----:B------:R-:W-:Y:S01]  /*1bd0*/  MOV R18, UR36 ;  /* 0x0000002400127c02 */ /* 0x000fe20008000f00 */
[----:B------:R-:W-:Y:S01]  /*1be0*/  UMOV UR51, 0x40000040 ;  /* 0x4000004000337882 */ /* 0x000fe20000000000 */
[----:B------:R-:W-:Y:S01]  /*1bf0*/  UMOV UR55, 0x40000040 ;  /* 0x4000004000377882 */ /* 0x000fe20000000000 */
[----:B------:R-:W-:-:S02]  /*1c00*/  UIMAD UR4, UR36, 0xa00, UR6 ;  /* 0x00000a00240478a4 */ /* 0x000fc4000f8e0206 */
[----:B------:R-:W-:Y:S01]  /*1c10*/  IMAD.U32 R19, RZ, RZ, UR6 ;  /* 0x00000006ff137e24 */ /* 0x000fe2000f8e00ff */
[----:B------:R-:W-:Y:S01]  /*1c20*/  UMOV UR59, 0x40000040 ;  /* 0x40000040003b7882 */ /* 0x000fe20000000000 */
[----:B------:R-:W-:Y:S02]  /*1c30*/  UIADD3 UR10, UR4, 0x80, URZ ;  /* 0x00000080040a7890 */ /* 0x000fe4000fffe03f */
[----:B------:R-:W-:Y:S02]  /*1c40*/  UIADD3 UR14, UR4, 0x100, URZ ;  /* 0x00000100040e7890 */ /* 0x000fe4000fffe03f */
[----:B------:R-:W-:Y:S01]  /*1c50*/  UMOV UR18, UR4 ;  /* 0x0000000400127c82 */ /* 0x000fe20008000000 */
[----:B------:R-:W-:Y:S01]  /*1c60*/  UIADD3 UR6, UR4, 0x180, URZ ;  /* 0x0000018004067890 */ /* 0x000fe2000fffe03f */
[----:B------:R-:W-:Y:S01]  /*1c70*/  HGMMA.64x16x16.F32 R56, gdesc[UR16], RZ, !UPT, gsb0 ;  /* 0x00200000103879f0 */ /* 0x000fe2000c0008ff */
[----:B------:R-:W-:Y:S01]  /*1c80*/  UIADD3 UR7, UR4, 0x200, URZ ;  /* 0x0000020004077890 */ /* 0x000fe2000fffe03f */
[----:B------:R-:W-:Y:S01]  /*1c90*/  UMOV UR19, 0x40000040 ;  /* 0x4000004000137882 */ /* 0x000fe20000000000 */
[----:B------:R-:W-:-:S02]  /*1ca0*/  UIADD3 UR22, UR4, 0x384, URZ ;  /* 0x0000038404167890 */ /* 0x000fc4000fffe03f */
[----:B------:R-:W-:Y:S02]  /*1cb0*/  UIADD3 UR26, UR4, 0x386, URZ ;  /* 0x00000386041a7890 */ /* 0x000fe4000fffe03f */
[----:B------:R-:W-:Y:S02]  /*1cc0*/  UIADD3 UR30, UR4, 0x600, URZ ;  /* 0x00000600041e7890 */ /* 0x000fe4000fffe03f */
[----:B------:R-:W-:Y:S02]  /*1cd0*/  UIADD3 UR34, UR4, 0x602, URZ ;  /* 0x0000060204227890 */ /* 0x000fe4000fffe03f */
[----:B------:R-:W-:Y:S02]  /*1ce0*/  UIADD3 UR42, UR4, 0x584, URZ ;  /* 0x00000584042a7890 */ /* 0x000fe4000fffe03f */
[----:B------:R-:W-:Y:S02]  /*1cf0*/  UIADD3 UR46, UR4, 0x586, URZ ;  /* 0x00000586042e7890 */ /* 0x000fe4000fffe03f */
[----:B------:R-:W-:-:S02]  /*1d00*/  UIADD3 UR50, UR4, 0x800, URZ ;  /* 0x0000080004327890 */ /* 0x000fc4000fffe03f */
[----:B------:R-:W-:Y:S02]  /*1d10*/  UIADD3 UR54, UR4, 0x802, URZ ;  /* 0x0000080204367890 */ /* 0x000fe4000fffe03f */
        /* <DEDUP_REMOVED lines=177> */
[----:B------:R-:W-:Y:S02]  /*2830*/  MOV R2, UR13 ;  /* 0x0000000d00027c02 */ /* 0x000fe40008000f00 */
[----:B01----:R-:W-:Y:S01]  /*2840*/  MOV R3, UR12 ;  /* 0x0000000c00037c02 */ /* 0x003fe20008000f00 */
        /* <DEDUP_REMOVED lines=308> */
[----:B------:R-:W-:-:S07]  /*3b90*/  UIADD3 UR6, UR4, 0x786, URZ ;  /* 0x0000078604067890 */ /* 0x000fce000fffe03f */
[----:B------:R-:W-:Y:S01]  /*3ba0*/  UMOV UR14, UR6 ;  /* 0x00000006000e7c82 */ /* 0x000fe20008000000 */
[----:B------:R-:W-:Y:S01]  /*3bb0*/  UIADD3 UR6, UR4, 0x906, URZ ;  /* 0x0000090604067890 */ /* 0x000fe2000fffe03f */
[----:B------:R-:W-:Y:S02]  /*3bc0*/  WARPGROUP.DEPBAR.LE gsb0, 0x0 ;  /* 0x00008000000079c5 */ /* 0x000fe40000010000 */
[----:B------:R-:W-:-:S06]  /*3bd0*/  WARPGROUP.ARRIVE ;  /* 0x00000000000079c5 */ /* 0x000fcc0000000000 */
[----:B------:R-:W-:Y:S01]  /*3be0*/  HGMMA.64x16x16.F32 R32, gdesc[UR52], R32, gsb0 ;  /* 0x00200000342079f0 */ /* 0x000fe20008000820 */
[----:B------:R-:W-:Y:S01]  /*3bf0*/  UMOV UR54, UR7 ;  /* 0x0000000700367c82 */ /* 0x000fe20008000000 */
[----:B------:R-:W-:Y:S01]  /*3c00*/  UMOV UR55, 0x40000040 ;  /* 0x4000004000377882 */ /* 0x000fe20000000000 */
        /* <DEDUP_REMOVED lines=35> */
.L_x_2209:
[----:B------:R-:W-:Y:S01]  /*3e40*/  R2UR UR4, R212 ;  /* 0x00000000d40472ca */ /* 0x000fe200000e0000 */
[----:B------:R-:W-:Y:S01]  /*3e50*/  ULDC UR6, c[0x0][0x9d8] ;  /* 0x0002760000067ab9 */ /* 0x000fe20000000800 */
[----:B------:R-:W-:Y:S01]  /*3e60*/  R2UR UR7, R213 ;  /* 0x00000000d50772ca */ /* 0x000fe200000e0000 */
[----:B------:R-:W-:Y:S01]  /*3e70*/  ULDC UR10, c[0x0][0x2f0] ;  /* 0x0000bc00000a7ab9 */ /* 0x000fe20000000800 */
[----:B------:R-:W-:Y:S01]  /*3e80*/  R2UR UR18, R23 ;  /* 0x00000000171272ca */ /* 0x000fe200000e0000 */
[----:B------:R-:W-:Y:S01]  /*3e90*/  FMUL.FTZ R49, R49, UR6 ;  /* 0x0000000631317c20 */ /* 0x000fe20008410000 */
[----:B------:R-:W-:Y:S01]  /*3ea0*/  FMUL.FTZ R58, R58, UR6 ;  /* 0x000000063a3a7c20 */ /* 0x000fe20008410000 */
[----:B------:R-:W-:Y:S01]  /*3eb0*/  FMUL.FTZ R59, R59, UR6 ;  /* 0x000000063b3b7c20 */ /* 0x000fe20008410000 */
[----:B------:R-:W-:Y:S01]  /*3ec0*/  FMUL.FTZ R62, R62, UR6 ;  /* 0x000000063e3e7c20 */ /* 0x000fe20008410000 */
[----:B------:R0:W-:Y:S01]  /*3ed0*/  MUFU.TANH R68, R49 ;  /* 0x0000003100447308 */ /* 0x0001e20000002400 */
[----:B------:R-:W-:Y:S01]  /*3ee0*/  FMUL.FTZ R63, R63, UR6 ;  /* 0x000000063f3f7c20 */ /* 0x000fe20008410000 */
[----:B------:R-:W-:Y:S01]  /*3ef0*/  ULDC UR14, c[0x0][0x288] ;  /* 0x0000a200000e7ab9 */ /* 0x000fe20000000800 */
[----:B------:R-:W-:Y:S01]  /*3f00*/  FMUL.FTZ R50, R50, UR6 ;  /* 0x0000000632327c20 */ /* 0x000fe20008410000 */
[----:B------:R-:W-:Y:S01]  /*3f10*/  UISETP.NE.AND UP0, UPT, UR4, URZ, UPT ;  /* 0x0000003f0400728c */ /* 0x000fe2000bf05270 */
[----:B------:R-:W-:Y:S01]  /*3f20*/  FMUL.FTZ R56, R56, UR6 ;  /* 0x0000000638387c20 */ /* 0x000fe20008410000 */
[----:B------:R-:W-:-:S02]  /*3f30*/  VIADD R3, R215, UR7 ;  /* 0x00000007d7037c36 */ /* 0x000fc40008000000 */
[----:B------:R-:W-:Y:S01]  /*3f40*/  FMUL.FTZ R57, R57, UR6 ;  /* 0x0000000639397c20 */ /* 0x000fe20008410000 */
[----:B------:R-:W1:Y:S01]  /*3f50*/  MUFU.TANH R58, R58 ;  /* 0x0000003a003a7308 */ /* 0x000e620000002400 */
[----:B0-----:R-:W-:Y:S01]  /*3f60*/  MOV R49, UR10 ;  /* 0x0000000a00317c02 */ /* 0x001fe20008000f00 */
[----:B------:R-:W-:Y:S01]  /*3f70*/  FMUL.FTZ R52, R52, UR6 ;  /* 0x0000000634347c20 */ /* 0x000fe20008410000 */
[----:B------:R-:W-:Y:S01]  /*3f80*/  PLOP3.LUT P1, PT, PT, PT, UP0, 0x80, 0x0 ;  /* 0x000000000000781c */ /* 0x000fe20003f2f008 */
[----:B------:R-:W-:Y:S01]  /*3f90*/  FMUL.FTZ R51, R51, UR6 ;  /* 0x0000000633337c20 */ /* 0x000fe20008410000 */
[----:B------:R-:W-:Y:S01]  /*3fa0*/  PLOP3.LUT P2, PT, PT, PT, UP0, 0x80, 0x0 ;  /* 0x000000000000781c */ /* 0x000fe20003f4f008 */
[----:B------:R-:W-:Y:S01]  /*3fb0*/  FMUL.FTZ R42, R42, UR6 ;  /* 0x000000062a2a7c20 */ /* 0x000fe20008410000 */
[----:B------:R-:W-:Y:S01]  /*3fc0*/  @UP0 ULDC UR4, c[0x0][0x44c] ;  /* 0x0001130000040ab9 */ /* 0x000fe20000000800 */
        /* <DEDUP_REMOVED lines=8> */
[----:B------:R-:W-:Y:S01]  /*4050*/  @P1 IMAD.HI.U32 R2, R3, UR4, RZ ;  /* 0x0000000403021c27 */ /* 0x000fe2000f8e00ff */
[----:B------:R-:W-:Y:S01]  /*4060*/  @UP0 ULDC UR4, c[0x0][0x450] ;  /* 0x0001140000040ab9 */ /* 0x000fe20000000800 */
[----:B------:R-:W2:Y:S02]  /*4070*/  MUFU.TANH R62, R62 ;  /* 0x0000003e003e7308 */ /* 0x000ea40000002400 */
[----:B------:R-:W-:Y:S01]  /*4080*/  FMUL.FTZ R35, R35, UR6 ;  /* 0x0000000623237c20 */ /* 0x000fe20008410000 */
[----:B------:R-:W-:Y:S01]  /*4090*/  FMUL.FTZ R34, R34, UR6 ;  /* 0x0000000622227c20 */ /* 0x000fe20008410000 */
[----:B------:R-:W-:Y:S01]  /*40a0*/  @P2 SHF.R.U32.HI R3, RZ, UR4, R2 ;  /* 0x00000004ff032c19 */ /* 0x000fe20008011602 */
[----:B------:R-:W-:Y:S01]  /*40b0*/  UIMAD UR4, UR61, -0x50, URZ ;  /* 0xffffffb03d0478a4 */ /* 0x000fe2000f8e023f */
[----:B------:R-:W-:Y:S01]  /*40c0*/  FMUL.FTZ R38, R38, UR6 ;  /* 0x0000000626267c20 */ /* 0x000fe20008410000 */
[----:B------:R-:W-:Y:S01]  /*40d0*/  FMUL.FTZ R39, R39, UR6 ;  /* 0x0000000627277c20 */ /* 0x000fe20008410000 */
[----:B------:R-:W-:Y:S01]  /*40e0*/  FMUL.FTZ R26, R26, UR6 ;  /* 0x000000061a1a7c20 */ /* 0x000fe20008410000 */
[----:B------:R-:W3:Y:S01]  /*40f0*/  SHFL.IDX PT, R18, R3, 0x1, 0x1c1f ;  /* 0x003c1f0003127f89 */ /* 0x000ee200000e0000 */
[----:B------:R-:W-:Y:S01]  /*4100*/  UIADD3 UR5, UR4, 0x51, URZ ;  /* 0x0000005104057890 */ /* 0x000fe2000fffe03f */
[----:B------:R-:W4:Y:S01]  /*4110*/  MUFU.TANH R63, R63 ;  /* 0x0000003f003f7308 */ /* 0x000f220000002400 */
[----:B------:R-:W-:Y:S01]  /*4120*/  UIMAD UR4, UR18, UR10, UR4 ;  /* 0x0000000a120472a4 */ /* 0x000fe2000f8e0204 */
[----:B------:R-:W-:Y:S01]  /*4130*/  FMUL.FTZ R27, R27, UR6 ;  /* 0x000000061b1b7c20 */ /* 0x000fe20008410000 */
[----:B------:R-:W-:Y:S01]  /*4140*/  FMUL.FTZ R30, R30, UR6 ;  /* 0x000000061e1e7c20 */ /* 0x000fe20008410000 */
[----:B------:R-:W-:Y:S01]  /*4150*/  FMUL.FTZ R31, R31, UR6 ;  /* 0x000000061f1f7c20 */ /* 0x000fe20008410000 */
[----:B------:R-:W-:Y:S01]  /*4160*/  IMAD.U32 R5, RZ, RZ, UR5 ;  /* 0x00000005ff057e24 */ /* 0x000fe2000f8e00ff */
[----:B------:R-:W-:Y:S01]  /*4170*/  UIADD3 UR4, UR4, 0x50, URZ ;  /* 0x0000005004047890 */ /* 0x000fe2000fffe03f */
[----:B------:R-:W-:Y:S01]  /*4180*/  FMUL.FTZ R61, R61, UR6 ;  /* 0x000000063d3d7c20 */ /* 0x000fe20008410000 */
[----:B------:R-:W-:Y:S01]  /*4190*/  MUFU.TANH R50, R50 ;  /* 0x0000003200327308 */ /* 0x000fe20000002400 */
[----:B------:R-:W-:Y:S01]  /*41a0*/  IMAD R2, R214, -0x2, R5 ;  /* 0xfffffffed6027824 */ /* 0x000fe200078e0205 */
[----:B------:R-:W5:Y:S01]  /*41b0*/  SHFL.IDX PT, R3, R3, RZ, 0x1c1f ;  /* 0x001c1fff03037589 */ /* 0x000f6200000e0000 */
[----:B------:R-:W-:Y:S01]  /*41c0*/  FMUL.FTZ R53, R53, UR6 ;  /* 0x0000000635357c20 */ /* 0x000fe20008410000 */
[----:B------:R-:W-:-:S02]  /*41d0*/  IMAD.U32 R21, RZ, RZ, UR4 ;  /* 0x00000004ff157e24 */ /* 0x000fc4000f8e00ff */
[----:B------:R-:W-:Y:S01]  /*41e0*/  FMUL.FTZ R40, R40, UR6 ;  /* 0x0000000628287c20 */ /* 0x000fe20008410000 */
[----:B------:R-:W-:Y:S02]  /*41f0*/  IMAD R5, R49, UR18, R2 ;  /* 0x0000001231057c24 */ /* 0x000fe4000f8e0202 */
[----:B------:R-:W-:Y:S01]  /*4200*/  FMUL.FTZ R24, R24, UR6 ;  /* 0x0000000618187c20 */ /* 0x000fe20008410000 */
[----:B------:R-:W-:Y:S01]  /*4210*/  IMAD R4, R214, -0x2, R21 ;  /* 0xfffffffed6047824 */ /* 0x000fe200078e0215 */
[----:B------:R-:W-:Y:S01]  /*4220*/  MUFU.TANH R20, R56 ;  /* 0x0000003800147308 */ /* 0x000fe20000002400 */
[----:B------:R-:W-:Y:S01]  /*4230*/  FMUL.FTZ R41, R41, UR6 ;  /* 0x0000000629297c20 */ /* 0x000fe20008410000 */
[----:B------:R-:W-:Y:S01]  /*4240*/  FMUL.FTZ R44, R44, UR6 ;  /* 0x000000062c2c7c20 */ /* 0x000fe20008410000 */
[----:B------:R-:W-:Y:S01]  /*4250*/  FMUL.FTZ R25, R25, UR6 ;  /* 0x0000000619197c20 */ /* 0x000fe20008410000 */
[----:B------:R-:W-:Y:S01]  /*4260*/  FMUL.FTZ R45, R45, UR6 ;  /* 0x000000062d2d7c20 */ /* 0x000fe20008410000 */
[----:B---3--:R-:W-:Y:S01]  /*4270*/  IADD3 R21, R18, -UR14, R5 ;  /* 0x8000000e12157c10 */ /* 0x008fe2000fffe005 */
[----:B------:R-:W-:-:S02]  /*4280*/  VIADD R5, R5, -UR14 ;  /* 0x8000000e05057c36 */ /* 0x000fc40008000000 */
[----:B------:R-:W-:Y:S01]  /*4290*/  FMUL.FTZ R32, R32, UR6 ;  /* 0x0000000620207c20 */ /* 0x000fe20008410000 */
[----:B------:R-:W-:Y:S01]  /*42a0*/  MUFU.TANH R64, R57 ;  /* 0x0000003900407308 */ /* 0x000fe20000002400 */
[----:B------:R-:W-:Y:S01]  /*42b0*/  VIMNMX R21, R4, R21, PT ;  /* 0x0000001504157248 */ /* 0x000fe20003fe0100 */
[----:B------:R-:W-:Y:S01]  /*42c0*/  FMUL.FTZ R33, R33, UR6 ;  /* 0x0000000621217c20 */ /* 0x000fe20008410000 */
[----:B------:R-:W-:Y:S01]  /*42d0*/  FMUL.FTZ R28, R28, UR6 ;  /* 0x000000061c1c7c20 */ /* 0x000fe20008410000 */
[----:B------:R-:W-:Y:S01]  /*42e0*/  FMUL.FTZ R36, R36, UR6 ;  /* 0x0000000624247c20 */ /* 0x000fe20008410000 */
[----:B------:R-:W-:Y:S01]  /*42f0*/  ISETP.GT.AND P1, PT, R21, RZ, PT ;  /* 0x000000ff1500720c */ /* 0x000fe20003f24270 */
[----:B------:R-:W-:Y:S01]  /*4300*/  FMUL.FTZ R29, R29, UR6 ;  /* 0x000000061d1d7c20 */ /* 0x000fe20008410000 */
[C---:B------:R-:W-:Y:S01]  /*4310*/  ISETP.GT.AND P2, PT, R21.reuse, 0x1, PT ;  /* 0x000000011500780c */ /* 0x040fe20003f44270 */
[----:B------:R-:W-:Y:S01]  /*4320*/  MUFU.TANH R69, R52 ;  /* 0x0000003400457308 */ /* 0x000fe20000002400 */
[----:B------:R-:W-:Y:S01]  /*4330*/  ISETP.GT.AND P3, PT, R21, 0x8, PT ;  /* 0x000000081500780c */ /* 0x000fe20003f64270 */
[----:B------:R-:W-:Y:S01]  /*4340*/  ULDC UR5, c[0x0][0x988] ;  /* 0x0002620000057ab9 */ /* 0x000fe20000000800 */
[----:B-----5:R-:W-:Y:S01]  /*4350*/  VIADDMNMX R5, R3, R5, R4, PT ;  /* 0x0000000503057246 */ /* 0x020fe20003800104 */
[----:B------:R-:W-:Y:S01]  /*4360*/  FMUL.FTZ R37, R37, UR6 ;  /* 0x0000000625257c20 */ /* 0x000fe20008410000 */
[----:B------:R-:W-:Y:S01]  /*4370*/  R2UR UR4, R0 ;  /* 0x00000000000472ca */ /* 0x000fe200000e0000 */
[----:B------:R-:W-:Y:S01]  /*4380*/  @UP0 ULDC UR6, c[0x0][0x44c] ;  /* 0x0001130000060ab9 */ /* 0x000fe20000000800 */
[----:B------:R-:W-:Y:S01]  /*4390*/  UMOV UR11, UR7 ;  /* 0x00000007000b7c82 */ /* 0x000fe20008000000 */
[----:B------:R-:W3:Y:S01]  /*43a0*/  MUFU.TANH R56, R51 ;  /* 0x0000003300387308 */ /* 0x000ee20000002400 */
[----:B------:R-:W-:Y:S01]  /*43b0*/  UIMAD.WIDE.U32 UR6, UR7, UR6, URZ ;  /* 0x00000006070672a5 */ /* 0x000fe2000f8e003f */
[----:B------:R-:W-:Y:S01]  /*43c0*/  CS2R R150, SRZ ;  /* 0x0000000000967805 */ /* 0x000fe2000001ff00 */
[----:B------:R-:W-:Y:S01]  /*43d0*/  @UP0 ULDC UR15, c[0x0][0x450] ;  /* 0x00011400000f0ab9 */ /* 0x000fe20000000800 */
[----:B------:R-:W-:Y:S01]  /*43e0*/  UIMAD UR10, UR18, UR10, -UR14 ;  /* 0x0000000a120a72a4 */ /* 0x000fe2000f8e0a0e */
[----:B------:R-:W5:Y:S01]  /*43f0*/  S2UR UR18, SR_CgaCtaId ;  /* 0x00000000001279c3 */ /* 0x000f620000008800 */
[----:B------:R-:W-:Y:S01]  /*4400*/  @UP0 USHF.R.U32.HI UR11, URZ, UR15, UR7 ;  /* 0x0000000f3f0b0299 */ /* 0x000fe20008011607 */
[----:B------:R-:W-:Y:S01]  /*4410*/  CS2R R148, SRZ ;  /* 0x0000000000947805 */ /* 0x000fe2000001ff00 */
[----:B------:R1:W-:Y:S01]  /*4420*/  MUFU.TANH R52, R42 ;  /* 0x0000002a00347308 */ /* 0x0003e20000002400 */
[----:B------:R-:W-:Y:S01]  /*4430*/  UIADD3 UR61, UR61, -0x2, URZ ;  /* 0xfffffffe3d3d7890 */ /* 0x000fe2000fffe03f */
[----:B------:R-:W-:Y:S01]  /*4440*/  CS2R R146, SRZ ;  /* 0x0000000000927805 */ /* 0x000fe2000001ff00 */
[----:B------:R-:W-:Y:S01]  /*4450*/  UIADD3 UR6, UR10, UR11, URZ ;  /* 0x0000000b0a067290 */ /* 0x000fe2000fffe03f */
[----:B------:R-:W-:Y:S01]  /*4460*/  CS2R R144, SRZ ;  /* 0x0000000000907805 */ /* 0x000fe2000001ff00 */
[----:B------:R-:W-:Y:S01]  /*4470*/  UIADD3 UR4, UR4, 0x38840, URZ ;  /* 0x0003884004047890 */ /* 0x000fe2000fffe03f */
[----:B------:R-:W-:Y:S01]  /*4480*/  CS2R R142, SRZ ;  /* 0x00000000008e7805 */ /* 0x000fe2000001ff00 */
[----:B------:R-:W-:Y:S01]  /*4490*/  UIMAD.WIDE UR6, UR6, 0x66666667, URZ ;  /* 0x66666667060678a5 */ /* 0x000fe2000f8e023f */
[----:B------:R0:W-:Y:S01]  /*44a0*/  MUFU.TANH R57, R43 ;  /* 0x0000002b00397308 */ /* 0x0001e20000002400 */
[----:B-1----:R-:W-:-:S02]  /*44b0*/  FSEL R42, R58, -INF , P1 ;  /* 0xff8000003a2a7808 */ /* 0x002fc40000800000 */
[----:B------:R-:W-:Y:S02]  /*44c0*/  CS2R R140, SRZ ;  /* 0x00000000008c7805 */ /* 0x000fe4000001ff00 */
[----:B------:R-:W-:Y:S01]  /*44d0*/  ISETP.GT.AND P1, PT, R21, 0x9, PT ;  /* 0x000000091500780c */ /* 0x000fe20003f24270 */
[----:B------:R-:W-:Y:S01]  /*44e0*/  USHF.R.U32.HI UR6, URZ, 0x1f, UR7 ;  /* 0x0000001f3f067899 */ /* 0x000fe20008011607 */
[----:B------:R-:W-:Y:S02]  /*44f0*/  CS2R R138, SRZ ;  /* 0x00000000008a7805 */ /* 0x000fe4000001ff00 */
[----:B------:R-:W-:Y:S02]  /*4500*/  CS2R R136, SRZ ;  /* 0x0000000000887805 */ /* 0x000fe4000001ff00 */
[----:B------:R-:W-:Y:S01]  /*4510*/  CS2R R134, SRZ ;  /* 0x0000000000867805 */ /* 0x000fe2000001ff00 */
[----:B------:R-:W-:Y:S01]  /*4520*/  MUFU.TANH R65, R60 ;  /* 0x0000003c00417308 */ /* 0x000fe20000002400 */
[----:B0-----:R-:W-:Y:S01]  /*4530*/  FSEL R43, R59, -INF , P2 ;  /* 0xff8000003b2b7808 */ /* 0x001fe20001000000 */
[----:B------:R-:W-:Y:S01]  /*4540*/  ULEA.HI.SX32 UR6, UR7, UR6, 0x1b ;  /* 0x0000000607067291 */ /* 0x000fe2000f8fda3f */
[----:B------:R-:W-:-:S02]  /*4550*/  ISETP.GT.AND P2, PT, R21, 0x10, PT ;  /* 0x000000101500780c */ /* 0x000fc40003f44270 */
[----:B------:R-:W-:Y:S02]  /*4560*/  CS2R R132, SRZ ;  /* 0x0000000000847805 */ /* 0x000fe4000001ff00 */
[----:B------:R-:W-:Y:S01]  /*4570*/  FMNMX.FTZ R49, R42, R43, !PT ;  /* 0x0000002b2a317209 */ /* 0x000fe20007810000 */
[----:B------:R-:W-:Y:S01]  /*4580*/  UISETP.LT.AND UP0, UPT, URZ, UR6, UPT ;  /* 0x000000063f00728c */ /* 0x000fe2000bf01270 */
[----:B------:R-:W-:Y:S01]  /*4590*/  CS2R R130, SRZ ;  /* 0x0000000000827805 */ /* 0x000fe2000001ff00 */
[----:B------:R-:W0:Y:S01]  /*45a0*/  MUFU.TANH R54, R54 ;  /* 0x0000003600367308 */ /* 0x000e220000002400 */
[----:B-----5:R-:W-:Y:S01]  /*45b0*/  UPRMT UR4, UR18, 0x654, UR4 ;  /* 0x0000065412047896 */ /* 0x020fe20008000004 */
[----:B------:R-:W-:Y:S01]  /*45c0*/  CS2R R128, SRZ ;  /* 0x0000000000807805 */ /* 0x000fe2000001ff00 */
[----:B------:R-:W-:Y:S01]  /*45d0*/  USEL UR10, URZ, UR6, !UP0 ;  /* 0x000000063f0a7287 */ /* 0x000fe2000c000000 */
[----:B------:R-:W-:Y:S02]  /*45e0*/  CS2R R126, SRZ ;  /* 0x00000000007e7805 */ /* 0x000fe4000001ff00 */
[----:B------:R-:W-:-:S02]  /*45f0*/  CS2R R124, SRZ ;  /* 0x00000000007c7805 */ /* 0x000fc4000001ff00 */
[----:B------:R-:W-:Y:S01]  /*4600*/  CS2R R122, SRZ ;  /* 0x00000000007a7805 */ /* 0x000fe2000001ff00 */
[----:B------:R-:W-:Y:S01]  /*4610*/  UISETP.GE.AND UP0, UPT, UR61, UR10, UPT ;  /* 0x0000000a3d00728c */ /* 0x000fe2000bf06270 */
[----:B------:R2:W-:Y:S01]  /*4620*/  MUFU.TANH R60, R46 ;  /* 0x0000002e003c7308 */ /* 0x0005e20000002400 */
[----:B------:R-:W-:Y:S01]  /*4630*/  IMAD.U32 R229, RZ, RZ, UR10 ;  /* 0x0000000affe57e24 */ /* 0x000fe2000f8e00ff */
[----:B------:R-:W-:Y:S01]  /*4640*/  SYNCS.ARRIVE.TRANS64.RED.A1T0 RZ, [UR4], RZ ;  /* 0x000000ffffff79a7 */ /* 0x000fe20008100404 */
[----:B------:R-:W-:Y:S02]  /*4650*/  CS2R R120, SRZ ;  /* 0x0000000000787805 */ /* 0x000fe4000001ff00 */
[----:B------:R-:W-:Y:S02]  /*4660*/  CS2R R118, SRZ ;  /* 0x0000000000767805 */ /* 0x000fe4000001ff00 */
[----:B------:R-:W-:Y:S02]  /*4670*/  CS2R R116, SRZ ;  /* 0x0000000000747805 */ /* 0x000fe4000001ff00 */
[----:B------:R-:W-:-:S02]  /*4680*/  CS2R R114, SRZ ;  /* 0x0000000000727805 */ /* 0x000fc4000001ff00 */
[----:B------:R-:W-:Y:S01]  /*4690*/  CS2R R112, SRZ ;  /* 0x0000000000707805 */ /* 0x000fe2000001ff00 */
[----:B------:R-:W1:Y:S01]  /*46a0*/  MUFU.TANH R55, R55 ;  /* 0x0000003700377308 */ /* 0x000e620000002400 */
[----:B--2---:R-:W-:Y:S02]  /*46b0*/  FSEL R46, R62, -INF , P3 ;  /* 0xff8000003e2e7808 */ /* 0x004fe40001800000 */
[----:B------:R-:W-:Y:S02]  /*46c0*/  CS2R R110, SRZ ;  /* 0x00000000006e7805 */ /* 0x000fe4000001ff00 */
[----:B------:R-:W-:Y:S02]  /*46d0*/  ISETP.GT.AND P3, PT, R5, 0x8, PT ;  /* 0x000000080500780c */ /* 0x000fe40003f64270 */
[----:B------:R-:W-:Y:S02]  /*46e0*/  CS2R R108, SRZ ;  /* 0x00000000006c7805 */ /* 0x000fe4000001ff00 */
[----:B------:R-:W-:-:S02]  /*46f0*/  FMNMX.FTZ R2, R46, R49, !PT ;  /* 0x000000312e027209 */ /* 0x000fc40007810000 */
[----:B------:R-:W-:Y:S02]  /*4700*/  CS2R R106, SRZ ;  /* 0x00000000006a7805 */ /* 0x000fe4000001ff00 */
[----:B------:R-:W-:Y:S01]  /*4710*/  CS2R R104, SRZ ;  /* 0x0000000000687805 */ /* 0x000fe2000001ff00 */
[----:B------:R4:W2:Y:S01]  /*4720*/  MUFU.TANH R18, R47 ;  /* 0x0000002f00127308 */ /* 0x0008a20000002400 */
[----:B------:R-:W-:Y:S02]  /*4730*/  CS2R R102, SRZ ;  /* 0x0000000000667805 */ /* 0x000fe4000001ff00 */
[----:B------:R-:W-:Y:S02]  /*4740*/  CS2R R100, SRZ ;  /* 0x0000000000647805 */ /* 0x000fe4000001ff00 */
[----:B------:R-:W-:Y:S02]  /*4750*/  CS2R R98, SRZ ;  /* 0x0000000000627805 */ /* 0x000fe4000001ff00 */
[----:B------:R-:W-:-:S02]  /*4760*/  CS2R R96, SRZ ;  /* 0x0000000000607805 */ /* 0x000fc4000001ff00 */
[----:B------:R-:W-:Y:S02]  /*4770*/  CS2R R94, SRZ ;  /* 0x00000000005e7805 */ /* 0x000fe4000001ff00 */
[----:B------:R-:W-:Y:S02]  /*4780*/  CS2R R92, SRZ ;  /* 0x00000000005c7805 */ /* 0x000fe4000001ff00 */
[----:B------:R-:W-:Y:S01]  /*4790*/  CS2R R90, SRZ ;  /* 0x00000000005a7805 */ /* 0x000fe2000001ff00 */
[----:B------:R5:W-:Y:S01]  /*47a0*/  MUFU.TANH R67, R48 ;  /* 0x0000003000437308 */ /* 0x000be20000002400 */
[----:B----4-:R-:W-:Y:S02]  /*47b0*/  FSEL R47, R63, -INF , P1 ;  /* 0xff8000003f2f7808 */ /* 0x010fe40000800000 */
[----:B------:R-:W-:Y:S02]  /*47c0*/  CS2R R88, SRZ ;  /* 0x0000000000587805 */ /* 0x000fe4000001ff00 */
[----:B------:R-:W-:-:S02]  /*47d0*/  ISETP.GT.AND P1, PT, R21, 0x11, PT ;  /* 0x000000111500780c */ /* 0x000fc40003f24270 */
[----:B------:R-:W-:Y:S02]  /*47e0*/  CS2R R86, SRZ ;  /* 0x0000000000567805 */ /* 0x000fe4000001ff00 */
[----:B------:R-:W-:Y:S02]  /*47f0*/  FMNMX.FTZ R51, R47, R2, !PT ;  /* 0x000000022f337209 */ /* 0x000fe40007810000 */
[----:B------:R-:W-:Y:S02]  /*4800*/  CS2R R84, SRZ ;  /* 0x0000000000547805 */ /* 0x000fe4000001ff00 */
[----:B---3--:R-:W-:Y:S01]  /*4810*/  FSEL R49, R56, -INF , P1 ;  /* 0xff80000038317808 */ /* 0x008fe20000800000 */
[----:B------:R3:W-:Y:S01]  /*4820*/  MUFU.TANH R58, R35 ;  /* 0x00000023003a7308 */ /* 0x0007e20000002400 */
[----:B-----5:R-:W-:Y:S02]  /*4830*/  FSEL R48, R50, -INF , P2 ;  /* 0xff80000032307808 */ /* 0x020fe40001000000 */
[----:B------:R-:W-:-:S02]  /*4840*/  CS2R R82, SRZ ;  /* 0x0000000000527805 */ /* 0x000fc4000001ff00 */
[C---:B------:R-:W-:Y:S02]  /*4850*/  ISETP.GT.AND P2, PT, R21.reuse, 0x18, PT ;  /* 0x000000181500780c */ /* 0x040fe40003f44270 */
[----:B------:R-:W-:Y:S02]  /*4860*/  CS2R R80, SRZ ;  /* 0x0000000000507805 */ /* 0x000fe4000001ff00 */
[----:B------:R-:W-:Y:S02]  /*4870*/  FMNMX.FTZ R2, R48, R51, !PT ;  /* 0x0000003330027209 */ /* 0x000fe40007810000 */
[----:B------:R-:W-:Y:S02]  /*4880*/  CS2R R78, SRZ ;  /* 0x00000000004e7805 */ /* 0x000fe4000001ff00 */
[----:B------:R-:W-:Y:S01]  /*4890*/  ISETP.GT.AND P1, PT, R21, 0x19, PT ;  /* 0x000000191500780c */ /* 0x000fe20003f24270 */
[----:B------:R-:W4:Y:S01]  /*48a0*/  MUFU.TANH R34, R34 ;  /* 0x0000002200227308 */ /* 0x000f220000002400 */
[----:B0-----:R-:W-:-:S02]  /*48b0*/  FSEL R50, R54, -INF , P2 ;  /* 0xff80000036327808 */ /* 0x001fc40001000000 */
[----:B------:R-:W-:Y:S02]  /*48c0*/  CS2R R76, SRZ ;  /* 0x00000000004c7805 */ /* 0x000fe4000001ff00 */
[----:B---3--:R-:W-:Y:S02]  /*48d0*/  FMNMX.FTZ R35, R49, R2, !PT ;  /* 0x0000000231237209 */ /* 0x008fe40007810000 */
[----:B------:R-:W-:Y:S02]  /*48e0*/  CS2R R74, SRZ ;  /* 0x00000000004a7805 */ /* 0x000fe4000001ff00 */
[----:B------:R-:W-:Y:S02]  /*48f0*/  ISETP.GT.AND P2, PT, R21, 0x20, PT ;  /* 0x000000201500780c */ /* 0x000fe40003f44270 */
[----:B------:R-:W-:Y:S02]  /*4900*/  CS2R R72, SRZ ;  /* 0x0000000000487805 */ /* 0x000fe4000001ff00 */
[----:B-1----:R-:W-:Y:S01]  /*4910*/  FSEL R51, R55, -INF , P1 ;  /* 0xff80000037337808 */ /* 0x002fe20000800000 */
[----:B------:R-:W0:Y:S01]  /*4920*/  MUFU.TANH R38, R38 ;  /* 0x0000002600267308 */ /* 0x000e220000002400 */
[----:B------:R-:W-:-:S02]  /*4930*/  FMNMX.FTZ R2, R50, R35, !PT ;  /* 0x0000002332027209 */ /* 0x000fc40007810000 */
[----:B------:R-:W-:Y:S02]  /*4940*/  ISETP.GT.AND P1, PT, R21, 0x21, PT ;  /* 0x000000211500780c */ /* 0x000fe40003f24270 */
[----:B------:R-:W-:Y:S02]  /*4950*/  FSEL R52, R52, -INF , P2 ;  /* 0xff80000034347808 */ /* 0x000fe40001000000 */
[----:B------:R-:W-:Y:S01]  /*4960*/  FMNMX.FTZ R35, R51, R2, !PT ;  /* 0x0000000233237209 */ /* 0x000fe20007810000 */
[----:B------:R-:W1:Y:S01]  /*4970*/  MUFU.TANH R39, R39 ;  /* 0x0000002700277308 */ /* 0x000e620000002400 */
[----:B------:R-:W-:Y:S02]  /*4980*/  ISETP.GT.AND P2, PT, R21, 0x28, PT ;  /* 0x000000281500780c */ /* 0x000fe40003f44270 */
[----:B------:R-:W-:Y:S02]  /*4990*/  FSEL R54, R57, -INF , P1 ;  /* 0xff80000039367808 */ /* 0x000fe40000800000 */
[----:B------:R-:W-:-:S02]  /*49a0*/  FMNMX.FTZ R35, R52, R35, !PT ;  /* 0x0000002334237209 */ /* 0x000fc40007810000 */
[C---:B------:R-:W-:Y:S01]  /*49b0*/  ISETP.GT.AND P1, PT, R21.reuse, 0x29, PT ;  /* 0x000000291500780c */ /* 0x040fe20003f24270 */
[----:B------:R-:W-:Y:S01]  /*49c0*/  MUFU.TANH R26, R26 ;  /* 0x0000001a001a7308 */ /* 0x000fe20000002400 */
[----:B------:R-:W-:Y:S02]  /*49d0*/  FSEL R55, R60, -INF , P2 ;  /* 0xff8000003c377808 */ /* 0x000fe40001000000 */
[----:B------:R-:W-:Y:S02]  /*49e0*/  FMNMX.FTZ R2, R54, R35, !PT ;  /* 0x0000002336027209 */ /* 0x000fe40007810000 */
[----:B------:R-:W-:Y:S02]  /*49f0*/  ISETP.GT.AND P2, PT, R21, 0x30, PT ;  /* 0x000000301500780c */ /* 0x000fe40003f44270 */
[----:B--2---:R-:W-:Y:S01]  /*4a00*/  FSEL R56, R18, -INF , P1 ;  /* 0xff80000012387808 */ /* 0x004fe20000800000 */
[----:B------:R2:W3:Y:S01]  /*4a10*/  MUFU.TANH R62, R27 ;  /* 0x0000001b003e7308 */ /* 0x0004e20000002400 */
[----:B------:R-:W-:-:S02]  /*4a20*/  FMNMX.FTZ R35, R55, R2, !PT ;  /* 0x0000000237237209 */ /* 0x000fc40007810000 */
[C---:B------:R-:W-:Y:S02]  /*4a30*/  ISETP.GT.AND P1, PT, R21.reuse, 0x31, PT ;  /* 0x000000311500780c */ /* 0x040fe40003f24270 */
[----:B----4-:R-:W-:Y:S02]  /*4a40*/  FSEL R57, R34, -INF , P2 ;  /* 0xff80000022397808 */ /* 0x010fe40001000000 */
[----:B------:R-:W-:Y:S01]  /*4a50*/  FMNMX.FTZ R2, R56, R35, !PT ;  /* 0x0000002338027209 */ /* 0x000fe20007810000 */
[----:B------:R-:W4:Y:S01]  /*4a60*/  MUFU.TANH R30, R30 ;  /* 0x0000001e001e7308 */ /* 0x000f220000002400 */
[----:B------:R-:W-:Y:S02]  /*4a70*/  ISETP.GT.AND P2, PT, R21, 0x38, PT ;  /* 0x000000381500780c */ /* 0x000fe40003f44270 */
[----:B------:R-:W-:Y:S02]  /*4a80*/  FSEL R58, R58, -INF , P1 ;  /* 0xff8000003a3a7808 */ /* 0x000fe40000800000 */
[----:B--2---:R-:W-:-:S02]  /*4a90*/  FMNMX.FTZ R27, R57, R2, !PT ;  /* 0x00000002391b7209 */ /* 0x004fc40007810000 */
[C---:B------:R-:W-:Y:S01]  /*4aa0*/  ISETP.GT.AND P1, PT, R21.reuse, 0x39, PT ;  /* 0x000000391500780c */ /* 0x040fe20003f24270 */
[----:B------:R-:W2:Y:S01]  /*4ab0*/  MUFU.TANH R31, R31 ;  /* 0x0000001f001f7308 */ /* 0x000ea20000002400 */
[----:B0-----:R-:W-:Y:S02]  /*4ac0*/  FSEL R59, R38, -INF , P2 ;  /* 0xff800000263b7808 */ /* 0x001fe40001000000 */
[----:B------:R-:W-:Y:S02]  /*4ad0*/  FMNMX.FTZ R2, R58, R27, !PT ;  /* 0x0000001b3a027209 */ /* 0x000fe40007810000 */
[----:B------:R-:W-:Y:S02]  /*4ae0*/  ISETP.GT.AND P2, PT, R21, 0x40, PT ;  /* 0x000000401500780c */ /* 0x000fe40003f44270 */
[----:B-1----:R-:W-:Y:S01]  /*4af0*/  FSEL R60, R39, -INF , P1 ;  /* 0xff800000273c7808 */ /* 0x002fe20000800000 */
[----:B------:R0:W1:Y:S01]  /*4b00*/  MUFU.TANH R66, R61 ;  /* 0x0000003d00427308 */ /* 0x0000620000002400 */
[----:B------:R-:W-:-:S02]  /*4b10*/  FMNMX.FTZ R27, R59, R2, !PT ;  /* 0x000000023b1b7209 */ /* 0x000fc40007810000 */
[C---:B------:R-:W-:Y:S02]  /*4b20*/  ISETP.GT.AND P1, PT, R21.reuse, 0x41, PT ;  /* 0x000000411500780c */ /* 0x040fe40003f24270 */
[----:B------:R-:W-:Y:S02]  /*4b30*/  FMNMX.FTZ R2, R60, R27, !PT ;  /* 0x0000001b3c027209 */ /* 0x000fe40007810000 */
[----:B---3--:R-:W-:Y:S01]  /*4b40*/  FSEL R62, R62, -INF , P1 ;  /* 0xff8000003e3e7808 */ /* 0x008fe20000800000 */
[----:B------:R-:W3:Y:S01]  /*4b50*/  MUFU.TANH R53, R53 ;  /* 0x0000003500357308 */ /* 0x000ee20000002400 */
[----:B0-----:R-:W-:Y:S02]  /*4b60*/  FSEL R61, R26, -INF , P2 ;  /* 0xff8000001a3d7808 */ /* 0x001fe40001000000 */
[----:B------:R-:W-:Y:S02]  /*4b70*/  ISETP.GT.AND P2, PT, R21, 0x48, PT ;  /* 0x000000481500780c */ /* 0x000fe40003f44270 */
[----:B------:R-:W-:-:S02]  /*4b80*/  FMNMX.FTZ R27, R61, R2, !PT ;  /* 0x000000023d1b7209 */ /* 0x000fc40007810000 */
[----:B------:R-:W-:Y:S01]  /*4b90*/  ISETP.GT.AND P1, PT, R21, 0x49, PT ;  /* 0x000000491500780c */ /* 0x000fe20003f24270 */
[----:B------:R-:W0:Y:S01]  /*4ba0*/  MUFU.TANH R40, R40 ;  /* 0x0000002800287308 */ /* 0x000e220000002400 */
[----:B----4-:R-:W-:Y:S02]  /*4bb0*/  FSEL R63, R30, -INF , P2 ;  /* 0xff8000001e3f7808 */ /* 0x010fe40001000000 */
[----:B------:R-:W-:Y:S02]  /*4bc0*/  FMNMX.FTZ R18, R62, R27, !PT ;  /* 0x0000001b3e127209 */ /* 0x000fe40007810000 */
[----:B--2---:R-:W-:Y:S02]  /*4bd0*/  FSEL R2, R31, -INF , P1 ;  /* 0xff8000001f027808 */ /* 0x004fe40000800000 */
[----:B------:R-:W-:Y:S01]  /*4be0*/  FMNMX.FTZ R21, R63, R18, !PT ;  /* 0x000000123f157209 */ /* 0x000fe20007810000 */
[----:B------:R2:W-:Y:S01]  /*4bf0*/  MUFU.TANH R71, R24 ;  /* 0x0000001800477308 */ /* 0x0005e20000002400 */
[----:B------:R-:W-:-:S02]  /*4c00*/  ISETP.GT.AND P1, PT, R5, RZ, PT ;  /* 0x000000ff0500720c */ /* 0x000fc40003f24270 */
[----:B------:R-:W-:Y:S02]  /*4c10*/  FMNMX.FTZ R21, R2, R21, !PT ;  /* 0x0000001502157209 */ /* 0x000fe40007810000 */
[----:B------:R-:W-:-:S03]  /*4c20*/  ISETP.GT.AND P2, PT, R5, 0x1, PT ;  /* 0x000000010500780c */ /* 0x000fc60003f44270 */
[----:B------:R-:W4:Y:S01]  /*4c30*/  SHFL.BFLY PT, R18, R21, 0x2, 0x1f ;  /* 0x0c401f0015127f89 */ /* 0x000f2200000e0000 */
[----:B------:R-:W5:Y:S08]  /*4c40*/  MUFU.TANH R41, R41 ;  /* 0x0000002900297308 */ /* 0x000f700000002400 */
[----:B------:R-:W5:Y:S08]  /*4c50*/  MUFU.TANH R44, R44 ;  /* 0x0000002c002c7308 */ /* 0x000f700000002400 */
[----:B------:R-:W5:Y:S01]  /*4c60*/  MUFU.TANH R34, R45 ;  /* 0x0000002d00227308 */ /* 0x000f620000002400 */
[----:B----4-:R-:W-:-:S07]  /*4c70*/  FMNMX.FTZ R30, R21, R18, !PT ;  /* 0x00000012151e7209 */ /* 0x010fce0007810000 */
[----:B------:R-:W4:Y:S01]  /*4c80*/  MUFU.TANH R38, R32 ;  /* 0x0000002000267308 */ /* 0x000f220000002400 */
[----:B------:R-:W-:Y:S02]  /*4c90*/  FSEL R18, R20, -INF , P1 ;  /* 0xff80000014127808 */ /* 0x000fe40000800000 */
[----:B------:R-:W-:Y:S01]  /*4ca0*/  FSEL R21, R64, -INF , P2 ;  /* 0xff80000040157808 */ /* 0x000fe20001000000 */
[----:B------:R-:W3:Y:S01]  /*4cb0*/  SHFL.BFLY PT, R31, R30, 0x1, 0x1f ;  /* 0x0c201f001e1f7f89 */ /* 0x000ee200000e0000 */
[----:B------:R-:W-:Y:S02]  /*4cc0*/  ISETP.GT.AND P1, PT, R5, 0x9, PT ;  /* 0x000000090500780c */ /* 0x000fe40003f24270 */
[----:B------:R-:W-:Y:S01]  /*4cd0*/  FSEL R20, R65, -INF , P3 ;  /* 0xff80000041147808 */ /* 0x000fe20001800000 */
[----:B------:R0:W-:Y:S01]  /*4ce0*/  MUFU.TANH R64, R25 ;  /* 0x0000001900407308 */ /* 0x0001e20000002400 */
[----:B------:R-:W-:Y:S02]  /*4cf0*/  FMNMX.FTZ R3, R18, R21, !PT ;  /* 0x0000001512037209 */ /* 0x000fe40007810000 */
[----:B------:R-:W-:-:S02]  /*4d00*/  ISETP.GT.AND P2, PT, R5, 0x10, PT ;  /* 0x000000100500780c */ /* 0x000fc40003f44270 */
[----:B-1----:R-:W-:Y:S02]  /*4d10*/  FSEL R26, R66, -INF , P1 ;  /* 0xff800000421a7808 */ /* 0x002fe40000800000 */
[----:B------:R-:W-:Y:S01]  /*4d20*/  FMNMX.FTZ R27, R20, R3, !PT ;  /* 0x00000003141b7209 */ /* 0x000fe20007810000 */
[----:B------:R-:W1:Y:S01]  /*4d30*/  MUFU.TANH R39, R33 ;  /* 0x0000002100277308 */ /* 0x000e620000002400 */
[----:B------:R-:W-:Y:S02]  /*4d40*/  ISETP.GT.AND P1, PT, R5, 0x11, PT ;  /* 0x000000110500780c */ /* 0x000fe40003f24270 */
[----:B--2---:R-:W-:Y:S02]  /*4d50*/  FSEL R24, R67, -INF , P2 ;  /* 0xff80000043187808 */ /* 0x004fe40001000000 */
[C---:B------:R-:W-:Y:S02]  /*4d60*/  ISETP.GT.AND P2, PT, R5.reuse, 0x18, PT ;  /* 0x000000180500780c */ /* 0x040fe40003f44270 */
[----:B------:R-:W-:Y:S01]  /*4d70*/  ISETP.GT.AND P3, PT, R5, 0x28, PT ;  /* 0x000000280500780c */ /* 0x000fe20003f64270 */
[----:B------:R2:W-:Y:S01]  /*4d80*/  MUFU.TANH R65, R28 ;  /* 0x0000001c00417308 */ /* 0x0005e20000002400 */
[----:B0-----:R-:W-:-:S02]  /*4d90*/  FSEL R25, R69, -INF , P2 ;  /* 0xff80000045197808 */ /* 0x001fc40001000000 */
[----:B------:R-:W-:Y:S02]  /*4da0*/  ISETP.GT.AND P2, PT, R5, 0x20, PT ;  /* 0x000000200500780c */ /* 0x000fe40003f44270 */
[----:B---3--:R-:W-:Y:S02]  /*4db0*/  FMNMX.FTZ R3, R30, R31, !PT ;  /* 0x0000001f1e037209 */ /* 0x008fe40007810000 */
[----:B------:R-:W-:Y:S01]  /*4dc0*/  FMNMX.FTZ R31, R26, R27, !PT ;  /* 0x0000001b1a1f7209 */ /* 0x000fe20007810000 */
[----:B------:R-:W0:Y:S01]  /*4dd0*/  MUFU.TANH R36, R36 ;  /* 0x0000002400247308 */ /* 0x000e220000002400 */
[----:B------:R-:W-:Y:S01]  /*4de0*/  FSEL R27, R68, -INF , P1 ;  /* 0xff800000441b7808 */ /* 0x000fe20000800000 */
[----:B------:R-:W-:Y:S01]  /*4df0*/  FMUL.FTZ R32, R3, UR5 ;  /* 0x0000000503207c20 */ /* 0x000fe20008410000 */
[----:B------:R-:W-:Y:S02]  /*4e00*/  FMNMX.FTZ R4, R24, R31, !PT ;  /* 0x0000001f18047209 */ /* 0x000fe40007810000 */
[----:B------:R-:W-:-:S02]  /*4e10*/  CS2R R68, SRZ ;  /* 0x0000000000447805 */ /* 0x000fc4000001ff00 */
[----:B------:R-:W-:Y:S02]  /*4e20*/  ISETP.GT.AND P1, PT, R5, 0x19, PT ;  /* 0x000000190500780c */ /* 0x000fe40003f24270 */
[----:B------:R-:W-:Y:S01]  /*4e30*/  FMNMX.FTZ R4, R27, R4, !PT ;  /* 0x000000041b047209 */ /* 0x000fe20007810000 */
[----:B------:R3:W-:Y:S01]  /*4e40*/  MUFU.TANH R66, R29 ;  /* 0x0000001d00427308 */ /* 0x0007e20000002400 */
[----:B------:R-:W-:Y:S02]  /*4e50*/  FSEL R30, R53, -INF , P1 ;  /* 0xff800000351e7808 */ /* 0x000fe40000800000 */
[----:B------:R-:W-:Y:S02]  /*4e60*/  FMNMX.FTZ R31, R25, R4, !PT ;  /* 0x00000004191f7209 */ /* 0x000fe40007810000 */
[----:B------:R-:W-:Y:S02]  /*4e70*/  ISETP.GT.AND P1, PT, R5, 0x21, PT ;  /* 0x000000210500780c */ /* 0x000fe40003f24270 */
[----:B--2---:R-:W-:Y:S01]  /*4e80*/  FSEL R28, R40, -INF , P2 ;  /* 0xff800000281c7808 */ /* 0x004fe20001000000 */
[----:B------:R2:W0:Y:S01]  /*4e90*/  MUFU.TANH R70, R37 ;  /* 0x0000002500467308 */ /* 0x0004220000002400 */
[----:B------:R-:W-:-:S02]  /*4ea0*/  FMNMX.FTZ R33, R30, R31, !PT ;  /* 0x0000001f1e217209 */ /* 0x000fc40007810000 */
[----:B-----5:R-:W-:Y:S02]  /*4eb0*/  FSEL R31, R41, -INF , P1 ;  /* 0xff800000291f7808 */ /* 0x020fe40000800000 */
[----:B------:R-:W-:Y:S02]  /*4ec0*/  FMNMX.FTZ R4, R28, R33, !PT ;  /* 0x000000211c047209 */ /* 0x000fe40007810000 */
[----:B------:R-:W-:Y:S02]  /*4ed0*/  FSETP.NEU.FTZ.AND P2, PT, R3, -INF , PT ;  /* 0xff8000000300780b */ /* 0x000fe40003f5d000 */
[----:B------:R-:W-:Y:S02]  /*4ee0*/  ISETP.GT.AND P1, PT, R5, 0x29, PT ;  /* 0x000000290500780c */ /* 0x000fe40003f24270 */
[----:B---3--:R-:W-:Y:S02]  /*4ef0*/  FSEL R29, R44, -INF , P3 ;  /* 0xff8000002c1d7808 */ /* 0x008fe40001800000 */
[----:B------:R-:W-:-:S02]  /*4f00*/  FMNMX.FTZ R4, R31, R4, !PT ;  /* 0x000000041f047209 */ /* 0x000fc40007810000 */
[----:B------:R-:W-:Y:S02]  /*4f10*/  FSEL R45, R32, RZ, P2 ;  /* 0x000000ff202d7208 */ /* 0x000fe40001000000 */
[----:B------:R-:W-:Y:S02]  /*4f20*/  ISETP.GT.AND P2, PT, R5, 0x30, PT ;  /* 0x000000300500780c */ /* 0x000fe40003f44270 */
[----:B------:R-:W-:Y:S01]  /*4f30*/  FSEL R32, R34, -INF , P1 ;  /* 0xff80000022207808 */ /* 0x000fe20000800000 */
[--C-:B------:R-:W-:Y:S01]  /*4f40*/  FFMA.FTZ R42, R42, UR5, -R45.reuse ;  /* 0x000000052a2a7c23 */ /* 0x100fe2000801082d */
[----:B------:R-:W-:Y:S01]  /*4f50*/  FMNMX.FTZ R35, R29, R4, !PT ;  /* 0x000000041d237209 */ /* 0x000fe20007810000 */
[--C-:B------:R-:W-:Y:S01]  /*4f60*/  FFMA.FTZ R43, R43, UR5, -R45.reuse ;  /* 0x000000052b2b7c23 */ /* 0x100fe2000801082d */
[----:B------:R-:W-:Y:S01]  /*4f70*/  ISETP.GT.AND P1, PT, R5, 0x31, PT ;  /* 0x000000310500780c */ /* 0x000fe20003f24270 */
[--C-:B------:R-:W-:Y:S01]  /*4f80*/  FFMA.FTZ R46, R46, UR5, -R45.reuse ;  /* 0x000000052e2e7c23 */ /* 0x100fe2000801082d */
[----:B----4-:R-:W-:Y:S01]  /*4f90*/  FSEL R33, R38, -INF , P2 ;  /* 0xff80000026217808 */ /* 0x010fe20001000000 */
[----:B------:R-:W-:Y:S01]  /*4fa0*/  MUFU.EX2 R42, R42 ;  /* 0x0000002a002a7308 */ /* 0x000fe20000000800 */
[----:B------:R-:W-:Y:S01]  /*4fb0*/  FMNMX.FTZ R4, R32, R35, !PT ;  /* 0x0000002320047209 */ /* 0x000fe20007810000 */
[--C-:B------:R-:W-:Y:S01]  /*4fc0*/  FFMA.FTZ R47, R47, UR5, -R45.reuse ;  /* 0x000000052f2f7c23 */ /* 0x100fe2000801082d */
[----:B------:R-:W-:Y:S01]  /*4fd0*/  ISETP.GT.AND P2, PT, R5, 0x38, PT ;  /* 0x000000380500780c */ /* 0x000fe20003f44270 */
[--C-:B------:R-:W-:Y:S01]  /*4fe0*/  FFMA.FTZ R48, R48, UR5, -R45.reuse ;  /* 0x0000000530307c23 */ /* 0x100fe2000801082d */
[----:B-1----:R-:W-:Y:S01]  /*4ff0*/  FSEL R34, R39, -INF , P1 ;  /* 0xff80000027227808 */ /* 0x002fe20000800000 */
[--C-:B------:R-:W-:Y:S01]  /*5000*/  FFMA.FTZ R49, R49, UR5, -R45.reuse ;  /* 0x0000000531317c23 */ /* 0x100fe2000801082d */
[----:B--2---:R-:W-:Y:S01]  /*5010*/  FMNMX.FTZ R37, R33, R4, !PT ;  /* 0x0000000421257209 */ /* 0x004fe20007810000 */
[----:B------:R-:W1:Y:S01]  /*5020*/  MUFU.EX2 R43, R43 ;  /* 0x0000002b002b7308 */ /* 0x000e620000000800 */
[----:B------:R-:W-:Y:S01]  /*5030*/  ISETP.GT.AND P1, PT, R5, 0x39, PT ;  /* 0x000000390500780c */ /* 0x000fe20003f24270 */
[--C-:B------:R-:W-:Y:S01]  /*5040*/  FFMA.FTZ R50, R50, UR5, -R45.reuse ;  /* 0x0000000532327c23 */ /* 0x100fe2000801082d */
[----:B0-----:R-:W-:Y:S01]  /*5050*/  FSEL R35, R36, -INF , P2 ;  /* 0xff80000024237808 */ /* 0x001fe20001000000 */
[--C-:B------:R-:W-:Y:S01]  /*5060*/  FFMA.FTZ R51, R51, UR5, -R45.reuse ;  /* 0x0000000533337c23 */ /* 0x100fe2000801082d */
[----:B------:R-:W-:Y:S01]  /*5070*/  FMNMX.FTZ R4, R34, R37, !PT ;  /* 0x0000002522047209 */ /* 0x000fe20007810000 */
[--C-:B------:R-:W-:Y:S01]  /*5080*/  FFMA.FTZ R52, R52, UR5, -R45.reuse ;  /* 0x0000000534347c23 */ /* 0x100fe2000801082d */
[----:B------:R-:W-:Y:S01]  /*5090*/  ISETP.GT.AND P2, PT, R5, 0x40, PT ;  /* 0x000000400500780c */ /* 0x000fe20003f44270 */
[----:B------:R-:W0:Y:S01]  /*50a0*/  MUFU.EX2 R46, R46 ;  /* 0x0000002e002e7308 */ /* 0x000e220000000800 */
[----:B------:R-:W-:Y:S01]  /*50b0*/  FSEL R36, R70, -INF , P1 ;  /* 0xff80000046247808 */ /* 0x000fe20000800000 */
[--C-:B------:R-:W-:Y:S01]  /*50c0*/  FFMA.FTZ R54, R54, UR5, -R45.reuse ;  /* 0x0000000536367c23 */ /* 0x100fe2000801082d */
[----:B------:R-:W-:Y:S01]  /*50d0*/  FMNMX.FTZ R39, R35, R4, !PT ;  /* 0x0000000423277209 */ /* 0x000fe20007810000 */
[--C-:B------:R-:W-:Y:S01]  /*50e0*/  FFMA.FTZ R55, R55, UR5, -R45.reuse ;  /* 0x0000000537377c23 */ /* 0x100fe2000801082d */
[----:B------:R-:W-:Y:S01]  /*50f0*/  ISETP.GT.AND P1, PT, R5, 0x41, PT ;  /* 0x000000410500780c */ /* 0x000fe20003f24270 */
[--C-:B------:R-:W-:Y:S01]  /*5100*/  FFMA.FTZ R56, R56, UR5, -R45.reuse ;  /* 0x0000000538387c23 */ /* 0x100fe2000801082d */
[----:B------:R-:W-:Y:S01]  /*5110*/  FSEL R37, R71, -INF , P2 ;  /* 0xff80000047257808 */ /* 0x000fe20001000000 */
[----:B------:R-:W2:Y:S01]  /*5120*/  MUFU.EX2 R47, R47 ;  /* 0x0000002f002f7308 */ /* 0x000ea20000000800 */
[----:B------:R-:W-:Y:S01]  /*5130*/  FMNMX.FTZ R4, R36, R39, !PT ;  /* 0x0000002724047209 */ /* 0x000fe20007810000 */
[--C-:B------:R-:W-:Y:S01]  /*5140*/  FFMA.FTZ R57, R57, UR5, -R45.reuse ;  /* 0x0000000539397c23 */ /* 0x100fe2000801082d */
[----:B------:R-:W-:Y:S01]  /*5150*/  ISETP.GT.AND P2, PT, R5, 0x48, PT ;  /* 0x000000480500780c */ /* 0x000fe20003f44270 */
[--C-:B------:R-:W-:Y:S01]  /*5160*/  FFMA.FTZ R58, R58, UR5, -R45.reuse ;  /* 0x000000053a3a7c23 */ /* 0x100fe2000801082d */
[----:B------:R-:W-:Y:S01]  /*5170*/  FSEL R38, R64, -INF , P1 ;  /* 0xff80000040267808 */ /* 0x000fe20000800000 */
[--C-:B------:R-:W-:Y:S01]  /*5180*/  FFMA.FTZ R59, R59, UR5, -R45.reuse ;  /* 0x000000053b3b7c23 */ /* 0x100fe2000801082d */
[----:B------:R-:W-:Y:S01]  /*5190*/  FMNMX.FTZ R39, R37, R4, !PT ;  /* 0x0000000425277209 */ /* 0x000fe20007810000 */
[----:B------:R-:W-:Y:S01]  /*51a0*/  MUFU.EX2 R48, R48 ;  /* 0x0000003000307308 */ /* 0x000fe20000000800 */
[----:B------:R-:W-:Y:S01]  /*51b0*/  ISETP.GT.AND P1, PT, R5, 0x49, PT ;  /* 0x000000490500780c */ /* 0x000fe20003f24270 */
[----:B------:R-:W-:Y:S01]  /*51c0*/  FFMA.FTZ R60, R60, UR5, -R45 ;  /* 0x000000053c3c7c23 */ /* 0x000fe2000801082d */
[----:B------:R-:W-:Y:S01]  /*51d0*/  FSEL R5, R65, -INF , P2 ;  /* 0xff80000041057808 */ /* 0x000fe20001000000 */
[----:B-1----:R-:W-:Y:S01]  /*51e0*/  FADD.FTZ R65, R42, R43 ;  /* 0x0000002b2a417221 */ /* 0x002fe20000010000 */
[----:B------:R-:W-:Y:S01]  /*51f0*/  FMNMX.FTZ R4, R38, R39, !PT ;  /* 0x0000002726047209 */ /* 0x000fe20007810000 */
[----:B------:R-:W-:Y:S01]  /*5200*/  FFMA.FTZ R61, R61, UR5, -R45 ;  /* 0x000000053d3d7c23 */ /* 0x000fe2000801082d */
[----:B------:R-:W-:Y:S01]  /*5210*/  FSEL R39, R66, -INF , P1 ;  /* 0xff80000042277808 */ /* 0x000fe20000800000 */
[----:B------:R-:W1:Y:S01]  /*5220*/  MUFU.EX2 R49, R49 ;  /* 0x0000003100317308 */ /* 0x000e620000000800 */
[----:B------:R-:W-:Y:S01]  /*5230*/  FMNMX.FTZ R4, R5, R4, !PT ;  /* 0x0000000405047209 */ /* 0x000fe20007810000 */
[----:B0-----:R-:W-:Y:S01]  /*5240*/  FADD.FTZ R44, R46, R65 ;  /* 0x000000412e2c7221 */ /* 0x001fe20000010000 */
[--C-:B------:R-:W-:Y:S01]  /*5250*/  FFMA.FTZ R62, R62, UR5, -R45.reuse ;  /* 0x000000053e3e7c23 */ /* 0x100fe2000801082d */
[--C-:B------:R-:W-:Y:S01]  /*5260*/  FFMA.FTZ R63, R63, UR5, -R45.reuse ;  /* 0x000000053f3f7c23 */ /* 0x100fe2000801082d */
[----:B------:R-:W-:Y:S01]  /*5270*/  FMNMX.FTZ R4, R39, R4, !PT ;  /* 0x0000000427047209 */ /* 0x000fe20007810000 */
[----:B--2---:R-:W-:Y:S01]  /*5280*/  FADD.FTZ R65, R47, R44 ;  /* 0x0000002c2f417221 */ /* 0x004fe20000010000 */
[----:B------:R-:W-:Y:S01]  /*5290*/  FFMA.FTZ R2, R2, UR5, -R45 ;  /* 0x0000000502027c23 */ /* 0x000fe2000801082d */
[----:B------:R-:W-:Y:S01]  /*52a0*/  MUFU.EX2 R50, R50 ;  /* 0x0000003200327308 */ /* 0x000fe20000000800 */
[----:B------:R-:W-:Y:S01]  /*52b0*/  F2FP.F16.F32.PACK_AB R209, R43, R42 ;  /* 0x0000002a2bd1723e */ /* 0x000fe200000000ff */
[----:B------:R-:W0:Y:S01]  /*52c0*/  SHFL.BFLY PT, R41, R4, 0x2, 0x1f ;  /* 0x0c401f0004297f89 */ /* 0x000e2200000e0000 */
[----:B------:R-:W-:-:S02]  /*52d0*/  F2FP.F16.F32.PACK_AB R211, R47, R46 ;  /* 0x0000002e2fd3723e */ /* 0x000fc400000000ff */
[----:B------:R-:W-:Y:S02]  /*52e0*/  CS2R R70, SRZ ;  /* 0x0000000000467805 */ /* 0x000fe4000001ff00 */
[----:B------:R-:W-:Y:S02]  /*52f0*/  CS2R R66, SRZ ;  /* 0x0000000000427805 */ /* 0x000fe4000001ff00 */
[----:B------:R-:W-:Y:S01]  /*5300*/  CS2R R46, SRZ ;  /* 0x00000000002e7805 */ /* 0x000fe2000001ff00 */
[----:B------:R-:W2:Y:S01]  /*5310*/  MUFU.EX2 R51, R51 ;  /* 0x0000003300337308 */ /* 0x000ea20000000800 */
[----:B-1----:R-:W-:-:S07]  /*5320*/  F2FP.F16.F32.PACK_AB R205, R49, R48 ;  /* 0x0000003031cd723e */ /* 0x002fce00000000ff */
[----:B------:R-:W-:Y:S08]  /*5330*/  MUFU.EX2 R52, R52 ;  /* 0x0000003400347308 */ /* 0x000ff00000000800 */
[----:B------:R-:W-:Y:S01]  /*5340*/  MUFU.EX2 R201, R54 ;  /* 0x0000003600c97308 */ /* 0x000fe20000000800 */
[----:B--2---:R-:W-:Y:S02]  /*5350*/  F2FP.F16.F32.PACK_AB R207, R51, R50 ;  /* 0x0000003233cf723e */ /* 0x004fe400000000ff */
[----:B0-----:R-:W-:-:S05]  /*5360*/  FMNMX.FTZ R41, R4, R41, !PT ;  /* 0x0000002904297209 */ /* 0x001fca0007810000 */
[----:B------:R-:W0:Y:S01]  /*5370*/  SHFL.BFLY PT, R4, R41, 0x1, 0x1f ;  /* 0x0c201f0029047f89 */ /* 0x000e2200000e0000 */
[----:B------:R-:W-:Y:S08]  /*5380*/  MUFU.EX2 R55, R55 ;  /* 0x0000003700377308 */ /* 0x000ff00000000800 */
[----:B------:R-:W1:Y:S08]  /*5390*/  MUFU.EX2 R56, R56 ;  /* 0x0000003800387308 */ /* 0x000e700000000800 */
[----:B------:R-:W-:Y:S01]  /*53a0*/  MUFU.EX2 R57, R57 ;  /* 0x0000003900397308 */ /* 0x000fe20000000800 */
[----:B0-----:R-:W-:-:S07]  /*53b0*/  FMNMX.FTZ R4, R41, R4, !PT ;  /* 0x0000000429047209 */ /* 0x001fce0007810000 */
[----:B------:R-:W0:Y:S01]  /*53c0*/  MUFU.EX2 R58, R58 ;  /* 0x0000003a003a7308 */ /* 0x000e220000000800 */
[----:B-1----:R-:W-:Y:S02]  /*53d0*/  F2FP.F16.F32.PACK_AB R203, R56, R55 ;  /* 0x0000003738cb723e */ /* 0x002fe400000000ff */
[C---:B------:R-:W-:Y:S01]  /*53e0*/  FSETP.NEU.FTZ.AND P1, PT, R4.reuse, -INF , PT ;  /* 0xff8000000400780b */ /* 0x040fe20003f3d000 */
[----:B------:R-:W-:-:S04]  /*53f0*/  FMUL.FTZ R40, R4, UR5 ;  /* 0x0000000504287c20 */ /* 0x000fc80008410000 */
[----:B------:R-:W-:Y:S01]  /*5400*/  MUFU.EX2 R59, R59 ;  /* 0x0000003b003b7308 */ /* 0x000fe20000000800 */
[----:B------:R-:W-:Y:S02]  /*5410*/  FSEL R40, R40, RZ, P1 ;  /* 0x000000ff28287208 */ /* 0x000fe40000800000 */
[----:B------:R-:W-:-:S03]  /*5420*/  PLOP3.LUT P1, PT, PT, PT, UP0, 0x80, 0x0 ;  /* 0x000000000000781c */ /* 0x000fc60003f2f008 */
        /* <DEDUP_REMOVED lines=20> */
[--C-:B------:R-:W-:Y:S01]  /*5570*/  FFMA.FTZ R5, R5, UR5, -R40.reuse ;  /* 0x0000000505057c23 */ /* 0x100fe20008010828 */
[----:B------:R-:W-:Y:S01]  /*5580*/  FFMA.FTZ R39, R39, UR5, -R40 ;  /* 0x0000000527277c23 */ /* 0x000fe20008010828 */
[----:B------:R-:W2:Y:S01]  /*5590*/  MUFU.EX2 R20, R20 ;  /* 0x0000001400147308 */ /* 0x000ea20000000800 */
[----:B0-----:R-:W-:-:S07]  /*55a0*/  F2FP.F16.F32.PACK_AB R197, R58, R57 ;  /* 0x000000393ac5723e */ /* 0x001fce00000000ff */
[----:B------:R2:W0:Y:S01]  /*55b0*/  MUFU.EX2 R41, R26 ;  /* 0x0000001a00297308 */ /* 0x0004220000000800 */
[----:B-1----:R-:W-:Y:S01]  /*55c0*/  FADD.FTZ R53, R18, R21 ;  /* 0x0000001512357221 */ /* 0x002fe20000010000 */
[----:B------:R-:W-:-:S06]  /*55d0*/  F2FP.F16.F32.PACK_AB R208, R21, R18 ;  /* 0x0000001215d0723e */ /* 0x000fcc00000000ff */
[----:B------:R-:W1:Y:S01]  /*55e0*/  MUFU.EX2 R24, R24 ;  /* 0x0000001800187308 */ /* 0x000e620000000800 */
[----:B--2---:R-:W-:-:S07]  /*55f0*/  FADD.FTZ R26, R20, R53 ;  /* 0x00000035141a7221 */ /* 0x004fce0000010000 */
[----:B------:R-:W2:Y:S01]  /*5600*/  MUFU.EX2 R27, R27 ;  /* 0x0000001b001b7308 */ /* 0x000ea20000000800 */
[C---:B0-----:R-:W-:Y:S01]  /*5610*/  FADD.FTZ R53, R41.reuse, R26 ;  /* 0x0000001a29357221 */ /* 0x041fe20000010000 */
[----:B------:R-:W-:Y:S01]  /*5620*/  FADD.FTZ R26, R48, R65 ;  /* 0x00000041301a7221 */ /* 0x000fe20000010000 */
[----:B------:R-:W-:Y:S02]  /*5630*/  F2FP.F16.F32.PACK_AB R210, R41, R20 ;  /* 0x0000001429d2723e */ /* 0x000fe400000000ff */
[----:B------:R-:W-:Y:S02]  /*5640*/  CS2R R64, SRZ ;  /* 0x0000000000407805 */ /* 0x000fe4000001ff00 */
[----:B------:R-:W-:Y:S01]  /*5650*/  CS2R R40, SRZ ;  /* 0x0000000000287805 */ /* 0x000fe2000001ff00 */
[----:B------:R-:W-:Y:S01]  /*5660*/  FADD.FTZ R45, R49, R26 ;  /* 0x0000001a312d7221 */ /* 0x000fe20000010000 */
[----:B------:R-:W-:Y:S01]  /*5670*/  CS2R R48, SRZ ;  /* 0x0000000000307805 */ /* 0x000fe2000001ff00 */
[----:B------:R-:W0:Y:S01]  /*5680*/  MUFU.EX2 R25, R25 ;  /* 0x0000001900197308 */ /* 0x000e220000000800 */
[----:B-1----:R-:W-:-:S07]  /*5690*/  FADD.FTZ R0, R24, R53 ;  /* 0x0000003518007221 */ /* 0x002fce0000010000 */
[----:B------:R-:W1:Y:S01]  /*56a0*/  MUFU.EX2 R30, R30 ;  /* 0x0000001e001e7308 */ /* 0x000e620000000800 */
[C---:B--2---:R-:W-:Y:S01]  /*56b0*/  FADD.FTZ R0, R27.reuse, R0 ;  /* 0x000000001b007221 */ /* 0x044fe20000010000 */
[----:B------:R-:W-:-:S06]  /*56c0*/  F2FP.F16.F32.PACK_AB R204, R27, R24 ;  /* 0x000000181bcc723e */ /* 0x000fcc00000000ff */
[----:B------:R-:W2:Y:S01]  /*56d0*/  MUFU.EX2 R28, R28 ;  /* 0x0000001c001c7308 */ /* 0x000ea20000000800 */
[----:B0-----:R-:W-:Y:S01]  /*56e0*/  FADD.FTZ R53, R25, R0 ;  /* 0x0000000019357221 */ /* 0x001fe20000010000 */
[----:B------:R-:W-:-:S04]  /*56f0*/  FADD.FTZ R0, R50, R45 ;  /* 0x0000002d32007221 */ /* 0x000fc80000010000 */
[----:B------:R-:W-:Y:S01]  /*5700*/  FADD.FTZ R45, R51, R0 ;  /* 0x00000000332d7221 */ /* 0x000fe20000010000 */
[----:B------:R-:W-:Y:S01]  /*5710*/  CS2R R50, SRZ ;  /* 0x0000000000327805 */ /* 0x000fe2000001ff00 */
[----:B------:R-:W0:Y:S01]  /*5720*/  MUFU.EX2 R31, R31 ;  /* 0x0000001f001f7308 */ /* 0x000e220000000800 */
[----:B-1----:R-:W-:Y:S01]  /*5730*/  FADD.FTZ R53, R30, R53 ;  /* 0x000000351e357221 */ /* 0x002fe20000010000 */
[----:B------:R-:W-:Y:S01]  /*5740*/  FADD.FTZ R26, R52, R45 ;  /* 0x0000002d341a7221 */ /* 0x000fe20000010000 */
[----:B------:R-:W-:-:S03]  /*5750*/  F2FP.F16.F32.PACK_AB R206, R30, R25 ;  /* 0x000000191ece723e */ /* 0x000fc600000000ff */
[C---:B------:R-:W-:Y:S01]  /*5760*/  FADD.FTZ R26, R201.reuse, R26 ;  /* 0x0000001ac91a7221 */ /* 0x040fe20000010000 */
[----:B------:R-:W-:Y:S01]  /*5770*/  F2FP.F16.F32.PACK_AB R201, R201, R52 ;  /* 0x00000034c9c9723e */ /* 0x000fe200000000ff */
[----:B------:R-:W1:Y:S01]  /*5780*/  MUFU.EX2 R29, R29 ;  /* 0x0000001d001d7308 */ /* 0x000e620000000800 */
[----:B--2---:R-:W-:Y:S01]  /*5790*/  FADD.FTZ R0, R28, R53 ;  /* 0x000000351c007221 */ /* 0x004fe20000010000 */
[----:B------:R-:W-:Y:S01]  /*57a0*/  FADD.FTZ R45, R55, R26 ;  /* 0x0000001a372d7221 */ /* 0x000fe20000010000 */
[----:B------:R-:W-:Y:S02]  /*57b0*/  CS2R R54, SRZ ;  /* 0x0000000000367805 */ /* 0x000fe4000001ff00 */
[----:B------:R-:W-:Y:S01]  /*57c0*/  CS2R R52, SRZ ;  /* 0x0000000000347805 */ /* 0x000fe2000001ff00 */
[----:B------:R-:W-:Y:S01]  /*57d0*/  FADD.FTZ R26, R56, R45 ;  /* 0x0000002d381a7221 */ /* 0x000fe20000010000 */
[----:B------:R-:W-:Y:S01]  /*57e0*/  CS2R R44, SRZ ;  /* 0x00000000002c7805 */ /* 0x000fe2000001ff00 */
[----:B------:R-:W2:Y:S01]  /*57f0*/  MUFU.EX2 R32, R32 ;  /* 0x0000002000207308 */ /* 0x000ea20000000800 */
[----:B0-----:R-:W-:Y:S01]  /*5800*/  FADD.FTZ R0, R31, R0 ;  /* 0x000000001f007221 */ /* 0x001fe20000010000 */
[----:B------:R-:W-:Y:S01]  /*5810*/  FADD.FTZ R21, R57, R26 ;  /* 0x0000001a39157221 */ /* 0x000fe20000010000 */
[----:B------:R-:W-:-:S02]  /*5820*/  F2FP.F16.F32.PACK_AB R200, R31, R28 ;  /* 0x0000001c1fc8723e */ /* 0x000fc400000000ff */
[----:B------:R-:W-:Y:S02]  /*5830*/  CS2R R56, SRZ ;  /* 0x0000000000387805 */ /* 0x000fe4000001ff00 */
[----:B------:R-:W-:Y:S01]  /*5840*/  CS2R R30, SRZ ;  /* 0x00000000001e7805 */ /* 0x000fe2000001ff00 */
[----:B------:R-:W-:Y:S01]  /*5850*/  FADD.FTZ R18, R58, R21 ;  /* 0x000000153a127221 */ /* 0x000fe20000010000 */
[----:B------:R-:W-:Y:S01]  /*5860*/  CS2R R26, SRZ ;  /* 0x00000000001a7805 */ /* 0x000fe2000001ff00 */
[----:B------:R-:W0:Y:S01]  /*5870*/  MUFU.EX2 R33, R33 ;  /* 0x0000002100217308 */ /* 0x000e220000000800 */
[----:B-1----:R-:W-:Y:S01]  /*5880*/  FADD.FTZ R43, R29, R0 ;  /* 0x000000001d2b7221 */ /* 0x002fe20000010000 */
[----:B------:R-:W-:-:S06]  /*5890*/  FADD.FTZ R25, R59, R18 ;  /* 0x000000123b197221 */ /* 0x000fcc0000010000 */
[----:B------:R-:W1:Y:S01]  /*58a0*/  MUFU.EX2 R34, R34 ;  /* 0x0000002200227308 */ /* 0x000e620000000800 */
[C---:B--2---:R-:W-:Y:S01]  /*58b0*/  FADD.FTZ R0, R32.reuse, R43 ;  /* 0x0000002b20007221 */ /* 0x044fe20000010000 */
[----:B------:R-:W-:Y:S02]  /*58c0*/  F2FP.F16.F32.PACK_AB R202, R32, R29 ;  /* 0x0000001d20ca723e */ /* 0x000fe400000000ff */
[----:B------:R-:W-:-:S04]  /*58d0*/  CS2R R28, SRZ ;  /* 0x00000000001c7805 */ /* 0x000fc8000001ff00 */
[----:B------:R-:W2:Y:S01]  /*58e0*/  MUFU.EX2 R35, R35 ;  /* 0x0000002300237308 */ /* 0x000ea20000000800 */
[----:B0-----:R-:W-:-:S07]  /*58f0*/  FADD.FTZ R43, R33, R0 ;  /* 0x00000000212b7221 */ /* 0x001fce0000010000 */
[----:B------:R-:W0:Y:S01]  /*5900*/  MUFU.EX2 R36, R36 ;  /* 0x0000002400247308 */ /* 0x000e220000000800 */
[C---:B-1----:R-:W-:Y:S01]  /*5910*/  FADD.FTZ R0, R34.reuse, R43 ;  /* 0x0000002b22007221 */ /* 0x042fe20000010000 */
[----:B------:R-:W-:Y:S02]  /*5920*/  F2FP.F16.F32.PACK_AB R196, R34, R33 ;  /* 0x0000002122c4723e */ /* 0x000fe400000000ff */
[----:B------:R-:W-:Y:S02]  /*5930*/  CS2R R42, SRZ ;  /* 0x00000000002a7805 */ /* 0x000fe4000001ff00 */
[----:B------:R-:W-:Y:S02]  /*5940*/  CS2R R32, SRZ ;  /* 0x0000000000207805 */ /* 0x000fe4000001ff00 */
[----:B------:R-:W1:Y:S01]  /*5950*/  MUFU.EX2 R60, R60 ;  /* 0x0000003c003c7308 */ /* 0x000e620000000800 */
[----:B--2---:R-:W-:-:S07]  /*5960*/  FADD.FTZ R21, R35, R0 ;  /* 0x0000000023157221 */ /* 0x004fce0000010000 */
[----:B------:R-:W2:Y:S01]  /*5970*/  MUFU.EX2 R37, R37 ;  /* 0x0000002500257308 */ /* 0x000ea20000000800 */
[C---:B0-----:R-:W-:Y:S01]  /*5980*/  FADD.FTZ R0, R36.reuse, R21 ;  /* 0x0000001524007221 */ /* 0x041fe20000010000 */
[----:B------:R-:W-:Y:S02]  /*5990*/  F2FP.F16.F32.PACK_AB R198, R36, R35 ;  /* 0x0000002324c6723e */ /* 0x000fe400000000ff */
[----:B------:R-:W-:-:S04]  /*59a0*/  CS2R R34, SRZ ;  /* 0x0000000000227805 */ /* 0x000fc8000001ff00 */
[----:B------:R-:W0:Y:S01]  /*59b0*/  MUFU.EX2 R61, R61 ;  /* 0x0000003d003d7308 */ /* 0x000e220000000800 */
[C---:B-1----:R-:W-:Y:S01]  /*59c0*/  FADD.FTZ R18, R60.reuse, R25 ;  /* 0x000000193c127221 */ /* 0x042fe20000010000 */
[----:B------:R-:W-:Y:S02]  /*59d0*/  F2FP.F16.F32.PACK_AB R199, R60, R59 ;  /* 0x0000003b3cc7723e */ /* 0x000fe400000000ff */
[----:B------:R-:W-:-:S04]  /*59e0*/  CS2R R58, SRZ ;  /* 0x00000000003a7805 */ /* 0x000fc8000001ff00 */
[----:B------:R-:W1:Y:S01]  /*59f0*/  MUFU.EX2 R38, R38 ;  /* 0x0000002600267308 */ /* 0x000e620000000800 */
[----:B--2---:R-:W-:-:S07]  /*5a00*/  FADD.FTZ R21, R37, R0 ;  /* 0x0000000025157221 */ /* 0x004fce0000010000 */
[----:B------:R-:W2:Y:S01]  /*5a10*/  MUFU.EX2 R62, R62 ;  /* 0x0000003e003e7308 */ /* 0x000ea20000000800 */
[----:B0-----:R-:W-:-:S07]  /*5a20*/  FADD.FTZ R25, R61, R18 ;  /* 0x000000123d197221 */ /* 0x001fce0000010000 */
[----:B------:R-:W0:Y:S01]  /*5a30*/  MUFU.EX2 R5, R5 ;  /* 0x0000000500057308 */ /* 0x000e220000000800 */
[C---:B-1----:R-:W-:Y:S01]  /*5a40*/  FADD.FTZ R0, R38.reuse, R21 ;  /* 0x0000001526007221 */ /* 0x042fe20000010000 */
[----:B------:R-:W-:Y:S02]  /*5a50*/  F2FP.F16.F32.PACK_AB R192, R38, R37 ;  /* 0x0000002526c0723e */ /* 0x000fe400000000ff */
[----:B------:R-:W-:-:S04]  /*5a60*/  CS2R R36, SRZ ;  /* 0x0000000000247805 */ /* 0x000fc8000001ff00 */
[----:B------:R-:W1:Y:S01]  /*5a70*/  MUFU.EX2 R63, R63 ;  /* 0x0000003f003f7308 */ /* 0x000e620000000800 */
[C---:B--2---:R-:W-:Y:S01]  /*5a80*/  FADD.FTZ R18, R62.reuse, R25 ;  /* 0x000000193e127221 */ /* 0x044fe20000010000 */
[----:B------:R-:W-:Y:S02]  /*5a90*/  F2FP.F16.F32.PACK_AB R193, R62, R61 ;  /* 0x0000003d3ec1723e */ /* 0x000fe400000000ff */
[----:B------:R-:W-:-:S04]  /*5aa0*/  CS2R R60, SRZ ;  /* 0x00000000003c7805 */ /* 0x000fc8000001ff00 */
[----:B------:R2:W3:Y:S01]  /*5ab0*/  MUFU.EX2 R194, R39 ;  /* 0x0000002700c27308 */ /* 0x0004e20000000800 */
[----:B0-----:R-:W-:Y:S01]  /*5ac0*/  FADD.FTZ R21, R5, R0 ;  /* 0x0000000005157221 */ /* 0x001fe20000010000 */
[----:B------:R-:W-:-:S06]  /*5ad0*/  IMAD.MOV.U32 R0, RZ, RZ, 0x3f800000 ;  /* 0x3f800000ff007424 */ /* 0x000fcc00078e00ff */
[----:B------:R-:W0:Y:S01]  /*5ae0*/  MUFU.EX2 R2, R2 ;  /* 0x0000000200027308 */ /* 0x000e220000000800 */
[----:B-1----:R-:W-:Y:S01]  /*5af0*/  FADD.FTZ R25, R63, R18 ;  /* 0x000000123f197221 */ /* 0x002fe20000010000 */
[----:B--2---:R-:W-:Y:S01]  /*5b00*/  CS2R R38, SRZ ;  /* 0x0000000000267805 */ /* 0x004fe2000001ff00 */
[C---:B---3--:R-:W-:Y:S01]  /*5b10*/  FADD.FTZ R18, R194.reuse, R21 ;  /* 0x00000015c2127221 */ /* 0x048fe20000010000 */
[----:B------:R-:W-:Y:S01]  /*5b20*/  F2FP.F16.F32.PACK_AB R194, R194, R5 ;  /* 0x00000005c2c2723e */ /* 0x000fe200000000ff */
[C---:B0-----:R-:W-:Y:S01]  /*5b30*/  FADD.FTZ R5, R2.reuse, R25 ;  /* 0x0000001902057221 */ /* 0x041fe20000010000 */
[----:B------:R-:W-:Y:S01]  /*5b40*/  F2FP.F16.F32.PACK_AB R195, R2, R63 ;  /* 0x0000003f02c3723e */ /* 0x000fe200000000ff */
[----:B------:R-:W-:Y:S01]  /*5b50*/  IMAD.MOV.U32 R2, RZ, RZ, 0x3f800000 ;  /* 0x3f800000ff027424 */ /* 0x000fe200078e00ff */
[----:B------:R-:W-:Y:S02]  /*5b60*/  CS2R R62, SRZ ;  /* 0x00000000003e7805 */ /* 0x000fe4000001ff00 */
[----:B------:R-:W-:Y:S01]  /*5b70*/  CS2R R24, SRZ ;  /* 0x0000000000187805 */ /* 0x000fe2000001ff00 */
[----:B------:R-:W-:Y:S06]  /*5b80*/  @!P1 BRA `(.L_x_2210) ;  /* 0x0000004000d49947 */ /* 0x000fec0003800000 */
[----:B------:R-:W-:Y:S01]  /*5b90*/  R2UR UR4, R17 ;  /* 0x00000000110472ca */ /* 0x000fe200000e0000 */
[----:B------:R-:W-:Y:S01]  /*5ba0*/  IMAD.MOV.U32 R21, RZ, RZ, R4 ;  /* 0x000000ffff157224 */ /* 0x000fe200078e0004 */
[----:B------:R-:W-:Y:S01]  /*5bb0*/  MOV R228, R3 ;  /* 0x0000000300e47202 */ /* 0x000fe20000000f00 */
[----:B------:R-:W-:Y:S01]  /*5bc0*/  IMAD.MOV.U32 R2, RZ, RZ, 0x3f800000 ;  /* 0x3f800000ff027424 */ /* 0x000fe200078e00ff */
[----:B------:R-:W-:Y:S01]  /*5bd0*/  UMOV UR60, UR36 ;  /* 0x00000024003c7c82 */ /* 0x000fe20008000000 */
[----:B------:R-:W-:Y:S01]  /*5be0*/  IMAD.MOV.U32 R151, RZ, RZ, RZ ;  /* 0x000000ffff977224 */ /* 0x000fe200078e00ff */
[----:B------:R-:W-:-:S07]  /*5bf0*/  ULDC UR37, c[0x0][0x9d8] ;  /* 0x0002760000257ab9 */ /* 0x000fce0000000800 */
[----:B------:R-:W-:-:S07]  /*5c00*/  IMAD.U32 R20, RZ, RZ, UR4 ;  /* 0x00000004ff147e24 */ /* 0x000fce000f8e00ff */
.L_x_2221:
[----:B------:R-:W-:Y:S01]  /*5c10*/  R2UR UR5, R20 ;  /* 0x00000000140572ca */ /* 0x000fe200000e0000 */
[----:B------:R-:W-:-:S04]  /*5c20*/  UISETP.NE.AND UP0, UPT, UR60, 0x1, UPT ;  /* 0x000000013c00788c */ /* 0x000fc8000bf05270 */
[----:B------:R-:W-:-:S08]  /*5c30*/  USEL UR4, URZ, 0x1, UP0 ;  /* 0x000000013f047887 */ /* 0x000fd00008000000 */
[----:B------:R-:W-:-:S06]  /*5c40*/  ULOP3.LUT UR4, UR5, UR4, URZ, 0x3c, !UPT ;  /* 0x0000000405047292 */ /* 0x000fcc000f8e3c3f */
[----:B------:R-:W-:Y:S01]  /*5c50*/  IMAD.U32 R17, RZ, RZ, UR4 ;  /* 0x00000004ff117e24 */ /* 0x000fe2000f8e00ff */
[----:B------:R-:W-:Y:S06]  /*5c60*/  @!P0 BRA `(.L_x_2211) ;  /* 0x0000000000048947 */ /* 0x000fec0003800000 */
[----:B------:R-:W-:Y:S01]  /*5c70*/  BPT.TRAP 0x1 ;  /* 0x000000040000795c */ /* 0x000fe20000300000 */
.L_x_2211:
[----:B------:R-:W-:Y:S01]  /*5c80*/  R2UR UR4, R16 ;  /* 0x00000000100472ca */ /* 0x000fe200000e0000 */
[----:B------:R-:W-:Y:S01]  /*5c90*/  UIADD3 UR36, UR60, 0x1, URZ ;  /* 0x000000013c247890 */ /* 0x000fe2000fffe03f */
[----:B------:R-:W-:-:S03]  /*5ca0*/  R2UR UR5, R17 ;  /* 0x00000000110572ca */ /* 0x000fc600000e0000 */
[----:B------:R-:W-:-:S04]  /*5cb0*/  UISETP.NE.AND UP0, UPT, UR36, 0x2, UPT ;  /* 0x000000022400788c */ /* 0x000fc8000bf05270 */
[----:B------:R-:W-:-:S04]  /*5cc0*/  USEL UR36, UR36, URZ, UP0 ;  /* 0x0000003f24247287 */ /* 0x000fc80008000000 */
[----:B------:R-:W-:Y:S02]  /*5cd0*/  ULEA UR4, UR36, UR4, 0x3 ;  /* 0x0000000424047291 */ /* 0x000fe4000f8e183f */
[----:B------:R-:W-:-:S04]  /*5ce0*/  MOV R4, UR5 ;  /* 0x0000000500047c02 */ /* 0x000fc80008000f00 */
[----:B------:R-:W-:Y:S01]  /*5cf0*/  SHF.L.U32 R4, R4, 0x1f, RZ ;  /* 0x0000001f04047819 */ /* 0x000fe200000006ff */
[----:B------:R-:W-:-:S03]  /*5d00*/  IMAD.U32 R3, RZ, RZ, UR4 ;  /* 0x00000004ff037e24 */ /* 0x000fc6000f8e00ff */
[----:B------:R0:W1:Y:S01]  /*5d10*/  SYNCS.PHASECHK.TRANS64.TRYWAIT P1, [UR4+0x38830], R4 ;  /* 0x03883004ff0075a7 */ /* 0x0000620008020144 */
[----:B------:R-:W-:Y:S05]  /*5d20*/  @!P0 BRA `(.L_x_2212) ;  /* 0x0000000000048947 */ /* 0x000fea0003800000 */
[----:B------:R-:W-:Y:S01]  /*5d30*/  BPT.TRAP 0x1 ;  /* 0x000000040000795c */ /* 0x000fe20000300000 */
.L_x_2212:
[----:B-1----:R-:W-:Y:S05]  /*5d40*/  @P1 BRA `(.L_x_2213) ;  /* 0x00000000000c1947 */ /* 0x002fea0003800000 */
[----:B------:R-:W-:-:S13]  /*5d50*/  R2UR UR4, R3 ;  /* 0x00000000030472ca */ /* 0x000fda00000e0000 */
[----:B------:R-:W1:Y:S02]  /*5d60*/  SYNCS.PHASECHK.TRANS64.TRYWAIT P1, [UR4+0x38830], R4 ;  /* 0x03883004ff0075a7 */ /* 0x000e640008020144 */
[----:B-1----:R-:W-:Y:S05]  /*5d70*/  @!P1 BRA `(.L_x_2214) ;  /* 0x0000010400cc9947 */ /* 0x002fea0003800000 */
.L_x_2213:
        /* <DEDUP_REMOVED lines=23> */
[----:B------:R-:W-:Y:S01]  /*5ef0*/  UIADD3 UR58, UR4, 0x80, URZ ;  /* 0x00000080043a7890 */ /* 0x000fe2000fffe03f */
[-C--:B------:R-:W-:Y:S01]  /*5f00*/  FMUL.FTZ R28, R28, R0.reuse ;  /* 0x000000001c1c7220 */ /* 0x080fe20000410000 */
        /* <DEDUP_REMOVED lines=57> */
[----:B------:R-:W-:Y:S01]  /*62a0*/  UIADD3 UR58, UR4, 0x100, URZ ;  /* 0x00000100043a7890 */ /* 0x000fe2000fffe03f */
[-C--:B------:R-:W-:Y:S01]  /*62b0*/  FMUL.FTZ R109, R109, R0.reuse ;  /* 0x000000006d6d7220 */ /* 0x080fe20000410000 */
[----:B------:R-:W-:Y:S01]  /*62c0*/  UMOV UR56, UR6 ;  /* 0x0000000600387c82 */ /* 0x000fe20008000000 */
[----:B------:R-:W-:Y:S01]  /*62d0*/  UMOV UR57, UR7 ;  /* 0x0000000700397c82 */ /* 0x000fe20008000000 */
        /* <DEDUP_REMOVED lines=95> */
[----:B------:R-:W-:Y:S01]  /*68d0*/  UIADD3 UR58, UR4, 0x200, URZ ;  /* 0x00000200043a7890 */ /* 0x000fe2000fffe03f */
[----:B------:R-:W-:Y:S01]  /*68e0*/  UMOV UR56, UR6 ;  /* 0x0000000600387c82 */ /* 0x000fe20008000000 */
[----:B------:R-:W-:Y:S01]  /*68f0*/  UMOV UR57, UR7 ;  /* 0x0000000700397c82 */ /* 0x000fe20008000000 */
[----:B------:R-:W-:Y:S01]  /*6900*/  UMOV UR59, 0x40000040 ;  /* 0x40000040003b7882 */ /* 0x000fe20000000000 */
        /* <DEDUP_REMOVED lines=141> */
[----:B------:R-:W-:Y:S02]  /*71e0*/  R2UR UR10, R6 ;  /* 0x00000000060a72ca */ /* 0x000fe400000e0000 */
[----:B------:R-:W-:-:S11]  /*71f0*/  R2UR UR11, R7 ;  /* 0x00000000070b72ca */ /* 0x000fd600000e0000 */
[----:B------:R-:W-:Y:S02]  /*7200*/  UMOV UR56, UR10 ;  /* 0x0000000a00387c82 */ /* 0x000fe40008000000 */
[----:B------:R-:W-:Y:S01]  /*7210*/  UMOV UR57, UR11 ;  /* 0x0000000b00397c82 */ /* 0x000fe20008000000 */
[----:B------:R-:W-:Y:S01]  /*7220*/  UMOV UR5, UR11 ;  /* 0x0000000b00057c82 */ /* 0x000fe20008000000 */
        /* <DEDUP_REMOVED lines=22> */
[----:B------:R-:W-:Y:S03]  /*7390*/  HGMMA.64x16x16.F32 R152, gdesc[UR12], R152, gsb0 ;  /* 0x002000000c9879f0 */ /* 0x000fe60008000898 */
        /* <DEDUP_REMOVED lines=236> */
[----:B------:R-:W-:Y:S05]  /*8260*/  @!P0 BRA `(.L_x_2215) ;  /* 0x0000000000048947 */ /* 0x000fea0003800000 */
[----:B------:R-:W-:Y:S01]  /*8270*/  BPT.TRAP 0x1 ;  /* 0x000000040000795c */ /* 0x000fe20000300000 */
.L_x_2215:
        /* <DEDUP_REMOVED lines=8> */
.L_x_2216:
[----:B--2---:R-:W-:Y:S05]  /*8300*/  @P1 BRA `(.L_x_2217) ;  /* 0x0000000000081947 */ /* 0x004fea0003800000 */
[----:B------:R-:W2:Y:S02]  /*8310*/  SYNCS.PHASECHK.TRANS64.TRYWAIT P1, [UR4+0x38850], R0 ;  /* 0x03885000ff0075a7 */ /* 0x000ea40008020144 */
[----:B--2---:R-:W-:Y:S05]  /*8320*/  @!P1 BRA `(.L_x_2218) ;  /* 0x000000e0007c9947 */ /* 0x004fea0003800000 */
.L_x_2217:
        /* <DEDUP_REMOVED lines=37> */
.L_x_2219:
[----:B------:R-:W-:Y:S01]  /*8580*/  R2UR UR6, R212 ;  /* 0x00000000d40672ca */ /* 0x000fe200000e0000 */
[----:B-12---:R-:W-:Y:S01]  /*8590*/  FMUL.FTZ R0, R187, UR37 ;  /* 0x00000025bb007c20 */ /* 0x006fe20008410000 */
[----:B------:R-:W-:Y:S01]  /*85a0*/  R2UR UR5, R213 ;  /* 0x00000000d50572ca */ /* 0x000fe200000e0000 */
[----:B------:R-:W-:Y:S01]  /*85b0*/  FMUL.FTZ R187, R188, UR37 ;  /* 0x00000025bcbb7c20 */ /* 0x000fe20008410000 */
[----:B------:R-:W-:Y:S01]  /*85c0*/  FMUL.FTZ R188, R177, UR37 ;  /* 0x00000025b1bc7c20 */ /* 0x000fe20008410000 */
[----:B------:R-:W-:Y:S01]  /*85d0*/  FMUL.FTZ R177, R179, UR37 ;  /* 0x00000025b3b17c20 */ /* 0x000fe20008410000 */
[----:B------:R-:W1:Y:S01]  /*85e0*/  LDC R193, c[0x0][0x2f0] ;  /* 0x0000bc00ffc17b82 */ /* 0x000e620000000800 */
[----:B------:R-:W-:Y:S01]  /*85f0*/  FMUL.FTZ R2, R186, UR37 ;  /* 0x00000025ba027c20 */ /* 0x000fe20008410000 */
[----:B------:R-:W-:Y:S01]  /*8600*/  FMUL.FTZ R186, R189, UR37 ;  /* 0x00000025bdba7c20 */ /* 0x000fe20008410000 */
[----:B------:R-:W-:Y:S01]  /*8610*/  R2UR UR7, R23 ;  /* 0x00000000170772ca */ /* 0x000fe200000e0000 */
[----:B------:R-:W-:Y:S01]  /*8620*/  FMUL.FTZ R192, R184, UR37 ;  /* 0x00000025b8c07c20 */ /* 0x000fe20008410000 */
[----:B------:R-:W-:Y:S01]  /*8630*/  FMUL.FTZ R184, R191, UR37 ;  /* 0x00000025bfb87c20 */ /* 0x000fe20008410000 */
[----:B------:R-:W-:Y:S01]  /*8640*/  FMUL.FTZ R191, R181, UR37 ;  /* 0x00000025b5bf7c20 */ /* 0x000fe20008410000 */
[----:B------:R-:W-:Y:S01]  /*8650*/  UISETP.NE.AND UP0, UPT, UR6, URZ, UPT ;  /* 0x0000003f0600728c */ /* 0x000fe2000bf05270 */
[----:B------:R-:W-:Y:S01]  /*8660*/  FMUL.FTZ R181, R169, UR37 ;  /* 0x00000025a9b57c20 */ /* 0x000fe20008410000 */
[----:B0-----:R-:W-:-:S02]  /*8670*/  VIADD R4, R215, UR5 ;  /* 0x00000005d7047c36 */ /* 0x001fc40008000000 */
[----:B------:R-:W-:Y:S01]  /*8680*/  FMUL.FTZ R185, R185, UR37 ;  /* 0x00000025b9b97c20 */ /* 0x000fe20008410000 */
[----:B------:R-:W-:Y:S01]  /*8690*/  IMAD.MOV.U32 R169, RZ, RZ, -0x2 ;  /* 0xfffffffeffa97424 */ /* 0x000fe200078e00ff */
[----:B------:R-:W0:Y:S01]  /*86a0*/  MUFU.TANH R192, R192 ;  /* 0x000000c000c07308 */ /* 0x000e220000002400 */
[----:B------:R-:W-:Y:S01]  /*86b0*/  PLOP3.LUT P1, PT, PT, PT, UP0, 0x80, 0x0 ;  /* 0x000000000000781c */ /* 0x000fe20003f2f008 */
[----:B------:R-:W-:Y:S01]  /*86c0*/  ULDC UR6, c[0x0][0x288] ;  /* 0x0000a20000067ab9 */ /* 0x000fe20000000800 */
[----:B------:R-:W-:Y:S01]  /*86d0*/  PLOP3.LUT P2, PT, PT, PT, UP0, 0x80, 0x0 ;  /* 0x000000000000781c */ /* 0x000fe20003f4f008 */
[----:B------:R-:W-:Y:S01]  /*86e0*/  FMUL.FTZ R20, R190, UR37 ;  /* 0x00000025be147c20 */ /* 0x000fe20008410000 */
[----:B------:R-:W-:Y:S01]  /*86f0*/  FMUL.FTZ R190, R176, UR37 ;  /* 0x00000025b0be7c20 */ /* 0x000fe20008410000 */
[----:B------:R-:W-:Y:S01]  /*8700*/  @UP0 ULDC UR5, c[0x0][0x44c] ;  /* 0x0001130000050ab9 */ /* 0x000fe20000000800 */
[----:B------:R-:W-:Y:S01]  /*8710*/  FMUL.FTZ R176, R178, UR37 ;  /* 0x00000025b2b07c20 */ /* 0x000fe20008410000 */
[----:B------:R-:W2:Y:S01]  /*8720*/  MUFU.TANH R185, R185 ;  /* 0x000000b900b97308 */ /* 0x000ea20000002400 */
[----:B------:R-:W-:Y:S01]  /*8730*/  FMUL.FTZ R178, R180, UR37 ;  /* 0x00000025b4b27c20 */ /* 0x000fe20008410000 */
[----:B------:R-:W-:Y:S01]  /*8740*/  FMUL.FTZ R180, R172, UR37 ;  /* 0x00000025acb47c20 */ /* 0x000fe20008410000 */
[----:B------:R-:W-:Y:S01]  /*8750*/  FMUL.FTZ R170, R170, UR37 ;  /* 0x00000025aaaa7c20 */ /* 0x000fe20008410000 */
[----:B------:R-:W-:Y:S01]  /*8760*/  FMUL.FTZ R171, R171, UR37 ;  /* 0x00000025abab7c20 */ /* 0x000fe20008410000 */
[----:B------:R-:W-:Y:S01]  /*8770*/  FMUL.FTZ R174, R174, UR37 ;  /* 0x00000025aeae7c20 */ /* 0x000fe20008410000 */
[----:B------:R-:W-:Y:S01]  /*8780*/  @P1 IMAD.HI.U32 R179, R4, UR5, RZ ;  /* 0x0000000504b31c27 */ /* 0x000fe2000f8e00ff */
[----:B------:R-:W-:Y:S01]  /*8790*/  @UP0 ULDC UR5, c[0x0][0x450] ;  /* 0x0001140000050ab9 */ /* 0x000fe20000000800 */
[----:B------:R-:W3:Y:S02]  /*87a0*/  MUFU.TANH R187, R187 ;  /* 0x000000bb00bb7308 */ /* 0x000ee40000002400 */
[----:B------:R-:W-:Y:S01]  /*87b0*/  FMUL.FTZ R175, R175, UR37 ;  /* 0x00000025afaf7c20 */ /* 0x000fe20008410000 */
[----:B------:R-:W-:Y:S01]  /*87c0*/  FMUL.FTZ R162, R162, UR37 ;  /* 0x00000025a2a27c20 */ /* 0x000fe20008410000 */
[----:B------:R-:W-:Y:S01]  /*87d0*/  @P2 SHF.R.U32.HI R4, RZ, UR5, R179 ;  /* 0x00000005ff042c19 */ /* 0x000fe200080116b3 */
[----:B------:R-:W-:Y:S01]  /*87e0*/  UMOV UR5, 0x1 ;  /* 0x0000000100057882 */ /* 0x000fe20000000000 */
[----:B------:R-:W-:Y:S01]  /*87f0*/  FMUL.FTZ R179, R168, UR37 ;  /* 0x00000025a8b37c20 */ /* 0x000fe20008410000 */
[----:B------:R-:W-:Y:S01]  /*8800*/  UIMAD UR5, UR61, -0x50, UR5 ;  /* 0xffffffb03d0578a4 */ /* 0x000fe2000f8e0205 */
[----:B------:R-:W-:Y:S01]  /*8810*/  FMUL.FTZ R159, R159, UR37 ;  /* 0x000000259f9f7c20 */ /* 0x000fe20008410000 */
[----:B------:R-:W4:Y:S01]  /*8820*/  SHFL.IDX PT, R189, R4, RZ, 0x1c1f ;  /* 0x001c1fff04bd7589 */ /* 0x000f2200000e0000 */
[----:B------:R-:W5:Y:S01]  /*8830*/  MUFU.TANH R186, R186 ;  /* 0x000000ba00ba7308 */ /* 0x000f620000002400 */
[----:B------:R-:W-:Y:S01]  /*8840*/  FMUL.FTZ R163, R163, UR37 ;  /* 0x00000025a3a37c20 */ /* 0x000fe20008410000 */
[----:B------:R-:W-:Y:S01]  /*8850*/  FMUL.FTZ R166, R166, UR37 ;  /* 0x00000025a6a67c20 */ /* 0x000fe20008410000 */
[----:B------:R-:W-:Y:S01]  /*8860*/  IMAD R168, R214, R169, UR5 ;  /* 0x00000005d6a87e24 */ /* 0x000fe2000f8e02a9 */
[----:B------:R-:W-:Y:S01]  /*8870*/  ULDC UR5, c[0x0][0x988] ;  /* 0x0002620000057ab9 */ /* 0x000fe20000000800 */
[----:B------:R-:W-:Y:S01]  /*8880*/  FMUL.FTZ R167, R167, UR37 ;  /* 0x00000025a7a77c20 */ /* 0x000fe20008410000 */
[----:B------:R-:W-:Y:S01]  /*8890*/  FMUL.FTZ R154, R154, UR37 ;  /* 0x000000259a9a7c20 */ /* 0x000fe20008410000 */
[----:B-1----:R-:W-:-:S02]  /*88a0*/  IMAD R168, R193, UR7, R168 ;  /* 0x00000007c1a87c24 */ /* 0x002fc4000f8e02a8 */
[----:B------:R-:W-:Y:S01]  /*88b0*/  FMUL.FTZ R193, R173, UR37 ;  /* 0x00000025adc17c20 */ /* 0x000fe20008410000 */
[----:B------:R-:W1:Y:S01]  /*88c0*/  MUFU.TANH R190, R190 ;  /* 0x000000be00be7308 */ /* 0x000e620000002400 */
[----:B------:R-:W-:Y:S01]  /*88d0*/  FMUL.FTZ R173, R160, UR37 ;  /* 0x00000025a0ad7c20 */ /* 0x000fe20008410000 */
[----:B------:R-:W-:Y:S01]  /*88e0*/  FMUL.FTZ R155, R155, UR37 ;  /* 0x000000259b9b7c20 */ /* 0x000fe20008410000 */
[----:B------:R-:W-:Y:S01]  /*88f0*/  FMUL.FTZ R158, R158, UR37 ;  /* 0x000000259e9e7c20 */ /* 0x000fe20008410000 */
[----:B------:R-:W1:Y:S04]  /*8900*/  S2UR UR7, SR_CgaCtaId ;  /* 0x00000000000779c3 */ /* 0x000e680000008800 */
[----:B------:R-:W1:Y:S01]  /*8910*/  MUFU.TANH R188, R188 ;  /* 0x000000bc00bc7308 */ /* 0x000e620000002400 */
[----:B----4-:R-:W-:-:S07]  /*8920*/  IADD3 R189, R189, -UR6, R168 ;  /* 0x80000006bdbd7c10 */ /* 0x010fce000fffe0a8 */
[----:B------:R-:W4:Y:S01]  /*8930*/  MUFU.TANH R178, R178 ;  /* 0x000000b200b27308 */ /* 0x000f220000002400 */
[C---:B------:R-:W-:Y:S02]  /*8940*/  ISETP.GT.AND P1, PT, R189.reuse, RZ, PT ;  /* 0x000000ffbd00720c */ /* 0x040fe40003f24270 */
[C---:B------:R-:W-:Y:S02]  /*8950*/  ISETP.GT.AND P2, PT, R189.reuse, 0x1, PT ;  /* 0x00000001bd00780c */ /* 0x040fe40003f44270 */
[----:B0-----:R-:W-:Y:S02]  /*8960*/  FSEL R160, R192, -INF , P1 ;  /* 0xff800000c0a07808 */ /* 0x001fe40000800000 */
[----:B------:R-:W-:Y:S01]  /*8970*/  ISETP.GT.AND P1, PT, R189, 0x8, PT ;  /* 0x00000008bd00780c */ /* 0x000fe20003f24270 */
[----:B------:R-:W0:Y:S01]  /*8980*/  MUFU.TANH R191, R191 ;  /* 0x000000bf00bf7308 */ /* 0x000e220000002400 */
[----:B--2---:R-:W-:Y:S01]  /*8990*/  FSEL R169, R185, -INF , P2 ;  /* 0xff800000b9a97808 */ /* 0x004fe20001000000 */
[----:B------:R-:W-:Y:S01]  /*89a0*/  FMUL.FTZ R185, R161, UR37 ;  /* 0x00000025a1b97c20 */ /* 0x000fe20008410000 */
[----:B------:R-:W-:-:S02]  /*89b0*/  FMNMX.FTZ R172, R160, R21, !PT ;  /* 0x00000015a0ac7209 */ /* 0x000fc40007810000 */
[----:B------:R-:W-:Y:S02]  /*89c0*/  ISETP.GT.AND P2, PT, R189, 0x9, PT ;  /* 0x00000009bd00780c */ /* 0x000fe40003f44270 */
[----:B---3--:R-:W-:Y:S01]  /*89d0*/  FSEL R161, R187, -INF , P1 ;  /* 0xff800000bba17808 */ /* 0x008fe20000800000 */
[----:B------:R2:W-:Y:S01]  /*89e0*/  MUFU.TANH R192, R173 ;  /* 0x000000ad00c07308 */ /* 0x0005e20000002400 */
[----:B------:R-:W-:Y:S02]  /*89f0*/  FMNMX.FTZ R194, R169, R172, !PT ;  /* 0x000000aca9c27209 */ /* 0x000fe40007810000 */
[C---:B------:R-:W-:Y:S02]  /*8a00*/  ISETP.GT.AND P1, PT, R189.reuse, 0x10, PT ;  /* 0x00000010bd00780c */ /* 0x040fe40003f24270 */
[----:B-----5:R-:W-:Y:S01]  /*8a10*/  FSEL R172, R186, -INF , P2 ;  /* 0xff800000baac7808 */ /* 0x020fe20001000000 */
[----:B------:R-:W-:Y:S01]  /*8a20*/  FMUL.FTZ R186, R164, UR37 ;  /* 0x00000025a4ba7c20 */ /* 0x000fe20008410000 */
[----:B------:R-:W-:Y:S01]  /*8a30*/  ISETP.GT.AND P2, PT, R189, 0x11, PT ;  /* 0x00000011bd00780c */ /* 0x000fe20003f44270 */
[----:B------:R-:W3:Y:S01]  /*8a40*/  MUFU.TANH R179, R179 ;  /* 0x000000b300b37308 */ /* 0x000ee20000002400 */
[----:B--2---:R-:W-:-:S02]  /*8a50*/  FMNMX.FTZ R173, R161, R194, !PT ;  /* 0x000000c2a1ad7209 */ /* 0x004fc40007810000 */
[----:B-1----:R-:W-:Y:S02]  /*8a60*/  FSEL R164, R190, -INF , P1 ;  /* 0xff800000bea47808 */ /* 0x002fe40000800000 */
[----:B------:R-:W-:Y:S02]  /*8a70*/  FMNMX.FTZ R187, R172, R173, !PT ;  /* 0x000000adacbb7209 */ /* 0x000fe40007810000 */
[----:B------:R-:W-:Y:S01]  /*8a80*/  FSEL R173, R188, -INF , P2 ;  /* 0xff800000bcad7808 */ /* 0x000fe20001000000 */
[----:B------:R-:W1:Y:S01]  /*8a90*/  MUFU.TANH R181, R181 ;  /* 0x000000b500b57308 */ /* 0x000e620000002400 */
[----:B------:R-:W-:Y:S02]  /*8aa0*/  ISETP.GT.AND P1, PT, R189, 0x18, PT ;  /* 0x00000018bd00780c */ /* 0x000fe40003f24270 */
[----:B------:R-:W-:Y:S01]  /*8ab0*/  FMNMX.FTZ R188, R164, R187, !PT ;  /* 0x000000bba4bc7209 */ /* 0x000fe20007810000 */
[----:B------:R-:W-:Y:S01]  /*8ac0*/  FMUL.FTZ R187, R165, UR37 ;  /* 0x00000025a5bb7c20 */ /* 0x000fe20008410000 */
[----:B------:R-:W-:-:S02]  /*8ad0*/  ISETP.GT.AND P2, PT, R189, 0x19, PT ;  /* 0x00000019bd00780c */ /* 0x000fc40003f44270 */
[----:B----4-:R-:W-:Y:S01]  /*8ae0*/  FSEL R178, R178, -INF , P1 ;  /* 0xff800000b2b27808 */ /* 0x010fe20000800000 */
[----:B------:R-:W2:Y:S01]  /*8af0*/  MUFU.TANH R180, R180 ;  /* 0x000000b400b47308 */ /* 0x000ea20000002400 */
[----:B------:R-:W-:Y:S01]  /*8b00*/  FMNMX.FTZ R195, R173, R188, !PT ;  /* 0x000000bcadc37209 */ /* 0x000fe20007810000 */
[----:B------:R-:W-:Y:S01]  /*8b10*/  FMUL.FTZ R188, R152, UR37 ;  /* 0x0000002598bc7c20 */ /* 0x000fe20008410000 */
[----:B------:R-:W-:Y:S02]  /*8b20*/  ISETP.GT.AND P1, PT, R189, 0x20, PT ;  /* 0x00000020bd00780c */ /* 0x000fe40003f24270 */
[----:B0-----:R-:W-:Y:S02]  /*8b30*/  FSEL R165, R191, -INF , P2 ;  /* 0xff800000bfa57808 */ /* 0x001fe40001000000 */
[----:B------:R-:W-:Y:S01]  /*8b40*/  FMNMX.FTZ R190, R178, R195, !PT ;  /* 0x000000c3b2be7209 */ /* 0x000fe20007810000 */
[----:B------:R-:W0:Y:S01]  /*8b50*/  MUFU.TANH R193, R193 ;  /* 0x000000c100c17308 */ /* 0x000e220000002400 */
[----:B------:R-:W-:-:S02]  /*8b60*/  ISETP.GT.AND P2, PT, R189, 0x21, PT ;  /* 0x00000021bd00780c */ /* 0x000fc40003f44270 */
[----:B---3--:R-:W-:Y:S02]  /*8b70*/  FSEL R152, R179, -INF , P1 ;  /* 0xff800000b3987808 */ /* 0x008fe40000800000 */
[----:B------:R-:W-:Y:S01]  /*8b80*/  FMNMX.FTZ R191, R165, R190, !PT ;  /* 0x000000bea5bf7209 */ /* 0x000fe20007810000 */
[----:B------:R-:W-:Y:S01]  /*8b90*/  FMUL.FTZ R190, R153, UR37 ;  /* 0x0000002599be7c20 */ /* 0x000fe20008410000 */
[----:B------:R-:W-:Y:S01]  /*8ba0*/  ISETP.GT.AND P1, PT, R189, 0x28, PT ;  /* 0x00000028bd00780c */ /* 0x000fe20003f24270 */
[----:B------:R-:W3:Y:S01]  /*8bb0*/  MUFU.TANH R185, R185 ;  /* 0x000000b900b97308 */ /* 0x000ee20000002400 */
[----:B-1----:R-:W-:Y:S02]  /*8bc0*/  FSEL R179, R181, -INF , P2 ;  /* 0xff800000b5b37808 */ /* 0x002fe40001000000 */
[----:B------:R-:W-:Y:S01]  /*8bd0*/  FMNMX.FTZ R194, R152, R191, !PT ;  /* 0x000000bf98c27209 */ /* 0x000fe20007810000 */
[----:B------:R-:W-:Y:S01]  /*8be0*/  FMUL.FTZ R191, R156, UR37 ;  /* 0x000000259cbf7c20 */ /* 0x000fe20008410000 */
[----:B------:R-:W-:-:S02]  /*8bf0*/  ISETP.GT.AND P2, PT, R189, 0x29, PT ;  /* 0x00000029bd00780c */ /* 0x000fc40003f44270 */
[----:B--2---:R-:W-:Y:S01]  /*8c00*/  FSEL R153, R180, -INF , P1 ;  /* 0xff800000b4997808 */ /* 0x004fe20000800000 */
[----:B------:R-:W1:Y:S01]  /*8c10*/  MUFU.TANH R186, R186 ;  /* 0x000000ba00ba7308 */ /* 0x000e620000002400 */
[----:B------:R-:W-:Y:S02]  /*8c20*/  FMNMX.FTZ R194, R179, R194, !PT ;  /* 0x000000c2b3c27209 */ /* 0x000fe40007810000 */
[----:B------:R-:W-:Y:S02]  /*8c30*/  ISETP.GT.AND P1, PT, R189, 0x30, PT ;  /* 0x00000030bd00780c */ /* 0x000fe40003f24270 */
[----:B0-----:R-:W-:Y:S02]  /*8c40*/  FSEL R180, R193, -INF , P2 ;  /* 0xff800000c1b47808 */ /* 0x001fe40001000000 */
[----:B------:R-:W-:Y:S01]  /*8c50*/  FMNMX.FTZ R193, R153, R194, !PT ;  /* 0x000000c299c17209 */ /* 0x000fe20007810000 */
[----:B------:R-:W0:Y:S01]  /*8c60*/  MUFU.TANH R187, R187 ;  /* 0x000000bb00bb7308 */ /* 0x000e220000002400 */
[----:B------:R-:W-:-:S02]  /*8c70*/  ISETP.GT.AND P2, PT, R189, 0x31, PT ;  /* 0x00000031bd00780c */ /* 0x000fc40003f44270 */
[----:B------:R-:W-:Y:S02]  /*8c80*/  FSEL R181, R192, -INF , P1 ;  /* 0xff800000c0b57808 */ /* 0x000fe40000800000 */
[----:B------:R-:W-:Y:S01]  /*8c90*/  FMNMX.FTZ R192, R180, R193, !PT ;  /* 0x000000c1b4c07209 */ /* 0x000fe20007810000 */
[----:B------:R-:W-:Y:S01]  /*8ca0*/  FMUL.FTZ R193, R157, UR37 ;  /* 0x000000259dc17c20 */ /* 0x000fe20008410000 */
[----:B------:R-:W-:Y:S01]  /*8cb0*/  ISETP.GT.AND P1, PT, R189, 0x38, PT ;  /* 0x00000038bd00780c */ /* 0x000fe20003f24270 */
[----:B------:R-:W2:Y:S01]  /*8cc0*/  MUFU.TANH R188, R188 ;  /* 0x000000bc00bc7308 */ /* 0x000ea20000002400 */
[----:B---3--:R-:W-:Y:S02]  /*8cd0*/  FSEL R156, R185, -INF , P2 ;  /* 0xff800000b99c7808 */ /* 0x008fe40001000000 */
[----:B------:R-:W-:Y:S01]  /*8ce0*/  FMNMX.FTZ R185, R181, R192, !PT ;  /* 0x000000c0b5b97209 */ /* 0x000fe20007810000 */
[----:B------:R-:W-:Y:S01]  /*8cf0*/  FMUL.FTZ R192, R182, UR37 ;  /* 0x00000025b6c07c20 */ /* 0x000fe20008410000 */
[----:B-1----:R-:W-:-:S02]  /*8d00*/  FSEL R157, R186, -INF , P1 ;  /* 0xff800000ba9d7808 */ /* 0x002fc40000800000 */
[C---:B------:R-:W-:Y:S01]  /*8d10*/  ISETP.GT.AND P2, PT, R189.reuse, 0x39, PT ;  /* 0x00000039bd00780c */ /* 0x040fe20003f44270 */
[----:B------:R-:W1:Y:S01]  /*8d20*/  MUFU.TANH R190, R190 ;  /* 0x000000be00be7308 */ /* 0x000e620000002400 */
[----:B------:R-:W-:Y:S02]  /*8d30*/  FMNMX.FTZ R186, R156, R185, !PT ;  /* 0x000000b99cba7209 */ /* 0x000fe40007810000 */
[----:B------:R-:W-:Y:S02]  /*8d40*/  ISETP.GT.AND P1, PT, R189, 0x40, PT ;  /* 0x00000040bd00780c */ /* 0x000fe40003f24270 */
[----:B0-----:R-:W-:Y:S02]  /*8d50*/  FSEL R185, R187, -INF , P2 ;  /* 0xff800000bbb97808 */ /* 0x001fe40001000000 */
[----:B------:R-:W-:Y:S01]  /*8d60*/  FMNMX.FTZ R194, R157, R186, !PT ;  /* 0x000000ba9dc27209 */ /* 0x000fe20007810000 */
[----:B------:R-:W0:Y:S01]  /*8d70*/  MUFU.TANH R191, R191 ;  /* 0x000000bf00bf7308 */ /* 0x000e220000002400 */
[----:B------:R-:W-:-:S02]  /*8d80*/  ISETP.GT.AND P2, PT, R189, 0x41, PT ;  /* 0x00000041bd00780c */ /* 0x000fc40003f44270 */
[----:B--2---:R-:W-:Y:S02]  /*8d90*/  FSEL R186, R188, -INF , P1 ;  /* 0xff800000bcba7808 */ /* 0x004fe40000800000 */
[----:B------:R-:W-:Y:S02]  /*8da0*/  FMNMX.FTZ R195, R185, R194, !PT ;  /* 0x000000c2b9c37209 */ /* 0x000fe40007810000 */
[----:B------:R-:W-:Y:S01]  /*8db0*/  ISETP.GT.AND P1, PT, R189, 0x48, PT ;  /* 0x00000048bd00780c */ /* 0x000fe20003f24270 */
[----:B------:R-:W2:Y:S01]  /*8dc0*/  MUFU.TANH R193, R193 ;  /* 0x000000c100c17308 */ /* 0x000ea20000002400 */
[----:B-1----:R-:W-:Y:S01]  /*8dd0*/  FSEL R187, R190, -INF , P2 ;  /* 0xff800000bebb7808 */ /* 0x002fe20001000000 */
[----:B------:R-:W-:Y:S01]  /*8de0*/  FMUL.FTZ R190, R183, UR37 ;  /* 0x00000025b7be7c20 */ /* 0x000fe20008410000 */
[----:B------:R-:W-:Y:S02]  /*8df0*/  FMNMX.FTZ R182, R186, R195, !PT ;  /* 0x000000c3bab67209 */ /* 0x000fe40007810000 */
[----:B------:R-:W-:-:S02]  /*8e00*/  ISETP.GT.AND P2, PT, R189, 0x49, PT ;  /* 0x00000049bd00780c */ /* 0x000fc40003f44270 */
[----:B------:R-:W-:Y:S01]  /*8e10*/  FMNMX.FTZ R194, R187, R182, !PT ;  /* 0x000000b6bbc27209 */ /* 0x000fe20007810000 */
[----:B------:R1:W-:Y:S01]  /*8e20*/  MUFU.TANH R188, R192 ;  /* 0x000000c000bc7308 */ /* 0x0003e20000002400 */
[----:B0-----:R-:W-:-:S04]  /*8e30*/  FSEL R183, R191, -INF , P1 ;  /* 0xff800000bfb77808 */ /* 0x001fc80000800000 */
[----:B------:R-:W-:-:S03]  /*8e40*/  FMNMX.FTZ R191, R183, R194, !PT ;  /* 0x000000c2b7bf7209 */ /* 0x000fc60007810000 */
[----:B------:R-:W0:Y:S01]  /*8e50*/  MUFU.TANH R2, R2 ;  /* 0x0000000200027308 */ /* 0x000e220000002400 */
[----:B--2---:R-:W-:-:S04]  /*8e60*/  FSEL R182, R193, -INF , P2 ;  /* 0xff800000c1b67808 */ /* 0x004fc80001000000 */
[----:B-1----:R-:W-:Y:S02]  /*8e70*/  FMNMX.FTZ R192, R182, R191, !PT ;  /* 0x000000bfb6c07209 */ /* 0x002fe40007810000 */
[----:B------:R-:W1:Y:S01]  /*8e80*/  SHFL.IDX PT, R191, R4, 0x1, 0x1c1f ;  /* 0x003c1f0004bf7f89 */ /* 0x000e6200000e0000 */
[----:B------:R-:W2:Y:S03]  /*8e90*/  MUFU.TANH R0, R0 ;  /* 0x0000000000007308 */ /* 0x000ea60000002400 */
[----:B------:R-:W3:Y:S05]  /*8ea0*/  SHFL.BFLY PT, R193, R192, 0x2, 0x1f ;  /* 0x0c401f00c0c17f89 */ /* 0x000eea00000e0000 */
[----:B------:R3:W-:Y:S08]  /*8eb0*/  MUFU.TANH R189, R190 ;  /* 0x000000be00bd7308 */ /* 0x0007f00000002400 */
[----:B------:R-:W4:Y:S01]  /*8ec0*/  MUFU.TANH R20, R20 ;  /* 0x0000001400147308 */ /* 0x000f220000002400 */
[----:B-1----:R-:W-:-:S07]  /*8ed0*/  IADD3 R168, R191, -UR6, R168 ;  /* 0x80000006bfa87c10 */ /* 0x002fce000fffe0a8 */
[----:B------:R-:W1:Y:S01]  /*8ee0*/  MUFU.TANH R184, R184 ;  /* 0x000000b800b87308 */ /* 0x000e620000002400 */
[----:B------:R-:W-:Y:S02]  /*8ef0*/  R2UR UR6, R3 ;  /* 0x00000000030672ca */ /* 0x000fe400000e0000 */
[----:B---3--:R-:W-:Y:S02]  /*8f00*/  FMNMX.FTZ R190, R192, R193, !PT ;  /* 0x000000c1c0be7209 */ /* 0x008fe40007810000 */
[C---:B------:R-:W-:Y:S02]  /*8f10*/  ISETP.GT.AND P1, PT, R168.reuse, RZ, PT ;  /* 0x000000ffa800720c */ /* 0x040fe40003f24270 */
[----:B------:R-:W-:Y:S01]  /*8f20*/  ISETP.GT.AND P2, PT, R168, 0x1, PT ;  /* 0x00000001a800780c */ /* 0x000fe20003f44270 */
[----:B------:R-:W3:Y:S01]  /*8f30*/  SHFL.BFLY PT, R193, R190, 0x1, 0x1f ;  /* 0x0c201f00bec17f89 */ /* 0x000ee200000e0000 */
[----:B------:R-:W5:Y:S01]  /*8f40*/  MUFU.TANH R176, R176 ;  /* 0x000000b000b07308 */ /* 0x000f620000002400 */
[----:B0-----:R-:W-:-:S02]  /*8f50*/  FSEL R2, R2, -INF , P1 ;  /* 0xff80000002027808 */ /* 0x001fc40000800000 */
[----:B------:R-:W-:Y:S02]  /*8f60*/  ISETP.GT.AND P1, PT, R168, 0x8, PT ;  /* 0x00000008a800780c */ /* 0x000fe40003f24270 */
[----:B--2---:R-:W-:Y:S01]  /*8f70*/  FSEL R0, R0, -INF , P2 ;  /* 0xff80000000007808 */ /* 0x004fe20001000000 */
[----:B------:R-:W-:Y:S01]  /*8f80*/  UIADD3 UR6, UR6, 0x38840, URZ ;  /* 0x0003884006067890 */ /* 0x000fe2000fffe03f */
[----:B------:R-:W-:Y:S01]  /*8f90*/  FMNMX.FTZ R191, R2, R228, !PT ;  /* 0x000000e402bf7209 */ /* 0x000fe20007810000 */
[----:B------:R-:W0:Y:S01]  /*8fa0*/  MUFU.TANH R177, R177 ;  /* 0x000000b100b17308 */ /* 0x000e220000002400 */
[----:B------:R-:W-:Y:S01]  /*8fb0*/  ISETP.GT.AND P2, PT, R168, 0x9, PT ;  /* 0x00000009a800780c */ /* 0x000fe20003f44270 */
[----:B------:R-:W-:Y:S01]  /*8fc0*/  UPRMT UR6, UR7, 0x654, UR6 ;  /* 0x0000065407067896 */ /* 0x000fe20008000006 */
[----:B----4-:R-:W-:Y:S02]  /*8fd0*/  FSEL R20, R20, -INF , P1 ;  /* 0xff80000014147808 */ /* 0x010fe40000800000 */
[----:B------:R-:W-:-:S02]  /*8fe0*/  FMNMX.FTZ R191, R0, R191, !PT ;  /* 0x000000bf00bf7209 */ /* 0x000fc40007810000 */
[----:B------:R-:W-:Y:S01]  /*8ff0*/  ISETP.GT.AND P1, PT, R168, 0x10, PT ;  /* 0x00000010a800780c */ /* 0x000fe20003f24270 */
[----:B------:R-:W2:Y:S01]  /*9000*/  MUFU.TANH R170, R170 ;  /* 0x000000aa00aa7308 */ /* 0x000ea20000002400 */
[----:B-1----:R-:W-:Y:S02]  /*9010*/  FSEL R184, R184, -INF , P2 ;  /* 0xff800000b8b87808 */ /* 0x002fe40001000000 */
[----:B------:R-:W-:Y:S01]  /*9020*/  FMNMX.FTZ R191, R20, R191, !PT ;  /* 0x000000bf14bf7209 */ /* 0x000fe20007810000 */
[----:B------:R-:W-:Y:S01]  /*9030*/  SYNCS.ARRIVE.TRANS64.RED.A1T0 RZ, [UR6], RZ ;  /* 0x000000ffffff79a7 */ /* 0x000fe20008100406 */
[----:B------:R-:W-:Y:S02]  /*9040*/  ISETP.GT.AND P2, PT, R168, 0x11, PT ;  /* 0x00000011a800780c */ /* 0x000fe40003f44270 */
[----:B-----5:R-:W-:Y:S01]  /*9050*/  FSEL R176, R176, -INF , P1 ;  /* 0xff800000b0b07808 */ /* 0x020fe20000800000 */
[----:B------:R-:W1:Y:S01]  /*9060*/  MUFU.TANH R171, R171 ;  /* 0x000000ab00ab7308 */ /* 0x000e620000002400 */
[----:B------:R-:W-:-:S02]  /*9070*/  FMNMX.FTZ R191, R184, R191, !PT ;  /* 0x000000bfb8bf7209 */ /* 0x000fc40007810000 */
[----:B---3--:R-:W-:Y:S02]  /*9080*/  FMNMX.FTZ R4, R190, R193, !PT ;  /* 0x000000c1be047209 */ /* 0x008fe40007810000 */
[----:B------:R-:W-:Y:S02]  /*9090*/  ISETP.GT.AND P3, PT, R168, 0x18, PT ;  /* 0x00000018a800780c */ /* 0x000fe40003f64270 */
[----:B0-----:R-:W-:Y:S01]  /*90a0*/  FSEL R177, R177, -INF , P2 ;  /* 0xff800000b1b17808 */ /* 0x001fe20001000000 */
[----:B------:R-:W0:Y:S01]  /*90b0*/  MUFU.TANH R174, R174 ;  /* 0x000000ae00ae7308 */ /* 0x000e220000002400 */
[----:B------:R-:W-:Y:S01]  /*90c0*/  FMNMX.FTZ R190, R176, R191, !PT ;  /* 0x000000bfb0be7209 */ /* 0x000fe20007810000 */
[----:B------:R-:W-:Y:S01]  /*90d0*/  FMUL.FTZ R192, R4, UR5 ;  /* 0x0000000504c07c20 */ /* 0x000fe20008410000 */
[----:B------:R-:W-:Y:S02]  /*90e0*/  ISETP.GT.AND P4, PT, R168, 0x19, PT ;  /* 0x00000019a800780c */ /* 0x000fe40003f84270 */
[----:B------:R-:W-:-:S02]  /*90f0*/  FSEL R188, R188, -INF , P3 ;  /* 0xff800000bcbc7808 */ /* 0x000fc40001800000 */
[----:B------:R-:W-:Y:S01]  /*9100*/  FMNMX.FTZ R191, R177, R190, !PT ;  /* 0x000000beb1bf7209 */ /* 0x000fe20007810000 */
[----:B------:R-:W3:Y:S01]  /*9110*/  MUFU.TANH R175, R175 ;  /* 0x000000af00af7308 */ /* 0x000ee20000002400 */
[----:B------:R-:W-:Y:S02]  /*9120*/  FSETP.NEU.FTZ.AND P1, PT, R4, -INF , PT ;  /* 0xff8000000400780b */ /* 0x000fe40003f3d000 */
[----:B------:R-:W-:Y:S02]  /*9130*/  ISETP.GT.AND P2, PT, R168, 0x20, PT ;  /* 0x00000020a800780c */ /* 0x000fe40003f44270 */
[----:B------:R-:W-:Y:S02]  /*9140*/  FSEL R189, R189, -INF , P4 ;  /* 0xff800000bdbd7808 */ /* 0x000fe40002000000 */
[----:B------:R-:W-:Y:S01]  /*9150*/  FMNMX.FTZ R190, R188, R191, !PT ;  /* 0x000000bfbcbe7209 */ /* 0x000fe20007810000 */
[----:B------:R4:W-:Y:S01]  /*9160*/  MUFU.TANH R3, R159 ;  /* 0x0000009f00037308 */ /* 0x0009e20000002400 */
[----:B------:R-:W-:-:S02]  /*9170*/  ISETP.GT.AND P3, PT, R168, 0x21, PT ;  /* 0x00000021a800780c */ /* 0x000fc40003f64270 */
[----:B--2---:R-:W-:Y:S02]  /*9180*/  FSEL R170, R170, -INF , P2 ;  /* 0xff800000aaaa7808 */ /* 0x004fe40001000000 */
[----:B------:R-:W-:Y:S02]  /*9190*/  FMNMX.FTZ R191, R189, R190, !PT ;  /* 0x000000bebdbf7209 */ /* 0x000fe40007810000 */
[----:B------:R-:W-:Y:S01]  /*91a0*/  ISETP.GT.AND P2, PT, R168, 0x28, PT ;  /* 0x00000028a800780c */ /* 0x000fe20003f44270 */
[----:B------:R-:W2:Y:S01]  /*91b0*/  MUFU.TANH R162, R162 ;  /* 0x000000a200a27308 */ /* 0x000ea20000002400 */
[----:B----4-:R-:W-:Y:S02]  /*91c0*/  FSEL R159, R192, RZ, P1 ;  /* 0x000000ffc09f7208 */ /* 0x010fe40000800000 */
[----:B-1----:R-:W-:Y:S02]  /*91d0*/  FSEL R171, R171, -INF , P3 ;  /* 0xff800000abab7808 */ /* 0x002fe40001800000 */
[----:B------:R-:W-:Y:S01]  /*91e0*/  ISETP.GT.AND P3, PT, R168, 0x29, PT ;  /* 0x00000029a800780c */ /* 0x000fe20003f64270 */
[--C-:B------:R-:W-:Y:S01]  /*91f0*/  FFMA.FTZ R208, R160, UR5, -R159.reuse ;  /* 0x00000005a0d07c23 */ /* 0x100fe2000801089f */
[----:B------:R-:W-:Y:S01]  /*9200*/  FMNMX.FTZ R160, R170, R191, !PT ;  /* 0x000000bfaaa07209 */ /* 0x000fe20007810000 */
[----:B------:R-:W1:Y:S01]  /*9210*/  MUFU.TANH R163, R163 ;  /* 0x000000a300a37308 */ /* 0x000e620000002400 */
[--C-:B------:R-:W-:Y:S01]  /*9220*/  FFMA.FTZ R191, R169, UR5, -R159.reuse ;  /* 0x00000005a9bf7c23 */ /* 0x100fe2000801089f */
[----:B0-----:R-:W-:Y:S01]  /*9230*/  FSEL R174, R174, -INF , P2 ;  /* 0xff800000aeae7808 */ /* 0x001fe20001000000 */
[--C-:B------:R-:W-:Y:S01]  /*9240*/  FFMA.FTZ R210, R161, UR5, -R159.reuse ;  /* 0x00000005a1d27c23 */ /* 0x100fe2000801089f */
[----:B------:R-:W-:Y:S01]  /*9250*/  FMNMX.FTZ R169, R171, R160, !PT ;  /* 0x000000a0aba97209 */ /* 0x000fe20007810000 */
[--C-:B------:R-:W-:Y:S01]  /*9260*/  FFMA.FTZ R204, R164, UR5, -R159.reuse ;  /* 0x00000005a4cc7c23 */ /* 0x100fe2000801089f */
[----:B------:R-:W-:Y:S01]  /*9270*/  ISETP.GT.AND P2, PT, R168, 0x30, PT ;  /* 0x00000030a800780c */ /* 0x000fe20003f44270 */
[--C-:B------:R-:W-:Y:S01]  /*9280*/  FFMA.FTZ R206, R178, UR5, -R159.reuse ;  /* 0x00000005b2ce7c23 */ /* 0x100fe2000801089f */
[----:B------:R-:W0:Y:S01]  /*9290*/  MUFU.TANH R166, R166 ;  /* 0x000000a600a67308 */ /* 0x000e220000002400 */
[----:B---3--:R-:W-:Y:S01]  /*92a0*/  FSEL R175, R175, -INF , P3 ;  /* 0xff800000afaf7808 */ /* 0x008fe20001800000 */
[--C-:B------:R-:W-:Y:S01]  /*92b0*/  FFMA.FTZ R198, R157, UR5, -R159.reuse ;  /* 0x000000059dc67c23 */ /* 0x100fe2000801089f */
[----:B------:R-:W-:Y:S01]  /*92c0*/  FMNMX.FTZ R190, R174, R169, !PT ;  /* 0x000000a9aebe7209 */ /* 0x000fe20007810000 */
[--C-:B------:R-:W-:Y:S01]  /*92d0*/  FFMA.FTZ R200, R152, UR5, -R159.reuse ;  /* 0x0000000598c87c23 */ /* 0x100fe2000801089f */
[----:B------:R-:W-:Y:S01]  /*92e0*/  ISETP.GT.AND P3, PT, R168, 0x31, PT ;  /* 0x00000031a800780c */ /* 0x000fe20003f64270 */
[--C-:B------:R-:W-:Y:S01]  /*92f0*/  FFMA.FTZ R202, R153, UR5, -R159.reuse ;  /* 0x0000000599ca7c23 */ /* 0x100fe2000801089f */
[----:B--2---:R-:W-:Y:S01]  /*9300*/  FSEL R162, R162, -INF , P2 ;  /* 0xff800000a2a27808 */ /* 0x004fe20001000000 */
[----:B------:R-:W2:Y:S01]  /*9310*/  MUFU.TANH R167, R167 ;  /* 0x000000a700a77308 */ /* 0x000ea20000002400 */
[----:B------:R-:W-:Y:S01]  /*9320*/  FMNMX.FTZ R161, R175, R190, !PT ;  /* 0x000000beafa17209 */ /* 0x000fe20007810000 */
[--C-:B------:R-:W-:Y:S01]  /*9330*/  FFMA.FTZ R165, R165, UR5, -R159.reuse ;  /* 0x00000005a5a57c23 */ /* 0x100fe2000801089f */
[----:B------:R-:W-:Y:S01]  /*9340*/  ISETP.GT.AND P2, PT, R168, 0x38, PT ;  /* 0x00000038a800780c */ /* 0x000fe20003f44270 */
[--C-:B------:R-:W-:Y:S01]  /*9350*/  FFMA.FTZ R196, R181, UR5, -R159.reuse ;  /* 0x00000005b5c47c23 */ /* 0x100fe2000801089f */
[----:B-1----:R-:W-:Y:S01]  /*9360*/  FSEL R163, R163, -INF , P3 ;  /* 0xff800000a3a37808 */ /* 0x002fe20001800000 */
[--C-:B------:R-:W-:Y:S01]  /*9370*/  FFMA.FTZ R153, R185, UR5, -R159.reuse ;  /* 0x00000005b9997c23 */ /* 0x100fe2000801089f */
[----:B------:R-:W-:Y:S01]  /*9380*/  FMNMX.FTZ R190, R162, R161, !PT ;  /* 0x000000a1a2be7209 */ /* 0x000fe20007810000 */
[----:B------:R-:W1:Y:S01]  /*9390*/  MUFU.TANH R154, R154 ;  /* 0x0000009a009a7308 */ /* 0x000e620000002400 */
[----:B------:R-:W-:Y:S01]  /*93a0*/  ISETP.GT.AND P3, PT, R168, 0x39, PT ;  /* 0x00000039a800780c */ /* 0x000fe20003f64270 */
[--C-:B------:R-:W-:Y:S01]  /*93b0*/  FFMA.FTZ R161, R172, UR5, -R159.reuse ;  /* 0x00000005aca17c23 */ /* 0x100fe2000801089f */
[----:B0-----:R-:W-:Y:S01]  /*93c0*/  FSEL R166, R166, -INF , P2 ;  /* 0xff800000a6a67808 */ /* 0x001fe20001000000 */
[--C-:B------:R-:W-:Y:S01]  /*93d0*/  FFMA.FTZ R192, R186, UR5, -R159.reuse ;  /* 0x00000005bac07c23 */ /* 0x100fe2000801089f */
[----:B------:R-:W-:Y:S01]  /*93e0*/  FMNMX.FTZ R169, R163, R190, !PT ;  /* 0x000000bea3a97209 */ /* 0x000fe20007810000 */
[--C-:B------:R-:W-:Y:S01]  /*93f0*/  FFMA.FTZ R152, R187, UR5, -R159.reuse ;  /* 0x00000005bb987c23 */ /* 0x100fe2000801089f */
[----:B------:R-:W-:Y:S01]  /*9400*/  ISETP.GT.AND P2, PT, R168, 0x40, PT ;  /* 0x00000040a800780c */ /* 0x000fe20003f44270 */
[----:B------:R-:W0:Y:S01]  /*9410*/  MUFU.TANH R155, R155 ;  /* 0x0000009b009b7308 */ /* 0x000e220000002400 */
[----:B--2---:R-:W-:Y:S01]  /*9420*/  FSEL R167, R167, -INF , P3 ;  /* 0xff800000a7a77808 */ /* 0x004fe20001800000 */
[----:B------:R-:W-:Y:S01]  /*9430*/  FFMA.FTZ R194, R183, UR5, -R159 ;  /* 0x00000005b7c27c23 */ /* 0x000fe2000801089f */
[----:B------:R-:W-:-:S02]  /*9440*/  FMNMX.FTZ R172, R166, R169, !PT ;  /* 0x000000a9a6ac7209 */ /* 0x000fc40007810000 */
[----:B------:R-:W-:-:S03]  /*9450*/  ISETP.GT.AND P3, PT, R168, 0x41, PT ;  /* 0x00000041a800780c */ /* 0x000fc60003f64270 */
[----:B------:R-:W2:Y:S01]  /*9460*/  MUFU.TANH R158, R158 ;  /* 0x0000009e009e7308 */ /* 0x000ea20000002400 */
[----:B-1----:R-:W-:Y:S02]  /*9470*/  FSEL R154, R154, -INF , P2 ;  /* 0xff8000009a9a7808 */ /* 0x002fe40001000000 */
[----:B------:R-:W-:-:S05]  /*9480*/  ISETP.GT.AND P2, PT, R168, 0x48, PT ;  /* 0x00000048a800780c */ /* 0x000fca0003f44270 */
[----:B------:R1:W-:Y:S01]  /*9490*/  MUFU.EX2 R160, R191 ;  /* 0x000000bf00a07308 */ /* 0x0003e20000000800 */
[----:B0-----:R-:W-:Y:S02]  /*94a0*/  FSEL R169, R155, -INF , P3 ;  /* 0xff8000009ba97808 */ /* 0x001fe40001800000 */
[----:B------:R-:W-:Y:S01]  /*94b0*/  ISETP.GT.AND P3, PT, R168, 0x49, PT ;  /* 0x00000049a800780c */ /* 0x000fe20003f64270 */
[----:B------:R-:W-:-:S03]  /*94c0*/  FFMA.FTZ R168, R173, UR5, -R159 ;  /* 0x00000005ada87c23 */ /* 0x000fc6000801089f */
[----:B------:R-:W-:Y:S01]  /*94d0*/  FSEL R173, R3, -INF , P3 ;  /* 0xff80000003ad7808 */ /* 0x000fe20001800000 */
[----:B------:R-:W-:Y:S01]  /*94e0*/  MUFU.EX2 R208, R208 ;  /* 0x000000d000d07308 */ /* 0x000fe20000000800 */
[----:B-1----:R-:W-:Y:S02]  /*94f0*/  FMNMX.FTZ R191, R167, R172, !PT ;  /* 0x000000aca7bf7209 */ /* 0x002fe40007810000 */
[----:B--2---:R-:W-:Y:S02]  /*9500*/  FSEL R172, R158, -INF , P2 ;  /* 0xff8000009eac7808 */ /* 0x004fe40001000000 */
[----:B------:R-:W-:-:S03]  /*9510*/  FMNMX.FTZ R164, R154, R191, !PT ;  /* 0x000000bf9aa47209 */ /* 0x000fc60007810000 */
[----:B------:R-:W-:Y:S01]  /*9520*/  MUFU.EX2 R210, R210 ;  /* 0x000000d200d27308 */ /* 0x000fe20000000800 */
[----:B------:R-:W-:Y:S01]  /*9530*/  FMNMX.FTZ R155, R169, R164, !PT ;  /* 0x000000a4a99b7209 */ /* 0x000fe20007810000 */
[----:B------:R-:W-:-:S03]  /*9540*/  FFMA.FTZ R164, R179, UR5, -R159 ;  /* 0x00000005b3a47c23 */ /* 0x000fc6000801089f */
[----:B------:R-:W-:Y:S01]  /*9550*/  FMNMX.FTZ R158, R172, R155, !PT ;  /* 0x0000009bac9e7209 */ /* 0x000fe20007810000 */
[--C-:B------:R-:W-:Y:S01]  /*9560*/  FFMA.FTZ R155, R156, UR5, -R159.reuse ;  /* 0x000000059c9b7c23 */ /* 0x100fe2000801089f */
[--C-:B------:R-:W-:Y:S01]  /*9570*/  FFMA.FTZ R156, R182, UR5, -R159.reuse ;  /* 0x00000005b69c7c23 */ /* 0x100fe2000801089f */
[----:B------:R-:W-:Y:S01]  /*9580*/  MUFU.EX2 R161, R161 ;  /* 0x000000a100a17308 */ /* 0x000fe20000000800 */
[----:B------:R-:W-:Y:S01]  /*9590*/  FMNMX.FTZ R3, R173, R158, !PT ;  /* 0x0000009ead037209 */ /* 0x000fe20007810000 */
[----:B------:R-:W-:-:S04]  /*95a0*/  FFMA.FTZ R158, R180, UR5, -R159 ;  /* 0x00000005b49e7c23 */ /* 0x000fc8000801089f */
[----:B------:R-:W0:Y:S02]  /*95b0*/  SHFL.BFLY PT, R178, R3, 0x2, 0x1f ;  /* 0x0c401f0003b27f89 */ /* 0x000e2400000e0000 */
[----:B------:R-:W-:Y:S08]  /*95c0*/  MUFU.EX2 R204, R204 ;  /* 0x000000cc00cc7308 */ /* 0x000ff00000000800 */
[----:B------:R-:W-:Y:S08]  /*95d0*/  MUFU.EX2 R168, R168 ;  /* 0x000000a800a87308 */ /* 0x000ff00000000800 */
[----:B------:R-:W-:Y:S01]  /*95e0*/  MUFU.EX2 R206, R206 ;  /* 0x000000ce00ce7308 */ /* 0x000fe20000000800 */
[----:B0-----:R-:W-:-:S07]  /*95f0*/  FMNMX.FTZ R178, R3, R178, !PT ;  /* 0x000000b203b27209 */ /* 0x001fce0007810000 */
[----:B------:R-:W-:Y:S01]  /*9600*/  MUFU.EX2 R165, R165 ;  /* 0x000000a500a57308 */ /* 0x000fe20000000800 */
[----:B------:R-:W0:Y:S07]  /*9610*/  SHFL.BFLY PT, R3, R178, 0x1, 0x1f ;  /* 0x0c201f00b2037f89 */ /* 0x000e2e00000e0000 */
[----:B------:R-:W-:Y:S08]  /*9620*/  MUFU.EX2 R200, R200 ;  /* 0x000000c800c87308 */ /* 0x000ff00000000800 */
[----:B------:R-:W-:Y:S08]  /*9630*/  MUFU.EX2 R164, R164 ;  /* 0x000000a400a47308 */ /* 0x000ff00000000800 */
[----:B------:R-:W-:Y:S01]  /*9640*/  MUFU.EX2 R202, R202 ;  /* 0x000000ca00ca7308 */ /* 0x000fe20000000800 */
[----:B0-----:R-:W-:-:S04]  /*9650*/  FMNMX.FTZ R3, R178, R3, !PT ;  /* 0x00000003b2037209 */ /* 0x001fc80007810000 */
[C---:B------:R-:W-:Y:S01]  /*9660*/  FSETP.NEU.FTZ.AND P2, PT, R3.reuse, -INF , PT ;  /* 0xff8000000300780b */ /* 0x040fe20003f5d000 */
[----:B------:R-:W-:Y:S02]  /*9670*/  FMUL.FTZ R157, R3, UR5 ;  /* 0x00000005039d7c20 */ /* 0x000fe40008410000 */
[----:B------:R-:W-:Y:S03]  /*9680*/  MUFU.EX2 R158, R158 ;  /* 0x0000009e009e7308 */ /* 0x000fe60000000800 */
        /* <DEDUP_REMOVED lines=9> */
[----:B------:R-:W-:Y:S01]  /*9720*/  FSEL R21, R3, RZ, P2 ;  /* 0x000000ff03157208 */ /* 0x000fe20001000000 */
[----:B------:R-:W-:Y:S01]  /*9730*/  MUFU.EX2 R209, R209 ;  /* 0x000000d100d17308 */ /* 0x000fe20000000800 */
[--C-:B------:R-:W-:Y:S01]  /*9740*/  FFMA.FTZ R159, R177, UR5, -R157.reuse ;  /* 0x00000005b19f7c23 */ /* 0x100fe2000801089d */
[----:B------:R-:W-:Y:S01]  /*9750*/  FMUL.FTZ R0, R0, UR5 ;  /* 0x0000000500007c20 */ /* 0x000fe20008410000 */
[--C-:B------:R-:W-:Y:S01]  /*9760*/  FFMA.FTZ R201, R170, UR5, -R157.reuse ;  /* 0x00000005aac97c23 */ /* 0x100fe2000801089d */
[----:B------:R-:W-:Y:S01]  /*9770*/  FADD.FTZ R21, -R21, R228 ;  /* 0x000000e415157221 */ /* 0x000fe20000010100 */
[--C-:B------:R-:W-:Y:S01]  /*9780*/  FFMA.FTZ R170, R175, UR5, -R157.reuse ;  /* 0x00000005afaa7c23 */ /* 0x100fe2000801089d */
[--C-:B------:R-:W-:Y:S01]  /*9790*/  FFMA.FTZ R207, R188, UR5, -R157.reuse ;  /* 0x00000005bccf7c23 */ /* 0x100fe2000801089d */
[--C-:B------:R-:W-:Y:S01]  /*97a0*/  FFMA.FTZ R20, R189, UR5, -R157.reuse ;  /* 0x00000005bd147c23 */ /* 0x100fe2000801089d */
[----:B------:R-:W-:Y:S01]  /*97b0*/  FMUL.FTZ R21, R21, UR5 ;  /* 0x0000000515157c20 */ /* 0x000fe20008410000 */
[----:B------:R-:W0:Y:S01]  /*97c0*/  MUFU.EX2 R0, R0 ;  /* 0x0000000000007308 */ /* 0x000e220000000800 */
[--C-:B------:R-:W-:Y:S01]  /*97d0*/  FFMA.FTZ R197, R162, UR5, -R157.reuse ;  /* 0x00000005a2c57c23 */ /* 0x100fe2000801089d */
[--C-:B------:R-:W-:Y:S01]  /*97e0*/  FFMA.FTZ R171, R171, UR5, -R157.reuse ;  /* 0x00000005abab7c23 */ /* 0x100fe2000801089d */
[--C-:B------:R-:W-:Y:S01]  /*97f0*/  FFMA.FTZ R203, R174, UR5, -R157.reuse ;  /* 0x00000005aecb7c23 */ /* 0x100fe2000801089d */
[--C-:B------:R-:W-:Y:S01]  /*9800*/  FFMA.FTZ R199, R166, UR5, -R157.reuse ;  /* 0x00000005a6c77c23 */ /* 0x100fe2000801089d */
[--C-:B------:R-:W-:Y:S01]  /*9810*/  FFMA.FTZ R163, R163, UR5, -R157.reuse ;  /* 0x00000005a3a37c23 */ /* 0x100fe2000801089d */
[--C-:B------:R-:W-:Y:S01]  /*9820*/  FFMA.FTZ R193, R154, UR5, -R157.reuse ;  /* 0x000000059ac17c23 */ /* 0x100fe2000801089d */
[----:B------:R-:W-:Y:S01]  /*9830*/  FFMA.FTZ R195, R172, UR5, -R157 ;  /* 0x00000005acc37c23 */ /* 0x000fe2000801089d */
[----:B------:R-:W1:Y:S08]  /*9840*/  MUFU.EX2 R2, R21 ;  /* 0x0000001500027308 */ /* 0x000e700000000800 */
[----:B------:R-:W2:Y:S01]  /*9850*/  MUFU.EX2 R179, R179 ;  /* 0x000000b300b37308 */ /* 0x000ea20000000800 */
[----:B0-----:R-:W-:-:S04]  /*9860*/  FFMA.FTZ R175, R0, R18, R208 ;  /* 0x0000001200af7223 */ /* 0x001fc800000100d0 */
[----:B------:R-:W-:-:S03]  /*9870*/  FADD.FTZ R175, R160, R175 ;  /* 0x000000afa0af7221 */ /* 0x000fc60000010000 */
[----:B------:R-:W0:Y:S01]  /*9880*/  MUFU.EX2 R211, R211 ;  /* 0x000000d300d37308 */ /* 0x000e220000000800 */
[----:B-1----:R-:W-:Y:S01]  /*9890*/  FFMA.FTZ R18, R2, R5, R209 ;  /* 0x0000000502127223 */ /* 0x002fe200000100d1 */
[----:B------:R-:W-:-:S04]  /*98a0*/  FADD.FTZ R162, R210, R175 ;  /* 0x000000afd2a27221 */ /* 0x000fc80000010000 */
[----:B------:R-:W-:Y:S01]  /*98b0*/  FADD.FTZ R21, R161, R162 ;  /* 0x000000a2a1157221 */ /* 0x000fe20000010000 */
[----:B------:R-:W-:Y:S01]  /*98c0*/  FFMA.FTZ R162, R167, UR5, -R157 ;  /* 0x00000005a7a27c23 */ /* 0x000fe2000801089d */
        /* <DEDUP_REMOVED lines=19> */
[----:B------:R-:W-:Y:S01]  /*9a00*/  FADD.FTZ R5, R164, R21 ;  /* 0x00000015a4057221 */ /* 0x000fe20000010000 */
[----:B------:R-:W-:-:S03]  /*9a10*/  FFMA.FTZ R21, R169, UR5, -R157 ;  /* 0x00000005a9157c23 */ /* 0x000fc6000801089d */
[----:B------:R-:W-:Y:S02]  /*9a20*/  FADD.FTZ R5, R202, R5 ;  /* 0x00000005ca057221 */ /* 0x000fe40000010000 */
[----:B------:R-:W2:Y:S01]  /*9a30*/  MUFU.EX2 R203, R203 ;  /* 0x000000cb00cb7308 */ /* 0x000ea20000000800 */
[----:B0-----:R-:W-:Y:S01]  /*9a40*/  FADD.FTZ R18, R201, R18 ;  /* 0x00000012c9127221 */ /* 0x001fe20000010000 */
[----:B------:R-:W-:-:S04]  /*9a50*/  FADD.FTZ R5, R158, R5 ;  /* 0x000000059e057221 */ /* 0x000fc80000010000 */
[----:B------:R-:W-:Y:S02]  /*9a60*/  FADD.FTZ R154, R196, R5 ;  /* 0x00000005c49a7221 */ /* 0x000fe40000010000 */
        /* <DEDUP_REMOVED lines=37> */
.L_x_2220:
[----:B------:R-:W0:Y:S01]  /*9cc0*/  S2UR UR7, SR_CgaCtaId ;  /* 0x00000000000779c3 */ /* 0x000e220000008800 */
[----:B------:R-:W-:Y:S01]  /*9cd0*/  R2UR UR6, R229 ;  /* 0x00000000e50672ca */ /* 0x000fe200000e0000 */
[----:B------:R-:W-:Y:S01]  /*9ce0*/  UIADD3 UR4, UR4, 0x38860, URZ ;  /* 0x0003886004047890 */ /* 0x000fe2000fffe03f */
[----:B------:R-:W-:Y:S01]  /*9cf0*/  F2FP.F16.F32.PACK_AB R207, R20, R207 ;  /* 0x000000cf14cf723e */ /* 0x000fe200000000ff */
[----:B------:R-:W-:Y:S01]  /*9d00*/  UMOV UR60, UR36 ;  /* 0x00000024003c7c82 */ /* 0x000fe20008000000 */
[----:B------:R-:W-:Y:S01]  /*9d10*/  F2FP.F16.F32.PACK_AB R193, R21, R193 ;  /* 0x000000c115c1723e */ /* 0x000fe200000000ff */
[----:B------:R-:W-:Y:S01]  /*9d20*/  IMAD.MOV.U32 R228, RZ, RZ, R3 ;  /* 0x000000ffffe47224 */ /* 0x000fe200078e0003 */
[----:B------:R-:W-:Y:S02]  /*9d30*/  F2FP.F16.F32.PACK_AB R208, R160, R208 ;  /* 0x000000d0a0d0723e */ /* 0x000fe400000000ff */
[----:B------:R-:W-:Y:S02]  /*9d40*/  F2FP.F16.F32.PACK_AB R209, R179, R209 ;  /* 0x000000d1b3d1723e */ /* 0x000fe400000000ff */
[----:B------:R-:W-:-:S02]  /*9d50*/  F2FP.F16.F32.PACK_AB R210, R161, R210 ;  /* 0x000000d2a1d2723e */ /* 0x000fc400000000ff */
[----:B------:R-:W-:Y:S01]  /*9d60*/  F2FP.F16.F32.PACK_AB R211, R178, R211 ;  /* 0x000000d3b2d3723e */ /* 0x000fe200000000ff */
[----:B------:R-:W-:Y:S01]  /*9d70*/  UISETP.GT.AND UP0, UPT, UR61, UR6, UPT ;  /* 0x000000063d00728c */ /* 0x000fe2000bf04270 */
[----:B------:R-:W-:Y:S01]  /*9d80*/  F2FP.F16.F32.PACK_AB R204, R168, R204 ;  /* 0x000000cca8cc723e */ /* 0x000fe200000000ff */
[----:B------:R-:W-:Y:S01]  /*9d90*/  UIADD3 UR61, UR61, -0x1, URZ ;  /* 0xffffffff3d3d7890 */ /* 0x000fe2000fffe03f */
[----:B------:R-:W-:Y:S02]  /*9da0*/  F2FP.F16.F32.PACK_AB R205, R159, R205 ;  /* 0x000000cd9fcd723e */ /* 0x000fe400000000ff */
[----:B------:R-:W-:Y:S02]  /*9db0*/  F2FP.F16.F32.PACK_AB R206, R165, R206 ;  /* 0x000000cea5ce723e */ /* 0x000fe400000000ff */
[----:B------:R-:W-:Y:S02]  /*9dc0*/  PLOP3.LUT P1, PT, PT, PT, UP0, 0x80, 0x0 ;  /* 0x000000000000781c */ /* 0x000fe40003f2f008 */
[----:B------:R-:W-:Y:S01]  /*9dd0*/  F2FP.F16.F32.PACK_AB R200, R164, R200 ;  /* 0x000000c8a4c8723e */ /* 0x000fe200000000ff */
[----:B0-----:R-:W-:Y:S01]  /*9de0*/  UPRMT UR4, UR7, 0x654, UR4 ;  /* 0x0000065407047896 */ /* 0x001fe20008000004 */
[----:B------:R-:W-:-:S02]  /*9df0*/  F2FP.F16.F32.PACK_AB R201, R171, R201 ;  /* 0x000000c9abc9723e */ /* 0x000fc400000000ff */
[----:B------:R-:W-:Y:S02]  /*9e00*/  F2FP.F16.F32.PACK_AB R202, R158, R202 ;  /* 0x000000ca9eca723e */ /* 0x000fe400000000ff */
[----:B------:R-:W-:Y:S02]  /*9e10*/  F2FP.F16.F32.PACK_AB R203, R170, R203 ;  /* 0x000000cbaacb723e */ /* 0x000fe400000000ff */
[----:B------:R-:W-:Y:S02]  /*9e20*/  F2FP.F16.F32.PACK_AB R196, R155, R196 ;  /* 0x000000c49bc4723e */ /* 0x000fe400000000ff */
[----:B------:R-:W-:Y:S01]  /*9e30*/  SYNCS.ARRIVE.TRANS64.RED.A1T0 RZ, [UR4], RZ ;  /* 0x000000ffffff79a7 */ /* 0x000fe20008100404 */
[----:B------:R-:W-:Y:S02]  /*9e40*/  R2UR UR4, R17 ;  /* 0x00000000110472ca */ /* 0x000fe400000e0000 */
[----:B------:R-:W-:Y:S02]  /*9e50*/  F2FP.F16.F32.PACK_AB R197, R163, R197 ;  /* 0x000000c5a3c5723e */ /* 0x000fe400000000ff */
[----:B------:R-:W-:-:S02]  /*9e60*/  F2FP.F16.F32.PACK_AB R198, R153, R198 ;  /* 0x000000c699c6723e */ /* 0x000fc400000000ff */
[----:B------:R-:W-:Y:S02]  /*9e70*/  F2FP.F16.F32.PACK_AB R199, R162, R199 ;  /* 0x000000c7a2c7723e */ /* 0x000fe400000000ff */
[----:B------:R-:W-:Y:S02]  /*9e80*/  F2FP.F16.F32.PACK_AB R192, R152, R192 ;  /* 0x000000c098c0723e */ /* 0x000fe400000000ff */
[----:B------:R-:W-:Y:S02]  /*9e90*/  F2FP.F16.F32.PACK_AB R194, R156, R194 ;  /* 0x000000c29cc2723e */ /* 0x000fe400000000ff */
[----:B------:R-:W-:Y:S01]  /*9ea0*/  F2FP.F16.F32.PACK_AB R195, R154, R195 ;  /* 0x000000c39ac3723e */ /* 0x000fe200000000ff */
[----:B------:R-:W-:Y:S01]  /*9eb0*/  IMAD.U32 R20, RZ, RZ, UR4 ;  /* 0x00000004ff147e24 */ /* 0x000fe2000f8e00ff */
[----:B------:R-:W-:Y:S01]  /*9ec0*/  MOV R21, R4 ;  /* 0x0000000400157202 */ /* 0x000fe20000000f00 */
[----:B------:R-:W-:Y:S06]  /*9ed0*/  @P1 BRA `(.L_x_2221) ;  /* 0xffffffbc004c1947 */ /* 0x000fec000383ffff */
.L_x_2210:
[----:B------:R-:W-:-:S13]  /*9ee0*/  ISETP.LE.AND P1, PT, RZ, UR61, PT ;  /* 0x0000003dff007c0c */ /* 0x000fda000bf23270 */
[----:B------:R-:W-:Y:S05]  /*9ef0*/  @!P1 BRA `(.L_x_2222) ;  /* 0x0000004000089947 */ /* 0x000fea0003800000 */
[----:B------:R-:W-:Y:S01]  /*9f00*/  R2UR UR4, R17 ;  /* 0x00000000110472ca */ /* 0x000fe200000e0000 */
[----:B------:R-:W-:Y:S01]  /*9f10*/  IMAD.MOV.U32 R20, RZ, RZ, R3 ;  /* 0x000000ffff147224 */ /* 0x000fe200078e0003 */
[----:B------:R-:W-:Y:S01]  /*9f20*/  UMOV UR60, UR36 ;  /* 0x00000024003c7c82 */ /* 0x000fe20008000000 */
[----:B------:R-:W-:Y:S01]  /*9f30*/  IMAD.MOV.U32 R21, RZ, RZ, R4 ;  /* 0x000000ffff157224 */ /* 0x000fe200078e0004 */
[----:B------:R-:W-:-:S09]  /*9f40*/  ULDC UR37, c[0x0][0x9d8] ;  /* 0x0002760000257ab9 */ /* 0x000fd20000000800 */
[----:B------:R-:W-:-:S07]  /*9f50*/  IMAD.U32 R23, RZ, RZ, UR4 ;  /* 0x00000004ff177e24 */ /* 0x000fce000f8e00ff */
.L_x_2233:
[----:B------:R-:W-:Y:S01]  /*9f60*/  R2UR UR5, R23 ;  /* 0x00000000170572ca */ /* 0x000fe200000e0000 */
[----:B------:R-:W-:-:S04]  /*9f70*/  UIADD3 UR36, UR60, 0x1, URZ ;  /* 0x000000013c247890 */ /* 0x000fc8000fffe03f */
[----:B------:R-:W-:-:S04]  /*9f80*/  UISETP.NE.AND UP0, UPT, UR36, 0x2, UPT ;  /* 0x000000022400788c */ /* 0x000fc8000bf05270 */
[----:B------:R-:W-:Y:S02]  /*9f90*/  USEL UR4, URZ, 0x1, UP0 ;  /* 0x000000013f047887 */ /* 0x000fe40008000000 */
[----:B------:R-:W-:Y:S02]  /*9fa0*/  USEL UR36, UR36, URZ, UP0 ;  /* 0x0000003f24247287 */ /* 0x000fe40008000000 */
[----:B------:R-:W-:-:S06]  /*9fb0*/  ULOP3.LUT UR4, UR5, UR4, URZ, 0x3c, !UPT ;  /* 0x0000000405047292 */ /* 0x000fcc000f8e3c3f */
[----:B------:R-:W-:Y:S01]  /*9fc0*/  IMAD.U32 R17, RZ, RZ, UR4 ;  /* 0x00000004ff117e24 */ /* 0x000fe2000f8e00ff */
[----:B------:R-:W-:Y:S06]  /*9fd0*/  @!P0 BRA `(.L_x_2223) ;  /* 0x0000000000048947 */ /* 0x000fec0003800000 */
[----:B------:R-:W-:Y:S01]  /*9fe0*/  BPT.TRAP 0x1 ;  /* 0x000000040000795c */ /* 0x000fe20000300000 */
.L_x_2223:
[----:B------:R-:W-:Y:S02]  /*9ff0*/  R2UR UR4, R16 ;  /* 0x00000000100472ca */ /* 0x000fe400000e0000 */
[----:B------:R-:W-:-:S11]  /*a000*/  R2UR UR5, R17 ;  /* 0x00000000110572ca */ /* 0x000fd600000e0000 */
[----:B------:R-:W-:Y:S02]  /*a010*/  ULEA UR4, UR36, UR4, 0x3 ;  /* 0x0000000424047291 */ /* 0x000fe4000f8e183f */
[----:B------:R-:W-:-:S04]  /*a020*/  MOV R3, UR5 ;  /* 0x0000000500037c02 */ /* 0x000fc80008000f00 */
[----:B------:R-:W-:-:S04]  /*a030*/  SHF.L.U32 R3, R3, 0x1f, RZ ;  /* 0x0000001f03037819 */ /* 0x000fc800000006ff */
[----:B------:R0:W1:Y:S01]  /*a040*/  SYNCS.PHASECHK.TRANS64.TRYWAIT P1, [UR4+0x38830], R3 ;  /* 0x03883003ff0075a7 */ /* 0x0000620008020144 */
[----:B------:R-:W-:Y:S05]  /*a050*/  @!P0 BRA `(.L_x_2224) ;  /* 0x0000000000048947 */ /* 0x000fea0003800000 */
[----:B------:R-:W-:Y:S01]  /*a060*/  BPT.TRAP 0x1 ;  /* 0x000000040000795c */ /* 0x000fe20000300000 */
.L_x_2224:
[----:B-1----:R-:W-:Y:S05]  /*a070*/  @P1 BRA `(.L_x_2225) ;  /* 0x0000000000081947 */ /* 0x002fea0003800000 */
[----:B------:R-:W1:Y:S02]  /*a080*/  SYNCS.PHASECHK.TRANS64.TRYWAIT P1, [UR4+0x38830], R3 ;  /* 0x03883003ff0075a7 */ /* 0x000e640008020144 */
[----:B-1----:R-:W-:Y:S05]  /*a090*/  @!P1 BRA `(.L_x_2226) ;  /* 0x000000c400389947 */ /* 0x002fea0003800000 */
.L_x_2225:
        /* <DEDUP_REMOVED lines=655> */
.L_x_2227:
[----:B------:R-:W-:Y:S02]  /*c990*/  R2UR UR4, R16 ;  /* 0x00000000100472ca */ /* 0x000fe400000e0000 */
[----:B------:R-:W-:-:S11]  /*c9a0*/  R2UR UR5, R23 ;  /* 0x00000000170572ca */ /* 0x000fd600000e0000 */
[----:B------:R-:W-:Y:S02]  /*c9b0*/  ULEA UR4, UR60, UR4, 0x3 ;  /* 0x000000043c047291 */ /* 0x000fe4000f8e183f */
[----:B------:R-:W-:-:S05]  /*c9c0*/  IMAD.U32 R0, RZ, RZ, UR5 ;  /* 0x00000005ff007e24 */ /* 0x000fca000f8e00ff */
[----:B------:R-:W-:-:S04]  /*c9d0*/  SHF.L.U32 R0, R0, 0x1f, RZ ;  /* 0x0000001f00007819 */ /* 0x000fc800000006ff */
[----:B------:R2:W3:Y:S01]  /*c9e0*/  SYNCS.PHASECHK.TRANS64.TRYWAIT P1, [UR4+0x38850], R0 ;  /* 0x03885000ff0075a7 */ /* 0x0004e20008020144 */
[----:B------:R-:W-:Y:S05]  /*c9f0*/  @!P0 BRA `(.L_x_2228) ;  /* 0x0000000000048947 */ /* 0x000fea0003800000 */
[----:B------:R-:W-:Y:S01]  /*ca00*/  BPT.TRAP 0x1 ;  /* 0x000000040000795c */ /* 0x000fe20000300000 */
.L_x_2228:
[----:B---3--:R-:W-:Y:S05]  /*ca10*/  @P1 BRA `(.L_x_2229) ;  /* 0x0000000000081947 */ /* 0x008fea0003800000 */
[----:B------:R-:W3:Y:S02]  /*ca20*/  SYNCS.PHASECHK.TRANS64.TRYWAIT P1, [UR4+0x38850], R0 ;  /* 0x03885000ff0075a7 */ /* 0x000ee40008020144 */
[----:B---3--:R-:W-:Y:S05]  /*ca30*/  @!P1 BRA `(.L_x_2230) ;  /* 0x0000009800e89947 */ /* 0x008fea0003800000 */
.L_x_2229:
        /* <DEDUP_REMOVED lines=37> */
.L_x_2231:
[----:B------:R-:W-:Y:S01]  /*cc90*/  FMUL.FTZ R23, R184, UR37 ;  /* 0x00000025b8177c20 */ /* 0x000fe20008410000 */
        /* <DEDUP_REMOVED lines=23> */
[----:B01----:R-:W-:Y:S01]  /*ce10*/  FMNMX.FTZ R3, R23, R21, !PT ;  /* 0x0000001517037209 */ /* 0x003fe20007810000 */
[----:B------:R-:W-:Y:S01]  /*ce20*/  FMUL.FTZ R175, R175, UR37 ;  /* 0x00000025afaf7c20 */ /* 0x000fe20008410000 */
[----:B------:R-:W-:Y:S01]  /*ce30*/  FMUL.FTZ R172, R172, UR37 ;  /* 0x00000025acac7c20 */ /* 0x000fe20008410000 */
[----:B------:R-:W-:Y:S01]  /*ce40*/  FMUL.FTZ R162, R162, UR37 ;  /* 0x00000025a2a27c20 */ /* 0x000fe20008410000 */
[----:B------:R-:W-:Y:S01]  /*ce50*/  FMUL.FTZ R173, R173, UR37 ;  /* 0x00000025adad7c20 */ /* 0x000fe20008410000 */
[----:B------:R-:W-:Y:S01]  /*ce60*/  FMUL.FTZ R163, R163, UR37 ;  /* 0x00000025a3a37c20 */ /* 0x000fe20008410000 */
[----:B------:R-:W-:Y:S01]  /*ce70*/  FMUL.FTZ R160, R160, UR37 ;  /* 0x00000025a0a07c20 */ /* 0x000fe20008410000 */
[----:B------:R-:W0:Y:S01]  /*ce80*/  MUFU.TANH R189, R189 ;  /* 0x000000bd00bd7308 */ /* 0x000e220000002400 */
[----:B----4-:R-:W-:Y:S01]  /*ce90*/  FMNMX.FTZ R191, R185, R20, !PT ;  /* 0x00000014b9bf7209 */ /* 0x010fe20007810000 */
[----:B------:R-:W-:Y:S01]  /*cea0*/  FMUL.FTZ R166, R166, UR37 ;  /* 0x00000025a6a67c20 */ /* 0x000fe20008410000 */
[----:B------:R-:W-:Y:S01]  /*ceb0*/  FMUL.FTZ R161, R161, UR37 ;  /* 0x00000025a1a17c20 */ /* 0x000fe20008410000 */
[----:B------:R-:W-:Y:S01]  /*cec0*/  FMUL.FTZ R167, R167, UR37 ;  /* 0x00000025a7a77c20 */ /* 0x000fe20008410000 */
[----:B------:R-:W-:Y:S01]  /*ced0*/  FMUL.FTZ R164, R164, UR37 ;  /* 0x00000025a4a47c20 */ /* 0x000fe20008410000 */
[----:B------:R-:W-:Y:S01]  /*cee0*/  FMUL.FTZ R154, R154, UR37 ;  /* 0x000000259a9a7c20 */ /* 0x000fe20008410000 */
[----:B------:R-:W-:Y:S01]  /*cef0*/  FMUL.FTZ R165, R165, UR37 ;  /* 0x00000025a5a57c20 */ /* 0x000fe20008410000 */
[----:B------:R-:W2:Y:S01]  /*cf00*/  MUFU.TANH R184, R184 ;  /* 0x000000b800b87308 */ /* 0x000ea20000002400 */
[----:B---3--:R-:W-:Y:S01]  /*cf10*/  FMNMX.FTZ R2, R186, R191, !PT ;  /* 0x000000bfba027209 */ /* 0x008fe20007810000 */
[----:B------:R-:W-:Y:S01]  /*cf20*/  FMUL.FTZ R155, R155, UR37 ;  /* 0x000000259b9b7c20 */ /* 0x000fe20008410000 */
[----:B------:R-:W-:Y:S01]  /*cf30*/  FMUL.FTZ R152, R152, UR37 ;  /* 0x0000002598987c20 */ /* 0x000fe20008410000 */
[----:B------:R-:W-:Y:S01]  /*cf40*/  FMUL.FTZ R158, R158, UR37 ;  /* 0x000000259e9e7c20 */ /* 0x000fe20008410000 */
[----:B------:R-:W-:Y:S01]  /*cf50*/  FMUL.FTZ R153, R153, UR37 ;  /* 0x0000002599997c20 */ /* 0x000fe20008410000 */
[----:B------:R-:W-:Y:S01]  /*cf60*/  FMUL.FTZ R159, R159, UR37 ;  /* 0x000000259f9f7c20 */ /* 0x000fe20008410000 */
[----:B------:R-:W-:Y:S01]  /*cf70*/  FMUL.FTZ R156, R156, UR37 ;  /* 0x000000259c9c7c20 */ /* 0x000fe20008410000 */
[----:B------:R-:W1:Y:S01]  /*cf80*/  MUFU.TANH R190, R190 ;  /* 0x000000be00be7308 */ /* 0x000e620000002400 */
[----:B0-----:R-:W-:Y:S01]  /*cf90*/  FMNMX.FTZ R191, R189, R2, !PT ;  /* 0x00000002bdbf7209 */ /* 0x001fe20007810000 */
[----:B------:R-:W-:Y:S01]  /*cfa0*/  FMUL.FTZ R157, R157, UR37 ;  /* 0x000000259d9d7c20 */ /* 0x000fe20008410000 */
[----:B------:R-:W-:Y:S01]  /*cfb0*/  ULDC UR5, c[0x0][0x988] ;  /* 0x0002620000057ab9 */ /* 0x000fe20000000800 */
[----:B------:R-:W0:Y:S01]  /*cfc0*/  S2UR UR7, SR_CgaCtaId ;  /* 0x00000000000779c3 */ /* 0x000e220000008800 */
[----:B------:R-:W-:-:S03]  /*cfd0*/  R2UR UR6, R16 ;  /* 0x00000000100672ca */ /* 0x000fc600000e0000 */
[----:B------:R-:W3:Y:S01]  /*cfe0*/  MUFU.TANH R187, R187 ;  /* 0x000000bb00bb7308 */ /* 0x000ee20000002400 */
[----:B--2---:R-:W-:-:S07]  /*cff0*/  FMNMX.FTZ R0, R184, R3, !PT ;  /* 0x00000003b8007209 */ /* 0x004fce0007810000 */
[----:B------:R-:W2:Y:S01]  /*d000*/  MUFU.TANH R178, R178 ;  /* 0x000000b200b27308 */ /* 0x000ea20000002400 */
[----:B-1----:R-:W-:Y:S01]  /*d010*/  FMNMX.FTZ R191, R190, R191, !PT ;  /* 0x000000bfbebf7209 */ /* 0x002fe20007810000 */
[----:B------:R-:W-:-:S04]  /*d020*/  ULEA UR6, UR36, UR6, 0x3 ;  /* 0x0000000624067291 */ /* 0x000fc8000f8e183f */
[----:B------:R-:W-:Y:S02]  /*d030*/  UIADD3 UR6, UR6, 0x38840, URZ ;  /* 0x0003884006067890 */ /* 0x000fe4000fffe03f */
[----:B------:R-:W1:Y:S01]  /*d040*/  MUFU.TANH R188, R188 ;  /* 0x000000bc00bc7308 */ /* 0x000e620000002400 */
[----:B---3--:R-:W-:Y:S01]  /*d050*/  FMNMX.FTZ R3, R187, R0, !PT ;  /* 0x00000000bb037209 */ /* 0x008fe20007810000 */
[----:B0-----:R-:W-:-:S06]  /*d060*/  UPRMT UR6, UR7, 0x654, UR6 ;  /* 0x0000065407067896 */ /* 0x001fcc0008000006 */
[----:B------:R-:W0:Y:S01]  /*d070*/  MUFU.TANH R179, R179 ;  /* 0x000000b300b37308 */ /* 0x000e220000002400 */
[----:B--2---:R-:W-:Y:S02]  /*d080*/  FMNMX.FTZ R2, R178, R191, !PT ;  /* 0x000000bfb2027209 */ /* 0x004fe40007810000 */
[----:B------:R-:W-:Y:S05]  /*d090*/  SYNCS.ARRIVE.TRANS64.RED.A1T0 RZ, [UR6], RZ ;  /* 0x000000ffffff79a7 */ /* 0x000fea0008100406 */
[----:B------:R-:W2:Y:S01]  /*d0a0*/  MUFU.TANH R176, R176 ;  /* 0x000000b000b07308 */ /* 0x000ea20000002400 */
[----:B-1----:R-:W-:-:S07]  /*d0b0*/  FMNMX.FTZ R3, R188, R3, !PT ;  /* 0x00000003bc037209 */ /* 0x002fce0007810000 */
[----:B------:R-:W1:Y:S01]  /*d0c0*/  MUFU.TANH R182, R182 ;  /* 0x000000b600b67308 */ /* 0x000e620000002400 */
[----:B0-----:R-:W-:-:S07]  /*d0d0*/  FMNMX.FTZ R191, R179, R2, !PT ;  /* 0x00000002b3bf7209 */ /* 0x001fce0007810000 */
[----:B------:R-:W0:Y:S01]  /*d0e0*/  MUFU.TANH R177, R177 ;  /* 0x000000b100b17308 */ /* 0x000e220000002400 */
[----:B--2---:R-:W-:-:S07]  /*d0f0*/  FMNMX.FTZ R0, R176, R3, !PT ;  /* 0x00000003b0007209 */ /* 0x004fce0007810000 */
        /* <DEDUP_REMOVED lines=53> */
[----:B--2---:R-:W-:-:S05]  /*d450*/  FMNMX.FTZ R2, R159, R2, !PT ;  /* 0x000000029f027209 */ /* 0x004fca0007810000 */
[----:B------:R-:W2:Y:S01]  /*d460*/  SHFL.BFLY PT, R193, R2, 0x2, 0x1f ;  /* 0x0c401f0002c17f89 */ /* 0x000ea200000e0000 */
[----:B-1----:R-:W-:-:S04]  /*d470*/  FMNMX.FTZ R0, R156, R3, !PT ;  /* 0x000000039c007209 */ /* 0x002fc80007810000 */
[----:B0-----:R-:W-:-:S05]  /*d480*/  FMNMX.FTZ R0, R157, R0, !PT ;  /* 0x000000009d007209 */ /* 0x001fca0007810000 */
[----:B------:R-:W0:Y:S01]  /*d490*/  SHFL.BFLY PT, R3, R0, 0x2, 0x1f ;  /* 0x0c401f0000037f89 */ /* 0x000e2200000e0000 */
[----:B--2---:R-:W-:-:S05]  /*d4a0*/  FMNMX.FTZ R193, R2, R193, !PT ;  /* 0x000000c102c17209 */ /* 0x004fca0007810000 */
[----:B------:R-:W1:Y:S01]  /*d4b0*/  SHFL.BFLY PT, R192, R193, 0x1, 0x1f ;  /* 0x0c201f00c1c07f89 */ /* 0x000e6200000e0000 */
[----:B0-----:R-:W-:-:S05]  /*d4c0*/  FMNMX.FTZ R191, R0, R3, !PT ;  /* 0x0000000300bf7209 */ /* 0x001fca0007810000 */
[----:B------:R-:W0:Y:S01]  /*d4d0*/  SHFL.BFLY PT, R4, R191, 0x1, 0x1f ;  /* 0x0c201f00bf047f89 */ /* 0x000e2200000e0000 */
[----:B-1----:R-:W-:-:S05]  /*d4e0*/  FMNMX.FTZ R3, R193, R192, !PT ;  /* 0x000000c0c1037209 */ /* 0x002fca0007810000 */
[----:B------:R-:W-:-:S04]  /*d4f0*/  FADD.FTZ R20, -R3, R20 ;  /* 0x0000001403147221 */ /* 0x000fc80000010100 */
[----:B------:R-:W-:-:S06]  /*d500*/  FMUL.FTZ R2, R20, UR5 ;  /* 0x0000000514027c20 */ /* 0x000fcc0008410000 */
[----:B------:R-:W-:Y:S01]  /*d510*/  MUFU.EX2 R2, R2 ;  /* 0x0000000200027308 */ /* 0x000fe20000000800 */
[----:B0-----:R-:W-:-:S05]  /*d520*/  FMNMX.FTZ R4, R191, R4, !PT ;  /* 0x00000004bf047209 */ /* 0x001fca0007810000 */
[C---:B------:R-:W-:Y:S01]  /*d530*/  FMUL.FTZ R20, R4.reuse, UR5 ;  /* 0x0000000504147c20 */ /* 0x040fe20008410000 */
[----:B------:R-:W-:-:S03]  /*d540*/  FADD.FTZ R21, -R4, R21 ;  /* 0x0000001504157221 */ /* 0x000fc60000010100 */
[--C-:B------:R-:W-:Y:S01]  /*d550*/  FFMA.FTZ R192, R152, UR5, -R20.reuse ;  /* 0x0000000598c07c23 */ /* 0x100fe20008010814 */
[----:B------:R-:W-:Y:S01]  /*d560*/  FMUL.FTZ R152, R3, UR5 ;  /* 0x0000000503987c20 */ /* 0x000fe20008410000 */
[--C-:B------:R-:W-:Y:S01]  /*d570*/  FFMA.FTZ R208, R23, UR5, -R20.reuse ;  /* 0x0000000517d07c23 */ /* 0x100fe20008010814 */
[----:B------:R-:W-:Y:S01]  /*d580*/  FMUL.FTZ R21, R21, UR5 ;  /* 0x0000000515157c20 */ /* 0x000fe20008410000 */
[----:B------:R-:W-:Y:S01]  /*d590*/  FFMA.FTZ R191, R184, UR5, -R20 ;  /* 0x00000005b8bf7c23 */ /* 0x000fe20008010814 */
[----:B------:R-:W-:Y:S01]  /*d5a0*/  FFMA.FTZ R209, R185, UR5, -R152 ;  /* 0x00000005b9d17c23 */ /* 0x000fe20008010898 */
[----:B------:R-:W-:Y:S01]  /*d5b0*/  FFMA.FTZ R206, R180, UR5, -R20 ;  /* 0x00000005b4ce7c23 */ /* 0x000fe20008010814 */
[----:B------:R-:W-:Y:S01]  /*d5c0*/  FFMA.FTZ R180, R186, UR5, -R152 ;  /* 0x00000005bab47c23 */ /* 0x000fe20008010898 */
[----:B------:R0:W-:Y:S01]  /*d5d0*/  MUFU.EX2 R0, R21 ;  /* 0x0000001500007308 */ /* 0x0001e20000000800 */
[----:B------:R-:W-:Y:S01]  /*d5e0*/  FFMA.FTZ R210, R187, UR5, -R20 ;  /* 0x00000005bbd27c23 */ /* 0x000fe20008010814 */
[----:B------:R-:W-:Y:S01]  /*d5f0*/  FFMA.FTZ R211, R189, UR5, -R152 ;  /* 0x00000005bdd37c23 */ /* 0x000fe20008010898 */
[--C-:B------:R-:W-:Y:S01]  /*d600*/  FFMA.FTZ R200, R168, UR5, -R20.reuse ;  /* 0x00000005a8c87c23 */ /* 0x100fe20008010814 */
[--C-:B------:R-:W-:Y:S01]  /*d610*/  FFMA.FTZ R184, R188, UR5, -R20.reuse ;  /* 0x00000005bcb87c23 */ /* 0x100fe20008010814 */
[----:B------:R-:W-:Y:S01]  /*d620*/  FFMA.FTZ R168, R173, UR5, -R20 ;  /* 0x00000005ada87c23 */ /* 0x000fe20008010814 */
[----:B------:R-:W-:Y:S01]  /*d630*/  FFMA.FTZ R173, R190, UR5, -R152 ;  /* 0x00000005bead7c23 */ /* 0x000fe20008010898 */
[----:B------:R-:W-:Y:S01]  /*d640*/  FFMA.FTZ R204, R176, UR5, -R20 ;  /* 0x00000005b0cc7c23 */ /* 0x000fe20008010814 */
[----:B------:R-:W1:Y:S01]  /*d650*/  MUFU.EX2 R208, R208 ;  /* 0x000000d000d07308 */ /* 0x000e620000000800 */
[----:B------:R-:W-:Y:S01]  /*d660*/  FFMA.FTZ R205, R178, UR5, -R152 ;  /* 0x00000005b2cd7c23 */ /* 0x000fe20008010898 */
[--C-:B------:R-:W-:Y:S01]  /*d670*/  FFMA.FTZ R177, R177, UR5, -R20.reuse ;  /* 0x00000005b1b17c23 */ /* 0x100fe20008010814 */
[----:B------:R-:W-:Y:S01]  /*d680*/  FFMA.FTZ R202, R172, UR5, -R20 ;  /* 0x00000005acca7c23 */ /* 0x000fe20008010814 */
[--C-:B------:R-:W-:Y:S01]  /*d690*/  FFMA.FTZ R172, R179, UR5, -R152.reuse ;  /* 0x00000005b3ac7c23 */ /* 0x100fe20008010898 */
[----:B------:R-:W-:Y:S01]  /*d6a0*/  FFMA.FTZ R207, R182, UR5, -R152 ;  /* 0x00000005b6cf7c23 */ /* 0x000fe20008010898 */
[--C-:B0-----:R-:W-:Y:S01]  /*d6b0*/  FFMA.FTZ R21, R153, UR5, -R20.reuse ;  /* 0x0000000599157c23 */ /* 0x101fe20008010814 */
[--C-:B------:R-:W-:Y:S01]  /*d6c0*/  FFMA.FTZ R176, R181, UR5, -R20.reuse ;  /* 0x00000005b5b07c23 */ /* 0x100fe20008010814 */
[----:B------:R-:W0:Y:S01]  /*d6d0*/  MUFU.EX2 R209, R209 ;  /* 0x000000d100d17308 */ /* 0x000e220000000800 */
[----:B------:R-:W-:Y:S01]  /*d6e0*/  FFMA.FTZ R23, R165, UR5, -R20 ;  /* 0x00000005a5177c23 */ /* 0x000fe20008010814 */
[--C-:B------:R-:W-:Y:S01]  /*d6f0*/  FFMA.FTZ R165, R183, UR5, -R152.reuse ;  /* 0x00000005b7a57c23 */ /* 0x100fe20008010898 */
[----:B------:R-:W-:Y:S01]  /*d700*/  FFMA.FTZ R201, R170, UR5, -R152 ;  /* 0x00000005aac97c23 */ /* 0x000fe20008010898 */
[--C-:B------:R-:W-:Y:S01]  /*d710*/  FFMA.FTZ R169, R169, UR5, -R20.reuse ;  /* 0x00000005a9a97c23 */ /* 0x100fe20008010814 */
[----:B------:R-:W-:Y:S01]  /*d720*/  FFMA.FTZ R198, R164, UR5, -R20 ;  /* 0x00000005a4c67c23 */ /* 0x000fe20008010814 */
[----:B------:R-:W-:Y:S01]  /*d730*/  FFMA.FTZ R164, R171, UR5, -R152 ;  /* 0x00000005aba47c23 */ /* 0x000fe20008010898 */
[----:B------:R-:W-:Y:S01]  /*d740*/  FFMA.FTZ R194, R156, UR5, -R20 ;  /* 0x000000059cc27c23 */ /* 0x000fe20008010814 */
[----:B------:R-:W2:Y:S01]  /*d750*/  MUFU.EX2 R191, R191 ;  /* 0x000000bf00bf7308 */ /* 0x000ea20000000800 */
[----:B-1----:R-:W-:Y:S01]  /*d760*/  FFMA.FTZ R18, R0, R18, R208 ;  /* 0x0000001200127223 */ /* 0x002fe200000100d0 */
[----:B------:R-:W-:Y:S01]  /*d770*/  FFMA.FTZ R203, R174, UR5, -R152 ;  /* 0x00000005aecb7c23 */ /* 0x000fe20008010898 */
[--C-:B------:R-:W-:Y:S01]  /*d780*/  FFMA.FTZ R196, R160, UR5, -R20.reuse ;  /* 0x00000005a0c47c23 */ /* 0x100fe20008010814 */
[----:B------:R-:W-:Y:S01]  /*d790*/  FFMA.FTZ R160, R161, UR5, -R20 ;  /* 0x00000005a1a07c23 */ /* 0x000fe20008010814 */
[--C-:B------:R-:W-:Y:S01]  /*d7a0*/  FFMA.FTZ R161, R175, UR5, -R152.reuse ;  /* 0x00000005afa17c23 */ /* 0x100fe20008010898 */
[----:B------:R-:W-:Y:S01]  /*d7b0*/  FFMA.FTZ R197, R162, UR5, -R152 ;  /* 0x00000005a2c57c23 */ /* 0x000fe20008010898 */
[----:B------:R-:W-:Y:S01]  /*d7c0*/  FFMA.FTZ R20, R157, UR5, -R20 ;  /* 0x000000059d147c23 */ /* 0x000fe20008010814 */
[----:B------:R-:W1:Y:S01]  /*d7d0*/  MUFU.EX2 R180, R180 ;  /* 0x000000b400b47308 */ /* 0x000e620000000800 */
[----:B0-----:R-:W-:Y:S01]  /*d7e0*/  FFMA.FTZ R5, R2, R5, R209 ;  /* 0x0000000502057223 */ /* 0x001fe200000100d1 */
[--C-:B------:R-:W-:Y:S01]  /*d7f0*/  FFMA.FTZ R157, R163, UR5, -R152.reuse ;  /* 0x00000005a39d7c23 */ /* 0x100fe20008010898 */
[--C-:B------:R-:W-:Y:S01]  /*d800*/  FFMA.FTZ R193, R154, UR5, -R152.reuse ;  /* 0x000000059ac17c23 */ /* 0x100fe20008010898 */
[--C-:B------:R-:W-:Y:S01]  /*d810*/  FFMA.FTZ R199, R166, UR5, -R152.reuse ;  /* 0x00000005a6c77c23 */ /* 0x100fe20008010898 */
[----:B------:R-:W-:-:S03]  /*d820*/  FFMA.FTZ R195, R158, UR5, -R152 ;  /* 0x000000059ec37c23 */ /* 0x000fc60008010898 */
        /* <DEDUP_REMOVED lines=18> */
[----:B------:R-:W-:-:S06]  /*d950*/  FFMA.FTZ R156, R167, UR5, -R152 ;  /* 0x00000005a79c7c23 */ /* 0x000fcc0008010898 */
        /* <DEDUP_REMOVED lines=12> */
[--C-:B------:R-:W-:Y:S01]  /*da20*/  FFMA.FTZ R153, R155, UR5, -R152.reuse ;  /* 0x000000059b997c23 */ /* 0x100fe20008010898 */
[----:B------:R-:W-:-:S05]  /*da30*/  FFMA.FTZ R152, R159, UR5, -R152 ;  /* 0x000000059f987c23 */ /* 0x000fca0008010898 */
        /* <DEDUP_REMOVED lines=46> */
.L_x_2232:
[----:B------:R-:W0:Y:S01]  /*dd20*/  S2UR UR6, SR_CgaCtaId ;  /* 0x00000000000679c3 */ /* 0x000e220000008800 */
[----:B------:R-:W-:Y:S01]  /*dd30*/  UIADD3 UR4, UR4, 0x38860, URZ ;  /* 0x0003886004047890 */ /* 0x000fe2000fffe03f */
[----:B------:R-:W-:Y:S01]  /*dd40*/  ISETP.LT.AND P1, PT, RZ, UR61, PT ;  /* 0x0000003dff007c0c */ /* 0x000fe2000bf21270 */
[----:B------:R-:W-:Y:S01]  /*dd50*/  UIADD3 UR61, UR61, -0x1, URZ ;  /* 0xffffffff3d3d7890 */ /* 0x000fe2000fffe03f */
[----:B------:R-:W-:Y:S01]  /*dd60*/  F2FP.F16.F32.PACK_AB R198, R23, R198 ;  /* 0x000000c617c6723e */ /* 0x000fe200000000ff */
[----:B------:R-:W-:Y:S01]  /*dd70*/  UMOV UR60, UR36 ;  /* 0x00000024003c7c82 */ /* 0x000fe20008000000 */
        /* <DEDUP_REMOVED lines=25> */
[----:B------:R-:W-:Y:S06]  /*df10*/  @P1 BRA `(.L_x_2233) ;  /* 0xffffffc000101947 */ /* 0x000fec000383ffff */
.L_x_2222:
        /* <DEDUP_REMOVED lines=131> */
.L_x_2234:
[----:B------:R-:W-:Y:S02]  /*e750*/  R2UR UR6, R16 ;  /* 0x00000000100672ca */ /* 0x000fe400000e0000 */
[----:B------:R-:W-:-:S11]  /*e760*/  R2UR UR4, R17 ;  /* 0x00000000110472ca */ /* 0x000fd600000e0000 */
[----:B------:R-:W-:Y:S02]  /*e770*/  ULEA UR7, UR36, UR6, 0x3 ;  /* 0x0000000624077291 */ /* 0x000fe4000f8e183f */
[----:B------:R-:W-:-:S05]  /*e780*/  IMAD.U32 R0, RZ, RZ, UR4 ;  /* 0x00000004ff007e24 */ /* 0x000fca000f8e00ff */
[----:B------:R-:W-:-:S04]  /*e790*/  SHF.L.U32 R0, R0, 0x1f, RZ ;  /* 0x0000001f00007819 */ /* 0x000fc800000006ff */
[----:B------:R0:W1:Y:S01]  /*e7a0*/  SYNCS.PHASECHK.TRANS64.TRYWAIT P1, [UR7+0x38850], R0 ;  /* 0x03885000ff0075a7 */ /* 0x0000620008020147 */
[----:B------:R-:W-:Y:S05]  /*e7b0*/  @!P0 BRA `(.L_x_2235) ;  /* 0x0000000000048947 */ /* 0x000fea0003800000 */
[----:B------:R-:W-:Y:S01]  /*e7c0*/  BPT.TRAP 0x1 ;  /* 0x000000040000795c */ /* 0x000fe20000300000 */
.L_x_2235:
[----:B-1----:R-:W-:Y:S05]  /*e7d0*/  @P1 BRA `(.L_x_2236) ;  /* 0x0000000000081947 */ /* 0x002fea0003800000 */
[----:B------:R-:W1:Y:S02]  /*e7e0*/  SYNCS.PHASECHK.TRANS64.TRYWAIT P1, [UR7+0x38850], R0 ;  /* 0x03885000ff0075a7 */ /* 0x000e640008020147 */
[----:B-1----:R-:W-:Y:S05]  /*e7f0*/  @!P1 BRA `(.L_x_2237) ;  /* 0x0000007c00909947 */ /* 0x002fea0003800000 */
.L_x_2236:
[----:B------:R-:W-:Y:S01]  /*e800*/  R2UR UR4, R16 ;  /* 0x00000000100472ca */ /* 0x000fe200000e0000 */
[----:B------:R-:W-:Y:S01]  /*e810*/  WARPGROUP.ARRIVE ;  /* 0x00000000000079c5 */ /* 0x000fe20000000000 */
[----:B------:R-:W-:Y:S01]  /*e820*/  UMOV UR11, 0x40000040 ;  /* 0x40000040000b7882 */ /* 0x000fe20000000000 */
[----:B-1----:R-:W1:Y:S01]  /*e830*/  SHFL.BFLY PT, R7, R18, 0x2, 0x1f ;  /* 0x0c401f0012077f89 */ /* 0x002e6200000e0000 */
[----:B------:R-:W-:Y:S01]  /*e840*/  MOV R6, RZ ;  /* 0x000000ff00067202 */ /* 0x000fe20000000f00 */
[----:B------:R-:W-:Y:S02]  /*e850*/  IMAD.U32 R13, RZ, RZ, UR5 ;  /* 0x00000005ff0d7e24 */ /* 0x000fe4000f8e00ff */
[----:B0-----:R-:W0:Y:S06]  /*e860*/  SHFL.BFLY PT, R0, R5, 0x2, 0x1f ;  /* 0x0c401f0005007f89 */ /* 0x001e2c00000e0000 */
[----:B------:R-:W-:-:S04]  /*e870*/  UIADD3 UR4, UR4, 0x400, URZ ;  /* 0x0000040004047890 */ /* 0x000fc8000fffe03f */
[----:B------:R-:W-:-:S04]  /*e880*/  USHF.R.U32.HI UR4, URZ, 0x4, UR4 ;  /* 0x000000043f047899 */ /* 0x000fc80008011604 */
[----:B------:R-:W-:-:S04]  /*e890*/  ULOP3.LUT UR4, UR4, 0x3fff, URZ, 0xc0, !UPT ;  /* 0x00003fff04047892 */ /* 0x000fc8000f8ec03f */
[----:B------:R-:W-:Y:S01]  /*e8a0*/  ULOP3.LUT UR4, UR4, 0x2800000, URZ, 0xfc, !UPT ;  /* 0x0280000004047892 */ /* 0x000fe2000f8efc3f */
[----:B-1----:R-:W-:-:S03]  /*e8b0*/  FADD.FTZ R7, R7, R18 ;  /* 0x0000001207077221 */ /* 0x002fc60000010000 */
[----:B------:R-:W-:Y:S01]  /*e8c0*/  UIMAD UR4, UR36, 0xa00, UR4 ;  /* 0x00000a00240478a4 */ /* 0x000fe2000f8e0204 */
[----:B0-----:R-:W-:Y:S01]  /*e8d0*/  FADD.FTZ R2, R0, R5 ;  /* 0x0000000500027221 */ /* 0x001fe20000010000 */
[----:B------:R-:W-:Y:S02]  /*e8e0*/  IMAD.MOV.U32 R5, RZ, RZ, RZ ;  /* 0x000000ffff057224 */ /* 0x000fe400078e00ff */
[----:B------:R-:W-:Y:S01]  /*e8f0*/  UIADD3 UR6, UR4, 0x80, URZ ;  /* 0x0000008004067890 */ /* 0x000fe2000fffe03f */
[----:B------:R-:W0:Y:S02]  /*e900*/  SHFL.BFLY PT, R0, R7, 0x1, 0x1f ;  /* 0x0c201f0007007f89 */ /* 0x000e2400000e0000 */
[----:B------:R-:W-:Y:S02]  /*e910*/  UMOV UR10, UR4 ;  /* 0x00000004000a7c82 */ /* 0x000fe40008000000 */
[----:B------:R-:W-:Y:S01]  /*e920*/  HGMMA.64x256x16.F32 R24, R208, gdesc[UR8].tnspB, R24, gsb0 ;  /* 0x43e00008d0187df0 */ /* 0x000fe20008000818 */
[----:B------:R-:W-:Y:S01]  /*e930*/  UMOV UR11, 0x40000040 ;  /* 0x40000040000b7882 */ /* 0x000fe20000000000 */
[----:B------:R-:W-:Y:S01]  /*e940*/  UMOV UR10, UR6 ;  /* 0x00000006000a7c82 */ /* 0x000fe20008000000 */
[----:B------:R-:W-:Y:S01]  /*e950*/  UIADD3 UR6, UR4, 0x100, URZ ;  /* 0x0000010004067890 */ /* 0x000fe2000fffe03f */
[----:B------:R-:W1:Y:S01]  /*e960*/  SHFL.BFLY PT, R9, R2, 0x1, 0x1f ;  /* 0x0c201f0002097f89 */ /* 0x000e6200000e0000 */
[----:B0-----:R-:W-:Y:S01]  /*e970*/  FADD.FTZ R11, R7, R0 ;  /* 0x00000000070b7221 */ /* 0x001fe20000010000 */
[----:B------:R-:W-:-:S02]  /*e980*/  IMAD.U32 R7, RZ, RZ, UR5 ;  /* 0x00000005ff077e24 */ /* 0x000fc4000f8e00ff */
[----:B------:R-:W-:Y:S02]  /*e990*/  IMAD.MOV.U32 R0, RZ, RZ, -0x800000 ;  /* 0xff800000ff007424 */ /* 0x000fe400078e00ff */
[----:B------:R-:W-:Y:S01]  /*e9a0*/  FSETP.NE.FTZ.AND P1, PT, R11, RZ, PT ;  /* 0x000000ff0b00720b */ /* 0x000fe20003f35000 */
[----:B-1----:R-:W-:Y:S01]  /*e9b0*/  FADD.FTZ R12, R2, R9 ;  /* 0x00000009020c7221 */ /* 0x002fe20000010000 */
[----:B------:R-:W-:-:S04]  /*e9c0*/  IMAD.MOV.U32 R2, RZ, RZ, -0x800000 ;  /* 0xff800000ff027424 */ /* 0x000fc800078e00ff */
[----:B------:R-:W-:-:S07]  /*e9d0*/  FSETP.NE.FTZ.AND P2, PT, R12, RZ, PT ;  /* 0x000000ff0c00720b */ /* 0x000fce0003f55000 */
[----:B------:R-:W0:Y:S01]  /*e9e0*/  @P1 MUFU.LG2 R8, R11 ;  /* 0x0000000b00081308 */ /* 0x000e220000000c00 */
[----:B------:R-:W-:-:S07]  /*e9f0*/  @P1 FMUL.FTZ R7, R7, 0.69314718246459960938 ;  /* 0x3f31721807071820 */ /* 0x000fce0000410000 */
[----:B------:R-:W1:Y:S01]  /*ea00*/  @P2 MUFU.LG2 R9, R12 ;  /* 0x0000000c00092308 */ /* 0x000e620000000c00 */
[----:B------:R-:W-:-:S07]  /*ea10*/  @P2 FMUL.FTZ R13, R13, 0.69314718246459960938 ;  /* 0x3f3172180d0d2820 */ /* 0x000fce0000410000 */
        /* <DEDUP_REMOVED lines=32> */
.L_x_2238:
[----:B------:R-:W0:Y:S01]  /*ec20*/  S2UR UR8, SR_CgaCtaId ;  /* 0x00000000000879c3 */ /* 0x000e220000008800 */
[----:B------:R-:W-:Y:S01]  /*ec30*/  UIADD3 UR4, UR7, 0x38860, URZ ;  /* 0x0003886007047890 */ /* 0x000fe2000fffe03f */
[----:B------:R-:W-:Y:S01]  /*ec40*/  R2UR UR6, R223 ;  /* 0x00000000df0672ca */ /* 0x000fe200000e0000 */
[----:B------:R-:W-:Y:S01]  /*ec50*/  UIADD3 UR36, UR36, 0x1, URZ ;  /* 0x0000000124247890 */ /* 0x000fe2000fffe03f */
[----:B------:R-:W-:Y:S01]  /*ec60*/  R2UR UR5, R17 ;  /* 0x00000000110572ca */ /* 0x000fe200000e0000 */
        /* <DEDUP_REMOVED lines=133> */
[----:B------:R-:W-:Y:S01]  /*f4c0*/  FMUL.FTZ R162, R147, R5 ;  /* 0x0000000593a27220 */ /* 0x000fe20000410000 */
[----:B------:R-:W-:-:S02]  /*f4d0*/  IMAD.U32 R17, RZ, RZ, UR5 ;  /* 0x00000005ff117e24 */ /* 0x000fc4000f8e00ff */
[-C--:B------:R-:W-:Y:S01]  /*f4e0*/  FMUL.FTZ R163, R150, R5.reuse ;  /* 0x0000000596a37220 */ /* 0x080fe20000410000 */
[----:B------:R-:W-:Y:S01]  /*f4f0*/  FMUL.FTZ R165, R151, R5 ;  /* 0x0000000597a57220 */ /* 0x000fe20000410000 */
[----:B------:R-:W-:-:S12]  /*f500*/  USEL UR36, UR36, URZ, UP0 ;  /* 0x0000003f24247287 */ /* 0x000fd80008000000 */
.L_x_2202:
[----:B------:R-:W0:Y:S08]  /*f510*/  S2UR UR5, SR_CgaCtaId ;  /* 0x00000000000579c3 */ /* 0x000e300000008800 */
[----:B------:R-:W-:Y:S06]  /*f520*/  BAR.SYNC.DEFER_BLOCKING 0x5, 0x180 ;  /* 0x0146000000007b1d */ /* 0x000fec0000010000 */
[----:B------:R-:W-:Y:S01]  /*f530*/  UMOV UR4, 0x400 ;  /* 0x0000040000047882 */ /* 0x000fe20000000000 */
[----:B------:R-:W-:Y:S01]  /*f540*/  BSSY B0, `(.L_x_2239) ;  /* 0x00002a5000007945 */ /* 0x000fe20003800000 */
[----:B0-----:R-:W-:-:S09]  /*f550*/  ULEA UR13, UR5, UR4, 0x18 ;  /* 0x00000004050d7291 */ /* 0x001fd2000f8ec03f */
[----:B------:R-:W0:Y:S02]  /*f560*/  LDS R4, [UR13+0x388d0] ;  /* 0x0388d00dff047984 */ /* 0x000e240008000800 */
[----:B0-----:R-:W-:Y:S01]  /*f570*/  R2UR UR4, R4 ;  /* 0x00000000040472ca */ /* 0x001fe200000e0000 */
[----:B------:R-:W-:Y:S06]  /*f580*/  BAR.ARV 0x4, 0x180 ;  /* 0x0106000000007b1d */ /* 0x000fec0000002000 */
[----:B------:R-:W-:Y:S08]  /*f590*/  @P0 BRA `(.L_x_2240) ;  /* 0x0000001c00700947 */ /* 0x000ff00003800000 */
[----:B------:R-:W0:Y:S01]  /*f5a0*/  S2UR UR5, SR_SWINHI ;  /* 0x00000000000579c3 */ /* 0x000e220000002f00 */
[----:B------:R-:W-:Y:S01]  /*f5b0*/  IMAD.MOV.U32 R18, RZ, RZ, 0x2 ;  /* 0x00000002ff127424 */ /* 0x000fe200078e00ff */
[----:B------:R-:W-:Y:S01]  /*f5c0*/  R2UR UR11, R220 ;  /* 0x00000000dc0b72ca */ /* 0x000fe200000e0000 */
[----:B------:R-:W-:Y:S01]  /*f5d0*/  IMAD R156, R222, 0x40, R22 ;  /* 0x00000040de9c7824 */ /* 0x000fe200078e0216 */
[----:B------:R-:W-:Y:S01]  /*f5e0*/  R2UR UR14, R213 ;  /* 0x00000000d50e72ca */ /* 0x000fe200000e0000 */
[----:B------:R-:W-:-:S03]  /*f5f0*/  IMAD.MOV.U32 R157, RZ, RZ, 0x2 ;  /* 0x00000002ff9d7424 */ /* 0x000fc600078e00ff */
[----:B------:R-:W-:Y:S01]  /*f600*/  BAR.SYNC.DEFER_BLOCKING 0x1, 0x100 ;  /* 0x0044000000007b1d */ /* 0x000fe20000010000 */
[----:B------:R-:W-:Y:S02]  /*f610*/  F2FP.F16.F32.PACK_AB R24, R25, R24 ;  /* 0x000000181918723e */ /* 0x000fe400000000ff */
[----:B------:R-:W-:Y:S02]  /*f620*/  R2UR UR15, R221 ;  /* 0x00000000dd0f72ca */ /* 0x000fe400000e0000 */
[----:B------:R-:W-:Y:S01]  /*f630*/  F2FP.F16.F32.PACK_AB R25, R27, R26 ;  /* 0x0000001a1b19723e */ /* 0x000fe200000000ff */
[----:B------:R-:W-:Y:S01]  /*f640*/  ULDC.64 UR8, c[0x0][0xb90] ;  /* 0x0002e40000087ab9 */ /* 0x000fe20000000a00 */
[----:B------:R-:W-:Y:S01]  /*f650*/  F2FP.F16.F32.PACK_AB R27, R31, R30 ;  /* 0x0000001e1f1b723e */ /* 0x000fe200000000ff */
[----:B------:R-:W-:Y:S01]  /*f660*/  USHF.R.S32.HI UR10, URZ, 0x1f, UR11 ;  /* 0x0000001f3f0a7899 */ /* 0x000fe2000801140b */
[----:B------:R-:W-:Y:S02]  /*f670*/  F2FP.F16.F32.PACK_AB R26, R29, R28 ;  /* 0x0000001c1d1a723e */ /* 0x000fe400000000ff */
[----:B------:R-:W-:-:S02]  /*f680*/  F2FP.F16.F32.PACK_AB R161, R162, R161 ;  /* 0x000000a1a2a1723e */ /* 0x000fc400000000ff */
[----:B------:R-:W-:-:S03]  /*f690*/  F2FP.F16.F32.PACK_AB R162, R149, R148 ;  /* 0x0000009495a2723e */ /* 0x000fc600000000ff */
[----:B------:R-:W-:Y:S01]  /*f6a0*/  USHF.R.S32.HI UR12, URZ, 0x1f, UR15 ;  /* 0x0000001f3f0c7899 */ /* 0x000fe2000801140f */
[----:B------:R-:W-:Y:S01]  /*f6b0*/  F2FP.F16.F32.PACK_AB R163, R165, R163 ;  /* 0x000000a3a5a3723e */ /* 0x000fe200000000ff */
[----:B------:R-:W-:Y:S01]  /*f6c0*/  UMOV UR6, UR13 ;  /* 0x0000000d00067c82 */ /* 0x000fe20008000000 */
[----:B0-----:R-:W-:Y:S01]  /*f6d0*/  UMOV UR7, UR5 ;  /* 0x0000000500077c82 */ /* 0x001fe20008000000 */
[----:B------:R-:W-:Y:S01]  /*f6e0*/  UIMAD UR5, UR10, UR8, URZ ;  /* 0x000000080a0572a4 */ /* 0x000fe2000f8e023f */
[----:B------:R-:W-:-:S03]  /*f6f0*/  IMAD.WIDE R18, R227, R18, UR6 ;  /* 0x00000006e3127e25 */ /* 0x000fc6000f8e0212 */
[----:B------:R-:W-:Y:S01]  /*f700*/  UIMAD UR5, UR11, UR9, UR5 ;  /* 0x000000090b0572a4 */ /* 0x000fe2000f8e0205 */
[----:B------:R-:W-:Y:S01]  /*f710*/  IMAD.WIDE R156, R156, R157, UR6 ;  /* 0x000000069c9c7e25 */ /* 0x000fe2000f8e029d */
[C---:B------:R-:W-:Y:S01]  /*f720*/  IADD3 R109, P2, R18.reuse, 0x8020, RZ ;  /* 0x00008020126d7810 */ /* 0x040fe20007f5e0ff */
[----:B------:R-:W-:Y:S01]  /*f730*/  UIMAD.WIDE.U32 UR6, UR11, UR8, URZ ;  /* 0x000000080b0672a5 */ /* 0x000fe2000f8e003f */
[C---:B------:R-:W-:Y:S02]  /*f740*/  IADD3 R135, P4, R18.reuse, 0xc040, RZ ;  /* 0x0000c04012877810 */ /* 0x040fe40007f9e0ff */
[C---:B------:R-:W-:Y:S01]  /*f750*/  LOP3.LUT R159, R18.reuse, 0x380, RZ, 0xc0, !PT ;  /* 0x00000380129f7812 */ /* 0x040fe200078ec0ff */
[--C-:B------:R-:W-:Y:S01]  /*f760*/  IMAD.X R147, RZ, RZ, R19.reuse, P2 ;  /* 0x000000ffff937224 */ /* 0x100fe200010e0613 */
[C---:B------:R-:W-:Y:S01]  /*f770*/  IADD3 R15, P3, R18.reuse, 0xc060, RZ ;  /* 0x0000c060120f7810 */ /* 0x040fe20007f7e0ff */
[----:B------:R-:W-:Y:S01]  /*f780*/  ULDC.64 UR8, c[0x0][0xb98] ;  /* 0x0002e60000087ab9 */ /* 0x000fe20000000a00 */
[----:B------:R-:W-:Y:S01]  /*f790*/  LOP3.LUT R10, R109, 0x380, RZ, 0xc0, !PT ;  /* 0x000003806d0a7812 */ /* 0x000fe200078ec0ff */
[----:B------:R-:W-:Y:S01]  /*f7a0*/  UIADD3 UR7, UR7, UR5, URZ ;  /* 0x0000000507077290 */ /* 0x000fe2000fffe03f */
[----:B------:R-:W-:Y:S01]  /*f7b0*/  LOP3.LUT R134, R135, 0x380, RZ, 0xc0, !PT ;  /* 0x0000038087867812 */ /* 0x000fe200078ec0ff */
[----:B------:R-:W-:Y:S01]  /*f7c0*/  UIMAD UR5, UR12, UR8, URZ ;  /* 0x000000080c0572a4 */ /* 0x000fe2000f8e023f */
[C---:B------:R-:W-:Y:S01]  /*f7d0*/  IADD3 R4, P2, R18.reuse, 0x4000, RZ ;  /* 0x0000400012047810 */ /* 0x040fe20007f5e0ff */
[----:B------:R-:W-:Y:S01]  /*f7e0*/  UIMAD.WIDE.U32 UR6, UR15, UR8, UR6 ;  /* 0x000000080f0672a5 */ /* 0x000fe2000f8e0006 */
[----:B------:R-:W-:Y:S01]  /*f7f0*/  SHF.R.U64 R159, R159, 0x3, RZ ;  /* 0x000000039f9f7819 */ /* 0x000fe200000012ff */
[----:B------:R-:W-:Y:S01]  /*f800*/  UIMAD UR5, UR15, UR9, UR5 ;  /* 0x000000090f0572a4 */ /* 0x000fe2000f8e0205 */
[----:B------:R-:W-:Y:S01]  /*f810*/  LOP3.LUT R14, R15, 0x380, RZ, 0xc0, !PT ;  /* 0x000003800f0e7812 */ /* 0x000fe200078ec0ff */
[----:B------:R-:W-:Y:S01]  /*f820*/  IMAD.X R127, RZ, RZ, R19, P2 ;  /* 0x000000ffff7f7224 */ /* 0x000fe200010e0613 */
[----:B------:R-:W-:Y:S01]  /*f830*/  IADD3 R115, P6, R18, 0xc000, RZ ;  /* 0x0000c00012737810 */ /* 0x000fe20007fde0ff */
[----:B------:R-:W-:Y:S01]  /*f840*/  ULDC.64 UR8, c[0x0][0xae8] ;  /* 0x0002ba0000087ab9 */ /* 0x000fe20000000a00 */
[----:B------:R-:W-:-:S02]  /*f850*/  SHF.R.U64 R10, R10, 0x3, RZ ;  /* 0x000000030a0a7819 */ /* 0x000fc400000012ff */
[----:B------:R-:W-:Y:S02]  /*f860*/  IADD3 R113, P0, R18, 0x8060, RZ ;  /* 0x0000806012717810 */ /* 0x000fe40007f1e0ff */
[----:B------:R-:W-:Y:S02]  /*f870*/  SHF.R.U64 R134, R134, 0x3, RZ ;  /* 0x0000000386867819 */ /* 0x000fe400000012ff */
[----:B------:R-:W-:Y:S01]  /*f880*/  LOP3.LUT R158, R159, R18, RZ, 0x3c, !PT ;  /* 0x000000129f9e7212 */ /* 0x000fe200078e3cff */
[----:B------:R-:W-:Y:S01]  /*f890*/  IMAD.X R151, RZ, RZ, R19, P0 ;  /* 0x000000ffff977224 */ /* 0x000fe200000e0613 */
[----:B------:R-:W-:Y:S02]  /*f8a0*/  SHF.R.U64 R14, R14, 0x3, RZ ;  /* 0x000000030e0e7819 */ /* 0x000fe400000012ff */
[----:B------:R-:W-:Y:S02]  /*f8b0*/  LOP3.LUT R8, R115, 0x380, RZ, 0xc0, !PT ;  /* 0x0000038073087812 */ /* 0x000fe400078ec0ff */
[----:B------:R-:W-:-:S02]  /*f8c0*/  MOV R159, R19 ;  /* 0x00000013009f7202 */ /* 0x000fc40000000f00 */
[----:B------:R-:W-:Y:S02]  /*f8d0*/  LOP3.LUT R146, R10, R109, RZ, 0x3c, !PT ;  /* 0x0000006d0a927212 */ /* 0x000fe400078e3cff */
[----:B------:R-:W-:Y:S02]  /*f8e0*/  LOP3.LUT R6, R113, 0x380, RZ, 0xc0, !PT ;  /* 0x0000038071067812 */ /* 0x000fe400078ec0ff */
[----:B------:R-:W-:Y:S02]  /*f8f0*/  IADD3 R109, P2, R156, 0x7000, RZ ;  /* 0x000070009c6d7810 */ /* 0x000fe40007f5e0ff */
[----:B------:R-:W-:Y:S01]  /*f900*/  LOP3.LUT R134, R134, R135, RZ, 0x3c, !PT ;  /* 0x0000008786867212 */ /* 0x000fe200078e3cff */
[--C-:B------:R-:W-:Y:S01]  /*f910*/  IMAD.X R135, RZ, RZ, R19.reuse, P4 ;  /* 0x000000ffff877224 */ /* 0x100fe200020e0613 */
[----:B------:R-:W-:Y:S01]  /*f920*/  LOP3.LUT R14, R14, R15, RZ, 0x3c, !PT ;  /* 0x0000000f0e0e7212 */ /* 0x000fe200078e3cff */
[----:B------:R-:W-:Y:S01]  /*f930*/  IMAD.X R15, RZ, RZ, R19, P3 ;  /* 0x000000ffff0f7224 */ /* 0x000fe200018e0613 */
[----:B------:R-:W-:-:S02]  /*f940*/  SHF.R.U64 R8, R8, 0x3, RZ ;  /* 0x0000000308087819 */ /* 0x000fc400000012ff */
[----:B------:R-:W-:Y:S02]  /*f950*/  MOV R159, R158 ;  /* 0x0000009e009f7202 */ /* 0x000fe40000000f00 */
[----:B------:R-:W-:Y:S01]  /*f960*/  IADD3 R107, P4, R18, 0x8000, RZ ;  /* 0x00008000126b7810 */ /* 0x000fe20007f9e0ff */
[----:B------:R-:W0:Y:S01]  /*f970*/  LDC R158, c[0x0][0xbe8] ;  /* 0x0002fa00ff9e7b82 */ /* 0x000e220000000800 */
[----:B------:R-:W-:Y:S01]  /*f980*/  SHF.R.U64 R6, R6, 0x3, RZ ;  /* 0x0000000306067819 */ /* 0x000fe200000012ff */
[----:B------:R1:W-:Y:S01]  /*f990*/  STSM.16.M88.4 [R159], R24 ;  /* 0x000000189f007844 */ /* 0x0003e20000000200 */
[----:B------:R-:W-:Y:S01]  /*f9a0*/  LOP3.LUT R108, R109, 0x380, RZ, 0xc0, !PT ;  /* 0x000003806d6c7812 */ /* 0x000fe200078ec0ff */
[----:B------:R-:W-:Y:S01]  /*f9b0*/  IMAD.X R155, RZ, RZ, R19, P4 ;  /* 0x000000ffff9b7224 */ /* 0x000fe200020e0613 */
[----:B------:R-:W-:Y:S02]  /*f9c0*/  IADD3 R21, P3, R18, 0x20, RZ ;  /* 0x0000002012157810 */ /* 0x000fe40007f7e0ff */
[----:B------:R-:W-:-:S02]  /*f9d0*/  LOP3.LUT R142, R8, R115, RZ, 0x3c, !PT ;  /* 0x00000073088e7212 */ /* 0x000fc400078e3cff */
[----:B------:R-:W-:Y:S01]  /*f9e0*/  IADD3 R111, P1, R18, 0x8040, RZ ;  /* 0x00008040126f7810 */ /* 0x000fe20007f3e0ff */
[--C-:B------:R-:W-:Y:S01]  /*f9f0*/  IMAD.X R153, RZ, RZ, R19.reuse, P3 ;  /* 0x000000ffff997224 */ /* 0x100fe200018e0613 */
[----:B------:R-:W-:Y:S02]  /*fa00*/  LOP3.LUT R150, R6, R113, RZ, 0x3c, !PT ;  /* 0x0000007106967212 */ /* 0x000fe400078e3cff */
[----:B------:R-:W-:Y:S01]  /*fa10*/  LOP3.LUT R8, R107, 0x380, RZ, 0xc0, !PT ;  /* 0x000003806b087812 */ /* 0x000fe200078ec0ff */
[----:B------:R-:W-:Y:S01]  /*fa20*/  IMAD.X R131, RZ, RZ, R19, P1 ;  /* 0x000000ffff837224 */ /* 0x000fe200008e0613 */
[----:B------:R-:W-:Y:S02]  /*fa30*/  SHF.R.U64 R108, R108, 0x3, RZ ;  /* 0x000000036c6c7819 */ /* 0x000fe400000012ff */
[----:B------:R-:W-:Y:S02]  /*fa40*/  IADD3 R139, P5, R18, 0xc020, RZ ;  /* 0x0000c020128b7810 */ /* 0x000fe40007fbe0ff */
[----:B------:R-:W-:-:S02]  /*fa50*/  LOP3.LUT R6, R21, 0x380, RZ, 0xc0, !PT ;  /* 0x0000038015067812 */ /* 0x000fc400078ec0ff */
[----:B------:R-:W-:Y:S02]  /*fa60*/  SHF.R.U64 R8, R8, 0x3, RZ ;  /* 0x0000000308087819 */ /* 0x000fe400000012ff */
[----:B------:R-:W-:Y:S01]  /*fa70*/  LOP3.LUT R108, R108, R109, RZ, 0x3c, !PT ;  /* 0x0000006d6c6c7212 */ /* 0x000fe200078e3cff */
[----:B------:R-:W-:Y:S01]  /*fa80*/  IMAD.X R109, RZ, RZ, R157, P2 ;  /* 0x000000ffff6d7224 */ /* 0x000fe200010e069d */
[----:B------:R-:W-:Y:S02]  /*fa90*/  LOP3.LUT R138, R139, 0x380, RZ, 0xc0, !PT ;  /* 0x000003808b8a7812 */ /* 0x000fe400078ec0ff */
[----:B------:R-:W-:Y:S02]  /*faa0*/  IADD3 R101, P0, R18, 0x4020, RZ ;  /* 0x0000402012657810 */ /* 0x000fe40007f1e0ff */
[----:B------:R-:W-:Y:S02]  /*fab0*/  SHF.R.U64 R6, R6, 0x3, RZ ;  /* 0x0000000306067819 */ /* 0x000fe400000012ff */
[----:B------:R-:W-:Y:S01]  /*fac0*/  IADD3 R23, P1, R18, 0x40, RZ ;  /* 0x0000004012177810 */ /* 0x000fe20007f3e0ff */
[----:B------:R-:W-:Y:S01]  /*fad0*/  IMAD.X R9, RZ, RZ, R19, P0 ;  /* 0x000000ffff097224 */ /* 0x000fe200000e0613 */
[----:B------:R-:W-:-:S02]  /*fae0*/  IADD3 R123, P2, R156, 0xe000, RZ ;  /* 0x0000e0009c7b7810 */ /* 0x000fc40007f5e0ff */
[----:B------:R-:W-:Y:S01]  /*faf0*/  LOP3.LUT R154, R8, R107, RZ, 0x3c, !PT ;  /* 0x0000006b089a7212 */ /* 0x000fe200078e3cff */
[----:B------:R-:W-:Y:S01]  /*fb00*/  IMAD.X R7, RZ, RZ, R19, P1 ;  /* 0x000000ffff077224 */ /* 0x000fe200008e0613 */
[----:B------:R-:W-:Y:S02]  /*fb10*/  SHF.R.U64 R138, R138, 0x3, RZ ;  /* 0x000000038a8a7819 */ /* 0x000fe400000012ff */
[----:B------:R-:W-:Y:S02]  /*fb20*/  LOP3.LUT R152, R6, R21, RZ, 0x3c, !PT ;  /* 0x0000001506987212 */ /* 0x000fe400078e3cff */
[----:B------:R-:W-:Y:S02]  /*fb30*/  LOP3.LUT R8, R101, 0x380, RZ, 0xc0, !PT ;  /* 0x0000038065087812 */ /* 0x000fe400078ec0ff */
[----:B------:R-:W-:Y:S02]  /*fb40*/  LOP3.LUT R6, R23, 0x380, RZ, 0xc0, !PT ;  /* 0x0000038017067812 */ /* 0x000fe400078ec0ff */
[----:B------:R-:W-:-:S02]  /*fb50*/  LOP3.LUT R122, R123, 0x380, RZ, 0xc0, !PT ;  /* 0x000003807b7a7812 */ /* 0x000fc400078ec0ff */
[----:B------:R-:W-:Y:S01]  /*fb60*/  LOP3.LUT R138, R138, R139, RZ, 0x3c, !PT ;  /* 0x0000008b8a8a7212 */ /* 0x000fe200078e3cff */
[--C-:B------:R-:W-:Y:S01]  /*fb70*/  IMAD.X R139, RZ, RZ, R19.reuse, P5 ;  /* 0x000000ffff8b7224 */ /* 0x100fe200028e0613 */
[----:B------:R-:W-:Y:S02]  /*fb80*/  IADD3.X R143, RZ, R19, RZ, P6, !PT ;  /* 0x00000013ff8f7210 */ /* 0x000fe400037fe4ff */
[----:B------:R-:W-:Y:S02]  /*fb90*/  SHF.R.U64 R8, R8, 0x3, RZ ;  /* 0x0000000308087819 */ /* 0x000fe400000012ff */
[C---:B------:R-:W-:Y:S02]  /*fba0*/  IADD3 R103, P6, R18.reuse, 0x4040, RZ ;  /* 0x0000404012677810 */ /* 0x040fe40007fde0ff */
[----:B------:R-:W-:Y:S02]  /*fbb0*/  IADD3 R20, P3, R18, 0x60, RZ ;  /* 0x0000006012147810 */ /* 0x000fe40007f7e0ff */
[----:B------:R-:W-:Y:S01]  /*fbc0*/  SHF.R.U64 R6, R6, 0x3, RZ ;  /* 0x0000000306067819 */ /* 0x000fe200000012ff */
[--C-:B------:R-:W-:Y:S01]  /*fbd0*/  IMAD.X R11, RZ, RZ, R19.reuse, P6 ;  /* 0x000000ffff0b7224 */ /* 0x100fe200030e0613 */
[----:B------:R-:W-:Y:S01]  /*fbe0*/  SHF.R.U64 R122, R122, 0x3, RZ ;  /* 0x000000037a7a7819 */ /* 0x000fe200000012ff */
[----:B------:R-:W-:Y:S01]  /*fbf0*/  IMAD.X R5, RZ, RZ, R19, P3 ;  /* 0x000000ffff057224 */ /* 0x000fe200018e0613 */
[----:B------:R-:W-:-:S02]  /*fc00*/  IADD3 R105, P5, R18, 0x4060, RZ ;  /* 0x0000406012697810 */ /* 0x000fc40007fbe0ff */
[----:B------:R-:W-:Y:S02]  /*fc10*/  LOP3.LUT R8, R8, R101, RZ, 0x3c, !PT ;  /* 0x0000006508087212 */ /* 0x000fe400078e3cff */
[----:B------:R-:W-:Y:S02]  /*fc20*/  LOP3.LUT R6, R6, R23, RZ, 0x3c, !PT ;  /* 0x0000001706067212 */ /* 0x000fe400078e3cff */
[----:B------:R-:W-:Y:S02]  /*fc30*/  LOP3.LUT R101, R4, 0x380, RZ, 0xc0, !PT ;  /* 0x0000038004657812 */ /* 0x000fe400078ec0ff */
[----:B------:R-:W-:Y:S01]  /*fc40*/  LOP3.LUT R122, R122, R123, RZ, 0x3c, !PT ;  /* 0x0000007b7a7a7212 */ /* 0x000fe200078e3cff */
[----:B------:R-:W-:Y:S01]  /*fc50*/  IMAD.X R123, RZ, RZ, R157, P2 ;  /* 0x000000ffff7b7224 */ /* 0x000fe200010e069d */
[----:B------:R-:W-:Y:S02]  /*fc60*/  IADD3.X R13, RZ, R19, RZ, P5, !PT ;  /* 0x00000013ff0d7210 */ /* 0x000fe40002ffe4ff */
[----:B------:R-:W-:-:S02]  /*fc70*/  LOP3.LUT R23, R20, 0x380, RZ, 0xc0, !PT ;  /* 0x0000038014177812 */ /* 0x000fc400078ec0ff */
[----:B------:R-:W-:Y:S02]  /*fc80*/  IADD3 R19, P3, R156, 0x1000, RZ ;  /* 0x000010009c137810 */ /* 0x000fe40007f7e0ff */
[----:B0-----:R-:W-:Y:S02]  /*fc90*/  ISETP.NE.AND P2, PT, R158, 0x1, PT ;  /* 0x000000019e00780c */ /* 0x001fe40003f45270 */
[----:B------:R-:W-:Y:S02]  /*fca0*/  SHF.R.U64 R101, R101, 0x3, RZ ;  /* 0x0000000365657819 */ /* 0x000fe400000012ff */
[----:B------:R-:W-:Y:S02]  /*fcb0*/  SHF.R.U64 R23, R23, 0x3, RZ ;  /* 0x0000000317177819 */ /* 0x000fe400000012ff */
[----:B------:R-:W-:Y:S02]  /*fcc0*/  LOP3.LUT R18, R19, 0x380, RZ, 0xc0, !PT ;  /* 0x0000038013127812 */ /* 0x000fe400078ec0ff */
[----:B------:R-:W-:-:S02]  /*fcd0*/  LOP3.LUT R12, R111, 0x380, RZ, 0xc0, !PT ;  /* 0x000003806f0c7812 */ /* 0x000fc400078ec0ff */
[----:B------:R-:W-:Y:S02]  /*fce0*/  LOP3.LUT R126, R101, R4, RZ, 0x3c, !PT ;  /* 0x00000004657e7212 */ /* 0x000fe400078e3cff */
[----:B------:R-:W-:Y:S02]  /*fcf0*/  LOP3.LUT R4, R23, R20, RZ, 0x3c, !PT ;  /* 0x0000001417047212 */ /* 0x000fe400078e3cff */
[----:B------:R-:W-:Y:S02]  /*fd00*/  SHF.R.U64 R18, R18, 0x3, RZ ;  /* 0x0000000312127819 */ /* 0x000fe400000012ff */
[----:B------:R-:W-:Y:S02]  /*fd10*/  SHF.R.U64 R12, R12, 0x3, RZ ;  /* 0x000000030c0c7819 */ /* 0x000fe400000012ff */
[----:B------:R-:W-:Y:S02]  /*fd20*/  MOV R142, R142 ;  /* 0x0000008e008e7202 */ /* 0x000fe40000000f00 */
[----:B------:R-:W-:-:S02]  /*fd30*/  MOV R143, R4 ;  /* 0x00000004008f7202 */ /* 0x000fc40000000f00 */
[----:B------:R-:W-:Y:S01]  /*fd40*/  LOP3.LUT R18, R18, R19, RZ, 0x3c, !PT ;  /* 0x0000001312127212 */ /* 0x000fe200078e3cff */
[----:B------:R-:W-:Y:S01]  /*fd50*/  IMAD.X R19, RZ, RZ, R157, P3 ;  /* 0x000000ffff137224 */ /* 0x000fe200018e069d */
[----:B------:R-:W-:Y:S02]  /*fd60*/  F2FP.F16.F32.PACK_AB R5, R35, R34 ;  /* 0x000000222305723e */ /* 0x000fe400000000ff */
[----:B------:R-:W-:Y:S01]  /*fd70*/  LOP3.LUT R130, R12, R111, RZ, 0x3c, !PT ;  /* 0x0000006f0c827212 */ /* 0x000fe200078e3cff */
[----:B------:R-:W0:Y:S01]  /*fd80*/  @P2 LDC R34, c[0x0][0xbec] ;  /* 0x0002fb00ff222b82 */ /* 0x000e220000000800 */
[----:B------:R-:W-:Y:S02]  /*fd90*/  IADD3 R111, P3, R156, 0x8000, RZ ;  /* 0x000080009c6f7810 */ /* 0x000fe40007f7e0ff */
[----:B------:R-:W-:Y:S02]  /*fda0*/  LOP3.LUT R12, R105, 0x380, RZ, 0xc0, !PT ;  /* 0x00000380690c7812 */ /* 0x000fe400078ec0ff */
[----:B------:R-:W-:-:S02]  /*fdb0*/  LOP3.LUT R110, R111, 0x380, RZ, 0xc0, !PT ;  /* 0x000003806f6e7812 */ /* 0x000fc400078ec0ff */
[----:B------:R-:W-:Y:S01]  /*fdc0*/  SHF.R.U64 R12, R12, 0x3, RZ ;  /* 0x000000030c0c7819 */ /* 0x000fe200000012ff */
[----:B------:R-:W2:Y:S01]  /*fdd0*/  @P2 LDC R35, c[0x0][0xbf0] ;  /* 0x0002fc00ff232b82 */ /* 0x000ea20000000800 */
[----:B------:R-:W-:Y:S02]  /*fde0*/  SHF.R.U64 R110, R110, 0x3, RZ ;  /* 0x000000036e6e7819 */ /* 0x000fe400000012ff */
[----:B------:R-:W-:Y:S02]  /*fdf0*/  LOP3.LUT R12, R12, R105, RZ, 0x3c, !PT ;  /* 0x000000690c0c7212 */ /* 0x000fe400078e3cff */
[----:B------:R-:W-:Y:S02]  /*fe00*/  IADD3 R105, P0, R156, 0x5000, RZ ;  /* 0x000050009c697810 */ /* 0x000fe40007f1e0ff */
[----:B------:R-:W-:Y:S01]  /*fe10*/  LOP3.LUT R110, R110, R111, RZ, 0x3c, !PT ;  /* 0x0000006f6e6e7212 */ /* 0x000fe200078e3cff */
[----:B------:R-:W-:Y:S01]  /*fe20*/  IMAD.X R111, RZ, RZ, R157, P3 ;  /* 0x000000ffff6f7224 */ /* 0x000fe200018e069d */
[----:B------:R-:W-:-:S02]  /*fe30*/  LOP3.LUT R10, R103, 0x380, RZ, 0xc0, !PT ;  /* 0x00000380670a7812 */ /* 0x000fc400078ec0ff */
[----:B------:R-:W-:Y:S02]  /*fe40*/  IADD3 R30, P3, R156, 0xf000, RZ ;  /* 0x0000f0009c1e7810 */ /* 0x000fe40007f7e0ff */
[----:B------:R-:W-:Y:S02]  /*fe50*/  LOP3.LUT R104, R105, 0x380, RZ, 0xc0, !PT ;  /* 0x0000038069687812 */ /* 0x000fe400078ec0ff */
[----:B------:R-:W-:Y:S01]  /*fe60*/  MOV R146, R146 ;  /* 0x0000009200927202 */ /* 0x000fe20000000f00 */
[----:B------:R-:W-:Y:S01]  /*fe70*/  IMAD.X R31, RZ, RZ, R157, P3 ;  /* 0x000000ffff1f7224 */ /* 0x000fe200018e069d */
[----:B------:R-:W-:Y:S02]  /*fe80*/  MOV R147, R6 ;  /* 0x0000000600937202 */ /* 0x000fe40000000f00 */
[----:B------:R-:W-:Y:S02]  /*fe90*/  SHF.R.U64 R10, R10, 0x3, RZ ;  /* 0x000000030a0a7819 */ /* 0x000fe400000012ff */
[----:B------:R-:W-:-:S02]  /*fea0*/  LOP3.LUT R23, R30, 0x380, RZ, 0xc0, !PT ;  /* 0x000003801e177812 */ /* 0x000fc400078ec0ff */
[----:B------:R-:W-:Y:S01]  /*feb0*/  F2FP.F16.F32.PACK_AB R6, R37, R172 ;  /* 0x000000ac2506723e */ /* 0x000fe200000000ff */
[----:B------:R-:W-:Y:S01]  /*fec0*/  VIADD R37, R215, UR14 ;  /* 0x0000000ed7257c36 */ /* 0x000fe20008000000 */
[----:B------:R-:W-:Y:S02]  /*fed0*/  SHF.R.U64 R104, R104, 0x3, RZ ;  /* 0x0000000368687819 */ /* 0x000fe400000012ff */
[----:B------:R-:W-:Y:S01]  /*fee0*/  LOP3.LUT R10, R10, R103, RZ, 0x3c, !PT ;  /* 0x000000670a0a7212 */ /* 0x000fe200078e3cff */
[----:B0-----:R-:W-:Y:S01]  /*fef0*/  @P2 IMAD.HI.U32 R34, R37, R34, RZ ;  /* 0x0000002225222227 */ /* 0x001fe200078e00ff */
[----:B------:R-:W-:Y:S02]  /*ff00*/  SHF.R.U64 R23, R23, 0x3, RZ ;  /* 0x0000000317177819 */ /* 0x000fe400000012ff */
[----:B------:R-:W-:Y:S01]  /*ff10*/  LOP3.LUT R104, R104, R105, RZ, 0x3c, !PT ;  /* 0x0000006968687212 */ /* 0x000fe200078e3cff */
[----:B------:R-:W-:Y:S01]  /*ff20*/  IMAD.X R105, RZ, RZ, R157, P0 ;  /* 0x000000ffff697224 */ /* 0x000fe200000e069d */
[----:B------:R-:W-:-:S02]  /*ff30*/  MOV R134, R134 ;  /* 0x0000008600867202 */ /* 0x000fc40000000f00 */
[----:B------:R-:W-:Y:S02]  /*ff40*/  MOV R138, R138 ;  /* 0x0000008a008a7202 */ /* 0x000fe40000000f00 */
[----:B------:R-:W-:Y:S02]  /*ff50*/  IADD3 R119, P0, R156, 0xc000, RZ ;  /* 0x0000c0009c777810 */ /* 0x000fe40007f1e0ff */
[----:B------:R-:W-:Y:S02]  /*ff60*/  LOP3.LUT R30, R23, R30, RZ, 0x3c, !PT ;  /* 0x0000001e171e7212 */ /* 0x000fe400078e3cff */
[----:B------:R-:W-:Y:S02]  /*ff70*/  MOV R130, R130 ;  /* 0x0000008200827202 */ /* 0x000fe40000000f00 */
[----:B------:R-:W-:Y:S02]  /*ff80*/  MOV R152, R152 ;  /* 0x0000009800987202 */ /* 0x000fe40000000f00 */
[----:B------:R-:W-:-:S02]  /*ff90*/  MOV R135, R10 ;  /* 0x0000000a00877202 */ /* 0x000fc40000000f00 */
[----:B------:R-:W-:Y:S02]  /*ffa0*/  MOV R139, R8 ;  /* 0x00000008008b7202 */ /* 0x000fe40000000f00 */
[----:B------:R-:W-:Y:S01]  /*ffb0*/  F2FP.F16.F32.PACK_AB R4, R33, R171 ;  /* 0x000000ab2104723e */ /* 0x000fe200000000ff */
[----:B------:R-:W-:Y:S01]  /*ffc0*/  IMAD.MOV.U32 R33, RZ, RZ, R37 ;  /* 0x000000ffff217224 */ /* 0x000fe200078e0025 */
[----:B------:R-:W-:Y:S02]  /*ffd0*/  F2FP.F16.F32.PACK_AB R7, R39, R38 ;  /* 0x000000262707723e */ /* 0x000fe400000000ff */
[----:B------:R-:W-:Y:S02]  /*ffe0*/  MOV R23, R14 ;  /* 0x0000000e00177202 */ /* 0x000fe40000000f00 */
[----:B------:R-:W-:Y:S01]  /*fff0*/  MOV R131, R12 ;  /* 0x0000000c00837202 */ /* 0x000fe20000000f00 */
[----:B------:R0:W-:Y:S01]  /*10000*/  STSM.16.M88.4 [R152], R4 ;  /* 0x0000000498007844 */ /* 0x0001e20000000200 */
[----:B------:R-:W-:-:S02]  /*10010*/  F2FP.F16.F32.PACK_AB R8, R41, R173 ;  /* 0x000000ad2908723e */ /* 0x000fc400000000ff */
[----:B------:R-:W-:Y:S02]  /*10020*/  F2FP.F16.F32.PACK_AB R9, R43, R42 ;  /* 0x0000002a2b09723e */ /* 0x000fe400000000ff */
[----:B------:R-:W-:Y:S02]  /*10030*/  F2FP.F16.F32.PACK_AB R10, R45, R174 ;  /* 0x000000ae2d0a723e */ /* 0x000fe400000000ff */
[----:B------:R-:W-:Y:S02]  /*10040*/  F2FP.F16.F32.PACK_AB R11, R47, R46 ;  /* 0x0000002e2f0b723e */ /* 0x000fe400000000ff */
[----:B------:R-:W-:Y:S02]  /*10050*/  F2FP.F16.F32.PACK_AB R12, R49, R175 ;  /* 0x000000af310c723e */ /* 0x000fe400000000ff */
[----:B------:R-:W-:Y:S01]  /*10060*/  F2FP.F16.F32.PACK_AB R13, R51, R50 ;  /* 0x00000032330d723e */ /* 0x000fe200000000ff */
[----:B------:R3:W-:Y:S01]  /*10070*/  STSM.16.M88.4 [R147], R8 ;  /* 0x0000000893007844 */ /* 0x0007e20000000200 */
[----:B------:R-:W-:-:S02]  /*10080*/  F2FP.F16.F32.PACK_AB R14, R53, R176 ;  /* 0x000000b0350e723e */ /* 0x000fc400000000ff */
[----:B------:R-:W-:Y:S02]  /*10090*/  F2FP.F16.F32.PACK_AB R15, R55, R54 ;  /* 0x00000036370f723e */ /* 0x000fe400000000ff */
[----:B--2---:R-:W-:Y:S02]  /*100a0*/  @P2 SHF.R.U32.HI R33, RZ, R35, R34 ;  /* 0x00000023ff212219 */ /* 0x004fe40000011622 */
[----:B------:R-:W-:Y:S01]  /*100b0*/  LOP3.LUT R118, R119, 0x380, RZ, 0xc0, !PT ;  /* 0x0000038077767812 */ /* 0x000fe200078ec0ff */
[----:B------:R2:W-:Y:S01]  /*100c0*/  STSM.16.M88.4 [R143], R12 ;  /* 0x0000000c8f007844 */ /* 0x0005e20000000200 */
[----:B------:R-:W-:Y:S01]  /*100d0*/  MOV R126, R126 ;  /* 0x0000007e007e7202 */ /* 0x000fe20000000f00 */
[----:B------:R-:W-:Y:S01]  /*100e0*/  IMAD.MOV R35, RZ, RZ, -R33 ;  /* 0x000000ffff237224 */ /* 0x000fe200078e0a21 */
[----:B-1----:R-:W-:Y:S02]  /*100f0*/  F2FP.F16.F32.PACK_AB R24, R57, R177 ;  /* 0x000000b13918723e */ /* 0x002fe400000000ff */
[----:B------:R-:W-:Y:S01]  /*10100*/  F2FP.F16.F32.PACK_AB R25, R59, R58 ;  /* 0x0000003a3b19723e */ /* 0x000fe200000000ff */
[----:B------:R-:W-:Y:S01]  /*10110*/  IMAD R35, R158, R35, R37 ;  /* 0x000000239e237224 */ /* 0x000fe200078e0225 */
[----:B------:R-:W-:-:S02]  /*10120*/  F2FP.F16.F32.PACK_AB R26, R61, R178 ;  /* 0x000000b23d1a723e */ /* 0x000fc400000000ff */
[----:B------:R-:W-:Y:S02]  /*10130*/  F2FP.F16.F32.PACK_AB R27, R63, R62 ;  /* 0x0000003e3f1b723e */ /* 0x000fe400000000ff */
[----:B0-----:R-:W-:Y:S02]  /*10140*/  F2FP.F16.F32.PACK_AB R4, R65, R179 ;  /* 0x000000b34104723e */ /* 0x001fe400000000ff */
[----:B------:R-:W-:Y:S01]  /*10150*/  F2FP.F16.F32.PACK_AB R5, R67, R66 ;  /* 0x000000424305723e */ /* 0x000fe200000000ff */
[----:B------:R-:W-:Y:S01]  /*10160*/  STSM.16.M88.4 [R126], R24 ;  /* 0x000000187e007844 */ /* 0x000fe20000000200 */
[----:B------:R-:W-:Y:S02]  /*10170*/  F2FP.F16.F32.PACK_AB R6, R69, R180 ;  /* 0x000000b44506723e */ /* 0x000fe400000000ff */
[----:B------:R-:W-:Y:S02]  /*10180*/  F2FP.F16.F32.PACK_AB R7, R71, R70 ;  /* 0x000000464707723e */ /* 0x000fe400000000ff */
[----:B------:R-:W-:-:S02]  /*10190*/  IADD3 R107, P1, R156, 0x6000, RZ ;  /* 0x000060009c6b7810 */ /* 0x000fc40007f3e0ff */
[----:B---3--:R-:W-:Y:S01]  /*101a0*/  F2FP.F16.F32.PACK_AB R8, R73, R181 ;  /* 0x000000b54908723e */ /* 0x008fe200000000ff */
[----:B------:R-:W-:Y:S01]  /*101b0*/  STSM.16.M88.4 [R139], R4 ;  /* 0x000000048b007844 */ /* 0x000fe20000000200 */
[----:B------:R-:W-:Y:S02]  /*101c0*/  F2FP.F16.F32.PACK_AB R9, R75, R74 ;  /* 0x0000004a4b09723e */ /* 0x000fe400000000ff */
[----:B------:R-:W-:Y:S02]  /*101d0*/  F2FP.F16.F32.PACK_AB R10, R77, R182 ;  /* 0x000000b64d0a723e */ /* 0x000fe400000000ff */
[----:B------:R-:W-:Y:S02]  /*101e0*/  F2FP.F16.F32.PACK_AB R11, R79, R78 ;  /* 0x0000004e4f0b723e */ /* 0x000fe400000000ff */
[----:B------:R-:W-:Y:S02]  /*101f0*/  SHF.R.U64 R118, R118, 0x3, RZ ;  /* 0x0000000376767819 */ /* 0x000fe400000012ff */
[----:B--2---:R-:W-:Y:S01]  /*10200*/  F2FP.F16.F32.PACK_AB R12, R81, R183 ;  /* 0x000000b7510c723e */ /* 0x004fe200000000ff */
[----:B------:R0:W-:Y:S01]  /*10210*/  STSM.16.M88.4 [R135], R8 ;  /* 0x0000000887007844 */ /* 0x0001e20000000200 */
[----:B------:R-:W-:-:S02]  /*10220*/  F2FP.F16.F32.PACK_AB R13, R83, R82 ;  /* 0x00000052530d723e */ /* 0x000fc400000000ff */
[----:B------:R-:W-:Y:S02]  /*10230*/  F2FP.F16.F32.PACK_AB R14, R85, R184 ;  /* 0x000000b8550e723e */ /* 0x000fe400000000ff */
[----:B------:R-:W-:Y:S02]  /*10240*/  F2FP.F16.F32.PACK_AB R15, R87, R86 ;  /* 0x00000056570f723e */ /* 0x000fe400000000ff */
[----:B------:R-:W-:Y:S02]  /*10250*/  LOP3.LUT R106, R107, 0x380, RZ, 0xc0, !PT ;  /* 0x000003806b6a7812 */ /* 0x000fe400078ec0ff */
[----:B------:R-:W-:Y:S01]  /*10260*/  LOP3.LUT R118, R118, R119, RZ, 0x3c, !PT ;  /* 0x0000007776767212 */ /* 0x000fe200078e3cff */
[----:B------:R-:W-:Y:S01]  /*10270*/  IMAD.X R119, RZ, RZ, R157, P0 ;  /* 0x000000ffff777224 */ /* 0x000fe200000e069d */
[----:B------:R1:W-:Y:S01]  /*10280*/  STSM.16.M88.4 [R131], R12 ;  /* 0x0000000c83007844 */ /* 0x0003e20000000200 */
[----:B------:R-:W-:Y:S02]  /*10290*/  SHF.R.U64 R106, R106, 0x3, RZ ;  /* 0x000000036a6a7819 */ /* 0x000fe400000012ff */
[----:B------:R-:W-:Y:S01]  /*102a0*/  MOV R154, R154 ;  /* 0x0000009a009a7202 */ /* 0x000fe20000000f00 */
[----:B0-----:R-:W-:Y:S01]  /*102b0*/  IMAD.U32 R10, RZ, RZ, UR5 ;  /* 0x00000005ff0a7e24 */ /* 0x001fe2000f8e00ff */
[----:B------:R-:W-:Y:S01]  /*102c0*/  SHF.R.S32.HI R9, RZ, 0x1f, R33 ;  /* 0x0000001fff097819 */ /* 0x000fe20000011421 */
[----:B------:R-:W-:Y:S01]  /*102d0*/  ULDC UR5, c[0x0][0xa88] ;  /* 0x0002a20000057ab9 */ /* 0x000fe20000000800 */
[----:B------:R-:W-:-:S02]  /*102e0*/  SHF.R.S32.HI R8, RZ, 0x1f, R35 ;  /* 0x0000001fff087819 */ /* 0x000fc40000011423 */
[----:B------:R-:W-:Y:S01]  /*102f0*/  LOP3.LUT R106, R106, R107, RZ, 0x3c, !PT ;  /* 0x0000006b6a6a7212 */ /* 0x000fe200078e3cff */
[----:B------:R-:W-:Y:S01]  /*10300*/  IMAD.X R107, RZ, RZ, R157, P1 ;  /* 0x000000ffff6b7224 */ /* 0x000fe200008e069d */
[----:B------:R-:W-:Y:S02]  /*10310*/  IADD3 R121, P1, R156, 0xd000, RZ ;  /* 0x0000d0009c797810 */ /* 0x000fe40007f3e0ff */
[----:B------:R-:W-:Y:S02]  /*10320*/  F2FP.F16.F32.PACK_AB R24, R89, R185 ;  /* 0x000000b95918723e */ /* 0x000fe400000000ff */
[----:B-1----:R-:W-:Y:S01]  /*10330*/  IADD3 R12, P0, R33, UR6, RZ ;  /* 0x00000006210c7c10 */ /* 0x002fe2000ff1e0ff */
[----:B------:R-:W-:Y:S01]  /*10340*/  VIADD R14, R226, UR14 ;  /* 0x0000000ee20e7c36 */ /* 0x000fe20008000000 */
[----:B------:R-:W-:Y:S02]  /*10350*/  F2FP.F16.F32.PACK_AB R25, R91, R90 ;  /* 0x0000005a5b19723e */ /* 0x000fe400000000ff */
[----:B------:R-:W-:Y:S01]  /*10360*/  IADD3.X R13, R9, UR7, R10, P0, !PT ;  /* 0x00000007090d7c10 */ /* 0x000fe200087fe40a */
[----:B------:R-:W-:Y:S01]  /*10370*/  ULDC.64 UR6, c[0x0][0xb88] ;  /* 0x0002e20000067ab9 */ /* 0x000fe20000000a00 */
[----:B------:R-:W-:Y:S01]  /*10380*/  F2FP.F16.F32.PACK_AB R26, R93, R186 ;  /* 0x000000ba5d1a723e */ /* 0x000fe200000000ff */
[----:B------:R-:W-:Y:S01]  /*10390*/  IMAD R8, R8, UR6, RZ ;  /* 0x0000000608087c24 */ /* 0x000fe2000f8e02ff */
[----:B------:R-:W-:Y:S01]  /*103a0*/  F2FP.F16.F32.PACK_AB R27, R95, R94 ;  /* 0x0000005e5f1b723e */ /* 0x000fe200000000ff */
[----:B------:R-:W-:Y:S01]  /*103b0*/  IMAD.WIDE.U32 R12, R35, UR6, R12 ;  /* 0x00000006230c7c25 */ /* 0x000fe2000f8e000c */
[----:B------:R-:W-:-:S02]  /*103c0*/  F2FP.F16.F32.PACK_AB R4, R97, R187 ;  /* 0x000000bb6104723e */ /* 0x000fc400000000ff */
[----:B------:R-:W-:Y:S01]  /*103d0*/  F2FP.F16.F32.PACK_AB R5, R99, R98 ;  /* 0x000000626305723e */ /* 0x000fe200000000ff */
[----:B------:R-:W-:Y:S01]  /*103e0*/  IMAD R35, R35, UR7, R8 ;  /* 0x0000000723237c24 */ /* 0x000fe2000f8e0208 */
[----:B------:R-:W-:Y:S01]  /*103f0*/  F2FP.F16.F32.PACK_AB R6, R164, R188 ;  /* 0x000000bca406723e */ /* 0x000fe200000000ff */
[----:B------:R-:W-:Y:S01]  /*10400*/  STSM.16.M88.4 [R154], R24 ;  /* 0x000000189a007844 */ /* 0x000fe20000000200 */
[----:B------:R-:W-:Y:S01]  /*10410*/  F2FP.F16.F32.PACK_AB R7, R16, R3 ;  /* 0x000000031007723e */ /* 0x000fe200000000ff */
[----:B------:R-:W-:Y:S01]  /*10420*/  ULDC.64 UR6, c[0x0][0xb50] ;  /* 0x0002d40000067ab9 */ /* 0x000fe20000000a00 */
[----:B------:R-:W-:Y:S01]  /*10430*/  LOP3.LUT R120, R121, 0x380, RZ, 0xc0, !PT ;  /* 0x0000038079787812 */ /* 0x000fe200078ec0ff */
[----:B------:R-:W-:Y:S01]  /*10440*/  IMAD R3, R158, UR5, RZ ;  /* 0x000000059e037c24 */ /* 0x000fe2000f8e02ff */
[----:B------:R-:W-:Y:S01]  /*10450*/  LEA R16, P3, R12, UR6, 0x2 ;  /* 0x000000060c107c11 */ /* 0x000fe2000f8610ff */
[----:B------:R0:W-:Y:S01]  /*10460*/  STSM.16.M88.4 [R146], R4 ;  /* 0x0000000492007844 */ /* 0x0001e20000000200 */
[----:B------:R-:W-:-:S02]  /*10470*/  SHF.R.U64 R120, R120, 0x3, RZ ;  /* 0x0000000378787819 */ /* 0x000fc400000012ff */
[----:B------:R-:W-:Y:S02]  /*10480*/  LOP3.LUT P0, RZ, R224, 0x3, RZ, 0xc0, !PT ;  /* 0x00000003e0ff7812 */ /* 0x000fe4000780c0ff */
[----:B------:R-:W-:Y:S02]  /*10490*/  F2FP.F16.F32.PACK_AB R8, R166, R189 ;  /* 0x000000bda608723e */ /* 0x000fe400000000ff */
[----:B------:R-:W-:Y:S02]  /*104a0*/  F2FP.F16.F32.PACK_AB R9, R36, R32 ;  /* 0x000000202409723e */ /* 0x000fe400000000ff */
[----:B------:R-:W-:Y:S02]  /*104b0*/  F2FP.F16.F32.PACK_AB R10, R167, R190 ;  /* 0x000000bea70a723e */ /* 0x000fe400000000ff */
[----:B------:R-:W-:Y:S02]  /*104c0*/  F2FP.F16.F32.PACK_AB R11, R44, R40 ;  /* 0x000000282c0b723e */ /* 0x000fe400000000ff */
[----:B------:R-:W-:Y:S01]  /*104d0*/  LOP3.LUT R120, R120, R121, RZ, 0x3c, !PT ;  /* 0x0000007978787212 */ /* 0x000fe200078e3cff */
[----:B------:R-:W-:Y:S01]  /*104e0*/  IMAD.X R121, RZ, RZ, R157, P1 ;  /* 0x000000ffff797224 */ /* 0x000fe200008e069d */
[C---:B------:R-:W-:Y:S01]  /*104f0*/  ISETP.GE.OR P1, PT, R14.reuse, R3, P0 ;  /* 0x000000030e00720c */ /* 0x040fe20000726670 */
[----:B0-----:R-:W-:Y:S01]  /*10500*/  IMAD.IADD R5, R13, 0x1, R35 ;  /* 0x000000010d057824 */ /* 0x001fe200078e0223 */
[----:B------:R-:W-:Y:S01]  /*10510*/  IADD3 R4, R14, 0x8, RZ ;  /* 0x000000080e047810 */ /* 0x000fe20007ffe0ff */
[----:B------:R0:W-:Y:S01]  /*10520*/  STSM.16.M88.4 [R130], R8 ;  /* 0x0000000882007844 */ /* 0x0001e20000000200 */
[----:B------:R-:W-:-:S02]  /*10530*/  MOV R150, R150 ;  /* 0x0000009600967202 */ /* 0x000fc40000000f00 */
[----:B------:R-:W-:Y:S02]  /*10540*/  LEA.HI.X R27, R12, UR7, R5, 0x2, P3 ;  /* 0x000000070c1b7c11 */ /* 0x000fe400098f1405 */
[----:B------:R-:W-:Y:S02]  /*10550*/  ISETP.GE.OR P0, PT, R4, R3, P0 ;  /* 0x000000030400720c */ /* 0x000fe40000706670 */
[----:B------:R-:W-:Y:S01]  /*10560*/  F2FP.F16.F32.PACK_AB R4, R168, R191 ;  /* 0x000000bfa804723e */ /* 0x000fe200000000ff */
[----:B------:R-:W-:Y:S01]  /*10570*/  SHFL.IDX PT, R49, R27, RZ, 0x1c1f ;  /* 0x001c1fff1b317589 */ /* 0x000fe200000e0000 */
[----:B------:R-:W-:Y:S02]  /*10580*/  F2FP.F16.F32.PACK_AB R5, R52, R48 ;  /* 0x000000303405723e */ /* 0x000fe400000000ff */
[----:B------:R-:W-:Y:S01]  /*10590*/  F2FP.F16.F32.PACK_AB R6, R169, R192 ;  /* 0x000000c0a906723e */ /* 0x000fe200000000ff */
[----:B------:R1:W-:Y:S01]  /*105a0*/  SHFL.IDX PT, R53, R27, 0x1, 0x1c1f ;  /* 0x003c1f001b357f89 */ /* 0x0003e200000e0000 */
[----:B------:R-:W-:-:S02]  /*105b0*/  F2FP.F16.F32.PACK_AB R7, R60, R56 ;  /* 0x000000383c07723e */ /* 0x000fc400000000ff */
[----:B------:R-:W-:Y:S01]  /*105c0*/  F2FP.F16.F32.PACK_AB R12, R129, R195 ;  /* 0x000000c3810c723e */ /* 0x000fe200000000ff */
[----:B------:R-:W2:Y:S01]  /*105d0*/  SHFL.IDX PT, R48, R16, RZ, 0x1c1f ;  /* 0x001c1fff10307589 */ /* 0x000ea200000e0000 */
[----:B0-----:R-:W-:Y:S02]  /*105e0*/  F2FP.F16.F32.PACK_AB R8, R170, R193 ;  /* 0x000000c1aa08723e */ /* 0x001fe400000000ff */
[----:B------:R-:W-:Y:S01]  /*105f0*/  F2FP.F16.F32.PACK_AB R9, R68, R64 ;  /* 0x000000404409723e */ /* 0x000fe200000000ff */
[----:B------:R-:W-:Y:S01]  /*10600*/  STSM.16.M88.4 [R150], R4 ;  /* 0x0000000496007844 */ /* 0x000fe20000000200 */
[----:B------:R-:W-:Y:S02]  /*10610*/  F2FP.F16.F32.PACK_AB R10, R125, R194 ;  /* 0x000000c27d0a723e */ /* 0x000fe400000000ff */
[----:B------:R-:W-:Y:S01]  /*10620*/  F2FP.F16.F32.PACK_AB R11, R76, R72 ;  /* 0x000000484c0b723e */ /* 0x000fe200000000ff */
[----:B------:R-:W0:Y:S01]  /*10630*/  SHFL.IDX PT, R52, R16, 0x1, 0x1c1f ;  /* 0x003c1f0010347f89 */ /* 0x000e2200000e0000 */
[----:B------:R-:W-:-:S02]  /*10640*/  F2FP.F16.F32.PACK_AB R13, R84, R80 ;  /* 0x00000050540d723e */ /* 0x000fc400000000ff */
[----:B------:R-:W-:Y:S01]  /*10650*/  F2FP.F16.F32.PACK_AB R14, R133, R132 ;  /* 0x00000084850e723e */ /* 0x000fe200000000ff */
[----:B------:R-:W-:Y:S01]  /*10660*/  STSM.16.M88.4 [R142], R8 ;  /* 0x000000088e007844 */ /* 0x000fe20000000200 */
[----:B------:R-:W-:Y:S02]  /*10670*/  F2FP.F16.F32.PACK_AB R15, R92, R88 ;  /* 0x000000585c0f723e */ /* 0x000fe400000000ff */
[----:B------:R-:W-:Y:S02]  /*10680*/  F2FP.F16.F32.PACK_AB R24, R137, R136 ;  /* 0x000000888918723e */ /* 0x000fe400000000ff */
[----:B------:R-:W-:Y:S01]  /*10690*/  F2FP.F16.F32.PACK_AB R25, R124, R96 ;  /* 0x000000607c19723e */ /* 0x000fe200000000ff */
[----:B------:R-:W-:Y:S01]  /*106a0*/  STSM.16.M88.4 [R138], R12 ;  /* 0x0000000c8a007844 */ /* 0x000fe20000000200 */
[----:B------:R-:W-:Y:S02]  /*106b0*/  F2FP.F16.F32.PACK_AB R26, R141, R140 ;  /* 0x0000008c8d1a723e */ /* 0x000fe400000000ff */
[----:B-1----:R-:W-:-:S02]  /*106c0*/  F2FP.F16.F32.PACK_AB R27, R160, R128 ;  /* 0x00000080a01b723e */ /* 0x002fc400000000ff */
[----:B------:R-:W-:Y:S02]  /*106d0*/  F2FP.F16.F32.PACK_AB R160, R145, R144 ;  /* 0x0000009091a0723e */ /* 0x000fe400000000ff */
[C---:B------:R-:W-:Y:S01]  /*106e0*/  IADD3 R100, P4, R156.reuse, 0x2000, RZ ;  /* 0x000020009c647810 */ /* 0x040fe20007f9e0ff */
[----:B------:R-:W-:Y:S01]  /*106f0*/  STSM.16.M88.4 [R134], R24 ;  /* 0x0000001886007844 */ /* 0x000fe20000000200 */
[----:B------:R-:W-:Y:S02]  /*10700*/  IADD3 R101, P5, R156, 0x3000, RZ ;  /* 0x000030009c657810 */ /* 0x000fe40007fbe0ff */
[----:B------:R-:W-:Y:S01]  /*10710*/  LOP3.LUT R21, R100, 0x380, RZ, 0xc0, !PT ;  /* 0x0000038064157812 */ /* 0x000fe200078ec0ff */
[----:B------:R1:W-:Y:S01]  /*10720*/  STSM.16.M88.4 [R23], R160 ;  /* 0x000000a017007844 */ /* 0x0003e20000000200 */
[----:B------:R-:W-:Y:S02]  /*10730*/  IADD3 R103, P6, R156, 0x4000, RZ ;  /* 0x000040009c677810 */ /* 0x000fe40007fde0ff */
[----:B------:R-:W-:Y:S01]  /*10740*/  SHF.R.U64 R21, R21, 0x3, RZ ;  /* 0x0000000315157819 */ /* 0x000fe200000012ff */
[----:B------:R-:W-:Y:S01]  /*10750*/  BAR.SYNC.DEFER_BLOCKING 0x1, 0x100 ;  /* 0x0044000000007b1d */ /* 0x000fe20000010000 */
[----:B------:R-:W-:-:S02]  /*10760*/  LOP3.LUT R102, R103, 0x380, RZ, 0xc0, !PT ;  /* 0x0000038067667812 */ /* 0x000fc400078ec0ff */
[----:B------:R-:W-:Y:S01]  /*10770*/  LOP3.LUT R20, R21, R100, RZ, 0x3c, !PT ;  /* 0x0000006415147212 */ /* 0x000fe200078e3cff */
[----:B------:R-:W-:Y:S01]  /*10780*/  UIMAD UR5, UR10, UR8, URZ ;  /* 0x000000080a0572a4 */ /* 0x000fe2000f8e023f */
[----:B------:R-:W-:Y:S01]  /*10790*/  LOP3.LUT R100, R101, 0x380, RZ, 0xc0, !PT ;  /* 0x0000038065647812 */ /* 0x000fe200078ec0ff */
[--C-:B------:R-:W-:Y:S01]  /*107a0*/  IMAD.X R21, RZ, RZ, R157.reuse, P4 ;  /* 0x000000ffff157224 */ /* 0x100fe200020e069d */
[----:B------:R-:W-:Y:S02]  /*107b0*/  SHF.R.U64 R102, R102, 0x3, RZ ;  /* 0x0000000366667819 */ /* 0x000fe400000012ff */
[----:B------:R-:W-:Y:S02]  /*107c0*/  SHF.R.U64 R100, R100, 0x3, RZ ;  /* 0x0000000364647819 */ /* 0x000fe400000012ff */
[----:B------:R-:W-:Y:S01]  /*107d0*/  LOP3.LUT R29, R156, 0x380, RZ, 0xc0, !PT ;  /* 0x000003809c1d7812 */ /* 0x000fe200078ec0ff */
[----:B-1----:R-:W1:Y:S01]  /*107e0*/  @P2 LDC R23, c[0x0][0xbf0] ;  /* 0x0002fc00ff172b82 */ /* 0x002e620000000800 */
[----:B------:R-:W-:Y:S01]  /*107f0*/  LOP3.LUT R100, R100, R101, RZ, 0x3c, !PT ;  /* 0x0000006564647212 */ /* 0x000fe200078e3cff */
[----:B------:R-:W-:Y:S01]  /*10800*/  IMAD.X R101, RZ, RZ, R157, P5 ;  /* 0x000000ffff657224 */ /* 0x000fe200028e069d */
[----:B------:R-:W-:Y:S01]  /*10810*/  LOP3.LUT R102, R102, R103, RZ, 0x3c, !PT ;  /* 0x0000006766667212 */ /* 0x000fe200078e3cff */
[----:B--2---:R2:W-:Y:S01]  /*10820*/  @!P1 ST.E desc[UR38][R48.64], R0 ;  /* 0x0000000030009985 */ /* 0x0045e2000c101926 */
[----:B------:R-:W-:Y:S01]  /*10830*/  IADD3.X R103, RZ, R157, RZ, P6, !PT ;  /* 0x0000009dff677210 */ /* 0x000fe200037fe4ff */
[----:B------:R-:W-:Y:S01]  /*10840*/  UIMAD.WIDE.U32 UR6, UR11, UR8, URZ ;  /* 0x000000080b0672a5 */ /* 0x000fe2000f8e003f */
[C---:B------:R-:W-:Y:S01]  /*10850*/  IADD3 R113, P4, R156.reuse, 0x9000, RZ ;  /* 0x000090009c717810 */ /* 0x040fe20007f9e0ff */
[----:B0-----:R0:W-:Y:S01]  /*10860*/  @!P0 ST.E desc[UR38][R52.64], R2 ;  /* 0x0000000234008985 */ /* 0x0011e2000c101926 */
[----:B------:R-:W-:Y:S01]  /*10870*/  UIMAD UR5, UR11, UR9, UR5 ;  /* 0x000000090b0572a4 */ /* 0x000fe2000f8e0205 */
[----:B------:R-:W-:-:S02]  /*10880*/  IADD3 R115, P5, R156, 0xa000, RZ ;  /* 0x0000a0009c737810 */ /* 0x000fc40007fbe0ff */
[----:B------:R3:W5:Y:S01]  /*10890*/  LD.E.128 R36, desc[UR38][R18.64] ;  /* 0x0000002612247980 */ /* 0x000762000c101d00 */
[----:B------:R-:W-:Y:S01]  /*108a0*/  IADD3 R117, P6, R156, 0xb000, RZ ;  /* 0x0000b0009c757810 */ /* 0x000fe20007fde0ff */
[----:B------:R-:W-:Y:S01]  /*108b0*/  ULDC.64 UR10, c[0x0][0xaf0] ;  /* 0x0002bc00000a7ab9 */ /* 0x000fe20000000a00 */
[----:B------:R-:W-:Y:S01]  /*108c0*/  SHF.R.U64 R29, R29, 0x3, RZ ;  /* 0x000000031d1d7819 */ /* 0x000fe200000012ff */
[----:B--2---:R-:W-:Y:S01]  /*108d0*/  IMAD R0, R219, 0x20, R222 ;  /* 0x00000020db007824 */ /* 0x004fe200078e02de */
[----:B------:R-:W-:Y:S01]  /*108e0*/  UIADD3 UR7, UR7, UR5, URZ ;  /* 0x0000000507077290 */ /* 0x000fe2000fffe03f */
[----:B------:R-:W-:Y:S01]  /*108f0*/  LOP3.LUT R112, R113, 0x380, RZ, 0xc0, !PT ;  /* 0x0000038071707812 */ /* 0x000fe200078ec0ff */
[----:B------:R2:W5:Y:S01]  /*10900*/  LD.E.128 R40, desc[UR38][R20.64] ;  /* 0x0000002614287980 */ /* 0x000562000c101d00 */
[----:B------:R-:W-:Y:S01]  /*10910*/  LOP3.LUT R114, R115, 0x380, RZ, 0xc0, !PT ;  /* 0x0000038073727812 */ /* 0x000fe200078ec0ff */
[----:B---3--:R-:W3:Y:S01]  /*10920*/  @P2 LDC R19, c[0x0][0xbec] ;  /* 0x0002fb00ff132b82 */ /* 0x008ee20000000800 */
[----:B0-----:R-:W-:Y:S01]  /*10930*/  VIADD R2, R0, UR14 ;  /* 0x0000000e00027c36 */ /* 0x001fe20008000000 */
[----:B------:R-:W-:Y:S01]  /*10940*/  UIMAD UR8, UR12, UR10, URZ ;  /* 0x0000000a0c0872a4 */ /* 0x000fe2000f8e023f */
[----:B------:R-:W-:Y:S01]  /*10950*/  LOP3.LUT R116, R117, 0x380, RZ, 0xc0, !PT ;  /* 0x0000038075747812 */ /* 0x000fe200078ec0ff */
[----:B------:R-:W-:Y:S01]  /*10960*/  UIMAD.WIDE.U32 UR6, UR15, UR10, UR6 ;  /* 0x0000000a0f0672a5 */ /* 0x000fe2000f8e0006 */
[----:B------:R-:W-:Y:S01]  /*10970*/  SHF.R.U64 R112, R112, 0x3, RZ ;  /* 0x0000000370707819 */ /* 0x000fe200000012ff */
[----:B------:R0:W5:Y:S01]  /*10980*/  LD.E.128 R4, desc[UR38][R100.64] ;  /* 0x0000002664047980 */ /* 0x000162000c101d00 */
[----:B--2---:R-:W-:Y:S01]  /*10990*/  IMAD.MOV.U32 R21, RZ, RZ, R2 ;  /* 0x000000ffff157224 */ /* 0x004fe200078e0002 */
[----:B------:R-:W-:Y:S01]  /*109a0*/  UIMAD UR5, UR15, UR11, UR8 ;  /* 0x0000000b0f0572a4 */ /* 0x000fe2000f8e0208 */
[----:B------:R-:W-:Y:S01]  /*109b0*/  SHF.R.U64 R114, R114, 0x3, RZ ;  /* 0x0000000372727819 */ /* 0x000fe200000012ff */
[----:B------:R0:W5:Y:S01]  /*109c0*/  LD.E.128 R8, desc[UR38][R102.64] ;  /* 0x0000002666087980 */ /* 0x000162000c101d00 */
[----:B------:R-:W-:Y:S01]  /*109d0*/  SHF.R.U64 R116, R116, 0x3, RZ ;  /* 0x0000000374747819 */ /* 0x000fe200000012ff */
[----:B------:R-:W-:Y:S01]  /*109e0*/  UIADD3 UR5, UR7, UR5, URZ ;  /* 0x0000000507057290 */ /* 0x000fe2000fffe03f */
[----:B------:R-:W-:Y:S01]  /*109f0*/  LOP3.LUT R28, R29, R156, RZ, 0x3c, !PT ;  /* 0x0000009c1d1c7212 */ /* 0x000fe200078e3cff */
[----:B------:R-:W-:Y:S01]  /*10a00*/  ULDC.64 UR8, c[0x0][0xae0] ;  /* 0x0002b80000087ab9 */ /* 0x000fe20000000a00 */
[----:B------:R-:W-:Y:S01]  /*10a10*/  LOP3.LUT R112, R112, R113, RZ, 0x3c, !PT ;  /* 0x0000007170707212 */ /* 0x000fe200078e3cff */
[--C-:B------:R-:W-:Y:S01]  /*10a20*/  IMAD.X R113, RZ, RZ, R157.reuse, P4 ;  /* 0x000000ffff717224 */ /* 0x100fe200020e069d */
[----:B------:R-:W-:Y:S01]  /*10a30*/  LOP3.LUT R114, R114, R115, RZ, 0x3c, !PT ;  /* 0x0000007372727212 */ /* 0x000fe200078e3cff */
[----:B------:R0:W5:Y:S01]  /*10a40*/  LD.E.128 R12, desc[UR38][R104.64] ;  /* 0x00000026680c7980 */ /* 0x000162000c101d00 */
[----:B------:R-:W-:Y:S01]  /*10a50*/  LOP3.LUT R116, R116, R117, RZ, 0x3c, !PT ;  /* 0x0000007574747212 */ /* 0x000fe200078e3cff */
[----:B------:R-:W-:Y:S01]  /*10a60*/  IMAD.X R117, RZ, RZ, R157, P6 ;  /* 0x000000ffff757224 */ /* 0x000fe200030e069d */
[-C--:B------:R-:W-:Y:S01]  /*10a70*/  MOV R29, R157.reuse ;  /* 0x0000009d001d7202 */ /* 0x080fe20000000f00 */
[----:B------:R0:W5:Y:S01]  /*10a80*/  LD.E.128 R24, desc[UR38][R106.64] ;  /* 0x000000266a187980 */ /* 0x000162000c101d00 */
[----:B------:R-:W-:Y:S01]  /*10a90*/  IADD3.X R115, RZ, R157, RZ, P5, !PT ;  /* 0x0000009dff737210 */ /* 0x000fe20002ffe4ff */
[----:B---3--:R-:W-:Y:S01]  /*10aa0*/  @P2 IMAD.HI.U32 R0, R2, R19, RZ ;  /* 0x0000001302002227 */ /* 0x008fe200078e00ff */
[----:B------:R-:W-:Y:S01]  /*10ab0*/  MOV R18, UR6 ;  /* 0x0000000600127c02 */ /* 0x000fe20008000f00 */
[----:B------:R0:W5:Y:S03]  /*10ac0*/  LD.E.128 R32, desc[UR38][R28.64] ;  /* 0x000000261c207980 */ /* 0x000166000c101d00 */
[----:B-1----:R-:W-:Y:S01]  /*10ad0*/  @P2 SHF.R.U32.HI R21, RZ, R23, R0 ;  /* 0x00000017ff152219 */ /* 0x002fe20000011600 */
[----:B------:R0:W5:Y:S03]  /*10ae0*/  LD.E.128 R44, desc[UR38][R108.64] ;  /* 0x000000266c2c7980 */ /* 0x000166000c101d00 */
[--C-:B------:R-:W-:Y:S01]  /*10af0*/  SHF.R.S32.HI R0, RZ, 0x1f, R21.reuse ;  /* 0x0000001fff007819 */ /* 0x100fe20000011415 */
[----:B------:R-:W-:Y:S01]  /*10b00*/  IMAD.MOV R23, RZ, RZ, -R21 ;  /* 0x000000ffff177224 */ /* 0x000fe200078e0a15 */
[----:B------:R0:W5:Y:S01]  /*10b10*/  LD.E.128 R64, desc[UR38][R110.64] ;  /* 0x000000266e407980 */ /* 0x000162000c101d00 */
[----:B------:R-:W-:Y:S01]  /*10b20*/  IMAD.U32 R19, RZ, RZ, UR7 ;  /* 0x00000007ff137e24 */ /* 0x000fe2000f8e00ff */
[----:B------:R-:W-:Y:S01]  /*10b30*/  ULDC.64 UR6, c[0x0][0xad8] ;  /* 0x0002b60000067ab9 */ /* 0x000fe20000000a00 */
[----:B------:R-:W-:Y:S01]  /*10b40*/  IMAD R0, R0, UR8, RZ ;  /* 0x0000000800007c24 */ /* 0x000fe2000f8e02ff */
[----:B------:R0:W5:Y:S01]  /*10b50*/  LD.E.128 R48, desc[UR38][R112.64] ;  /* 0x0000002670307980 */ /* 0x000162000c101d00 */
[----:B------:R-:W-:-:S02]  /*10b60*/  IMAD R23, R158, R23, R2 ;  /* 0x000000179e177224 */ /* 0x000fc400078e0202 */
[----:B------:R-:W-:Y:S01]  /*10b70*/  IMAD.U32 R19, RZ, RZ, UR5 ;  /* 0x00000005ff137e24 */ /* 0x000fe2000f8e00ff */
[----:B------:R0:W5:Y:S01]  /*10b80*/  LD.E.128 R52, desc[UR38][R114.64] ;  /* 0x0000002672347980 */ /* 0x000162000c101d00 */
[C---:B------:R-:W-:Y:S01]  /*10b90*/  IMAD R77, R21.reuse, UR9, R0 ;  /* 0x00000009154d7c24 */ /* 0x040fe2000f8e0200 */
[----:B------:R-:W-:Y:S02]  /*10ba0*/  SHF.R.S32.HI R0, RZ, 0x1f, R23 ;  /* 0x0000001fff007819 */ /* 0x000fe40000011417 */
[----:B------:R0:W5:Y:S01]  /*10bb0*/  LD.E.128 R56, desc[UR38][R116.64] ;  /* 0x0000002674387980 */ /* 0x000162000c101d00 */
[----:B------:R-:W-:-:S03]  /*10bc0*/  IMAD.WIDE.U32 R18, R21, UR8, R18 ;  /* 0x0000000815127c25 */ /* 0x000fc6000f8e0012 */
[----:B------:R0:W5:Y:S04]  /*10bd0*/  LD.E.128 R72, desc[UR38][R118.64] ;  /* 0x0000002676487980 */ /* 0x000168000c101d00 */
[----:B------:R0:W5:Y:S04]  /*10be0*/  LD.E.128 R68, desc[UR38][R120.64] ;  /* 0x0000002678447980 */ /* 0x000168000c101d00 */
[----:B------:R0:W5:Y:S04]  /*10bf0*/  LD.E.128 R60, desc[UR38][R122.64] ;  /* 0x000000267a3c7980 */ /* 0x000168000c101d00 */
[----:B------:R-:W5:Y:S01]  /*10c00*/  LD.E.128 R28, desc[UR38][R30.64] ;  /* 0x000000261e1c7980 */ /* 0x000f62000c101d00 */
[----:B------:R-:W-:Y:S01]  /*10c10*/  @!PT LDS RZ, [RZ] ;  /* 0x00000000fffff984 */ /* 0x000fe20000000800 */
[----:B------:R-:W-:Y:S01]  /*10c20*/  @!PT LDS RZ, [RZ] ;  /* 0x00000000fffff984 */ /* 0x000fe20000000800 */
[----:B------:R-:W-:Y:S01]  /*10c30*/  @!PT LDS RZ, [RZ] ;  /* 0x00000000fffff984 */ /* 0x000fe20000000800 */
[----:B------:R-:W-:Y:S01]  /*10c40*/  @!PT LDS RZ, [RZ] ;  /* 0x00000000fffff984 */ /* 0x000fe20000000800 */
[----:B------:R1:W-:Y:S06]  /*10c50*/  MEMBAR.ALL.CTA ;  /* 0x0000000000007992 */ /* 0x0003ec0000008000 */
[----:B-1----:R-:W1:Y:S01]  /*10c60*/  FENCE.VIEW.ASYNC.S ;  /* 0x00000000000073c6 */ /* 0x002e620000000000 */
[----:B------:R-:W-:-:S02]  /*10c70*/  IMAD.IADD R19, R19, 0x1, R77 ;  /* 0x0000000113137824 */ /* 0x000fc400078e024d */
[----:B------:R-:W-:Y:S02]  /*10c80*/  IMAD R2, R0, UR6, RZ ;  /* 0x0000000600027c24 */ /* 0x000fe4000f8e02ff */
[----:B------:R-:W-:Y:S01]  /*10c90*/  VIADD R80, R222, UR14 ;  /* 0x0000000ede507c36 */ /* 0x000fe20008000000 */
[----:B------:R-:W-:Y:S01]  /*10ca0*/  UIADD3 UR5, UR13, 0x38820, URZ ;  /* 0x000388200d057890 */ /* 0x000fe2000fffe03f */
[C---:B------:R-:W-:Y:S02]  /*10cb0*/  IMAD R21, R23.reuse, UR7, R2 ;  /* 0x0000000717157c24 */ /* 0x040fe4000f8e0202 */
[----:B------:R-:W-:Y:S01]  /*10cc0*/  IMAD.WIDE.U32 R18, R23, UR6, R18 ;  /* 0x0000000617127c25 */ /* 0x000fe2000f8e0012 */
[----:B------:R-:W-:Y:S01]  /*10cd0*/  ISETP.GE.AND P2, PT, R80, R3, PT ;  /* 0x000000035000720c */ /* 0x000fe20003f46270 */
[----:B------:R-:W-:Y:S01]  /*10ce0*/  ULDC.64 UR6, c[0x0][0xa80] ;  /* 0x0002a00000067ab9 */ /* 0x000fe20000000a00 */
[----:B------:R-:W-:Y:S01]  /*10cf0*/  UPRMT UR5, URZ, 0x654, UR5 ;  /* 0x000006543f057896 */ /* 0x000fe20008000005 */
[----:B------:R-:W-:Y:S01]  /*10d00*/  IMAD.IADD R19, R19, 0x1, R21 ;  /* 0x0000000113137824 */ /* 0x000fe200078e0215 */
[----:B------:R-:W-:Y:S01]  /*10d10*/  LEA R2, P3, R18, UR6, 0x1 ;  /* 0x0000000612027c11 */ /* 0x000fe2000f8608ff */
[----:B------:R-:W-:-:S03]  /*10d20*/  VIADD R0, R80, 0x20 ;  /* 0x0000002050007836 */ /* 0x000fc60000000000 */
[----:B------:R-:W-:Y:S02]  /*10d30*/  LEA.HI.X R16, R18, UR7, R19, 0x1, P3 ;  /* 0x0000000712107c11 */ /* 0x000fe400098f0c13 */
[-C--:B------:R-:W-:Y:S01]  /*10d40*/  ISETP.GE.AND P1, PT, R0, R3.reuse, PT ;  /* 0x000000030000720c */ /* 0x080fe20003f26270 */
[----:B-1----:R0:W1:Y:S01]  /*10d50*/  SHFL.IDX PT, R79, R2, RZ, 0x181f ;  /* 0x00181fff024f7589 */ /* 0x00206200000e0000 */
[----:B------:R-:W-:Y:S01]  /*10d60*/  IADD3 R0, R80, 0x40, RZ ;  /* 0x0000004050007810 */ /* 0x000fe20007ffe0ff */
[----:B------:R-:W-:Y:S01]  /*10d70*/  BSSY B1, `(.L_x_2241) ;  /* 0x000001a000017945 */ /* 0x000fe20003800000 */
[----:B------:R-:W-:Y:S01]  /*10d80*/  SYNCS.ARRIVE.TRANS64.RED.A1T0 RZ, [UR5], RZ ;  /* 0x000000ffffff79a7 */ /* 0x000fe20008100405 */
[----:B------:R0:W2:Y:S01]  /*10d90*/  SHFL.IDX PT, R23, R16, RZ, 0x181f ;  /* 0x00181fff10177589 */ /* 0x0000a200000e0000 */
[----:B------:R-:W-:Y:S02]  /*10da0*/  ISETP.GE.AND P0, PT, R0, R3, PT ;  /* 0x000000030000720c */ /* 0x000fe40003f06270 */
[----:B------:R-:W-:-:S02]  /*10db0*/  SHF.R.S32.HI R196, RZ, 0x1f, R218 ;  /* 0x0000001fffc47819 */ /* 0x000fc400000114da */
[----:B------:R-:W-:Y:S02]  /*10dc0*/  SHF.R.S32.HI R197, RZ, 0x1f, R216 ;  /* 0x0000001fffc57819 */ /* 0x000fe400000114d8 */
[----:B------:R-:W-:Y:S02]  /*10dd0*/  SHF.R.S32.HI R198, RZ, 0x1f, R217 ;  /* 0x0000001fffc67819 */ /* 0x000fe400000114d9 */
[----:B------:R-:W-:Y:S01]  /*10de0*/  SHF.R.S32.HI R199, RZ, 0x1f, R22 ;  /* 0x0000001fffc77819 */ /* 0x000fe20000011416 */
[----:B0-----:R-:W-:Y:S06]  /*10df0*/  @P2 BRA `(.L_x_2242) ;  /* 0x0000000000442947 */ /* 0x001fec0003800000 */
        /* <DEDUP_REMOVED lines=17> */
.L_x_2242:
[----:B------:R-:W-:Y:S05]  /*10f10*/  BSYNC B1 ;  /* 0x0000000000017941 */ /* 0x000fea0003800000 */
.L_x_2241:
[----:B0-----:R0:W3:Y:S01]  /*10f20*/  SHFL.IDX PT, R21, R16, 0x1, 0x181f ;  /* 0x00381f0010157f89 */ /* 0x0010e200000e0000 */
[----:B------:R-:W-:Y:S03]  /*10f30*/  BSSY B1, `(.L_x_2243) ;  /* 0x0000014000017945 */ /* 0x000fe60003800000 */
[----:B------:R0:W4:Y:S01]  /*10f40*/  SHFL.IDX PT, R19, R2, 0x1, 0x181f ;  /* 0x00381f0002137f89 */ /* 0x00012200000e0000 */
[----:B------:R-:W-:Y:S05]  /*10f50*/  @P1 BRA `(.L_x_2244) ;  /* 0x0000000000441947 */ /* 0x000fea0003800000 */
[----:B------:R-:W-:Y:S02]  /*10f60*/  ULDC UR5, c[0x0][0xac8] ;  /* 0x0002b20000057ab9 */ /* 0x000fe40000000800 */
[----:B------:R-:W-:Y:S02]  /*10f70*/  ISETP.GE.AND P4, PT, R22, UR5, PT ;  /* 0x0000000516007c0c */ /* 0x000fe4000bf86270 */
[----:B------:R-:W-:Y:S02]  /*10f80*/  ISETP.GE.AND P3, PT, R217, UR5, PT ;  /* 0x00000005d9007c0c */ /* 0x000fe4000bf66270 */
[----:B------:R-:W-:Y:S02]  /*10f90*/  ISETP.GE.AND P2, PT, R216, UR5, PT ;  /* 0x00000005d8007c0c */ /* 0x000fe4000bf46270 */
[----:B------:R-:W-:-:S07]  /*10fa0*/  ISETP.GE.AND P1, PT, R218, UR5, PT ;  /* 0x00000005da007c0c */ /* 0x000fce000bf26270 */
[CC--:B----45:R-:W-:Y:S02]  /*10fb0*/  @!P4 LEA R8, P6, R22.reuse, R19.reuse, 0x1 ;  /* 0x000000131608c211 */ /* 0x0f0fe400078c08ff */
[C---:B------:R-:W-:Y:S02]  /*10fc0*/  @!P3 LEA R10, P5, R217.reuse, R19, 0x1 ;  /* 0x00000013d90ab211 */ /* 0x040fe400078a08ff */
        /* <DEDUP_REMOVED lines=10> */
.L_x_2244:
[----:B------:R-:W-:Y:S05]  /*11070*/  BSYNC B1 ;  /* 0x0000000000017941 */ /* 0x000fea0003800000 */
.L_x_2243:
[----:B---3-5:R3:W0:Y:S01]  /*11080*/  SHFL.IDX PT, R15, R16, 0x2, 0x181f ;  /* 0x00581f00100f7f89 */ /* 0x02862200000e0000 */
        /* <DEDUP_REMOVED lines=8> */
[-C--:B0-----:R-:W-:Y:S02]  /*11110*/  @!P3 LEA R8, P6, R22, R11.reuse, 0x1 ;  /* 0x0000000b1608b211 */ /* 0x081fe400078c08ff */
[CC--:B------:R-:W-:Y:S02]  /*11120*/  @!P2 LEA R10, P5, R217.reuse, R11.reuse, 0x1 ;  /* 0x0000000bd90aa211 */ /* 0x0c0fe400078a08ff */
[----:B------:R-:W-:Y:S02]  /*11130*/  @!P1 LEA R12, P4, R216, R11, 0x1 ;  /* 0x0000000bd80c9211 */ /* 0x000fe400078808ff */
[----:B------:R-:W-:Y:S02]  /*11140*/  @!P3 LEA.HI.X R9, R22, R15, R199, 0x1, P6 ;  /* 0x0000000f1609b211 */ /* 0x000fe400030f0cc7 */
        /* <DEDUP_REMOVED lines=8> */
.L_x_2246:
[----:B------:R-:W-:Y:S05]  /*111d0*/  BSYNC B1 ;  /* 0x0000000000017941 */ /* 0x000fea0003800000 */
.L_x_2245:
[----:B------:R-:W-:Y:S01]  /*111e0*/  VIADD R0, R80, 0x60 ;  /* 0x0000006050007836 */ /* 0x000fe20000000000 */
[----:B0-----:R0:W0:Y:S04]  /*111f0*/  SHFL.IDX PT, R13, R16, 0x3, 0x181f ;  /* 0x00781f00100d7f89 */ /* 0x00102800000e0000 */
[----:B------:R-:W-:Y:S01]  /*11200*/  ISETP.GE.AND P0, PT, R0, R3, PT ;  /* 0x000000030000720c */ /* 0x000fe20003f06270 */
[----:B------:R0:W0:-:S12]  /*11210*/  SHFL.IDX PT, R15, R2, 0x3, 0x181f ;  /* 0x00781f00020f7f89 */ /* 0x00001800000e0000 */
[----:B------:R-:W-:Y:S05]  /*11220*/  @P0 BRA `(.L_x_2247) ;  /* 0x0000000c00580947 */ /* 0x000fea0003800000 */
[----:B------:R-:W-:Y:S02]  /*11230*/  ULDC UR5, c[0x0][0xac8] ;  /* 0x0002b20000057ab9 */ /* 0x000fe40000000800 */
[----:B------:R-:W-:Y:S02]  /*11240*/  ISETP.GE.AND P3, PT, R22, UR5, PT ;  /* 0x0000000516007c0c */ /* 0x000fe4000bf66270 */
[----:B------:R-:W-:Y:S02]  /*11250*/  ISETP.GE.AND P4, PT, R217, UR5, PT ;  /* 0x00000005d9007c0c */ /* 0x000fe4000bf86270 */
[----:B------:R-:W-:-:S09]  /*11260*/  ISETP.GE.AND P5, PT, R216, UR5, PT ;  /* 0x00000005d8007c0c */ /* 0x000fd2000bfa6270 */
[-C--:B0--3--:R-:W-:Y:S02]  /*11270*/  @!P3 LEA R2, P0, R22, R15.reuse, 0x1 ;  /* 0x0000000f1602b211 */ /* 0x089fe400078008ff */
[CC--:B------:R-:W-:Y:S02]  /*11280*/  @!P4 LEA R8, P1, R217.reuse, R15.reuse, 0x1 ;  /* 0x0000000fd908c211 */ /* 0x0c0fe400078208ff */
[----:B------:R-:W-:Y:S02]  /*11290*/  @!P5 LEA R10, P2, R216, R15, 0x1 ;  /* 0x0000000fd80ad211 */ /* 0x000fe400078408ff */
[-C--:B------:R-:W-:Y:S02]  /*112a0*/  @!P3 LEA.HI.X R3, R22, R13.reuse, R199, 0x1, P0 ;  /* 0x0000000d1603b211 */ /* 0x080fe400000f0cc7 */
        /* <DEDUP_REMOVED lines=11> */
.L_x_2240:
[----:B------:R-:W0:Y:S01]  /*11360*/  LDC R8, c[0x0][0xbe8] ;  /* 0x0002fa00ff087b82 */ /* 0x000e220000000800 */
[----:B------:R-:W1:Y:S01]  /*11370*/  S2R R0, SR_TID.X ;  /* 0x0000000000007919 */ /* 0x000e620000002100 */
[----:B------:R-:W-:Y:S01]  /*11380*/  R2UR UR6, R220 ;  /* 0x00000000dc0672ca */ /* 0x000fe200000e0000 */
[----:B------:R-:W-:Y:S01]  /*11390*/  BSSY B1, `(.L_x_2248) ;  /* 0x0000036000017945 */ /* 0x000fe20003800000 */
[----:B------:R-:W-:Y:S01]  /*113a0*/  R2UR UR5, R221 ;  /* 0x00000000dd0572ca */ /* 0x000fe200000e0000 */
[----:B------:R-:W-:-:S10]  /*113b0*/  IMAD R6, R219, 0x20, R222 ;  /* 0x00000020db067824 */ /* 0x000fd400078e02de */
[----:B------:R-:W-:Y:S02]  /*113c0*/  USHF.R.S32.HI UR8, URZ, 0x1f, UR6 ;  /* 0x0000001f3f087899 */ /* 0x000fe40008011406 */
[----:B------:R-:W-:Y:S01]  /*113d0*/  USHF.R.S32.HI UR9, URZ, 0x1f, UR5 ;  /* 0x0000001f3f097899 */ /* 0x000fe20008011405 */
[----:B0-----:R-:W-:Y:S01]  /*113e0*/  ISETP.NE.AND P1, PT, R8, 0x1, PT ;  /* 0x000000010800780c */ /* 0x001fe20003f25270 */
[----:B-1----:R-:W-:-:S12]  /*113f0*/  VIADD R0, R0, 0xffffff80 ;  /* 0xffffff8000007836 */ /* 0x002fd80000000000 */
[----:B------:R-:W0:Y:S01]  /*11400*/  @P1 LDC R9, c[0x0][0xbec] ;  /* 0x0002fb00ff091b82 */ /* 0x000e220000000800 */
[----:B------:R-:W-:-:S07]  /*11410*/  ISETP.GE.AND P0, PT, R0, 0x80, PT ;  /* 0x000000800000780c */ /* 0x000fce0003f06270 */
[----:B------:R-:W1:Y:S06]  /*11420*/  @P1 LDC R11, c[0x0][0xbf0] ;  /* 0x0002fc00ff0b1b82 */ /* 0x000e6c0000000800 */
[----:B------:R-:W-:Y:S05]  /*11430*/  @P0 BRA `(.L_x_2249) ;  /* 0x0000000000ac0947 */ /* 0x000fea0003800000 */
[----:B------:R-:W2:Y:S01]  /*11440*/  S2R R0, SR_TID.X ;  /* 0x0000000000007919 */ /* 0x000ea20000002100 */
[----:B------:R-:W3:Y:S01]  /*11450*/  LDC R3, c[0x0][0xbe8] ;  /* 0x0002fa00ff037b82 */ /* 0x000ee20000000800 */
[----:B------:R-:W-:-:S13]  /*11460*/  R2UR UR5, R213 ;  /* 0x00000000d50572ca */ /* 0x000fda00000e0000 */
[----:B------:R-:W-:Y:S01]  /*11470*/  IMAD.U32 R4, RZ, RZ, UR5 ;  /* 0x00000005ff047e24 */ /* 0x000fe2000f8e00ff */
[----:B------:R-:W-:Y:S02]  /*11480*/  ULDC UR5, c[0x0][0xa88] ;  /* 0x0002a20000057ab9 */ /* 0x000fe40000000800 */
[----:B---3--:R-:W-:Y:S02]  /*11490*/  IMAD R5, R3, UR5, RZ ;  /* 0x0000000503057c24 */ /* 0x008fe4000f8e02ff */
[----:B--2---:R-:W-:-:S04]  /*114a0*/  IADD3 R4, R4, -0x80, R0 ;  /* 0xffffff8004047810 */ /* 0x004fc80007ffe000 */
[----:B------:R-:W-:-:S13]  /*114b0*/  ISETP.GE.AND P0, PT, R4, R5, PT ;  /* 0x000000050400720c */ /* 0x000fda0003f06270 */
[----:B------:R-:W-:Y:S05]  /*114c0*/  @P0 BRA `(.L_x_2249) ;  /* 0x0000000000880947 */ /* 0x000fea0003800000 */
[----:B------:R-:W-:Y:S01]  /*114d0*/  ISETP.NE.AND P0, PT, R3, 0x1, PT ;  /* 0x000000010300780c */ /* 0x000fe20003f05270 */
[----:B------:R-:W-:Y:S01]  /*114e0*/  ULDC.64 UR10, c[0x0][0xb90] ;  /* 0x0002e400000a7ab9 */ /* 0x000fe20000000a00 */
[----:B------:R-:W-:Y:S01]  /*114f0*/  R2UR UR13, R220 ;  /* 0x00000000dc0d72ca */ /* 0x000fe200000e0000 */
[----:B------:R-:W-:Y:S01]  /*11500*/  UIMAD UR5, UR8, UR10, URZ ;  /* 0x0000000a080572a4 */ /* 0x000fe2000f8e023f */
[----:B------:R-:W-:Y:S02]  /*11510*/  R2UR UR12, R221 ;  /* 0x00000000dd0c72ca */ /* 0x000fe400000e0000 */
[----:B------:R-:W-:-:S07]  /*11520*/  MOV R2, R4 ;  /* 0x0000000400027202 */ /* 0x000fce0000000f00 */
        /* <DEDUP_REMOVED lines=28> */
.L_x_2249:
[----:B------:R-:W-:Y:S05]  /*116f0*/  BSYNC B1 ;  /* 0x0000000000017941 */ /* 0x000fea0003800000 */
.L_x_2248:
[----:B------:R-:W-:Y:S01]  /*11700*/  R2UR UR12, R213 ;  /* 0x00000000d50c72ca */ /* 0x000fe200000e0000 */
[----:B------:R-:W-:Y:S01]  /*11710*/  ULDC.64 UR10, c[0x0][0xae8] ;  /* 0x0002ba00000a7ab9 */ /* 0x000fe20000000a00 */
[----:B------:R-:W-:Y:S01]  /*11720*/  R2UR UR14, R220 ;  /* 0x00000000dc0e72ca */ /* 0x000fe200000e0000 */
[----:B------:R-:W-:Y:S01]  /*11730*/  UIMAD UR5, UR8, UR10, URZ ;  /* 0x0000000a080572a4 */ /* 0x000fe2000f8e023f */
[----:B------:R-:W-:Y:S01]  /*11740*/  R2UR UR13, R221 ;  /* 0x00000000dd0d72ca */ /* 0x000fe200000e0000 */
[----:B------:R-:W-:Y:S01]  /*11750*/  BSSY B1, `(.L_x_2250) ;  /* 0x0000041000017945 */ /* 0x000fe20003800000 */
[----:B------:R-:W-:Y:S02]  /*11760*/  SHF.R.S32.HI R16, RZ, 0x1f, R218 ;  /* 0x0000001fff107819 */ /* 0x000fe400000114da */
[----:B------:R-:W-:Y:S02]  /*11770*/  SHF.R.S32.HI R18, RZ, 0x1f, R216 ;  /* 0x0000001fff127819 */ /* 0x000fe400000114d8 */
[----:B------:R-:W-:-:S02]  /*11780*/  SHF.R.S32.HI R19, RZ, 0x1f, R217 ;  /* 0x0000001fff137819 */ /* 0x000fc400000114d9 */
[----:B------:R-:W-:Y:S01]  /*11790*/  SHF.R.S32.HI R20, RZ, 0x1f, R22 ;  /* 0x0000001fff147819 */ /* 0x000fe20000011416 */
[----:B------:R-:W-:Y:S02]  /*117a0*/  VIADD R6, R6, UR12 ;  /* 0x0000000c06067c36 */ /* 0x000fe40008000000 */
[----:B------:R-:W-:Y:S02]  /*117b0*/  UIMAD.WIDE.U32 UR6, UR14, UR10, URZ ;  /* 0x0000000a0e0672a5 */ /* 0x000fe4000f8e003f */
[----:B------:R-:W-:Y:S01]  /*117c0*/  UIMAD UR5, UR14, UR11, UR5 ;  /* 0x0000000b0e0572a4 */ /* 0x000fe2000f8e0205 */
[----:B0-----:R-:W-:Y:S01]  /*117d0*/  @P1 IMAD.HI.U32 R0, R6, R9, RZ ;  /* 0x0000000906001227 */ /* 0x001fe200078e00ff */
[----:B--2---:R-:W-:Y:S01]  /*117e0*/  MOV R5, R6 ;  /* 0x0000000600057202 */ /* 0x004fe20000000f00 */
[----:B------:R-:W-:Y:S01]  /*117f0*/  ULDC.64 UR10, c[0x0][0xaf0] ;  /* 0x0002bc00000a7ab9 */ /* 0x000fe20000000a00 */
[----:B------:R-:W-:Y:S02]  /*11800*/  UIADD3 UR7, UR7, UR5, URZ ;  /* 0x0000000507077290 */ /* 0x000fe4000fffe03f */
[----:B------:R-:W-:Y:S01]  /*11810*/  UIMAD UR5, UR9, UR10, URZ ;  /* 0x0000000a090572a4 */ /* 0x000fe2000f8e023f */
[----:B-1----:R-:W-:Y:S01]  /*11820*/  @P1 SHF.R.U32.HI R5, RZ, R11, R0 ;  /* 0x0000000bff051219 */ /* 0x002fe20000011600 */
        /* <DEDUP_REMOVED lines=9> */
[----:B------:R-:W-:Y:S01]  /*118c0*/  IADD3 R6, R222, UR12, RZ ;  /* 0x0000000cde067c10 */ /* 0x000fe2000fffe0ff */
        /* <DEDUP_REMOVED lines=8> */
[----:B------:R-:W-:Y:S02]  /*11950*/  IMAD R4, R0, UR6, RZ ;  /* 0x0000000600047c24 */ /* 0x000fe4000f8e02ff */
[----:B------:R-:W-:Y:S02]  /*11960*/  IMAD R9, R8, UR5, RZ ;  /* 0x0000000508097c24 */ /* 0x000fe4000f8e02ff */
[C---:B------:R-:W-:Y:S02]  /*11970*/  IMAD R5, R7.reuse, UR7, R4 ;  /* 0x0000000707057c24 */ /* 0x040fe4000f8e0204 */
[----:B------:R-:W-:Y:S01]  /*11980*/  IMAD.WIDE.U32 R2, R7, UR6, R2 ;  /* 0x0000000607027c25 */ /* 0x000fe2000f8e0002 */
[----:B------:R-:W-:Y:S01]  /*11990*/  ISETP.GE.AND P2, PT, R6, R9, PT ;  /* 0x000000090600720c */ /* 0x000fe20003f46270 */
[----:B------:R-:W-:-:S02]  /*119a0*/  ULDC.64 UR6, c[0x0][0xa80] ;  /* 0x0002a00000067ab9 */ /* 0x000fc40000000a00 */
[----:B------:R-:W-:Y:S01]  /*119b0*/  IMAD.IADD R3, R3, 0x1, R5 ;  /* 0x0000000103037824 */ /* 0x000fe200078e0205 */
[----:B------:R-:W-:Y:S01]  /*119c0*/  LEA R4, P3, R2, UR6, 0x1 ;  /* 0x0000000602047c11 */ /* 0x000fe2000f8608ff */
[----:B------:R-:W-:-:S03]  /*119d0*/  VIADD R0, R6, 0x20 ;  /* 0x0000002006007836 */ /* 0x000fc60000000000 */
[----:B------:R-:W-:Y:S01]  /*119e0*/  LEA.HI.X R5, R2, UR7, R3, 0x1, P3 ;  /* 0x0000000702057c11 */ /* 0x000fe200098f0c03 */
[----:B------:R0:W1:Y:S01]  /*119f0*/  SHFL.IDX PT, R7, R4, RZ, 0x181f ;  /* 0x00181fff04077589 */ /* 0x00006200000e0000 */
[-C--:B------:R-:W-:Y:S01]  /*11a00*/  ISETP.GE.AND P1, PT, R0, R9.reuse, PT ;  /* 0x000000090000720c */ /* 0x080fe20003f26270 */
[----:B------:R-:W-:Y:S02]  /*11a10*/  VIADD R0, R6, 0x40 ;  /* 0x0000004006007836 */ /* 0x000fe40000000000 */
[----:B------:R0:W2:Y:S03]  /*11a20*/  SHFL.IDX PT, R3, R5, RZ, 0x181f ;  /* 0x00181fff05037589 */ /* 0x0000a600000e0000 */
[----:B------:R-:W-:Y:S01]  /*11a30*/  ISETP.GE.AND P0, PT, R0, R9, PT ;  /* 0x000000090000720c */ /* 0x000fe20003f06270 */
[----:B------:R-:W-:-:S12]  /*11a40*/  @P2 BRA `(.L_x_2251) ;  /* 0x0000000000442947 */ /* 0x000fd80003800000 */
        /* <DEDUP_REMOVED lines=17> */
.L_x_2251:
[----:B------:R-:W-:Y:S05]  /*11b60*/  BSYNC B1 ;  /* 0x0000000000017941 */ /* 0x000fea0003800000 */
.L_x_2250:
[----:B--23--:R2:W3:Y:S01]  /*11b70*/  SHFL.IDX PT, R3, R5, 0x1, 0x181f ;  /* 0x00381f0005037f89 */ /* 0x00c4e200000e0000 */
[----:B------:R-:W-:Y:S03]  /*11b80*/  BSSY B1, `(.L_x_2252) ;  /* 0x0000014000017945 */ /* 0x000fe60003800000 */
[----:B-1----:R2:W1:Y:S01]  /*11b90*/  SHFL.IDX PT, R7, R4, 0x1, 0x181f ;  /* 0x00381f0004077f89 */ /* 0x00246200000e0000 */
[----:B------:R-:W-:Y:S05]  /*11ba0*/  @P1 BRA `(.L_x_2253) ;  /* 0x0000000000441947 */ /* 0x000fea0003800000 */
[----:B------:R-:W-:Y:S02]  /*11bb0*/  ULDC UR5, c[0x0][0xac8] ;  /* 0x0002b20000057ab9 */ /* 0x000fe40000000800 */
[----:B------:R-:W-:Y:S02]  /*11bc0*/  ISETP.GE.AND P4, PT, R22, UR5, PT ;  /* 0x0000000516007c0c */ /* 0x000fe4000bf86270 */
[----:B------:R-:W-:Y:S02]  /*11bd0*/  ISETP.GE.AND P3, PT, R217, UR5, PT ;  /* 0x00000005d9007c0c */ /* 0x000fe4000bf66270 */
[----:B------:R-:W-:Y:S02]  /*11be0*/  ISETP.GE.AND P2, PT, R216, UR5, PT ;  /* 0x00000005d8007c0c */ /* 0x000fe4000bf46270 */
[----:B------:R-:W-:-:S07]  /*11bf0*/  ISETP.GE.AND P1, PT, R218, UR5, PT ;  /* 0x00000005da007c0c */ /* 0x000fce000bf26270 */
[CC--:B-1----:R-:W-:Y:S02]  /*11c00*/  @!P4 LEA R10, P6, R22.reuse, R7.reuse, 0x1 ;  /* 0x00000007160ac211 */ /* 0x0c2fe400078c08ff */
[C---:B------:R-:W-:Y:S02]  /*11c10*/  @!P3 LEA R12, P5, R217.reuse, R7, 0x1 ;  /* 0x00000007d90cb211 */ /* 0x040fe400078a08ff */
[----:B---3--:R-:W-:Y:S02]  /*11c20*/  @!P4 LEA.HI.X R11, R22, R3, R20, 0x1, P6 ;  /* 0x00000003160bc211 */ /* 0x008fe400030f0c14 */
        /* <DEDUP_REMOVED lines=9> */
.L_x_2253:
[----:B------:R-:W-:Y:S05]  /*11cc0*/  BSYNC B1 ;  /* 0x0000000000017941 */ /* 0x000fea0003800000 */
.L_x_2252:
[----:B---34-:R3:W4:Y:S01]  /*11cd0*/  SHFL.IDX PT, R3, R5, 0x2, 0x181f ;  /* 0x00581f0005037f89 */ /* 0x01872200000e0000 */
        /* <DEDUP_REMOVED lines=8> */
[-C--:B-1----:R-:W-:Y:S02]  /*11d60*/  @!P3 LEA R10, P6, R22, R7.reuse, 0x1 ;  /* 0x00000007160ab211 */ /* 0x082fe400078c08ff */
[CC--:B------:R-:W-:Y:S02]  /*11d70*/  @!P2 LEA R12, P5, R217.reuse, R7.reuse, 0x1 ;  /* 0x00000007d90ca211 */ /* 0x0c0fe400078a08ff */
[----:B------:R-:W-:Y:S02]  /*11d80*/  @!P1 LEA R14, P4, R216, R7, 0x1 ;  /* 0x00000007d80e9211 */ /* 0x000fe400078808ff */
[----:B----4-:R-:W-:Y:S02]  /*11d90*/  @!P3 LEA.HI.X R11, R22, R3, R20, 0x1, P6 ;  /* 0x00000003160bb211 */ /* 0x010fe400030f0c14 */
        /* <DEDUP_REMOVED lines=8> */
.L_x_2255:
[----:B------:R-:W-:Y:S05]  /*11e20*/  BSYNC B1 ;  /* 0x0000000000017941 */ /* 0x000fea0003800000 */
.L_x_2254:
[----:B------:R-:W-:Y:S01]  /*11e30*/  VIADD R0, R6, 0x60 ;  /* 0x0000006006007836 */ /* 0x000fe20000000000 */
[----:B0-23--:R-:W0:Y:S04]  /*11e40*/  SHFL.IDX PT, R5, R5, 0x3, 0x181f ;  /* 0x00781f0005057f89 */ /* 0x00de2800000e0000 */
[----:B------:R-:W-:Y:S01]  /*11e50*/  ISETP.GE.AND P0, PT, R0, R9, PT ;  /* 0x000000090000720c */ /* 0x000fe20003f06270 */
[----:B-1--4-:R1:W2:-:S12]  /*11e60*/  SHFL.IDX PT, R3, R4, 0x3, 0x181f ;  /* 0x00781f0004037f89 */ /* 0x01229800000e0000 */
[----:B-1----:R-:W-:Y:S05]  /*11e70*/  @P0 BRA `(.L_x_2247) ;  /* 0x0000000000440947 */ /* 0x002fea0003800000 */
[----:B------:R-:W-:Y:S02]  /*11e80*/  ULDC UR5, c[0x0][0xac8] ;  /* 0x0002b20000057ab9 */ /* 0x000fe40000000800 */
[----:B------:R-:W-:Y:S02]  /*11e90*/  ISETP.GE.AND P3, PT, R22, UR5, PT ;  /* 0x0000000516007c0c */ /* 0x000fe4000bf66270 */
[----:B------:R-:W-:Y:S02]  /*11ea0*/  ISETP.GE.AND P2, PT, R217, UR5, PT ;  /* 0x00000005d9007c0c */ /* 0x000fe4000bf46270 */
[----:B------:R-:W-:Y:S02]  /*11eb0*/  ISETP.GE.AND P1, PT, R216, UR5, PT ;  /* 0x00000005d8007c0c */ /* 0x000fe4000bf26270 */
[----:B------:R-:W-:-:S07]  /*11ec0*/  ISETP.GE.AND P0, PT, R218, UR5, PT ;  /* 0x00000005da007c0c */ /* 0x000fce000bf06270 */
[-C--:B--2---:R-:W-:Y:S02]  /*11ed0*/  @!P3 LEA R6, P6, R22, R3.reuse, 0x1 ;  /* 0x000000031606b211 */ /* 0x084fe400078c08ff */
[CC--:B------:R-:W-:Y:S02]  /*11ee0*/  @!P2 LEA R8, P5, R217.reuse, R3.reuse, 0x1 ;  /* 0x00000003d908a211 */ /* 0x0c0fe400078a08ff */
        /* <DEDUP_REMOVED lines=10> */
.L_x_2247:
[----:B------:R-:W-:Y:S05]  /*11f90*/  BSYNC B0 ;  /* 0x0000000000007941 */ /* 0x000fea0003800000 */
.L_x_2239:
[----:B------:R-:W-:Y:S02]  /*11fa0*/  ULDC UR5, c[0x0][0xc38] ;  /* 0x00030e0000057ab9 */ /* 0x000fe40000000800 */
[----:B------:R-:W-:-:S06]  /*11fb0*/  UISETP.GE.AND UP0, UPT, UR4, UR5, UPT ;  /* 0x000000050400728c */ /* 0x000fcc000bf06270 */
[----:B------:R-:W-:-:S13]  /*11fc0*/  PLOP3.LUT P0, PT, PT, PT, UP0, 0x80, 0x0 ;  /* 0x000000000000781c */ /* 0x000fda0003f0f008 */
[----:B------:R-:W-:Y:S05]  /*11fd0*/  @!P0 BRA `(.L_x_2256) ;  /* 0xfffffeec005c8947 */ /* 0x000fea000383ffff */
[----:B------:R-:W-:Y:S05]  /*11fe0*/  EXIT ;  /* 0x000000000000794d */ /* 0x000fea0003800000 */
.L_x_2198:
[----:B------:R-:W-:-:S08]  /*11ff0*/  NOP ;  /* 0x0000000000007918 */ /* 0x000fd00000000000 */
[----:B0-----:R-:W0:-:S00]  /*12000*/  USETMAXREG.DEALLOC.CTAPOOL 0x28 ;  /* 0x00000028000079c8 */ /* 0x001e0000080e0500 */
[----:B0-----:R-:W-:-:S06]  /*12010*/  LOP3.LUT R0, R0, 0x3, RZ, 0xc0, !PT ;  /* 0x0000000300007812 */ /* 0x001fcc00078ec0ff */
[----:B------:R-:W0:Y:S01]  /*12020*/  S2UR UR10, SR_CTAID.X ;  /* 0x00000000000a79c3 */ /* 0x000e220000002500 */
[----:B------:R-:W-:Y:S01]  /*12030*/  LOP3.LUT R16, R16, 0xffff7fff, RZ, 0xc0, !PT ;  /* 0xffff7fff10107812 */ /* 0x000fe200078ec0ff */
[----:B------:R-:W-:Y:S01]  /*12040*/  STL [R1], RZ ;  /* 0x000000ff01007387 */ /* 0x000fe20000100800 */
[----:B------:R-:W-:Y:S01]  /*12050*/  IMAD.MOV.U32 R26, RZ, RZ, 0x1 ;  /* 0x00000001ff1a7424 */ /* 0x000fe200078e00ff */
[----:B------:R-:W-:Y:S02]  /*12060*/  MOV R23, RZ ;  /* 0x000000ff00177202 */ /* 0x000fe40000000f00 */
        /* <DEDUP_REMOVED lines=8> */
[----:B------:R-:W-:Y:S01]  /*120f0*/  ULDC UR9, c[0x0][0x2b8] ;  /* 0x0000ae0000097ab9 */ /* 0x000fe20000000800 */
[----:B------:R-:W-:Y:S01]  /*12100*/  LOP3.LUT R16, R16, 0xfffffff7, RZ, 0xc0, !PT ;  /* 0xfffffff710107812 */ /* 0x000fe200078ec0ff */
[----:B------:R-:W0:Y:S01]  /*12110*/  S2UR UR8, SR_CgaCtaId ;  /* 0x00000000000879c3 */ /* 0x000e220000008800 */
[----:B------:R-:W1:Y:S01]  /*12120*/  S2R R3, SR_TID.X ;  /* 0x0000000000037919 */ /* 0x000e620000002100 */
[----:B------:R-:W-:Y:S01]  /*12130*/  ULDC.64 UR4, c[0x0][0x418] ;  /* 0x0001060000047ab9 */ /* 0x000fe20000000a00 */
[----:B------:R-:W-:Y:S01]  /*12140*/  ULDC UR40, c[0x0][0x288] ;  /* 0x0000a20000287ab9 */ /* 0x000fe20000000800 */
[----:B------:R-:W-:Y:S01]  /*12150*/  UISETP.NE.U32.AND UP0, UPT, UR4, URZ, UPT ;  /* 0x0000003f0400728c */ /* 0x000fe2000bf05070 */
[----:B------:R3:W-:Y:S01]  /*12160*/  STL [R1], RZ ;  /* 0x000000ff01007387 */ /* 0x0007e20000100800 */
[----:B------:R-:W-:Y:S01]  /*12170*/  ULDC UR37, c[0x0][0x448] ;  /* 0x0001120000257ab9 */ /* 0x000fe20000000800 */
[----:B------:R-:W-:Y:S01]  /*12180*/  ULDC UR4, c[0x0][0x424] ;  /* 0x0001090000047ab9 */ /* 0x000fe20000000800 */
[----:B------:R-:W-:Y:S01]  /*12190*/  UISETP.NE.AND.EX UP0, UPT, UR5, URZ, UPT, UP0 ;  /* 0x0000003f0500728c */ /* 0x000fe2000bf05300 */
[----:B------:R-:W-:Y:S01]  /*121a0*/  IMAD.U32 R34, RZ, RZ, UR10 ;  /* 0x0000000aff227e24 */ /* 0x000fe2000f8e00ff */
[----:B------:R-:W-:Y:S01]  /*121b0*/  UIMAD UR37, UR37, UR40, URZ ;  /* 0x00000028252572a4 */ /* 0x000fe2000f8e023f */
[----:B------:R-:W-:Y:S01]  /*121c0*/  IMAD.MOV.U32 R26, RZ, RZ, 0x1 ;  /* 0x00000001ff1a7424 */ /* 0x000fe200078e00ff */
[----:B------:R-:W-:Y:S01]  /*121d0*/  USEL UR4, UR4, 0x1, UP0 ;  /* 0x0000000104047887 */ /* 0x000fe20008000000 */
[----:B------:R-:W-:Y:S01]  /*121e0*/  IMAD.MOV.U32 R23, RZ, RZ, RZ ;  /* 0x000000ffff177224 */ /* 0x000fe200078e00ff */
[----:B------:R-:W-:Y:S01]  /*121f0*/  UMOV UR5, 0x400 ;  /* 0x0000040000057882 */ /* 0x000fe20000000000 */
[----:B------:R-:W-:Y:S01]  /*12200*/  ULDC UR46, c[0x0][0xc] ;  /* 0x00000300002e7ab9 */ /* 0x000fe20000000800 */
[----:B0-----:R-:W-:-:S06]  /*12210*/  ULEA UR8, UR8, UR5, 0x18 ;  /* 0x0000000508087291 */ /* 0x001fcc000f8ec03f */
[----:B------:R-:W-:Y:S01]  /*12220*/  MOV R17, UR8 ;  /* 0x0000000800117c02 */ /* 0x000fe20008000f00 */
[----:B-1----:R-:W-:-:S05]  /*12230*/  IMAD.SHL.U32 R37, R3, 0x8, RZ ;  /* 0x0000000803257824 */ /* 0x002fca00078e00ff */
[----:B------:R-:W-:-:S04]  /*12240*/  LOP3.LUT R0, R37, 0x1f8, RZ, 0xc0, !PT ;  /* 0x000001f825007812 */ /* 0x000fc800078ec0ff */
[----:B------:R-:W-:-:S04]  /*12250*/  LOP3.LUT R0, R0, 0x38, R3, 0x78, !PT ;  /* 0x0000003800007812 */ /* 0x000fc800078e7803 */
[----:B------:R-:W-:Y:S02]  /*12260*/  LOP3.LUT R30, R0, 0x200, R37, 0xf8, !PT ;  /* 0x00000200001e7812 */ /* 0x000fe400078ef825 */
[----:B------:R-:W-:-:S03]  /*12270*/  LOP3.LUT R37, R37, 0x38, RZ, 0xc0, !PT ;  /* 0x0000003825257812 */ /* 0x000fc600078ec0ff */
[----:B------:R-:W-:Y:S01]  /*12280*/  IMAD R31, R30, 0x2, R17 ;  /* 0x000000021e1f7824 */ /* 0x000fe200078e0211 */
[C---:B------:R-:W-:Y:S02]  /*12290*/  LOP3.LUT R0, R37.reuse, 0x40, RZ, 0xfc, !PT ;  /* 0x0000004025007812 */ /* 0x040fe400078efcff */
[----:B------:R-:W-:Y:S02]  /*122a0*/  LOP3.LUT R2, R37, 0x80, RZ, 0xfc, !PT ;  /* 0x0000008025027812 */ /* 0x000fe400078efcff */
[----:B------:R-:W-:Y:S02]  /*122b0*/  ISETP.GE.AND P1, PT, R0, UR9, PT ;  /* 0x0000000900007c0c */ /* 0x000fe4000bf26270 */
[----:B--2---:R-:W-:Y:S02]  /*122c0*/  R2UR UR6, R4 ;  /* 0x00000000040672ca */ /* 0x004fe400000e0000 */
[C---:B------:R-:W-:Y:S01]  /*122d0*/  LOP3.LUT R4, R3.reuse, 0x7f, RZ, 0xc0, !PT ;  /* 0x0000007f03047812 */ /* 0x040fe200078ec0ff */
[----:B------:R-:W-:-:S03]  /*122e0*/  IMAD.SHL.U32 R3, R3, 0x10, RZ ;  /* 0x0000001003037824 */ /* 0x000fc600078e00ff */
[----:B------:R-:W-:-:S07]  /*122f0*/  SHF.R.U32.HI R36, RZ, 0x3, R4 ;  /* 0x00000003ff247819 */ /* 0x000fce0000011604 */
[----:B------:R-:W-:-:S03]  /*12300*/  ULOP3.LUT UR47, UR6, 0x2, URZ, 0xfc, !UPT ;  /* 0x00000002062f7892 */ /* 0x000fc6000f8efc3f */
[----:B------:R-:W-:Y:S02]  /*12310*/  ULDC.64 UR6, c[0x0][0x2f0] ;  /* 0x0000bc0000067ab9 */ /* 0x000fe40000000a00 */
[C---:B------:R-:W-:Y:S01]  /*12320*/  ISETP.GE.AND P2, PT, R0.reuse, UR7, PT ;  /* 0x0000000700007c0c */ /* 0x040fe2000bf46270 */
[----:B------:R-:W-:Y:S01]  /*12330*/  UIMAD UR36, UR4, UR6, URZ ;  /* 0x00000006042472a4 */ /* 0x000fe2000f8e023f */
[----:B------:R-:W-:Y:S02]  /*12340*/  ISETP.GE.AND P0, PT, R0, UR7, PT ;  /* 0x0000000700007c0c */ /* 0x000fe4000bf06270 */
[----:B------:R-:W-:Y:S01]  /*12350*/  LOP3.LUT R0, R36, 0x70, R3, 0xf8, !PT ;  /* 0x0000007024007812 */ /* 0x000fe200078ef803 */
[----:B------:R-:W-:Y:S01]  /*12360*/  UIADD3 UR4, UR36, 0x4f, URZ ;  /* 0x0000004f24047890 */ /* 0x000fe2000fffe03f */
[----:B------:R-:W-:Y:S01]  /*12370*/  LOP3.LUT R0, R37, 0xc0, RZ, 0xfc, !PT ;  /* 0x000000c025007812 */ /* 0x000fe200078efcff */
[----:B------:R-:W-:Y:S02]  /*12380*/  UIADD3 UR40, UR36, 0x50, -UR40 ;  /* 0x0000005024287890 */ /* 0x000fe4000fffe828 */
[----:B------:R-:W-:-:S04]  /*12390*/  UIMAD.WIDE UR4, UR4, 0x66666667, URZ ;  /* 0x66666667040478a5 */ /* 0x000fc8000f8e023f */
[----:B------:R-:W-:Y:S01]  /*123a0*/  @P2 LOP3.LUT R16, R16, 0x8, RZ, 0xfc, !PT ;  /* 0x0000000810102812 */ /* 0x000fe200078efcff */
[----:B------:R-:W-:Y:S01]  /*123b0*/  USHF.R.U32.HI UR41, URZ, 0x1f, UR5 ;  /* 0x0000001f3f297899 */ /* 0x000fe20008011605 */
[----:B------:R-:W-:Y:S02]  /*123c0*/  ISETP.GE.AND P2, PT, R2, UR7, PT ;  /* 0x0000000702007c0c */ /* 0x000fe4000bf46270 */
[----:B------:R-:W-:Y:S01]  /*123d0*/  LOP3.LUT R16, R16, 0xffffdfff, RZ, 0xc0, !PT ;  /* 0xffffdfff10107812 */ /* 0x000fe200078ec0ff */
[----:B------:R-:W-:-:S03]  /*123e0*/  ULEA.HI.SX32 UR41, UR5, UR41, 0x1b ;  /* 0x0000002905297291 */ /* 0x000fc6000f8fda3f */
        /* <DEDUP_REMOVED lines=28> */
[----:B---3--:R-:W-:-:S07]  /*125b0*/  @P0 LOP3.LUT R16, R16, 0x4000, RZ, 0xfc, !PT ;  /* 0x0000400010100812 */ /* 0x008fce00078efcff */
.L_x_2308:
        /* <DEDUP_REMOVED lines=22> */
.L_x_2258:
[----:B------:R-:W-:Y:S01]  /*12720*/  ULDC UR8, c[0x0][0xc54] ;  /* 0x0003150000087ab9 */ /* 0x000fe20000000800 */
[----:B------:R-:W-:Y:S01]  /*12730*/  UMOV UR6, UR7 ;  /* 0x0000000700067c82 */ /* 0x000fe20008000000 */
[----:B------:R-:W-:-:S11]  /*12740*/  UISETP.NE.AND UP0, UPT, UR8, 0x1, UPT ;  /* 0x000000010800788c */ /* 0x000fd6000bf05270 */
[----:B------:R-:W-:Y:S02]  /*12750*/  @UP0 ULDC.64 UR10, c[0x0][0xc58] ;  /* 0x00031600000a0ab9 */ /* 0x000fe40000000a00 */
[----:B------:R-:W-:-:S04]  /*12760*/  UIMAD.WIDE.U32 UR4, UR7, UR10, URZ ;  /* 0x0000000a070472a5 */ /* 0x000fc8000f8e003f */
[----:B------:R-:W-:-:S04]  /*12770*/  @UP0 USHF.R.U32.HI UR6, URZ, UR11, UR5 ;  /* 0x0000000b3f060299 */ /* 0x000fc80008011605 */
[----:B------:R-:W-:-:S12]  /*12780*/  UIMAD UR4, UR6, UR8, URZ ;  /* 0x00000008060472a4 */ /* 0x000fd8000f8e023f */
.L_x_2259:
[----:B------:R-:W-:Y:S01]  /*12790*/  ULDC UR5, c[0x0][0xc48] ;  /* 0x0003120000057ab9 */ /* 0x000fe20000000800 */
[----:B------:R-:W-:Y:S01]  /*127a0*/  ULDC.64 UR8, c[0x0][0xa28] ;  /* 0x00028a0000087ab9 */ /* 0x000fe20000000a00 */
[----:B------:R-:W-:Y:S01]  /*127b0*/  UISETP.NE.AND UP1, UPT, UR5, 0x1, UPT ;  /* 0x000000010500788c */ /* 0x000fe2000bf25270 */
[----:B------:R-:W-:Y:S01]  /*127c0*/  IMAD.MOV.U32 R32, RZ, RZ, RZ ;  /* 0x000000ffff207224 */ /* 0x000fe200078e00ff */
        /* <DEDUP_REMOVED lines=21> */
[----:B------:R-:W-:Y:S01]  /*12920*/  UP2UR UR48, UPR, URZ, 0x4 ;  /* 0x000000043f307883 */ /* 0x000fe20008000000 */
[----:B------:R-:W-:Y:S01]  /*12930*/  BSSY B7, `(.L_x_2260) ;  /* 0x0000356000077945 */ /* 0x000fe20003800000 */
[----:B------:R-:W-:-:S04]  /*12940*/  USHF.L.U32 UR6, UR44, 0x7, URZ ;  /* 0x000000072c067899 */ /* 0x000fc8000800063f */
[----:B------:R-:W-:Y:S01]  /*12950*/  UIADD3 UR6, UR6, 0x7f, URZ ;  /* 0x0000007f06067890 */ /* 0x000fe2000fffe03f */
[----:B------:R-:W-:Y:S01]  /*12960*/  @UP2 ULDC UR4, c[0x0][0x44c] ;  /* 0x0001130000042ab9 */ /* 0x000fe20000000800 */
[----:B------:R-:W-:Y:S02]  /*12970*/  @UP2 ULDC UR7, c[0x0][0x450] ;  /* 0x0001140000072ab9 */ /* 0x000fe40000000800 */
[----:B------:R-:W-:-:S04]  /*12980*/  UIMAD.WIDE.U32 UR4, UR6, UR4, URZ ;  /* 0x00000004060472a5 */ /* 0x000fc8000f8e003f */
[----:B------:R-:W-:-:S04]  /*12990*/  @UP2 USHF.R.U32.HI UR6, URZ, UR7, UR5 ;  /* 0x000000073f062299 */ /* 0x000fc80008011605 */
[----:B------:R-:W-:-:S04]  /*129a0*/  UIADD3 UR4, UR40, UR6, URZ ;  /* 0x0000000628047290 */ /* 0x000fc8000fffe03f */
[----:B------:R-:W-:-:S04]  /*129b0*/  UIMAD.WIDE UR4, UR4, 0x66666667, URZ ;  /* 0x66666667040478a5 */ /* 0x000fc8000f8e023f */
[----:B------:R-:W-:-:S04]  /*129c0*/  USHF.R.U32.HI UR4, URZ, 0x1f, UR5 ;  /* 0x0000001f3f047899 */ /* 0x000fc80008011605 */
[----:B------:R-:W-:-:S04]  /*129d0*/  ULEA.HI.SX32 UR4, UR5, UR4, 0x1b ;  /* 0x0000000405047291 */ /* 0x000fc8000f8fda3f */
[----:B------:R-:W-:-:S04]  /*129e0*/  UISETP.LT.AND UP0, UPT, UR41, UR4, UPT ;  /* 0x000000042900728c */ /* 0x000fc8000bf01270 */
[----:B------:R-:W-:-:S06]  /*129f0*/  USEL UR45, UR41, UR4, UP0 ;  /* 0x00000004292d7287 */ /* 0x000fcc0008000000 */
[----:B------:R-:W-:-:S13]  /*12a00*/  ISETP.LT.AND P0, PT, RZ, UR45, PT ;  /* 0x0000002dff007c0c */ /* 0x000fda000bf01270 */
[----:B0-----:R-:W-:Y:S05]  /*12a10*/  @P0 BRA `(.L_x_2261) ;  /* 0x0000000000440947 */ /* 0x001fea0003800000 */
        /* <DEDUP_REMOVED lines=17> */
.L_x_2261:
        /* <DEDUP_REMOVED lines=8> */
[----:B------:R-:W-:Y:S01]  /*12bb0*/  IMAD.U32 R5, RZ, RZ, UR5 ;  /* 0x00000005ff057e24 */ /* 0x000fe2000f8e00ff */
[----:B------:R-:W-:Y:S01]  /*12bc0*/  ULDC.64 UR4, c[0x4][0x8] ;  /* 0x0100020000047ab9 */ /* 0x000fe20000000a00 */
        /* <DEDUP_REMOVED lines=9> */
[----:B0----5:R-:W-:Y:S05]  /*12c60*/  CALL.ABS.NOINC R2 ;  /* 0x0000000002007343 */ /* 0x021fea0003c00000 */
.L_x_2264:
[----:B------:R-:W-:Y:S05]  /*12c70*/  BSYNC B6 ;  /* 0x0000000000067941 */ /* 0x000fea0003800000 */
.L_x_2263:
        /* <DEDUP_REMOVED lines=20> */
.L_x_2267:
[----:B------:R0:W1:Y:S01]  /*12dc0*/  LDC.64 R2, c[0x4][R18] ;  /* 0x0100000012027b82 */ /* 0x0000620000000a00 */
[----:B------:R-:W-:Y:S01]  /*12dd0*/  ULDC.64 UR4, c[0x4][0xa8] ;  /* 0x01002a0000047ab9 */ /* 0x000fe20000000a00 */
[----:B------:R-:W-:Y:S01]  /*12de0*/  ULDC.64 UR6, c[0x4][0xb0] ;  /* 0x01002c0000067ab9 */ /* 0x000fe20000000a00 */
[----:B------:R-:W-:Y:S02]  /*12df0*/  IMAD.U32 R4, RZ, RZ, UR4 ;  /* 0x00000004ff047e24 */ /* 0x000fe4000f8e00ff */
        /* <DEDUP_REMOVED lines=11> */
.L_x_2266:
[----:B------:R-:W-:Y:S05]  /*12eb0*/  BSYNC B6 ;  /* 0x0000000000067941 */ /* 0x000fea0003800000 */
.L_x_2265:
        /* <DEDUP_REMOVED lines=9> */
[----:B------:R-:W-:Y:S01]  /*12f50*/  MOV R3, UR5 ;  /* 0x0000000500037c02 */ /* 0x000fe20008000f00 */
[----:B------:R-:W-:-:S04]  /*12f60*/  ULDC UR4, c[0x0][0xc48] ;  /* 0x0003120000047ab9 */ /* 0x000fc80000000800 */
[----:B------:R1:W5:Y:S01]  /*12f70*/  @P0 LDG.E R29, desc[UR38][R2.64] ;  /* 0x00000026021d0981 */ /* 0x000362000c1e1900 */
[----:B------:R-:W-:Y:S01]  /*12f80*/  UMOV UR5, 0xffffffff ;  /* 0xffffffff00057882 */ /* 0x000fe20000000000 */
[----:B------:R-:W-:Y:S02]  /*12f90*/  IMAD.U32 R22, RZ, RZ, UR4 ;  /* 0x00000004ff167e24 */ /* 0x000fe4000f8e00ff */
[----:B------:R-:W-:Y:S05]  /*12fa0*/  BRA.DIV UR5, `(.L_x_2268) ;  /* 0x0000003605bc7947 */ /* 0x000fea000b800000 */
.L_x_2324:
[----:B------:R-:W2:Y:S01]  /*12fb0*/  S2R R0, SR_TID.X ;  /* 0x0000000000007919 */ /* 0x000ea20000002100 */
[----:B------:R-:W-:Y:S01]  /*12fc0*/  UIADD3 UR4, UR45, -0x1, URZ ;  /* 0xffffffff2d047890 */ /* 0x000fe2000fffe03f */
[----:B0-----:R-:W-:Y:S02]  /*12fd0*/  ISETP.NE.AND P1, PT, R10, 0x1, PT ;  /* 0x000000010a00780c */ /* 0x001fe40003f25270 */
[----:B-----5:R-:W-:Y:S02]  /*12fe0*/  SHF.R.S32.HI R33, RZ, 0x1f, R29 ;  /* 0x0000001fff217819 */ /* 0x020fe4000001141d */
[----:B------:R-:W-:Y:S01]  /*12ff0*/  LOP3.LUT R16, R16, 0xfffffbff, RZ, 0xc0, !PT ;  /* 0xfffffbff10107812 */ /* 0x000fe200078ec0ff */
[----:B------:R-:W-:-:S08]  /*13000*/  IMAD.U32 R7, RZ, RZ, UR4 ;  /* 0x00000004ff077e24 */ /* 0x000fd0000f8e00ff */
[----:B-1----:R-:W0:Y:S01]  /*13010*/  @P1 LDC R3, c[0x0][0x434] ;  /* 0x00010d00ff031b82 */ /* 0x002e220000000800 */
[----:B------:R-:W-:-:S07]  /*13020*/  @P1 LOP3.LUT R16, R16, 0x400, RZ, 0xfc, !PT ;  /* 0x0000040010101812 */ /* 0x000fce00078efcff */
[----:B------:R-:W1:Y:S01]  /*13030*/  @P1 LDC R5, c[0x0][0x438] ;  /* 0x00010e00ff051b82 */ /* 0x000e620000000800 */
[----:B--2---:R-:W-:-:S05]  /*13040*/  IMAD.SHL.U32 R8, R0, 0x10, RZ ;  /* 0x0000001000087824 */ /* 0x004fca00078e00ff */
[----:B------:R-:W-:-:S05]  /*13050*/  LOP3.LUT R8, R36, 0x70, R8, 0xf8, !PT ;  /* 0x0000007024087812 */ /* 0x000fca00078ef808 */
[----:B------:R-:W-:-:S04]  /*13060*/  IMAD R7, R7, 0x50, R8 ;  /* 0x0000005007077824 */ /* 0x000fc800078e0208 */
[C---:B------:R-:W-:Y:S01]  /*13070*/  IMAD.IADD R0, R7.reuse, 0x1, R32 ;  /* 0x0000000107007824 */ /* 0x040fe200078e0220 */
[----:B------:R-:W-:-:S03]  /*13080*/  ISETP.GE.AND P0, PT, R7, UR36, PT ;  /* 0x0000002407007c0c */ /* 0x000fc6000bf06270 */
[----:B0-----:R-:W-:Y:S01]  /*13090*/  @P1 IMAD.HI.U32 R2, R0, R3, RZ ;  /* 0x0000000300021227 */ /* 0x001fe200078e00ff */
[----:B------:R-:W-:-:S03]  /*130a0*/  ISETP.GT.U32.OR P0, PT, R8, 0x4f, P0 ;  /* 0x0000004f0800780c */ /* 0x000fc60000704470 */
[----:B------:R-:W-:Y:S01]  /*130b0*/  IMAD.MOV.U32 R9, RZ, RZ, R0 ;  /* 0x000000ffff097224 */ /* 0x000fe200078e0000 */
[----:B-1----:R-:W-:-:S09]  /*130c0*/  @P1 SHF.R.U32.HI R9, RZ, R5, R2 ;  /* 0x00000005ff091219 */ /* 0x002fd20000011602 */
[----:B------:R-:W0:Y:S01]  /*130d0*/  @!P0 LDC.64 R6, c[0x0][0x428] ;  /* 0x00010a00ff068b82 */ /* 0x000e220000000a00 */
[----:B------:R-:W-:-:S07]  /*130e0*/  @!P0 SHF.R.S32.HI R3, RZ, 0x1f, R9 ;  /* 0x0000001fff038819 */ /* 0x000fce0000011409 */
[----:B------:R-:W1:Y:S01]  /*130f0*/  @!P0 LDC.64 R4, c[0x0][0x418] ;  /* 0x00010600ff048b82 */ /* 0x000e620000000a00 */
[----:B0-----:R-:W-:-:S04]  /*13100*/  @!P0 IMAD R2, R33, R6, RZ ;  /* 0x0000000621028224 */ /* 0x001fc800078e02ff */
[----:B------:R-:W-:Y:S01]  /*13110*/  @!P0 IMAD R7, R29, R7, R2 ;  /* 0x000000071d078224 */ /* 0x000fe200078e0202 */
[----:B------:R-:W-:-:S05]  /*13120*/  @!P0 MOV R2, R9 ;  /* 0x0000000900028202 */ /* 0x000fca0000000f00 */
[----:B------:R-:W-:-:S04]  /*13130*/  @!P0 IMAD.WIDE.U32 R2, R29, R6, R2 ;  /* 0x000000061d028225 */ /* 0x000fc800078e0002 */
[----:B------:R-:W-:Y:S01]  /*13140*/  @!P0 IMAD.IADD R3, R3, 0x1, R7 ;  /* 0x0000000103038824 */ /* 0x000fe200078e0207 */
[----:B-1----:R-:W-:Y:S01]  /*13150*/  @!P0 LEA R4, P1, R2, R4, 0x2 ;  /* 0x0000000402048211 */ /* 0x002fe200078210ff */
[----:B------:R-:W-:-:S03]  /*13160*/  IMAD.MOV.U32 R6, RZ, RZ, RZ ;  /* 0x000000ffff067224 */ /* 0x000fc600078e00ff */
[----:B------:R-:W-:Y:S01]  /*13170*/  @!P0 LEA.HI.X R5, R2, R5, R3, 0x2, P1 ;  /* 0x0000000502058211 */ /* 0x000fe200008f1403 */
[----:B------:R-:W-:-:S04]  /*13180*/  IMAD.MOV R7, RZ, RZ, -R9 ;  /* 0x000000ffff077224 */ /* 0x000fc800078e0a09 */
[----:B------:R0:W5:Y:S01]  /*13190*/  @!P0 LDG.E R6, desc[UR38][R4.64] ;  /* 0x0000002604068981 */ /* 0x000162000c1e1900 */
[----:B------:R-:W-:Y:S01]  /*131a0*/  ISETP.GT.U32.AND P0, PT, R8, 0x4f, PT ;  /* 0x0000004f0800780c */ /* 0x000fe20003f04070 */
[----:B------:R-:W-:Y:S01]  /*131b0*/  IMAD R3, RZ, RZ, -UR43 ;  /* 0x8000002bff037e24 */ /* 0x000fe2000f8e02ff */
[----:B------:R-:W-:Y:S02]  /*131c0*/  LOP3.LUT R16, R16, 0xfffffdff, RZ, 0xc0, !PT ;  /* 0xfffffdff10107812 */ /* 0x000fe400078ec0ff */
[----:B------:R-:W-:Y:S01]  /*131d0*/  MOV R24, UR4 ;  /* 0x0000000400187c02 */ /* 0x000fe20008000f00 */
[----:B------:R-:W-:Y:S02]  /*131e0*/  IMAD R22, R22, R3, UR42 ;  /* 0x0000002a16167e24 */ /* 0x000fe4000f8e0203 */
[----:B0-----:R-:W-:-:S03]  /*131f0*/  IMAD R5, R10, R7, R0 ;  /* 0x000000070a057224 */ /* 0x001fc600078e0200 */
[----:B------:R-:W-:Y:S01]  /*13200*/  SHF.R.S32.HI R28, RZ, 0x1f, R22 ;  /* 0x0000001fff1c7819 */ /* 0x000fe20000011416 */
[----:B------:R-:W-:-:S05]  /*13210*/  IMAD.U32 R0, RZ, RZ, UR47 ;  /* 0x0000002fff007e24 */ /* 0x000fca000f8e00ff */
[----:B------:R-:W-:-:S13]  /*13220*/  ISETP.NE.AND P2, PT, R0, 0x3, PT ;  /* 0x000000030000780c */ /* 0x000fda0003f45270 */
[----:B------:R-:W-:-:S04]  /*13230*/  @P2 LOP3.LUT R16, R16, 0x200, RZ, 0xfc, !PT ;  /* 0x0000020010102812 */ /* 0x000fc800078efcff */
[----:B------:R-:W-:-:S04]  /*13240*/  LOP3.LUT R16, R16, 0xfffffffe, RZ, 0xc0, !PT ;  /* 0xfffffffe10107812 */ /* 0x000fc800078ec0ff */
[----:B------:R-:W-:Y:S01]  /*13250*/  @P0 LOP3.LUT R16, R16, 0x1, RZ, 0xfc, !PT ;  /* 0x0000000110100812 */ /* 0x000fe200078efcff */
[----:B------:R-:W-:Y:S06]  /*13260*/  @!P2 BRA `(.L_x_2269) ;  /* 0x000000000004a947 */ /* 0x000fec0003800000 */
[----:B------:R-:W-:Y:S01]  /*13270*/  BPT.TRAP 0x1 ;  /* 0x000000040000795c */ /* 0x000fe20000300000 */
.L_x_2269:
[----:B------:R-:W-:Y:S01]  /*13280*/  SHF.R.S32.HI R7, RZ, 0x1f, R5 ;  /* 0x0000001fff077819 */ /* 0x000fe20000011405 */
[----:B------:R-:W-:Y:S01]  /*13290*/  ULDC.64 UR4, c[0x0][0x328] ;  /* 0x0000ca0000047ab9 */ /* 0x000fe20000000a00 */
[----:B-----5:R-:W-:Y:S01]  /*132a0*/  SHF.R.S32.HI R4, RZ, 0x1f, R6 ;  /* 0x0000001fff047819 */ /* 0x020fe20000011406 */
[----:B------:R-:W-:Y:S01]  /*132b0*/  IMAD.WIDE.U32 R2, R5, UR4, RZ ;  /* 0x0000000405027c25 */ /* 0x000fe2000f8e00ff */
[----:B------:R-:W-:Y:S03]  /*132c0*/  BSSY B0, `(.L_x_2270) ;  /* 0x0000015000007945 */ /* 0x000fe60003800000 */
[----:B------:R-:W-:-:S04]  /*132d0*/  IMAD R0, R7, UR4, RZ ;  /* 0x0000000407007c24 */ /* 0x000fc8000f8e02ff */
[----:B------:R-:W-:Y:S01]  /*132e0*/  IMAD R9, R5, UR5, R0 ;  /* 0x0000000505097c24 */ /* 0x000fe2000f8e0200 */
[----:B------:R-:W-:Y:S01]  /*132f0*/  ULDC.64 UR4, c[0x0][0x338] ;  /* 0x0000ce0000047ab9 */ /* 0x000fe20000000a00 */
[----:B------:R-:W-:Y:S02]  /*13300*/  IMAD R0, R23, 0x8, R17 ;  /* 0x0000000817007824 */ /* 0x000fe400078e0211 */
        /* <DEDUP_REMOVED lines=16> */
.L_x_2325:
[----:B------:R-:W-:Y:S05]  /*13410*/  BSYNC B0 ;  /* 0x0000000000007941 */ /* 0x000fea0003800000 */
.L_x_2270:
        /* <DEDUP_REMOVED lines=9> */
[----:B------:R-:W-:Y:S01]  /*134b0*/  ULDC.64 UR4, c[0x0][0x308] ;  /* 0x0000c20000047ab9 */ /* 0x000fe20000000a00 */
[----:B------:R-:W-:-:S03]  /*134c0*/  IMAD.MOV.U32 R7, RZ, RZ, -0x50 ;  /* 0xffffffb0ff077424 */ /* 0x000fc600078e00ff */
[----:B------:R-:W-:Y:S01]  /*134d0*/  IADD3 R3, R3, R5, RZ ;  /* 0x0000000503037210 */ /* 0x000fe20007ffe0ff */
[----:B------:R-:W-:Y:S02]  /*134e0*/  IMAD R5, R28, UR4, RZ ;  /* 0x000000041c057c24 */ /* 0x000fe4000f8e02ff */
[----:B------:R-:W-:Y:S02]  /*134f0*/  IMAD R7, R24, R7, UR36 ;  /* 0x0000002418077e24 */ /* 0x000fe4000f8e0207 */
[C---:B------:R-:W-:Y:S02]  /*13500*/  IMAD R5, R22.reuse, UR5, R5 ;  /* 0x0000000516057c24 */ /* 0x040fe4000f8e0205 */
[----:B------:R-:W-:Y:S01]  /*13510*/  IMAD.WIDE.U32 R2, R22, UR4, R2 ;  /* 0x0000000416027c25 */ /* 0x000fe2000f8e0002 */
[----:B------:R-:W-:-:S03]  /*13520*/  ULDC.64 UR4, c[0x0][0x2e8] ;  /* 0x0000ba0000047ab9 */ /* 0x000fc60000000a00 */
[----:B------:R-:W-:Y:S01]  /*13530*/  IMAD.IADD R3, R3, 0x1, R5 ;  /* 0x0000000103037824 */ /* 0x000fe200078e0205 */
[C---:B------:R-:W-:Y:S01]  /*13540*/  LEA R4, P0, R2.reuse, UR4, 0x1 ;  /* 0x0000000402047c11 */ /* 0x040fe2000f8008ff */
[----:B------:R-:W-:Y:S01]  /*13550*/  IMAD.IADD R7, R7, 0x1, -R36 ;  /* 0x0000000107077824 */ /* 0x000fe200078e0a24 */
[----:B------:R-:W-:Y:S01]  /*13560*/  UMOV UR4, 0xffffffff ;  /* 0xffffffff00047882 */ /* 0x000fe20000000000 */
[----:B------:R-:W-:Y:S01]  /*13570*/  IMAD R5, R23, 0x5000, R30 ;  /* 0x0000500017057824 */ /* 0x000fe200078e021e */
[----:B------:R-:W-:Y:S02]  /*13580*/  LEA.HI.X R6, R2, UR5, R3, 0x1, P0 ;  /* 0x0000000502067c11 */ /* 0x000fe400080f0c03 */
[----:B------:R-:W-:Y:S01]  /*13590*/  ISETP.GE.AND P0, PT, R7, 0x1, PT ;  /* 0x000000010700780c */ /* 0x000fe20003f06270 */
[----:B------:R-:W-:-:S12]  /*135a0*/  BRA.DIV UR4, `(.L_x_2272) ;  /* 0x00000032047c7947 */ /* 0x000fd8000b800000 */
[----:B------:R-:W0:Y:S01]  /*135b0*/  SHFL.IDX PT, R14, R4, RZ, 0x181f ;  /* 0x00181fff040e7589 */ /* 0x000e2200000e0000 */
[C---:B------:R-:W-:Y:S01]  /*135c0*/  LOP3.LUT P5, RZ, R16.reuse, 0x10, RZ, 0xc0, !PT ;  /* 0x0000001010ff7812 */ /* 0x040fe200078ac0ff */
[----:B------:R-:W-:Y:S01]  /*135d0*/  @P0 IMAD R9, R5, 0x2, R17 ;  /* 0x0000000205090824 */ /* 0x000fe200078e0211 */
[C---:B------:R-:W-:Y:S01]  /*135e0*/  LOP3.LUT P4, RZ, R16.reuse, 0x8, RZ, 0xc0, !PT ;  /* 0x0000000810ff7812 */ /* 0x040fe2000788c0ff */
[----:B------:R-:W1:Y:S01]  /*135f0*/  SHFL.IDX PT, R2, R6, RZ, 0x181f ;  /* 0x00181fff06027589 */ /* 0x000e6200000e0000 */
[C---:B------:R-:W-:Y:S02]  /*13600*/  LOP3.LUT P3, RZ, R16.reuse, 0x4, RZ, 0xc0, !PT ;  /* 0x0000000410ff7812 */ /* 0x040fe4000786c0ff */
[----:B------:R-:W-:Y:S01]  /*13610*/  LOP3.LUT P2, RZ, R16, 0x2, RZ, 0xc0, !PT ;  /* 0x0000000210ff7812 */ /* 0x000fe2000784c0ff */
[----:B------:R-:W-:Y:S01]  /*13620*/  SHFL.IDX PT, R8, R6, 0x1, 0x181f ;  /* 0x00381f0006087f89 */ /* 0x000fe200000e0000 */
        /* <DEDUP_REMOVED lines=21> */
[----:B0-----:R-:W-:Y:S02]  /*13780*/  @P0 LEA R14, P1, R37, R14, 0x1 ;  /* 0x0000000e250e0211 */ /* 0x001fe400078208ff */
[----:B------:R-:W-:-:S03]  /*13790*/  @P0 LEA R21, R5, R17, 0x1 ;  /* 0x0000001105150211 */ /* 0x000fc600078e08ff */
        /* <DEDUP_REMOVED lines=14> */
[----:B------:R0:W1:Y:S02]  /*13880*/  SHFL.IDX PT, R8, R6, 0x4, 0x181f ;  /* 0x00981f0006087f89 */ /* 0x00006400000e0000 */
[----:B------:R-:W-:Y:S02]  /*13890*/  @P0 MOV R3, R9 ;  /* 0x0000000900030202 */ /* 0x000fe40000000f00 */
[----:B------:R0:W2:Y:S04]  /*138a0*/  SHFL.IDX PT, R14, R4, 0x4, 0x181f ;  /* 0x00981f00040e7f89 */ /* 0x0000a800000e0000 */
[----:B------:R0:W-:Y:S04]  /*138b0*/  @P0 LDGSTS.E.BYPASS.LTC128B.128 [R25+0x25c00], desc[UR38][R2.64], !P5 ;  /* 0x25c0000002190fae */ /* 0x0001e8000e901d66 */
[----:B------:R0:W-:Y:S04]  /*138c0*/  @P0 LDGSTS.E.BYPASS.LTC128B.128 [R25+0x28400], desc[UR38][R2.64+0x80], !P4 ;  /* 0x2840008002190fae */ /* 0x0001e8000e101d66 */
[----:B------:R0:W-:Y:S04]  /*138d0*/  @P0 LDGSTS.E.BYPASS.LTC128B.128 [R25+0x2ac00], desc[UR38][R2.64+0x100], !P3 ;  /* 0x2ac0010002190fae */ /* 0x0001e8000d901d66 */
[----:B------:R0:W-:Y:S02]  /*138e0*/  @P0 LDGSTS.E.BYPASS.LTC128B.128 [R25+0x2d400], desc[UR38][R2.64+0x180], !P2 ;  /* 0x2d40018002190fae */ /* 0x0001e4000d101d66 */
.L_x_2337:
[----:B------:R-:W-:Y:S01]  /*138f0*/  ISETP.GE.AND P0, PT, R7, 0x41, PT ;  /* 0x000000410700780c */ /* 0x000fe20003f06270 */
[----:B------:R-:W-:-:S12]  /*13900*/  BSSY B0, `(.L_x_2273) ;  /* 0x0000010000007945 */ /* 0x000fd80003800000 */
[----:B------:R-:W-:Y:S05]  /*13910*/  @!P0 BRA `(.L_x_2274) ;  /* 0x0000000000388947 */ /* 0x000fea0003800000 */
[C---:B------:R-:W-:Y:S01]  /*13920*/  LOP3.LUT P4, RZ, R16.reuse, 0x10, RZ, 0xc0, !PT ;  /* 0x0000001010ff7812 */ /* 0x040fe2000788c0ff */
[----:B------:R-:W-:Y:S01]  /*13930*/  IMAD R5, R5, 0x2, R17 ;  /* 0x0000000205057824 */ /* 0x000fe200078e0211 */
[C---:B------:R-:W-:Y:S02]  /*13940*/  LOP3.LUT P3, RZ, R16.reuse, 0x8, RZ, 0xc0, !PT ;  /* 0x0000000810ff7812 */ /* 0x040fe4000786c0ff */
[C---:B------:R-:W-:Y:S02]  /*13950*/  LOP3.LUT P2, RZ, R16.reuse, 0x4, RZ, 0xc0, !PT ;  /* 0x0000000410ff7812 */ /* 0x040fe4000784c0ff */
[----:B------:R-:W-:Y:S02]  /*13960*/  LOP3.LUT P1, RZ, R16, 0x2, RZ, 0xc0, !PT ;  /* 0x0000000210ff7812 */ /* 0x000fe4000782c0ff */
[----:B0-2---:R-:W-:-:S05]  /*13970*/  LEA R2, P0, R37, R14, 0x1 ;  /* 0x0000000e25027211 */ /* 0x005fca00078008ff */
        /* <DEDUP_REMOVED lines=8> */
.L_x_2274:
[----:B------:R-:W-:Y:S05]  /*13a00*/  BSYNC B0 ;  /* 0x0000000000007941 */ /* 0x000fea0003800000 */
.L_x_2273:
[----:B------:R-:W-:Y:S01]  /*13a10*/  NOP ;  /* 0x0000000000007918 */ /* 0x000fe20000000000 */
[----:B------:R-:W-:-:S13]  /*13a20*/  PLOP3.LUT P0, PT, PT, PT, PT, 0x80, 0x0 ;  /* 0x000000000000781c */ /* 0x000fda0003f0f070 */
.L_x_2275:
        /* <DEDUP_REMOVED lines=10> */
.L_x_2276:
[----:B------:R4:W-:Y:S02]  /*13ad0*/  SYNCS.ARRIVE.TRANS64.A1T0 RZ, [R0+URZ+0x38830], RZ ;  /* 0x038830ff00ff79a7 */ /* 0x0009e4000810003f */
[----:B------:R-:W-:Y:S05]  /*13ae0*/  WARPSYNC.ALL ;  /* 0x0000000000007948 */ /* 0x000fea0003800000 */
[----:B------:R-:W-:Y:S01]  /*13af0*/  BSSY B6, `(.L_x_2277) ;  /* 0x0000015000067945 */ /* 0x000fe20003800000 */
[----:B----4-:R-:W-:Y:S01]  /*13b00*/  VIADD R0, R17, 0x14400 ;  /* 0x0001440011007836 */ /* 0x010fe20000000000 */
[----:B------:R-:W-:Y:S04]  /*13b10*/  BAR.SYNC.DEFER_BLOCKING 0x8, 0x180 ;  /* 0x0206000000007b1d */ /* 0x000fe80000010000 */
[----:B------:R-:W-:-:S13]  /*13b20*/  LOP3.LUT P0, RZ, R0, 0x3ff, RZ, 0xc0, !PT ;  /* 0x000003ff00ff7812 */ /* 0x000fda000780c0ff */
        /* <DEDUP_REMOVED lines=9> */
[----:B------:R-:W-:Y:S01]  /*13bc0*/  MOV R13, RZ ;  /* 0x000000ff000d7202 */ /* 0x000fe20000000f00 */
[----:B------:R-:W-:Y:S02]  /*13bd0*/  IMAD.U32 R7, RZ, RZ, UR9 ;  /* 0x00000009ff077e24 */ /* 0x000fe4000f8e00ff */
[----:B------:R-:W-:-:S02]  /*13be0*/  IMAD.U32 R10, RZ, RZ, UR4 ;  /* 0x00000004ff0a7e24 */ /* 0x000fc4000f8e00ff */
[----:B------:R-:W-:Y:S02]  /*13bf0*/  IMAD.U32 R11, RZ, RZ, UR5 ;  /* 0x00000005ff0b7e24 */ /* 0x000fe4000f8e00ff */
[----:B-1----:R-:W-:Y:S02]  /*13c00*/  IMAD.MOV.U32 R8, RZ, RZ, 0x70 ;  /* 0x00000070ff087424 */ /* 0x002fe400078e00ff */
[----:B------:R-:W-:-:S07]  /*13c10*/  IMAD.MOV.U32 R12, RZ, RZ, 0x1 ;  /* 0x00000001ff0c7424 */ /* 0x000fce00078e00ff */
[----:B------:R-:W-:-:S07]  /*13c20*/  LEPC R20, `(.L_x_2278) ;  /* 0x000000001014794e */ /* 0x000fce0000000000 */
[----:B0-2---:R-:W-:Y:S05]  /*13c30*/  CALL.ABS.NOINC R2 ;  /* 0x0000000002007343 */ /* 0x005fea0003c00000 */
.L_x_2278:
[----:B------:R-:W-:Y:S05]  /*13c40*/  BSYNC B6 ;  /* 0x0000000000067941 */ /* 0x000fea0003800000 */
.L_x_2277:
[----:B0--3--:R-:W0:Y:S01]  /*13c50*/  S2R R2, SR_TID.X ;  /* 0x0000000000027919 */ /* 0x009e220000002100 */
[----:B------:R-:W-:Y:S01]  /*13c60*/  UISETP.NE.AND UP0, UPT, UR48, URZ, UPT ;  /* 0x0000003f3000728c */ /* 0x000fe2000bf05270 */
[----:B------:R-:W-:Y:S01]  /*13c70*/  IMAD.U32 R0, RZ, RZ, UR44 ;  /* 0x0000002cff007e24 */ /* 0x000fe2000f8e00ff */
[----:B------:R-:W-:Y:S01]  /*13c80*/  R2UR UR6, R28 ;  /* 0x000000001c0672ca */ /* 0x000fe200000e0000 */
[----:B------:R-:W-:Y:S01]  /*13c90*/  ULDC.64 UR8, c[0x0][0x2d8] ;  /* 0x0000b60000087ab9 */ /* 0x000fe20000000a00 */
[----:B------:R-:W-:Y:S02]  /*13ca0*/  R2UR UR7, R22 ;  /* 0x00000000160772ca */ /* 0x000fe400000e0000 */
[----:B------:R-:W-:Y:S02]  /*13cb0*/  PLOP3.LUT P0, PT, PT, PT, UP0, 0x80, 0x0 ;  /* 0x000000000000781c */ /* 0x000fe40003f0f008 */
[C---:B------:R-:W-:Y:S02]  /*13cc0*/  LOP3.LUT P2, RZ, R16.reuse, 0x4000, RZ, 0xc0, !PT ;  /* 0x0000400010ff7812 */ /* 0x040fe4000784c0ff */
[C---:B------:R-:W-:Y:S01]  /*13cd0*/  LOP3.LUT P3, RZ, R16.reuse, 0x2000, RZ, 0xc0, !PT ;  /* 0x0000200010ff7812 */ /* 0x040fe2000786c0ff */
[----:B------:R-:W-:Y:S01]  /*13ce0*/  @UP0 ULDC UR4, c[0x0][0x44c] ;  /* 0x0001130000040ab9 */ /* 0x000fe20000000800 */
[----:B------:R-:W-:-:S02]  /*13cf0*/  LOP3.LUT P4, RZ, R16, 0x1000, RZ, 0xc0, !PT ;  /* 0x0000100010ff7812 */ /* 0x000fc4000788c0ff */
[----:B------:R-:W-:Y:S01]  /*13d00*/  LOP3.LUT P5, RZ, R16, 0x800, RZ, 0xc0, !PT ;  /* 0x0000080010ff7812 */ /* 0x000fe200078ac0ff */
[----:B------:R-:W-:-:S04]  /*13d10*/  UIMAD UR6, UR6, UR8, URZ ;  /* 0x00000008060672a4 */ /* 0x000fc8000f8e023f */
[----:B------:R-:W-:Y:S02]  /*13d20*/  UIMAD UR7, UR7, UR9, UR6 ;  /* 0x00000009070772a4 */ /* 0x000fe4000f8e0206 */
[----:B------:R-:W-:Y:S01]  /*13d30*/  USHF.R.S32.HI UR6, URZ, 0x1f, UR43 ;  /* 0x0000001f3f067899 */ /* 0x000fe2000801142b */
[----:B0-----:R-:W-:-:S05]  /*13d40*/  IMAD.SHL.U32 R2, R2, 0x10, RZ ;  /* 0x0000001002027824 */ /* 0x001fca00078e00ff */
[----:B------:R-:W-:-:S05]  /*13d50*/  LOP3.LUT R2, R36, 0x70, R2, 0xf8, !PT ;  /* 0x0000007024027812 */ /* 0x000fca00078ef802 */
[----:B------:R-:W-:-:S04]  /*13d60*/  IMAD R0, R0, 0x80, R2 ;  /* 0x0000008000007824 */ /* 0x000fc800078e0202 */
[----:B------:R-:W-:Y:S01]  /*13d70*/  @P0 IMAD.HI.U32 R3, R0, UR4, RZ ;  /* 0x0000000400030c27 */ /* 0x000fe2000f8e00ff */
[----:B------:R-:W-:Y:S01]  /*13d80*/  PLOP3.LUT P0, PT, PT, PT, UP0, 0x80, 0x0 ;  /* 0x000000000000781c */ /* 0x000fe20003f0f008 */
[----:B------:R-:W-:Y:S02]  /*13d90*/  @UP0 ULDC UR4, c[0x0][0x450] ;  /* 0x0001140000040ab9 */ /* 0x000fe40000000800 */
[----:B------:R-:W-:-:S10]  /*13da0*/  IMAD.MOV.U32 R2, RZ, RZ, R0 ;  /* 0x000000ffff027224 */ /* 0x000fd400078e0000 */
        /* <DEDUP_REMOVED lines=14> */
[----:B------:R-:W-:Y:S01]  /*13e90*/  MOV R9, UR8 ;  /* 0x0000000800097c02 */ /* 0x000fe20008000f00 */
        /* <DEDUP_REMOVED lines=15> */
[----:B--2---:R-:W0:Y:S01]  /*13f90*/  SHFL.IDX PT, R14, R5, RZ, 0x181f ;  /* 0x00181fff050e7589 */ /* 0x004e2200000e0000 */
[----:B------:R-:W-:-:S03]  /*13fa0*/  IMAD.U32 R3, RZ, RZ, UR44 ;  /* 0x0000002cff037e24 */ /* 0x000fc6000f8e00ff */
[----:B------:R-:W2:Y:S01]  /*13fb0*/  SHFL.IDX PT, R2, R4, RZ, 0x181f ;  /* 0x00181fff04027589 */ /* 0x000ea200000e0000 */
[----:B------:R-:W-:-:S03]  /*13fc0*/  IMAD R0, R3, 0x80, R36 ;  /* 0x0000008003007824 */ /* 0x000fc600078e0224 */
[----:B------:R-:W-:Y:S01]  /*13fd0*/  SHFL.IDX PT, R6, R4, 0x1, 0x181f ;  /* 0x00381f0004067f89 */ /* 0x000fe200000e0000 */
[C---:B------:R-:W-:Y:S01]  /*13fe0*/  VIADD R7, R0.reuse, 0x10 ;  /* 0x0000001000077836 */ /* 0x040fe20000000000 */
[----:B------:R-:W-:-:S13]  /*13ff0*/  ISETP.GE.AND P0, PT, R0, UR37, PT ;  /* 0x0000002500007c0c */ /* 0x000fda000bf06270 */
[----:B0-----:R-:W-:-:S05]  /*14000*/  @!P0 LEA R14, P1, R37, R14, 0x1 ;  /* 0x0000000e250e8211 */ /* 0x001fca00078208ff */
[----:B--2---:R-:W-:Y:S01]  /*14010*/  @!P0 IMAD.X R3, RZ, RZ, R2, P1 ;  /* 0x000000ffff038224 */ /* 0x004fe200008e0602 */
[----:B------:R-:W-:Y:S02]  /*14020*/  @!P0 MOV R2, R14 ;  /* 0x0000000e00028202 */ /* 0x000fe40000000f00 */
        /* <DEDUP_REMOVED lines=8> */
[----:B--2---:R-:W-:Y:S01]  /*140b0*/  @!P0 IMAD.MOV.U32 R2, RZ, RZ, R14 ;  /* 0x000000ffff028224 */ /* 0x004fe200078e000e */
        /* <DEDUP_REMOVED lines=10> */
[----:B------:R-:W-:Y:S01]  /*14160*/  @!P0 IADD3.X R7, RZ, R6, RZ, P1, !PT ;  /* 0x00000006ff078210 */ /* 0x000fe20000ffe4ff */
[----:B--2---:R-:W-:Y:S01]  /*14170*/  @!P0 IMAD.MOV.U32 R2, RZ, RZ, R14 ;  /* 0x000000ffff028224 */ /* 0x004fe200078e000e */
[----:B------:R-:W-:Y:S03]  /*14180*/  SHFL.IDX PT, R6, R4, 0x3, 0x181f ;  /* 0x00781f0004067f89 */ /* 0x000fe600000e0000 */
[----:B------:R-:W-:Y:S01]  /*14190*/  @!P0 IMAD.MOV.U32 R3, RZ, RZ, R7 ;  /* 0x000000ffff038224 */ /* 0x000fe200078e0007 */
[----:B------:R-:W0:Y:S01]  /*141a0*/  SHFL.IDX PT, R14, R5, 0x3, 0x181f ;  /* 0x00781f00050e7f89 */ /* 0x000e2200000e0000 */
[----:B------:R-:W-:-:S03]  /*141b0*/  VIADD R7, R0, 0x30 ;  /* 0x0000003000077836 */ /* 0x000fc60000000000 */
        /* <DEDUP_REMOVED lines=44> */
[----:B------:R0:W2:Y:S02]  /*14480*/  SHFL.IDX PT, R6, R4, 0x7, 0x181f ;  /* 0x00f81f0004067f89 */ /* 0x0000a400000e0000 */
[----:B------:R-:W-:Y:S02]  /*14490*/  @!P0 MOV R3, R7 ;  /* 0x0000000700038202 */ /* 0x000fe40000000f00 */
[----:B------:R0:W3:Y:S04]  /*144a0*/  SHFL.IDX PT, R14, R5, 0x7, 0x181f ;  /* 0x00f81f00050e7f89 */ /* 0x0000e800000e0000 */
[----:B------:R0:W-:Y:S04]  /*144b0*/  @!P0 LDGSTS.E.BYPASS.LTC128B.128 [R31+0x17400], desc[UR38][R2.64], !P2 ;  /* 0x17400000021f8fae */ /* 0x0001e8000d101d66 */
[----:B------:R0:W-:Y:S04]  /*144c0*/  @!P0 LDGSTS.E.BYPASS.LTC128B.128 [R31+0x1b400], desc[UR38][R2.64+0x80], !P3 ;  /* 0x1b400080021f8fae */ /* 0x0001e8000d901d66 */
[----:B------:R0:W-:Y:S04]  /*144d0*/  @!P0 LDGSTS.E.BYPASS.LTC128B.128 [R31+0x1f400], desc[UR38][R2.64+0x100], !P4 ;  /* 0x1f400100021f8fae */ /* 0x0001e8000e101d66 */
[----:B------:R0:W-:Y:S02]  /*144e0*/  @!P0 LDGSTS.E.BYPASS.LTC128B.128 [R31+0x23400], desc[UR38][R2.64+0x180], !P5 ;  /* 0x23400180021f8fae */ /* 0x0001e4000e901d66 */
.L_x_2354:
[----:B------:R-:W-:-:S05]  /*144f0*/  VIADD R0, R0, 0x70 ;  /* 0x0000007000007836 */ /* 0x000fca0000000000 */
[----:B------:R-:W-:-:S13]  /*14500*/  ISETP.GE.AND P0, PT, R0, UR37, PT ;  /* 0x0000002500007c0c */ /* 0x000fda000bf06270 */
[----:B0--3--:R-:W-:-:S05]  /*14510*/  @!P0 LEA R2, P1, R37, R14, 0x1 ;  /* 0x0000000e25028211 */ /* 0x009fca00078208ff */
        /* <DEDUP_REMOVED lines=10> */
.L_x_2280:
        /* <DEDUP_REMOVED lines=18> */
.L_x_2355:
[----:B------:R-:W-:Y:S05]  /*146e0*/  BSYNC B0 ;  /* 0x0000000000007941 */ /* 0x000fea0003800000 */
.L_x_2281:
[----:B------:R-:W-:-:S06]  /*146f0*/  UISETP.GE.AND UP0, UPT, UR45, 0x2, UPT ;  /* 0x000000022d00788c */ /* 0x000fcc000bf06270 */
[----:B------:R-:W-:-:S13]  /*14700*/  PLOP3.LUT P0, PT, PT, PT, UP0, 0x40, 0x0 ;  /* 0x000000000000781c */ /* 0x000fda0003f0e808 */
[----:B------:R-:W-:Y:S05]  /*14710*/  @P0 BRA `(.L_x_2283) ;  /* 0x0000000c00fc0947 */ /* 0x000fea0003800000 */
[----:B------:R-:W-:Y:S01]  /*14720*/  UIADD3 UR4, UR45, -0x2, URZ ;  /* 0xfffffffe2d047890 */ /* 0x000fe2000fffe03f */
[----:B------:R-:W-:Y:S01]  /*14730*/  BSSY B0, `(.L_x_2283) ;  /* 0x00000fd000007945 */ /* 0x000fe20003800000 */
[----:B------:R-:W-:Y:S01]  /*14740*/  IMAD.MOV.U32 R10, RZ, RZ, R26 ;  /* 0x000000ffff0a7224 */ /* 0x000fe200078e001a */
[----:B------:R-:W-:Y:S01]  /*14750*/  MOV R7, R23 ;  /* 0x0000001700077202 */ /* 0x000fe20000000f00 */
[----:B------:R-:W-:Y:S02]  /*14760*/  IMAD.MOV.U32 R27, RZ, RZ, R24 ;  /* 0x000000ffff1b7224 */ /* 0x000fe400078e0018 */
[----:B0-----:R-:W-:-:S07]  /*14770*/  IMAD.U32 R0, RZ, RZ, UR4 ;  /* 0x00000004ff007e24 */ /* 0x001fce000f8e00ff */
.L_x_2296:
[----:B------:R-:W0:Y:S01]  /*14780*/  S2R R2, SR_TID.X ;  /* 0x0000000000027919 */ /* 0x000e220000002100 */
[----:B------:R-:W2:Y:S01]  /*14790*/  LDC R3, c[0x0][0x430] ;  /* 0x00010c00ff037b82 */ /* 0x000ea20000000800 */
[----:B------:R-:W-:Y:S01]  /*147a0*/  IMAD R6, R0, 0x50, R32 ;  /* 0x0000005000067824 */ /* 0x000fe200078e0220 */
[----:B------:R-:W-:Y:S01]  /*147b0*/  LOP3.LUT P1, RZ, R16, 0x200, RZ, 0xc0, !PT ;  /* 0x0000020010ff7812 */ /* 0x000fe2000782c0ff */
[----:B------:R-:W-:Y:S01]  /*147c0*/  VIADD R23, R7, 0x1 ;  /* 0x0000000107177836 */ /* 0x000fe20000000000 */
[----:B--2---:R-:W-:Y:S01]  /*147d0*/  ISETP.NE.AND P0, PT, R3, 0x1, PT ;  /* 0x000000010300780c */ /* 0x004fe20003f05270 */
[----:B0-----:R-:W-:-:S05]  /*147e0*/  IMAD.SHL.U32 R2, R2, 0x10, RZ ;  /* 0x0000001002027824 */ /* 0x001fca00078e00ff */
[----:B------:R-:W-:-:S07]  /*147f0*/  LOP3.LUT R2, R36, 0x70, R2, 0xf8, !PT ;  /* 0x0000007024027812 */ /* 0x000fce00078ef802 */
[----:B------:R-:W0:Y:S01]  /*14800*/  @P0 LDC R3, c[0x0][0x434] ;  /* 0x00010d00ff030b82 */ /* 0x000e220000000800 */
[C---:B------:R-:W-:Y:S01]  /*14810*/  ISETP.GT.U32.AND P2, PT, R2.reuse, 0x4f, PT ;  /* 0x0000004f0200780c */ /* 0x040fe20003f44070 */
[----:B------:R-:W-:-:S06]  /*14820*/  IMAD.IADD R6, R2, 0x1, R6 ;  /* 0x0000000102067824 */ /* 0x000fcc00078e0206 */
[----:B------:R-:W2:Y:S01]  /*14830*/  @P0 LDC R9, c[0x0][0x438] ;  /* 0x00010e00ff090b82 */ /* 0x000ea20000000800 */
[----:B------:R-:W-:-:S07]  /*14840*/  IMAD.MOV.U32 R11, RZ, RZ, R6 ;  /* 0x000000ffff0b7224 */ /* 0x000fce00078e0006 */
[----:B------:R-:W3:Y:S01]  /*14850*/  @!P2 LDC.64 R4, c[0x0][0x428] ;  /* 0x00010a00ff04ab82 */ /* 0x000ee20000000a00 */
[----:B0-----:R-:W-:-:S05]  /*14860*/  @P0 IMAD.HI.U32 R2, R6, R3, RZ ;  /* 0x0000000306020227 */ /* 0x001fca00078e00ff */
[----:B--2---:R-:W-:Y:S02]  /*14870*/  @P0 SHF.R.U32.HI R11, RZ, R9, R2 ;  /* 0x00000009ff0b0219 */ /* 0x004fe40000011602 */
[----:B-1----:R-:W0:Y:S02]  /*14880*/  @!P2 LDC.64 R8, c[0x0][0x418] ;  /* 0x00010600ff08ab82 */ /* 0x002e240000000a00 */
[----:B------:R-:W-:Y:S01]  /*14890*/  @!P2 SHF.R.S32.HI R3, RZ, 0x1f, R11 ;  /* 0x0000001fff03a819 */ /* 0x000fe2000001140b */
[----:B---3--:R-:W-:-:S04]  /*148a0*/  @!P2 IMAD R2, R33, R4, RZ ;  /* 0x000000042102a224 */ /* 0x008fc800078e02ff */
[----:B------:R-:W-:Y:S01]  /*148b0*/  @!P2 IMAD R5, R29, R5, R2 ;  /* 0x000000051d05a224 */ /* 0x000fe200078e0202 */
[----:B------:R-:W-:-:S05]  /*148c0*/  @!P2 MOV R2, R11 ;  /* 0x0000000b0002a202 */ /* 0x000fca0000000f00 */
[----:B------:R-:W-:-:S04]  /*148d0*/  @!P2 IMAD.WIDE.U32 R2, R29, R4, R2 ;  /* 0x000000041d02a225 */ /* 0x000fc800078e0002 */
[----:B------:R-:W-:Y:S02]  /*148e0*/  @!P2 IMAD.IADD R3, R5, 0x1, R3 ;  /* 0x000000010503a824 */ /* 0x000fe400078e0203 */
[----:B------:R-:W-:Y:S01]  /*148f0*/  IMAD.MOV.U32 R4, RZ, RZ, RZ ;  /* 0x000000ffff047224 */ /* 0x000fe200078e00ff */
[----:B0-----:R-:W-:-:S04]  /*14900*/  @!P2 LEA R8, P0, R2, R8, 0x2 ;  /* 0x000000080208a211 */ /* 0x001fc800078010ff */
[----:B------:R-:W-:Y:S01]  /*14910*/  @!P2 LEA.HI.X R9, R2, R9, R3, 0x2, P0 ;  /* 0x000000090209a211 */ /* 0x000fe200000f1403 */
[----:B------:R-:W-:Y:S01]  /*14920*/  IMAD.MOV R5, RZ, RZ, -R11 ;  /* 0x000000ffff057224 */ /* 0x000fe200078e0a0b */
[----:B------:R-:W-:-:S03]  /*14930*/  ISETP.NE.AND P0, PT, R23, 0x2, PT ;  /* 0x000000021700780c */ /* 0x000fc60003f05270 */
[----:B------:R0:W5:Y:S01]  /*14940*/  @!P2 LDG.E R4, desc[UR38][R8.64] ;  /* 0x000000260804a981 */ /* 0x000162000c1e1900 */
[----:B------:R-:W-:Y:S05]  /*14950*/  YIELD ;  /* 0x0000000000007946 */ /* 0x000fea0003800000 */
[----:B------:R-:W-:Y:S01]  /*14960*/  ULDC UR4, c[0x0][0x430] ;  /* 0x00010c0000047ab9 */ /* 0x000fe20000000800 */
[----:B------:R-:W-:Y:S01]  /*14970*/  SEL R3, RZ, 0x1, P0 ;  /* 0x00000001ff037807 */ /* 0x000fe20000000000 */
[----:B------:R-:W-:Y:S01]  /*14980*/  IMAD R5, R5, UR4, R6 ;  /* 0x0000000405057c24 */ /* 0x000fe2000f8e0206 */
[----:B------:R-:W-:Y:S01]  /*14990*/  SEL R23, R23, RZ, P0 ;  /* 0x000000ff17177207 */ /* 0x000fe20000000000 */
[----:B------:R-:W-:Y:S01]  /*149a0*/  IMAD.MOV.U32 R24, RZ, RZ, R0 ;  /* 0x000000ffff187224 */ /* 0x000fe200078e0000 */
[----:B------:R-:W-:Y:S01]  /*149b0*/  LOP3.LUT R26, R10, R3, RZ, 0x3c, !PT ;  /* 0x000000030a1a7212 */ /* 0x000fe200078e3cff */
[----:B------:R-:W-:Y:S06]  /*149c0*/  @!P1 BRA `(.L_x_2284) ;  /* 0x0000000000049947 */ /* 0x000fec0003800000 */
[----:B------:R-:W-:Y:S01]  /*149d0*/  BPT.TRAP 0x1 ;  /* 0x000000040000795c */ /* 0x000fe20000300000 */
.L_x_2284:
[----:B------:R-:W-:Y:S01]  /*149e0*/  LEA R6, R23, R17, 0x3 ;  /* 0x0000001117067211 */ /* 0x000fe200078e18ff */
[----:B------:R-:W-:Y:S01]  /*149f0*/  BSSY B1, `(.L_x_2285) ;  /* 0x0000004000017945 */ /* 0x000fe20003800000 */
[----:B------:R-:W-:-:S04]  /*14a00*/  SHF.L.U32 R3, R26, 0x1f, RZ ;  /* 0x0000001f1a037819 */ /* 0x000fc800000006ff */
[----:B------:R-:W1:Y:S02]  /*14a10*/  SYNCS.PHASECHK.TRANS64.TRYWAIT P0, [R6+URZ+0x38840], R3 ;  /* 0x03884003060075a7 */ /* 0x000e64000800017f */
[----:B-1----:R-:W-:Y:S05]  /*14a20*/  @!P0 BRA `(.L_x_2286) ;  /* 0x0000002c00e88947 */ /* 0x002fea0003800000 */
.L_x_2356:
[----:B------:R-:W-:Y:S05]  /*14a30*/  BSYNC B1 ;  /* 0x0000000000017941 */ /* 0x000fea0003800000 */
.L_x_2285:
[----:B------:R-:W-:Y:S01]  /*14a40*/  SHF.R.S32.HI R21, RZ, 0x1f, R5 ;  /* 0x0000001fff157819 */ /* 0x000fe20000011405 */
[----:B------:R-:W-:Y:S01]  /*14a50*/  ULDC.64 UR4, c[0x0][0x300] ;  /* 0x0000c00000047ab9 */ /* 0x000fe20000000a00 */
[----:B-----5:R-:W-:Y:S01]  /*14a60*/  SHF.R.S32.HI R25, RZ, 0x1f, R4 ;  /* 0x0000001fff197819 */ /* 0x020fe20000011404 */
[----:B-1----:R-:W-:Y:S01]  /*14a70*/  IMAD.WIDE.U32 R2, R5, UR4, RZ ;  /* 0x0000000405027c25 */ /* 0x002fe2000f8e00ff */
[C---:B------:R-:W-:Y:S02]  /*14a80*/  LOP3.LUT P4, RZ, R16.reuse, 0x10, RZ, 0xc0, !PT ;  /* 0x0000001010ff7812 */ /* 0x040fe4000788c0ff */
[C---:B------:R-:W-:Y:S01]  /*14a90*/  LOP3.LUT P3, RZ, R16.reuse, 0x8, RZ, 0xc0, !PT ;  /* 0x0000000810ff7812 */ /* 0x040fe2000786c0ff */
[----:B------:R-:W-:Y:S01]  /*14aa0*/  IMAD R0, R21, UR4, RZ ;  /* 0x0000000415007c24 */ /* 0x000fe2000f8e02ff */
[C---:B------:R-:W-:Y:S02]  /*14ab0*/  LOP3.LUT P2, RZ, R16.reuse, 0x4, RZ, 0xc0, !PT ;  /* 0x0000000410ff7812 */ /* 0x040fe4000784c0ff */
[----:B------:R-:W-:Y:S01]  /*14ac0*/  LOP3.LUT P1, RZ, R16, 0x2, RZ, 0xc0, !PT ;  /* 0x0000000210ff7812 */ /* 0x000fe2000782c0ff */
[----:B0-----:R-:W-:Y:S01]  /*14ad0*/  IMAD R9, R5, UR5, R0 ;  /* 0x0000000505097c24 */ /* 0x001fe2000f8e0200 */
        /* <DEDUP_REMOVED lines=13> */
[----:B------:R-:W-:Y:S01]  /*14bb0*/  UMOV UR4, 0xffffffff ;  /* 0xffffffff00047882 */ /* 0x000fe20000000000 */
[----:B------:R-:W-:-:S03]  /*14bc0*/  IMAD R9, R23, 0x5000, R30 ;  /* 0x0000500017097824 */ /* 0x000fc600078e021e */
[----:B------:R-:W-:Y:S01]  /*14bd0*/  LEA.HI.X R20, R2, UR5, R3, 0x1, P0 ;  /* 0x0000000502147c11 */ /* 0x000fe200080f0c03 */
[----:B------:R-:W-:Y:S06]  /*14be0*/  BRA.DIV UR4, `(.L_x_2287) ;  /* 0x0000002e048c7947 */ /* 0x000fec000b800000 */
[----:B------:R-:W0:Y:S01]  /*14bf0*/  SHFL.IDX PT, R14, R8, RZ, 0x181f ;  /* 0x00181fff080e7589 */ /* 0x000e2200000e0000 */
[----:B------:R-:W-:Y:S01]  /*14c00*/  IMAD.SHL.U32 R0, R37, 0x2, RZ ;  /* 0x0000000225007824 */ /* 0x000fe200078e00ff */
[----:B------:R-:W-:Y:S02]  /*14c10*/  LEA R9, R9, R17, 0x1 ;  /* 0x0000001109097211 */ /* 0x000fe400078e08ff */
        /* <DEDUP_REMOVED lines=33> */
.L_x_2368:
[----:B0-2---:R-:W-:-:S05]  /*14e30*/  IADD3 R2, P0, R14, R0, RZ ;  /* 0x000000000e027210 */ /* 0x005fca0007f1e0ff */
[----:B-1----:R-:W-:Y:S01]  /*14e40*/  IMAD.X R3, RZ, RZ, R35, P0 ;  /* 0x000000ffff037224 */ /* 0x002fe200000e0623 */
[----:B------:R-:W-:-:S04]  /*14e50*/  PLOP3.LUT P0, PT, PT, PT, PT, 0x80, 0x0 ;  /* 0x000000000000781c */ /* 0x000fc80003f0f070 */
        /* <DEDUP_REMOVED lines=8> */
.L_x_2288:
        /* <DEDUP_REMOVED lines=10> */
.L_x_2289:
[----:B------:R1:W-:Y:S01]  /*14f80*/  SYNCS.ARRIVE.TRANS64.A1T0 RZ, [R6+URZ+0x38830], RZ ;  /* 0x038830ff06ff79a7 */ /* 0x0003e2000810003f */
[----:B------:R-:W-:Y:S05]  /*14f90*/  @!P2 BRA `(.L_x_2290) ;  /* 0x000000000004a947 */ /* 0x000fea0003800000 */
[----:B------:R-:W-:Y:S01]  /*14fa0*/  BPT.TRAP 0x1 ;  /* 0x000000040000795c */ /* 0x000fe20000300000 */
.L_x_2290:
[----:B0-----:R-:W-:Y:S01]  /*14fb0*/  SHF.L.U32 R3, R10, 0x1f, RZ ;  /* 0x0000001f0a037819 */ /* 0x001fe200000006ff */
[----:B-1----:R-:W-:Y:S01]  /*14fc0*/  IMAD R6, R7, 0x8, R17 ;  /* 0x0000000807067824 */ /* 0x002fe200078e0211 */
[----:B------:R-:W-:Y:S03]  /*14fd0*/  BSSY B1, `(.L_x_2291) ;  /* 0x0000003000017945 */ /* 0x000fe60003800000 */
[----:B------:R-:W0:Y:S02]  /*14fe0*/  SYNCS.PHASECHK.TRANS64.TRYWAIT P0, [R6+URZ+0x38860], R3 ;  /* 0x03886003060075a7 */ /* 0x000e24000800017f */
[----:B0-----:R-:W-:Y:S05]  /*14ff0*/  @!P0 BRA `(.L_x_2292) ;  /* 0x0000003000088947 */ /* 0x001fea0003800000 */
.L_x_2369:
[----:B------:R-:W-:Y:S05]  /*15000*/  BSYNC B1 ;  /* 0x0000000000017941 */ /* 0x000fea0003800000 */
.L_x_2291:
[----:B------:R-:W-:Y:S01]  /*15010*/  MOV R2, 0xffffffb0 ;  /* 0xffffffb000027802 */ /* 0x000fe20000000f00 */
[----:B------:R-:W-:Y:S01]  /*15020*/  UMOV UR4, 0xffffffff ;  /* 0xffffffff00047882 */ /* 0x000fe20000000000 */
[C---:B------:R-:W-:Y:S01]  /*15030*/  LOP3.LUT P4, RZ, R16.reuse, 0x100, RZ, 0xc0, !PT ;  /* 0x0000010010ff7812 */ /* 0x040fe2000788c0ff */
[----:B------:R-:W-:Y:S01]  /*15040*/  IMAD R7, R7, 0x5000, R30 ;  /* 0x0000500007077824 */ /* 0x000fe200078e021e */
[C---:B------:R-:W-:Y:S01]  /*15050*/  LOP3.LUT P3, RZ, R16.reuse, 0x80, RZ, 0xc0, !PT ;  /* 0x0000008010ff7812 */ /* 0x040fe2000786c0ff */
[----:B0-----:R-:W-:Y:S01]  /*15060*/  IMAD R3, R27, R2, UR36 ;  /* 0x000000241b037e24 */ /* 0x001fe2000f8e0202 */
[C---:B------:R-:W-:Y:S02]  /*15070*/  LOP3.LUT P2, RZ, R16.reuse, 0x40, RZ, 0xc0, !PT ;  /* 0x0000004010ff7812 */ /* 0x040fe4000784c0ff */
[----:B------:R-:W-:Y:S01]  /*15080*/  LOP3.LUT P1, RZ, R16, 0x20, RZ, 0xc0, !PT ;  /* 0x0000002010ff7812 */ /* 0x000fe2000782c0ff */
[----:B------:R-:W-:Y:S01]  /*15090*/  IMAD.IADD R8, R3, 0x1, -R36 ;  /* 0x0000000103087824 */ /* 0x000fe200078e0a24 */
[----:B------:R-:W-:Y:S11]  /*150a0*/  BRA.DIV UR4, `(.L_x_2293) ;  /* 0x0000002e04f07947 */ /* 0x000ff6000b800000 */
[----:B------:R-:W0:Y:S01]  /*150b0*/  SHFL.IDX PT, R14, R18, RZ, 0x181f ;  /* 0x00181fff120e7589 */ /* 0x000e2200000e0000 */
[----:B------:R-:W-:-:S03]  /*150c0*/  IMAD R7, R7, 0x2, R17 ;  /* 0x0000000207077824 */ /* 0x000fc600078e0211 */
        /* <DEDUP_REMOVED lines=49> */
.L_x_2381:
        /* <DEDUP_REMOVED lines=28> */
[----:B------:R-:W-:-:S03]  /*155a0*/  ULDC.64 UR4, c[0x0][0x318] ;  /* 0x0000c60000047ab9 */ /* 0x000fc60000000a00 */
[----:B------:R-:W-:Y:S01]  /*155b0*/  IMAD.IADD R3, R5, 0x1, R3 ;  /* 0x0000000105037824 */ /* 0x000fe200078e0203 */
[----:B------:R-:W-:-:S04]  /*155c0*/  LEA R18, P0, R2, UR4, 0x1 ;  /* 0x0000000402127c11 */ /* 0x000fc8000f8008ff */
[----:B------:R-:W-:Y:S02]  /*155d0*/  LEA.HI.X R19, R2, UR5, R3, 0x1, P0 ;  /* 0x0000000502137c11 */ /* 0x000fe400080f0c03 */
[----:B------:R-:W-:-:S13]  /*155e0*/  PLOP3.LUT P0, PT, PT, PT, PT, 0x80, 0x0 ;  /* 0x000000000000781c */ /* 0x000fda0003f0f070 */
.L_x_2294:
        /* <DEDUP_REMOVED lines=10> */
.L_x_2295:
        /* <DEDUP_REMOVED lines=8> */
.L_x_2283:
[----:B0-----:R-:W0:Y:S01]  /*15710*/  S2R R0, SR_TID.X ;  /* 0x0000000000007919 */ /* 0x001e220000002100 */
[----:B------:R-:W-:Y:S01]  /*15720*/  BSSY B0, `(.L_x_2297) ;  /* 0x0000010000007945 */ /* 0x000fe20003800000 */
[----:B0-----:R-:W-:-:S04]  /*15730*/  LOP3.LUT R0, R0, 0x7f, RZ, 0xc0, !PT ;  /* 0x0000007f00007812 */ /* 0x001fc800078ec0ff */
[----:B------:R-:W-:-:S13]  /*15740*/  ISETP.NE.AND P2, PT, R0, RZ, PT ;  /* 0x000000ff0000720c */ /* 0x000fda0003f45270 */
[----:B------:R-:W-:Y:S05]  /*15750*/  @P2 BRA `(.L_x_2298) ;  /* 0x0000000000302947 */ /* 0x000fea0003800000 */
[----:B------:R-:W0:Y:S01]  /*15760*/  S2R R7, SR_LANEID ;  /* 0x0000000000077919 */ /* 0x000e220000000000 */
[----:B------:R-:W-:Y:S01]  /*15770*/  VOTEU.ANY UR4, UPT, PT ;  /* 0x0000000000047886 */ /* 0x000fe200038e0100 */
[----:B------:R-:W2:Y:S01]  /*15780*/  LDC.64 R2, c[0x0][0xc80] ;  /* 0x00032000ff027b82 */ /* 0x000ea20000000a00 */
[----:B------:R-:W0:Y:S08]  /*15790*/  FLO.U32 R0, UR4 ;  /* 0x0000000400007d00 */ /* 0x000e3000080e0000 */
[----:B------:R-:W2:Y:S01]  /*157a0*/  POPC R5, UR4 ;  /* 0x0000000400057d09 */ /* 0x000ea20008000000 */
[----:B0-----:R-:W-:-:S13]  /*157b0*/  ISETP.EQ.U32.AND P0, PT, R0, R7, PT ;  /* 0x000000070000720c */ /* 0x001fda0003f02070 */
[----:B--2---:R-:W2:Y:S01]  /*157c0*/  @P0 ATOMG.E.ADD.STRONG.GPU PT, R3, desc[UR38][R2.64], R5 ;  /* 0x00000005020309a8 */ /* 0x004ea200081ee1e6 */
[----:B------:R-:W0:Y:S02]  /*157d0*/  S2R R4, SR_LTMASK ;  /* 0x0000000000047919 */ /* 0x000e240000003900 */
[----:B0-----:R-:W-:-:S04]  /*157e0*/  LOP3.LUT R4, R4, UR4, RZ, 0xc0, !PT ;  /* 0x0000000404047c12 */ /* 0x001fc8000f8ec0ff */
[----:B------:R-:W0:Y:S01]  /*157f0*/  POPC R7, R4 ;  /* 0x0000000400077309 */ /* 0x000e220000000000 */
[----:B--2---:R-:W0:Y:S02]  /*15800*/  SHFL.IDX PT, R0, R3, R0, 0x1f ;  /* 0x00001f0003007589 */ /* 0x004e2400000e0000 */
[----:B0-----:R-:W-:-:S07]  /*15810*/  IADD3 R34, R0, UR46, R7 ;  /* 0x0000002e00227c10 */ /* 0x001fce000fffe007 */
.L_x_2298:
[----:B------:R-:W-:Y:S05]  /*15820*/  BSYNC B0 ;  /* 0x0000000000007941 */ /* 0x000fea0003800000 */
.L_x_2297:
[----:B------:R-:W-:-:S13]  /*15830*/  LOP3.LUT P0, RZ, R16, 0x200, RZ, 0xc0, !PT ;  /* 0x0000020010ff7812 */ /* 0x000fda000780c0ff */
[----:B------:R-:W-:Y:S05]  /*15840*/  @!P0 BRA `(.L_x_2299) ;  /* 0x0000000000048947 */ /* 0x000fea0003800000 */
[----:B------:R-:W-:Y:S01]  /*15850*/  BPT.TRAP 0x1 ;  /* 0x000000040000795c */ /* 0x000fe20000300000 */
.L_x_2299:
[----:B------:R-:W-:Y:S01]  /*15860*/  IMAD R4, R23, 0x8, R17 ;  /* 0x0000000817047824 */ /* 0x000fe200078e0211 */
[----:B------:R-:W-:Y:S01]  /*15870*/  SHF.L.U32 R3, R26, 0x1f, RZ ;  /* 0x0000001f1a037819 */ /* 0x000fe200000006ff */
[----:B------:R-:W-:Y:S01]  /*15880*/  IMAD.MOV.U32 R5, RZ, RZ, -0x50 ;  /* 0xffffffb0ff057424 */ /* 0x000fe200078e00ff */
[----:B------:R-:W-:Y:S02]  /*15890*/  BSSY B0, `(.L_x_2300) ;  /* 0x0000004000007945 */ /* 0x000fe40003800000 */
[----:B------:R-:W0:Y:S01]  /*158a0*/  SYNCS.PHASECHK.TRANS64.TRYWAIT P0, [R4+URZ+0x38860], R3 ;  /* 0x03886003040075a7 */ /* 0x000e22000800017f */
[----:B------:R-:W-:Y:S01]  /*158b0*/  IMAD R5, R24, R5, UR36 ;  /* 0x0000002418057e24 */ /* 0x000fe2000f8e0205 */
[----:B0-----:R-:W-:Y:S06]  /*158c0*/  @!P0 BRA `(.L_x_2301) ;  /* 0x0000002c00b08947 */ /* 0x001fec0003800000 */
.L_x_2382:
[----:B------:R-:W-:Y:S05]  /*158d0*/  BSYNC B0 ;  /* 0x0000000000007941 */ /* 0x000fea0003800000 */
.L_x_2300:
[----:B------:R-:W-:Y:S01]  /*158e0*/  UMOV UR4, 0xffffffff ;  /* 0xffffffff00047882 */ /* 0x000fe20000000000 */
[C---:B------:R-:W-:Y:S01]  /*158f0*/  LOP3.LUT P5, RZ, R16.reuse, 0x100, RZ, 0xc0, !PT ;  /* 0x0000010010ff7812 */ /* 0x040fe200078ac0ff */
[----:B-1----:R-:W-:Y:S01]  /*15900*/  IMAD R8, R23, 0x5000, R30 ;  /* 0x0000500017087824 */ /* 0x002fe200078e021e */
[C---:B------:R-:W-:Y:S01]  /*15910*/  LOP3.LUT P4, RZ, R16.reuse, 0x80, RZ, 0xc0, !PT ;  /* 0x0000008010ff7812 */ /* 0x040fe2000788c0ff */
[----:B------:R-:W-:Y:S01]  /*15920*/  IMAD.IADD R5, R5, 0x1, -R36 ;  /* 0x0000000105057824 */ /* 0x000fe200078e0a24 */
[C---:B------:R-:W-:Y:S02]  /*15930*/  LOP3.LUT P3, RZ, R16.reuse, 0x40, RZ, 0xc0, !PT ;  /* 0x0000004010ff7812 */ /* 0x040fe4000786c0ff */
[----:B------:R-:W-:Y:S01]  /*15940*/  LOP3.LUT P1, RZ, R16, 0x20, RZ, 0xc0, !PT ;  /* 0x0000002010ff7812 */ /* 0x000fe2000782c0ff */
[----:B------:R-:W-:-:S12]  /*15950*/  BRA.DIV UR4, `(.L_x_2302) ;  /* 0x0000002e04a07947 */ /* 0x000fd8000b800000 */
[----:B------:R-:W1:Y:S01]  /*15960*/  SHFL.IDX PT, R14, R18, RZ, 0x181f ;  /* 0x00181fff120e7589 */ /* 0x000e6200000e0000 */
[----:B------:R-:W-:-:S03]  /*15970*/  SHF.L.U32 R6, R37, 0x1, RZ ;  /* 0x0000000125067819 */ /* 0x000fc600000006ff */
        /* <DEDUP_REMOVED lines=15> */
[----:B------:R-:W0:Y:S03]  /*15a70*/  SHFL.IDX PT, R14, R18, 0x2, 0x181f ;  /* 0x00581f00120e7f89 */ /* 0x000e2600000e0000 */
[----:B------:R-:W-:Y:S01]  /*15a80*/  IMAD.X R3, RZ, RZ, R7, P0 ;  /* 0x000000ffff037224 */ /* 0x000fe200000e0607 */
[----:B------:R-:W-:Y:S01]  /*15a90*/  ISETP.LT.OR P0, PT, R5, 0x11, P5 ;  /* 0x000000110500780c */ /* 0x000fe20002f01670 */
[----:B------:R-:W1:-:S12]  /*15aa0*/  SHFL.IDX PT, R7, R19, 0x2, 0x181f ;  /* 0x00581f0013077f89 */ /* 0x000e5800000e0000 */
        /* <DEDUP_REMOVED lines=8> */
[----:B------:R-:W0:Y:S03]  /*15b30*/  SHFL.IDX PT, R14, R18, 0x3, 0x181f ;  /* 0x00781f00120e7f89 */ /* 0x000e2600000e0000 */
[----:B-1----:R-:W-:Y:S01]  /*15b40*/  IMAD.X R3, RZ, RZ, R7, P0 ;  /* 0x000000ffff037224 */ /* 0x002fe200000e0607 */
        /* <DEDUP_REMOVED lines=21> */
.L_x_2394:
[----:B0--3--:R-:W-:-:S04]  /*15ca0*/  IADD3 R2, P0, R14, R6, RZ ;  /* 0x000000060e027210 */ /* 0x009fc80007f1e0ff */
        /* <DEDUP_REMOVED lines=14> */
.L_x_2303:
        /* <DEDUP_REMOVED lines=10> */
.L_x_2304:
[----:B------:R1:W-:Y:S01]  /*15e30*/  SYNCS.ARRIVE.TRANS64.A1T0 RZ, [R4+URZ+0x38850], RZ ;  /* 0x038850ff04ff79a7 */ /* 0x0003e2000810003f */
[----:B------:R-:W-:-:S05]  /*15e40*/  VIADD R23, R23, 0x1 ;  /* 0x0000000117177836 */ /* 0x000fca0000000000 */
[----:B------:R-:W-:-:S04]  /*15e50*/  ISETP.NE.AND P0, PT, R23, 0x2, PT ;  /* 0x000000021700780c */ /* 0x000fc80003f05270 */
[----:B0-----:R-:W-:Y:S02]  /*15e60*/  SEL R3, RZ, 0x1, P0 ;  /* 0x00000001ff037807 */ /* 0x001fe40000000000 */
[----:B------:R-:W-:Y:S02]  /*15e70*/  SEL R23, R23, RZ, P0 ;  /* 0x000000ff17177207 */ /* 0x000fe40000000000 */
[----:B-1----:R-:W-:-:S07]  /*15e80*/  LOP3.LUT R26, R26, R3, RZ, 0x3c, !PT ;  /* 0x000000031a1a7212 */ /* 0x002fce00078e3cff */
.L_x_2262:
[----:B------:R-:W-:Y:S05]  /*15e90*/  BSYNC B7 ;  /* 0x0000000000077941 */ /* 0x000fea0003800000 */
.L_x_2260:
        /* <DEDUP_REMOVED lines=11> */
.L_x_2305:
[----:B------:R-:W-:-:S03]  /*15f50*/  UMOV UR4, 0xffffffff ;  /* 0xffffffff00047882 */ /* 0x000fc60000000000 */
[----:B------:R-:W-:Y:S05]  /*15f60*/  BRA.DIV UR4, `(.L_x_2307) ;  /* 0x00000032040c7947 */ /* 0x000fea000b800000 */
[----:B------:R0:W1:Y:S02]  /*15f70*/  SHFL.IDX PT, R14, R34, RZ, 0x1f ;  /* 0x00001fff220e7589 */ /* 0x00006400000e0000 */
.L_x_2397:
        /* <DEDUP_REMOVED lines=8> */
.L_x_2306:
[----:B------:R-:W-:Y:S02]  /*16000*/  ULDC UR4, c[0x0][0xc38] ;  /* 0x00030e0000047ab9 */ /* 0x000fe40000000800 */
[----:B-1----:R-:W-:-:S13]  /*16010*/  ISETP.GE.AND P0, PT, R34, UR4, PT ;  /* 0x0000000422007c0c */ /* 0x002fda000bf06270 */
[----:B------:R-:W-:Y:S05]  /*16020*/  @!P0 BRA `(.L_x_2308) ;  /* 0xffffffc400648947 */ /* 0x000fea000383ffff */
.L_x_2257:
[----:B------:R-:W2:Y:S01]  /*16030*/  LDL.LU R0, [R1] ;  /* 0x0000000001007983 */ /* 0x000ea20000300800 */
[----:B------:R-:W-:Y:S01]  /*16040*/  BSSY B0, `(.L_x_2309) ;  /* 0x000000b000007945 */ /* 0x000fe20003800000 */
[----:B------:R-:W1:Y:S01]  /*16050*/  S2R R5, SR_CgaCtaId ;  /* 0x0000000000057919 */ /* 0x000e620000008800 */
[----:B--2---:R-:W-:-:S05]  /*16060*/  VIADD R0, R0, 0x1 ;  /* 0x0000000100007836 */ /* 0x004fca0000000000 */
        /* <DEDUP_REMOVED lines=8> */
.L_x_2398:
[----:B------:R-:W-:Y:S05]  /*160f0*/  BSYNC B0 ;  /* 0x0000000000007941 */ /* 0x000fea0003800000 */
.L_x_2309:
[----:B------:R-:W-:-:S03]  /*16100*/  UMOV UR4, 0xffffffff ;  /* 0xffffffff00047882 */ /* 0x000fc60000000000 */
[----:B------:R-:W-:Y:S05]  /*16110*/  BRA.DIV UR4, `(.L_x_2311) ;  /* 0x0000002e04dc7947 */ /* 0x000fea000b800000 */
[----:B-1----:R-:W1:Y:S02]  /*16120*/  S2R R0, SR_TID.X ;  /* 0x0000000000007919 */ /* 0x002e640000002100 */
[----:B-1----:R-:W-:-:S04]  /*16130*/  SHF.R.U32.HI R0, RZ, 0x5, R0 ;  /* 0x00000005ff007819 */ /* 0x002fc80000011600 */
[----:B------:R-:W-:-:S05]  /*16140*/  LOP3.LUT R0, R0, 0x3, RZ, 0xc0, !PT ;  /* 0x0000000300007812 */ /* 0x000fca00078ec0ff */
[----:B------:R1:W2:Y:S02]  /*16150*/  SHFL.IDX PT, R14, R0, RZ, 0x1f ;  /* 0x00001fff000e7589 */ /* 0x0002a400000e0000 */
.L_x_2401:
[----:B--2---:R-:W-:Y:S01]  /*16160*/  ISETP.NE.AND P0, PT, R14, RZ, PT ;  /* 0x000000ff0e00720c */ /* 0x004fe20003f05270 */
[----:B------:R-:W-:-:S12]  /*16170*/  BSSY B0, `(.L_x_2312) ;  /* 0x0000026000007945 */ /* 0x000fd80003800000 */
[----:B------:R-:W-:Y:S05]  /*16180*/  @P0 BRA `(.L_x_2313) ;  /* 0x0000000000900947 */ /* 0x000fea0003800000 */
[----:B------:R-:W-:-:S03]  /*16190*/  UMOV UR4, 0xffffffff ;  /* 0xffffffff00047882 */ /* 0x000fc60000000000 */
[----:B------:R-:W-:Y:S05]  /*161a0*/  BRA.DIV UR4, `(.L_x_2314) ;  /* 0x0000002e04ec7947 */ /* 0x000fea000b800000 */
[----:B------:R-:W-:-:S13]  /*161b0*/  ELECT P6, URZ, PT ;  /* 0x00000000003f782f */ /* 0x000fda00038c0000 */
.L_x_2404:
[----:B------:R-:W-:Y:S05]  /*161c0*/  @!P6 BRA `(.L_x_2313) ;  /* 0x000000000080e947 */ /* 0x000fea0003800000 */
[----:B-1----:R-:W2:Y:S02]  /*161d0*/  LDL R0, [R1+0x4] ;  /* 0x0000040001007983 */ /* 0x002ea40000100800 */
[----:B--2---:R-:W-:-:S13]  /*161e0*/  R2UR UR4, R0 ;  /* 0x00000000000472ca */ /* 0x004fda00000e0000 */
[----:B------:R-:W-:-:S06]  /*161f0*/  ULOP3.LUT UR4, UR4, 0x2, URZ, 0xfc, !UPT ;  /* 0x0000000204047892 */ /* 0x000fcc000f8efc3f */
[----:B------:R-:W-:-:S04]  /*16200*/  MOV R0, UR4 ;  /* 0x0000000400007c02 */ /* 0x000fc80008000f00 */
[----:B------:R-:W-:-:S13]  /*16210*/  ISETP.NE.AND P0, PT, R0, 0x3, PT ;  /* 0x000000030000780c */ /* 0x000fda0003f05270 */
[----:B------:R-:W-:Y:S05]  /*16220*/  @!P0 BRA `(.L_x_2315) ;  /* 0x0000000000048947 */ /* 0x000fea0003800000 */
[----:B------:R-:W-:Y:S01]  /*16230*/  BPT.TRAP 0x1 ;  /* 0x000000040000795c */ /* 0x000fe20000300000 */
.L_x_2315:
[C---:B------:R-:W-:Y:S01]  /*16240*/  IMAD R5, R23.reuse, 0x8, R4 ;  /* 0x0000000817057824 */ /* 0x040fe200078e0204 */
[----:B------:R-:W-:Y:S01]  /*16250*/  SHF.L.U32 R0, R26, 0x1f, RZ ;  /* 0x0000001f1a007819 */ /* 0x000fe200000006ff */
[----:B------:R-:W-:-:S03]  /*16260*/  VIADD R23, R23, 0x1 ;  /* 0x0000000117177836 */ /* 0x000fc60000000000 */
[----:B------:R-:W1:Y:S02]  /*16270*/  SYNCS.PHASECHK.TRANS64.TRYWAIT P1, [R5+URZ+0x38840], R0 ;  /* 0x03884000050075a7 */ /* 0x000e64000802017f */
[----:B------:R-:W-:-:S04]  /*16280*/  ISETP.NE.AND P2, PT, R23, 0x2, PT ;  /* 0x000000021700780c */ /* 0x000fc80003f45270 */
[----:B------:R-:W-:Y:S01]  /*16290*/  SEL R3, RZ, 0x1, P2 ;  /* 0x00000001ff037807 */ /* 0x000fe20001000000 */
[----:B-1----:R-:W-:Y:S08]  /*162a0*/  @!P1 BRA `(.L_x_2316) ;  /* 0x0000002c00cc9947 */ /* 0x002ff00003800000 */
.L_x_2405:
[----:B------:R-:W-:Y:S02]  /*162b0*/  SEL R23, R23, RZ, P2 ;  /* 0x000000ff17177207 */ /* 0x000fe40001000000 */
[----:B------:R-:W-:Y:S01]  /*162c0*/  LOP3.LUT R2, R26, R3, RZ, 0x3c, !PT ;  /* 0x000000031a027212 */ /* 0x000fe200078e3cff */
[----:B------:R-:W-:Y:S06]  /*162d0*/  @!P0 BRA `(.L_x_2317) ;  /* 0x0000000000048947 */ /* 0x000fec0003800000 */
[----:B------:R-:W-:Y:S01]  /*162e0*/  BPT.TRAP 0x1 ;  /* 0x000000040000795c */ /* 0x000fe20000300000 */
.L_x_2317:
[----:B------:R-:W-:Y:S01]  /*162f0*/  IMAD R23, R23, 0x8, R4 ;  /* 0x0000000817177824 */ /* 0x000fe200078e0204 */
[----:B------:R-:W-:-:S04]  /*16300*/  SHF.L.U32 R2, R2, 0x1f, RZ ;  /* 0x0000001f02027819 */ /* 0x000fc800000006ff */
[----:B------:R-:W2:Y:S02]  /*16310*/  SYNCS.PHASECHK.TRANS64.TRYWAIT P1, [R23+URZ+0x38840], R2 ;  /* 0x03884002170075a7 */ /* 0x000ea4000802017f */
[----:B--2---:R-:W-:Y:S05]  /*16320*/  @!P1 BRA `(.L_x_2318) ;  /* 0x0000002c00c09947 */ /* 0x004fea0003800000 */
.L_x_2406:
[----:B------:R-:W-:Y:S05]  /*16330*/  @!P0 BRA `(.L_x_2319) ;  /* 0x0000000000048947 */ /* 0x000fea0003800000 */
[----:B------:R-:W-:Y:S01]  /*16340*/  BPT.TRAP 0x1 ;  /* 0x000000040000795c */ /* 0x000fe20000300000 */
.L_x_2319:
[----:B------:R-:W3:Y:S02]  /*16350*/  SYNCS.PHASECHK.TRANS64.TRYWAIT P1, [R5+URZ+0x38860], R0 ;  /* 0x03886000050075a7 */ /* 0x000ee4000802017f */
[----:B---3--:R-:W-:Y:S05]  /*16360*/  @!P1 BRA `(.L_x_2320) ;  /* 0x0000002c00c49947 */ /* 0x008fea0003800000 */
.L_x_2407:
[----:B------:R-:W-:Y:S05]  /*16370*/  @!P0 BRA `(.L_x_2321) ;  /* 0x0000000000048947 */ /* 0x000fea0003800000 */
[----:B------:R-:W-:Y:S01]  /*16380*/  BPT.TRAP 0x1 ;  /* 0x000000040000795c */ /* 0x000fe20000300000 */
.L_x_2321:
[----:B----4-:R4:W0:Y:S02]  /*16390*/  SYNCS.PHASECHK.TRANS64.TRYWAIT P0, [R23+URZ+0x38860], R2 ;  /* 0x03886002170075a7 */ /* 0x010824000800017f */
[----:B0-----:R-:W-:Y:S05]  /*163a0*/  @!P0 NANOSLEEP.SYNCS 0x989680 ;  /* 0x009896800000895d */ /* 0x001fea0003900000 */
[----:B------:R-:W0:Y:S02]  /*163b0*/  @!P0 SYNCS.PHASECHK.TRANS64 P0, [R23+URZ+0x38860], R2 ;  /* 0x03886002170085a7 */ /* 0x000e24000800007f */
[----:B0-----:R-:W-:Y:S05]  /*163c0*/  @!P0 BRA `(.L_x_2321) ;  /* 0xfffffffc00f08947 */ /* 0x001fea000383ffff */
.L_x_2313:
[----:B------:R-:W-:Y:S05]  /*163d0*/  BSYNC B0 ;  /* 0x0000000000007941 */ /* 0x000fea0003800000 */
.L_x_2312:
[----:B------:R-:W-:Y:S05]  /*163e0*/  EXIT ;  /* 0x000000000000794d */ /* 0x000fea0003800000 */
.L_x_2204:
[----:B------:R-:W-:-:S13]  /*163f0*/  R2UR UR4, R16 ;  /* 0x00000000100472ca */ /* 0x000fda00000e0000 */
[----:B0-----:R-:W-:-:S04]  /*16400*/  IMAD.U32 R3, RZ, RZ, UR4 ;  /* 0x00000004ff037e24 */ /* 0x001fc8000f8e00ff */
[----:B------:R0:W1:Y:S03]  /*16410*/  SYNCS.PHASECHK.TRANS64.TRYWAIT P1, [R3+URZ+0x38800], R0 ;  /* 0x03880000030075a7 */ /* 0x000066000802017f */
[----:B-1----:R-:W-:Y:S05]  /*16420*/  @!P1 NANOSLEEP.SYNCS 0x989680 ;  /* 0x009896800000995d */ /* 0x002fea0003900000 */
[----:B------:R-:W1:Y:S02]  /*16430*/  @!P1 SYNCS.PHASECHK.TRANS64 P1, [R3+URZ+0x38800], R0 ;  /* 0x03880000030095a7 */ /* 0x000e64000802007f */
[----:B-1----:R-:W-:Y:S05]  /*16440*/  @!P1 BRA `(.L_x_2204) ;  /* 0xfffffffc00e89947 */ /* 0x002fea000383ffff */
[----:B------:R-:W-:Y:S05]  /*16450*/  BRA `(.L_x_2322) ;  /* 0xfffffeb400387947 */ /* 0x000fea000383ffff */
.L_x_2208:
[----:B-1----:R1:W2:Y:S02]  /*16460*/  SYNCS.PHASECHK.TRANS64.TRYWAIT P1, [R0+URZ+0x38830], R3 ;  /* 0x03883003000075a7 */ /* 0x0022a4000802017f */
[----:B--2---:R-:W-:Y:S05]  /*16470*/  @!P1 NANOSLEEP.SYNCS 0x989680 ;  /* 0x009896800000995d */ /* 0x004fea0003900000 */
[----:B------:R-:W2:Y:S02]  /*16480*/  @!P1 SYNCS.PHASECHK.TRANS64 P1, [R0+URZ+0x38830], R3 ;  /* 0x03883003000095a7 */ /* 0x000ea4000802007f */
[----:B--2---:R-:W-:Y:S05]  /*16490*/  @!P1 BRA `(.L_x_2208) ;  /* 0xfffffffc00f09947 */ /* 0x004fea000383ffff */
[----:B------:R-:W-:Y:S05]  /*164a0*/  BRA `(.L_x_2207) ;  /* 0xfffffeb4005c7947 */ /* 0x000fea000383ffff */
.L_x_2214:
[----:B------:R-:W-:-:S13]  /*164b0*/  R2UR UR4, R3 ;  /* 0x00000000030472ca */ /* 0x000fda00000e0000 */
[----:B-1----:R-:W-:-:S04]  /*164c0*/  IMAD.U32 R153, RZ, RZ, UR4 ;  /* 0x00000004ff997e24 */ /* 0x002fc8000f8e00ff */
[----:B------:R1:W2:Y:S03]  /*164d0*/  SYNCS.PHASECHK.TRANS64.TRYWAIT P1, [R153+URZ+0x38830], R4 ;  /* 0x03883004990075a7 */ /* 0x0002a6000802017f */
[----:B--2---:R-:W-:Y:S05]  /*164e0*/  @!P1 NANOSLEEP.SYNCS 0x989680 ;  /* 0x009896800000995d */ /* 0x004fea0003900000 */
[----:B------:R-:W2:Y:S02]  /*164f0*/  @!P1 SYNCS.PHASECHK.TRANS64 P1, [R153+URZ+0x38830], R4 ;  /* 0x03883004990095a7 */ /* 0x000ea4000802007f */
[----:B--2---:R-:W-:Y:S05]  /*16500*/  @!P1 BRA `(.L_x_2214) ;  /* 0xfffffffc00e89947 */ /* 0x004fea000383ffff */
[----:B------:R-:W-:Y:S05]  /*16510*/  BRA `(.L_x_2213) ;  /* 0xfffffef800187947 */ /* 0x000fea000383ffff */
.L_x_2218:
[----:B--2---:R-:W-:-:S04]  /*16520*/  MOV R2, UR4 ;  /* 0x0000000400027c02 */ /* 0x004fc80008000f00 */
[----:B------:R2:W3:Y:S03]  /*16530*/  SYNCS.PHASECHK.TRANS64.TRYWAIT P1, [R2+URZ+0x38850], R0 ;  /* 0x03885000020075a7 */ /* 0x0004e6000802017f */
[----:B---3--:R-:W-:Y:S05]  /*16540*/  @!P1 NANOSLEEP.SYNCS 0x989680 ;  /* 0x009896800000995d */ /* 0x008fea0003900000 */
[----:B------:R-:W3:Y:S02]  /*16550*/  @!P1 SYNCS.PHASECHK.TRANS64 P1, [R2+URZ+0x38850], R0 ;  /* 0x03885000020095a7 */ /* 0x000ee4000802007f */
[----:B---3--:R-:W-:Y:S05]  /*16560*/  @!P1 BRA `(.L_x_2218) ;  /* 0xfffffffc00ec9947 */ /* 0x008fea000383ffff */
[----:B------:R-:W-:Y:S05]  /*16570*/  BRA `(.L_x_2217) ;  /* 0xffffff1c006c7947 */ /* 0x000fea000383ffff */
.L_x_2226:
[----:B-1----:R-:W-:-:S04]  /*16580*/  IMAD.U32 R4, RZ, RZ, UR4 ;  /* 0x00000004ff047e24 */ /* 0x002fc8000f8e00ff */
[----:B------:R1:W2:Y:S03]  /*16590*/  SYNCS.PHASECHK.TRANS64.TRYWAIT P1, [R4+URZ+0x38830], R3 ;  /* 0x03883003040075a7 */ /* 0x0002a6000802017f */
[----:B--2---:R-:W-:Y:S05]  /*165a0*/  @!P1 NANOSLEEP.SYNCS 0x989680 ;  /* 0x009896800000995d */ /* 0x004fea0003900000 */
[----:B------:R-:W2:Y:S02]  /*165b0*/  @!P1 SYNCS.PHASECHK.TRANS64 P1, [R4+URZ+0x38830], R3 ;  /* 0x03883003040095a7 */ /* 0x000ea4000802007f */
[----:B--2---:R-:W-:Y:S05]  /*165c0*/  @!P1 BRA `(.L_x_2226) ;  /* 0xfffffffc00ec9947 */ /* 0x004fea000383ffff */
[----:B------:R-:W-:Y:S05]  /*165d0*/  BRA `(.L_x_2225) ;  /* 0xffffff3800b07947 */ /* 0x000fea000383ffff */
.L_x_2230:
[----:B---3--:R-:W-:-:S04]  /*165e0*/  IMAD.U32 R2, RZ, RZ, UR4 ;  /* 0x00000004ff027e24 */ /* 0x008fc8000f8e00ff */
[----:B------:R3:W4:Y:S03]  /*165f0*/  SYNCS.PHASECHK.TRANS64.TRYWAIT P1, [R2+URZ+0x38850], R0 ;  /* 0x03885000020075a7 */ /* 0x000726000802017f */
[----:B----4-:R-:W-:Y:S05]  /*16600*/  @!P1 NANOSLEEP.SYNCS 0x989680 ;  /* 0x009896800000995d */ /* 0x010fea0003900000 */
[----:B------:R-:W4:Y:S02]  /*16610*/  @!P1 SYNCS.PHASECHK.TRANS64 P1, [R2+URZ+0x38850], R0 ;  /* 0x03885000020095a7 */ /* 0x000f24000802007f */
[----:B----4-:R-:W-:Y:S05]  /*16620*/  @!P1 BRA `(.L_x_2230) ;  /* 0xfffffffc00ec9947 */ /* 0x010fea000383ffff */
[----:B------:R-:W-:Y:S05]  /*16630*/  BRA `(.L_x_2229) ;  /* 0xffffff6400007947 */ /* 0x000fea000383ffff */
.L_x_2237:
[----:B-1----:R-:W-:-:S04]  /*16640*/  IMAD.U32 R7, RZ, RZ, UR7 ;  /* 0x00000007ff077e24 */ /* 0x002fc8000f8e00ff */
[----:B------:R1:W2:Y:S03]  /*16650*/  SYNCS.PHASECHK.TRANS64.TRYWAIT P1, [R7+URZ+0x38850], R0 ;  /* 0x03885000070075a7 */ /* 0x0002a6000802017f */
[----:B--2---:R-:W-:Y:S05]  /*16660*/  @!P1 NANOSLEEP.SYNCS 0x989680 ;  /* 0x009896800000995d */ /* 0x004fea0003900000 */
[----:B------:R-:W2:Y:S02]  /*16670*/  @!P1 SYNCS.PHASECHK.TRANS64 P1, [R7+URZ+0x38850], R0 ;  /* 0x03885000070095a7 */ /* 0x000ea4000802007f */
[----:B--2---:R-:W-:Y:S05]  /*16680*/  @!P1 BRA `(.L_x_2237) ;  /* 0xfffffffc00ec9947 */ /* 0x004fea000383ffff */
[----:B------:R-:W-:Y:S05]  /*16690*/  BRA `(.L_x_2236) ;  /* 0xffffff8000587947 */ /* 0x000fea000383ffff */
.L_x_2268:
[----:B------:R-:W2:Y:S01]  /*166a0*/  S2R R18, SR_TID.X ;  /* 0x0000000000127919 */ /* 0x000ea20000002100 */
[----:B------:R-:W-:Y:S01]  /*166b0*/  IMAD.MOV.U32 R12, RZ, RZ, RZ ;  /* 0x000000ffff0c7224 */ /* 0x000fe200078e00ff */
[----:B------:R-:W-:Y:S01]  /*166c0*/  MOV R11, 0x1f ;  /* 0x0000001f000b7802 */ /* 0x000fe20000000f00 */
[----:B------:R-:W-:Y:S01]  /*166d0*/  IMAD.MOV.U32 R15, RZ, RZ, -0x1 ;  /* 0xffffffffff0f7424 */ /* 0x000fe200078e00ff */
[----:B--2---:R-:W-:-:S04]  /*166e0*/  SHF.R.U32.HI R18, RZ, 0x5, R18 ;  /* 0x00000005ff127819 */ /* 0x004fc80000011612 */
[----:B------:R-:W-:-:S05]  /*166f0*/  LOP3.LUT R18, R18, 0x3, RZ, 0xc0, !PT ;  /* 0x0000000312127812 */ /* 0x000fca00078ec0ff */
[----:B------:R-:W-:-:S07]  /*16700*/  IMAD.MOV.U32 R13, RZ, RZ, R18 ;  /* 0x000000ffff0d7224 */ /* 0x000fce00078e0012 */
[----:B01---5:R-:W-:Y:S05]  /*16710*/  WARPSYNC.COLLECTIVE R15, `(.L_x_2323) ;  /* 0x000000000f087348 */ /* 0x023fea0003c00000 */
[----:B------:R2:W3:Y:S02]  /*16720*/  SHFL.IDX P6, R14, R13, R12, R11 ;  /* 0x0000000c0d0e7389 */ /* 0x0004e400000c000b */
[----:B0123-5:R-:W-:Y:S01]  /*16730*/  ENDCOLLECTIVE ;  /* 0x000000000000791b */ /* 0x02ffe20003800000 */
.L_x_2323:
[----:B------:R-:W-:Y:S05]  /*16740*/  BRA `(.L_x_2324) ;  /* 0xffffffc800187947 */ /* 0x000fea000383ffff */
.L_x_2271:
[----:B0-----:R0:W1:Y:S02]  /*16750*/  SYNCS.PHASECHK.TRANS64.TRYWAIT P0, [R0+URZ+0x38840], R3 ;  /* 0x03884003000075a7 */ /* 0x001064000800017f */
[----:B-1----:R-:W-:Y:S05]  /*16760*/  @!P0 NANOSLEEP.SYNCS 0x989680 ;  /* 0x009896800000895d */ /* 0x002fea0003900000 */
[----:B------:R-:W1:Y:S02]  /*16770*/  @!P0 SYNCS.PHASECHK.TRANS64 P0, [R0+URZ+0x38840], R3 ;  /* 0x03884003000085a7 */ /* 0x000e64000800007f */
[----:B-1----:R-:W-:Y:S05]  /*16780*/  @!P0 BRA `(.L_x_2271) ;  /* 0xfffffffc00f08947 */ /* 0x002fea000383ffff */
[----:B------:R-:W-:Y:S05]  /*16790*/  BRA `(.L_x_2325) ;  /* 0xffffffcc001c7947 */ /* 0x000fea000383ffff */
.L_x_2272:
        /* <DEDUP_REMOVED lines=8> */
.L_x_2327:
[----:B------:R-:W-:Y:S05]  /*16820*/  BSYNC B0 ;  /* 0x0000000000007941 */ /* 0x000fea0003800000 */
.L_x_2326:
[----:B------:R-:W-:Y:S01]  /*16830*/  IMAD.MOV.U32 R13, RZ, RZ, R4 ;  /* 0x000000ffff0d7224 */ /* 0x000fe200078e0004 */
[----:B------:R-:W-:Y:S01]  /*16840*/  MOV R2, R14 ;  /* 0x0000000e00027202 */ /* 0x000fe20000000f00 */
[----:B------:R-:W-:Y:S01]  /*16850*/  IMAD.MOV.U32 R12, RZ, RZ, RZ ;  /* 0x000000ffff0c7224 */ /* 0x000fe200078e00ff */
[C---:B------:R-:W-:Y:S01]  /*16860*/  LOP3.LUT P5, RZ, R16.reuse, 0x10, RZ, 0xc0, !PT ;  /* 0x0000001010ff7812 */ /* 0x040fe200078ac0ff */
[----:B------:R-:W-:Y:S01]  /*16870*/  IMAD.MOV.U32 R11, RZ, RZ, 0x181f ;  /* 0x0000181fff0b7424 */ /* 0x000fe200078e00ff */
[C---:B------:R-:W-:Y:S01]  /*16880*/  LOP3.LUT P4, RZ, R16.reuse, 0x8, RZ, 0xc0, !PT ;  /* 0x0000000810ff7812 */ /* 0x040fe2000788c0ff */
[----:B------:R-:W-:Y:S01]  /*16890*/  IMAD.MOV.U32 R15, RZ, RZ, -0x1 ;  /* 0xffffffffff0f7424 */ /* 0x000fe200078e00ff */
[C---:B------:R-:W-:Y:S02]  /*168a0*/  LOP3.LUT P3, RZ, R16.reuse, 0x4, RZ, 0xc0, !PT ;  /* 0x0000000410ff7812 */ /* 0x040fe4000786c0ff */
[----:B------:R-:W-:-:S13]  /*168b0*/  LOP3.LUT P2, RZ, R16, 0x2, RZ, 0xc0, !PT ;  /* 0x0000000210ff7812 */ /* 0x000fda000784c0ff */
[----:B------:R-:W-:Y:S05]  /*168c0*/  WARPSYNC.COLLECTIVE R15, `(.L_x_2328) ;  /* 0x000000000f087348 */ /* 0x000fea0003c00000 */
[----:B------:R0:W1:Y:S02]  /*168d0*/  SHFL.IDX P6, R14, R13, R12, R11 ;  /* 0x0000000c0d0e7389 */ /* 0x00006400000c000b */
[----:B01----:R-:W-:Y:S01]  /*168e0*/  ENDCOLLECTIVE ;  /* 0x000000000000791b */ /* 0x003fe20003800000 */
.L_x_2328:
[----:B------:R-:W-:Y:S01]  /*168f0*/  @P0 LEA R9, R5, R17, 0x1 ;  /* 0x0000001105090211 */ /* 0x000fe200078e08ff */
[----:B------:R-:W-:Y:S02]  /*16900*/  IMAD.MOV.U32 R13, RZ, RZ, R6 ;  /* 0x000000ffff0d7224 */ /* 0x000fe400078e0006 */
[----:B------:R-:W-:Y:S01]  /*16910*/  IMAD.MOV.U32 R12, RZ, RZ, 0x1 ;  /* 0x00000001ff0c7424 */ /* 0x000fe200078e00ff */
[----:B------:R-:W-:-:S05]  /*16920*/  @P0 LEA R14, P1, R37, R14, 0x1 ;  /* 0x0000000e250e0211 */ /* 0x000fca00078208ff */
[----:B------:R-:W-:Y:S02]  /*16930*/  @P0 IMAD.X R3, RZ, RZ, R2, P1 ;  /* 0x000000ffff030224 */ /* 0x000fe400008e0602 */
[----:B------:R-:W-:-:S07]  /*16940*/  @P0 IMAD.MOV.U32 R2, RZ, RZ, R14 ;  /* 0x000000ffff020224 */ /* 0x000fce00078e000e */
[----:B------:R-:W-:Y:S05]  /*16950*/  WARPSYNC.COLLECTIVE R15, `(.L_x_2329) ;  /* 0x000000000f087348 */ /* 0x000fea0003c00000 */
[----:B------:R0:W1:Y:S02]  /*16960*/  SHFL.IDX P6, R14, R13, R12, R11 ;  /* 0x0000000c0d0e7389 */ /* 0x00006400000c000b */
[----:B01----:R-:W-:Y:S01]  /*16970*/  ENDCOLLECTIVE ;  /* 0x000000000000791b */ /* 0x003fe20003800000 */
.L_x_2329:
        /* <DEDUP_REMOVED lines=13> */
.L_x_2330:
        /* <DEDUP_REMOVED lines=9> */
.L_x_2331:
        /* <DEDUP_REMOVED lines=9> */
[----:B------:R-:W-:Y:S02]  /*16b70*/  ISETP.GE.AND P0, PT, R7, 0x21, PT ;  /* 0x000000210700780c */ /* 0x000fe40003f06270 */
[----:B------:R-:W-:-:S11]  /*16b80*/  MOV R8, R14 ;  /* 0x0000000e00087202 */ /* 0x000fd60000000f00 */
[----:B0-----:R-:W-:Y:S05]  /*16b90*/  WARPSYNC.COLLECTIVE R15, `(.L_x_2332) ;  /* 0x000000000f087348 */ /* 0x001fea0003c00000 */
[----:B------:R1:W2:Y:S02]  /*16ba0*/  SHFL.IDX P6, R14, R13, R12, R11 ;  /* 0x0000000c0d0e7389 */ /* 0x0002a400000c000b */
[----:B012---:R-:W-:Y:S01]  /*16bb0*/  ENDCOLLECTIVE ;  /* 0x000000000000791b */ /* 0x007fe20003800000 */
.L_x_2332:
[----:B------:R-:W-:Y:S01]  /*16bc0*/  @P0 IMAD R21, R5, 0x2, R17 ;  /* 0x0000000205150824 */ /* 0x000fe200078e0211 */
[----:B------:R-:W-:Y:S01]  /*16bd0*/  MOV R13, R6 ;  /* 0x00000006000d7202 */ /* 0x000fe20000000f00 */
[----:B------:R-:W-:Y:S01]  /*16be0*/  IMAD.MOV.U32 R12, RZ, RZ, 0x3 ;  /* 0x00000003ff0c7424 */ /* 0x000fe200078e00ff */
[----:B------:R-:W-:-:S05]  /*16bf0*/  @P0 LEA R14, P1, R37, R14, 0x1 ;  /* 0x0000000e250e0211 */ /* 0x000fca00078208ff */
[----:B------:R-:W-:-:S08]  /*16c00*/  @P0 IMAD.MOV.U32 R2, RZ, RZ, R14 ;  /* 0x000000ffff020224 */ /* 0x000fd000078e000e */
[----:B------:R-:W-:Y:S05]  /*16c10*/  WARPSYNC.COLLECTIVE R15, `(.L_x_2333) ;  /* 0x000000000f087348 */ /* 0x000fea0003c00000 */
[----:B------:R0:W1:Y:S02]  /*16c20*/  SHFL.IDX P6, R14, R13, R12, R11 ;  /* 0x0000000c0d0e7389 */ /* 0x00006400000c000b */
[----:B01----:R-:W-:Y:S01]  /*16c30*/  ENDCOLLECTIVE ;  /* 0x000000000000791b */ /* 0x003fe20003800000 */
.L_x_2333:
[----:B------:R-:W-:-:S04]  /*16c40*/  @P0 IMAD.X R9, RZ, RZ, R8, P1 ;  /* 0x000000ffff090224 */ /* 0x000fc800008e0608 */
[----:B------:R-:W-:-:S05]  /*16c50*/  @P0 IMAD.MOV.U32 R3, RZ, RZ, R9 ;  /* 0x000000ffff030224 */ /* 0x000fca00078e0009 */
        /* <DEDUP_REMOVED lines=8> */
[----:B------:R-:W-:Y:S01]  /*16ce0*/  IMAD.MOV.U32 R8, RZ, RZ, R14 ;  /* 0x000000ffff087224 */ /* 0x000fe200078e000e */
[----:B------:R-:W-:-:S13]  /*16cf0*/  ISETP.GE.AND P0, PT, R7, 0x31, PT ;  /* 0x000000310700780c */ /* 0x000fda0003f06270 */
[----:B0-----:R-:W-:Y:S05]  /*16d00*/  WARPSYNC.COLLECTIVE R15, `(.L_x_2334) ;  /* 0x000000000f087348 */ /* 0x001fea0003c00000 */
[----:B------:R1:W2:Y:S02]  /*16d10*/  SHFL.IDX P6, R14, R13, R12, R11 ;  /* 0x0000000c0d0e7389 */ /* 0x0002a400000c000b */
[----:B012---:R-:W-:Y:S01]  /*16d20*/  ENDCOLLECTIVE ;  /* 0x000000000000791b */ /* 0x007fe20003800000 */
.L_x_2334:
        /* <DEDUP_REMOVED lines=9> */
.L_x_2335:
        /* <DEDUP_REMOVED lines=9> */
[----:B------:R-:W-:-:S07]  /*16e50*/  IMAD.MOV.U32 R8, RZ, RZ, R14 ;  /* 0x000000ffff087224 */ /* 0x000fce00078e000e */
[----:B0-----:R-:W-:Y:S05]  /*16e60*/  WARPSYNC.COLLECTIVE R15, `(.L_x_2336) ;  /* 0x000000000f087348 */ /* 0x001fea0003c00000 */
[----:B------:R1:W2:Y:S02]  /*16e70*/  SHFL.IDX P6, R14, R13, R12, R11 ;  /* 0x0000000c0d0e7389 */ /* 0x0002a400000c000b */
[----:B012---:R-:W-:Y:S01]  /*16e80*/  ENDCOLLECTIVE ;  /* 0x000000000000791b */ /* 0x007fe20003800000 */
.L_x_2336:
[----:B------:R-:W-:Y:S05]  /*16e90*/  BRA `(.L_x_2337) ;  /* 0xffffffc800947947 */ /* 0x000fea000383ffff */
.L_x_2279:
[----:B------:R-:W-:Y:S01]  /*16ea0*/  MOV R13, R4 ;  /* 0x00000004000d7202 */ /* 0x000fe20000000f00 */
[----:B------:R-:W-:Y:S01]  /*16eb0*/  IMAD.MOV.U32 R12, RZ, RZ, RZ ;  /* 0x000000ffff0c7224 */ /* 0x000fe200078e00ff */
[----:B------:R-:W-:Y:S01]  /*16ec0*/  MOV R3, UR44 ;  /* 0x0000002c00037c02 */ /* 0x000fe20008000f00 */
[----:B------:R-:W-:Y:S02]  /*16ed0*/  IMAD.MOV.U32 R11, RZ, RZ, 0x181f ;  /* 0x0000181fff0b7424 */ /* 0x000fe400078e00ff */
[----:B------:R-:W-:Y:S02]  /*16ee0*/  IMAD.MOV.U32 R15, RZ, RZ, -0x1 ;  /* 0xffffffffff0f7424 */ /* 0x000fe400078e00ff */
[----:B------:R-:W-:-:S07]  /*16ef0*/  IMAD R0, R3, 0x80, R36 ;  /* 0x0000008003007824 */ /* 0x000fce00078e0224 */
[----:B-12---:R-:W-:Y:S05]  /*16f00*/  WARPSYNC.COLLECTIVE R15, `(.L_x_2338) ;  /* 0x000000000f087348 */ /* 0x006fea0003c00000 */
[----:B--2---:R0:W2:Y:S02]  /*16f10*/  SHFL.IDX P6, R14, R13, R12, R11 ;  /* 0x0000000c0d0e7389 */ /* 0x0040a400000c000b */
[----:B012---:R-:W-:Y:S01]  /*16f20*/  ENDCOLLECTIVE ;  /* 0x000000000000791b */ /* 0x007fe20003800000 */
.L_x_2338:
[C---:B------:R-:W-:Y:S01]  /*16f30*/  VIADD R6, R0.reuse, 0x10 ;  /* 0x0000001000067836 */ /* 0x040fe20000000000 */
[----:B------:R-:W-:Y:S01]  /*16f40*/  ISETP.GE.AND P0, PT, R0, UR37, PT ;  /* 0x0000002500007c0c */ /* 0x000fe2000bf06270 */
[----:B------:R-:W-:Y:S02]  /*16f50*/  IMAD.MOV.U32 R13, RZ, RZ, R5 ;  /* 0x000000ffff0d7224 */ /* 0x000fe400078e0005 */
[----:B------:R-:W-:-:S10]  /*16f60*/  IMAD.MOV.U32 R2, RZ, RZ, R14 ;  /* 0x000000ffff027224 */ /* 0x000fd400078e000e */
[----:B------:R-:W-:Y:S05]  /*16f70*/  WARPSYNC.COLLECTIVE R15, `(.L_x_2339) ;  /* 0x000000000f087348 */ /* 0x000fea0003c00000 */
[----:B------:R0:W1:Y:S02]  /*16f80*/  SHFL.IDX P6, R14, R13, R12, R11 ;  /* 0x0000000c0d0e7389 */ /* 0x00006400000c000b */
[----:B01----:R-:W-:Y:S01]  /*16f90*/  ENDCOLLECTIVE ;  /* 0x000000000000791b */ /* 0x003fe20003800000 */
.L_x_2339:
[----:B------:R-:W-:Y:S01]  /*16fa0*/  IMAD.MOV.U32 R13, RZ, RZ, R4 ;  /* 0x000000ffff0d7224 */ /* 0x000fe200078e0004 */
[----:B------:R-:W-:Y:S02]  /*16fb0*/  MOV R12, 0x1 ;  /* 0x00000001000c7802 */ /* 0x000fe40000000f00 */
[----:B------:R-:W-:-:S05]  /*16fc0*/  @!P0 LEA R14, P1, R37, R14, 0x1 ;  /* 0x0000000e250e8211 */ /* 0x000fca00078208ff */
[----:B------:R-:W-:Y:S02]  /*16fd0*/  @!P0 IMAD.X R3, RZ, RZ, R2, P1 ;  /* 0x000000ffff038224 */ /* 0x000fe400008e0602 */
[----:B------:R-:W-:-:S07]  /*16fe0*/  @!P0 IMAD.MOV.U32 R2, RZ, RZ, R14 ;  /* 0x000000ffff028224 */ /* 0x000fce00078e000e */
[----:B------:R-:W-:Y:S05]  /*16ff0*/  WARPSYNC.COLLECTIVE R15, `(.L_x_2340) ;  /* 0x000000000f087348 */ /* 0x000fea0003c00000 */
[----:B------:R0:W1:Y:S02]  /*17000*/  SHFL.IDX P6, R14, R13, R12, R11 ;  /* 0x0000000c0d0e7389 */ /* 0x00006400000c000b */
[----:B01----:R-:W-:Y:S01]  /*17010*/  ENDCOLLECTIVE ;  /* 0x000000000000791b */ /* 0x003fe20003800000 */
.L_x_2340:
        /* <DEDUP_REMOVED lines=13> */
.L_x_2341:
[----:B------:R-:W-:Y:S02]  /*170f0*/  IMAD.MOV.U32 R13, RZ, RZ, R4 ;  /* 0x000000ffff0d7224 */ /* 0x000fe400078e0004 */
[----:B------:R-:W-:Y:S01]  /*17100*/  IMAD.MOV.U32 R12, RZ, RZ, 0x2 ;  /* 0x00000002ff0c7424 */ /* 0x000fe200078e00ff */
[----:B------:R-:W-:-:S05]  /*17110*/  @!P0 LEA R14, P1, R37, R14, 0x1 ;  /* 0x0000000e250e8211 */ /* 0x000fca00078208ff */
[----:B------:R-:W-:-:S08]  /*17120*/  @!P0 IMAD.MOV.U32 R2, RZ, RZ, R14 ;  /* 0x000000ffff028224 */ /* 0x000fd000078e000e */
[----:B------:R-:W-:Y:S05]  /*17130*/  WARPSYNC.COLLECTIVE R15, `(.L_x_2342) ;  /* 0x000000000f087348 */ /* 0x000fea0003c00000 */
[----:B------:R0:W1:Y:S02]  /*17140*/  SHFL.IDX P6, R14, R13, R12, R11 ;  /* 0x0000000c0d0e7389 */ /* 0x00006400000c000b */
[----:B01----:R-:W-:Y:S01]  /*17150*/  ENDCOLLECTIVE ;  /* 0x000000000000791b */ /* 0x003fe20003800000 */
.L_x_2342:
[----:B------:R-:W-:Y:S01]  /*17160*/  @!P0 IMAD.X R7, RZ, RZ, R6, P1 ;  /* 0x000000ffff078224 */ /* 0x000fe200008e0606 */
[----:B------:R-:W-:-:S03]  /*17170*/  IADD3 R6, R0, 0x20, RZ ;  /* 0x0000002000067810 */ /* 0x000fc60007ffe0ff */
        /* <DEDUP_REMOVED lines=14> */
.L_x_2343:
[----:B------:R-:W-:Y:S02]  /*17260*/  IMAD.MOV.U32 R13, RZ, RZ, R4 ;  /* 0x000000ffff0d7224 */ /* 0x000fe400078e0004 */
[----:B------:R-:W-:Y:S01]  /*17270*/  IMAD.MOV.U32 R12, RZ, RZ, 0x3 ;  /* 0x00000003ff0c7424 */ /* 0x000fe200078e00ff */
[----:B------:R-:W-:-:S04]  /*17280*/  @!P0 LEA R14, P1, R37, R14, 0x1 ;  /* 0x0000000e250e8211 */ /* 0x000fc800078208ff */
[----:B------:R-:W-:Y:S01]  /*17290*/  @!P0 MOV R2, R14 ;  /* 0x0000000e00028202 */ /* 0x000fe20000000f00 */
[----:B------:R-:W-:-:S08]  /*172a0*/  @!P0 IMAD.X R7, RZ, RZ, R6, P1 ;  /* 0x000000ffff078224 */ /* 0x000fd000008e0606 */
[----:B------:R-:W-:Y:S05]  /*172b0*/  WARPSYNC.COLLECTIVE R15, `(.L_x_2344) ;  /* 0x000000000f087348 */ /* 0x000fea0003c00000 */
[----:B------:R0:W1:Y:S02]  /*172c0*/  SHFL.IDX P6, R14, R13, R12, R11 ;  /* 0x0000000c0d0e7389 */ /* 0x00006400000c000b */
[----:B01----:R-:W-:Y:S01]  /*172d0*/  ENDCOLLECTIVE ;  /* 0x000000000000791b */ /* 0x003fe20003800000 */
.L_x_2344:
        /* <DEDUP_REMOVED lines=15> */
.L_x_2345:
[----:B------:R-:W-:Y:S02]  /*173d0*/  IMAD.MOV.U32 R13, RZ, RZ, R4 ;  /* 0x000000ffff0d7224 */ /* 0x000fe400078e0004 */
[----:B------:R-:W-:Y:S01]  /*173e0*/  IMAD.MOV.U32 R12, RZ, RZ, 0x4 ;  /* 0x00000004ff0c7424 */ /* 0x000fe200078e00ff */
[----:B------:R-:W-:-:S05]  /*173f0*/  @!P0 LEA R14, P1, R37, R14, 0x1 ;  /* 0x0000000e250e8211 */ /* 0x000fca00078208ff */
[----:B------:R-:W-:-:S08]  /*17400*/  @!P0 IMAD.MOV.U32 R2, RZ, RZ, R14 ;  /* 0x000000ffff028224 */ /* 0x000fd000078e000e */
[----:B------:R-:W-:Y:S05]  /*17410*/  WARPSYNC.COLLECTIVE R15, `(.L_x_2346) ;  /* 0x000000000f087348 */ /* 0x000fea0003c00000 */
[----:B------:R0:W1:Y:S02]  /*17420*/  SHFL.IDX P6, R14, R13, R12, R11 ;  /* 0x0000000c0d0e7389 */ /* 0x00006400000c000b */
[----:B01----:R-:W-:Y:S01]  /*17430*/  ENDCOLLECTIVE ;  /* 0x000000000000791b */ /* 0x003fe20003800000 */
.L_x_2346:
        /* <DEDUP_REMOVED lines=16> */
.L_x_2347:
        /* <DEDUP_REMOVED lines=8> */
.L_x_2348:
        /* <DEDUP_REMOVED lines=15> */
.L_x_2349:
[----:B------:R-:W-:Y:S02]  /*176b0*/  IMAD.MOV.U32 R13, RZ, RZ, R4 ;  /* 0x000000ffff0d7224 */ /* 0x000fe400078e0004 */
[----:B------:R-:W-:Y:S01]  /*176c0*/  IMAD.MOV.U32 R12, RZ, RZ, 0x6 ;  /* 0x00000006ff0c7424 */ /* 0x000fe200078e00ff */
[----:B------:R-:W-:-:S05]  /*176d0*/  @!P0 LEA R14, P1, R37, R14, 0x1 ;  /* 0x0000000e250e8211 */ /* 0x000fca00078208ff */
[----:B------:R-:W-:-:S08]  /*176e0*/  @!P0 IMAD.MOV.U32 R2, RZ, RZ, R14 ;  /* 0x000000ffff028224 */ /* 0x000fd000078e000e */
[----:B------:R-:W-:Y:S05]  /*176f0*/  WARPSYNC.COLLECTIVE R15, `(.L_x_2350) ;  /* 0x000000000f087348 */ /* 0x000fea0003c00000 */
[----:B------:R0:W1:Y:S02]  /*17700*/  SHFL.IDX P6, R14, R13, R12, R11 ;  /* 0x0000000c0d0e7389 */ /* 0x00006400000c000b */
[----:B01----:R-:W-:Y:S01]  /*17710*/  ENDCOLLECTIVE ;  /* 0x000000000000791b */ /* 0x003fe20003800000 */
.L_x_2350:
[----:B------:R-:W-:Y:S02]  /*17720*/  @!P0 IMAD.X R7, RZ, RZ, R6, P1 ;  /* 0x000000ffff078224 */ /* 0x000fe400008e0606 */
[----:B------:R-:W-:-:S03]  /*17730*/  VIADD R6, R0, 0x60 ;  /* 0x0000006000067836 */ /* 0x000fc60000000000 */
[----:B------:R-:W-:-:S05]  /*17740*/  @!P0 MOV R3, R7 ;  /* 0x0000000700038202 */ /* 0x000fca0000000f00 */
[----:B------:R-:W-:Y:S01]  /*17750*/  @!PT LDS RZ, [RZ] ;  /* 0x00000000fffff984 */ /* 0x000fe20000000800 */
[----:B------:R-:W-:Y:S01]  /*17760*/  @!PT LDS RZ, [RZ] ;  /* 0x00000000fffff984 */ /* 0x000fe20000000800 */
[----:B------:R-:W-:Y:S01]  /*17770*/  @!PT LDS RZ, [RZ] ;  /* 0x00000000fffff984 */ /* 0x000fe20000000800 */
[----:B------:R0:W-:Y:S01]  /*17780*/  @!P0 LDGSTS.E.BYPASS.LTC128B.128 [R31+0x16c00], desc[UR38][R2.64], !P2 ;  /* 0x16c00000021f8fae */ /* 0x0001e2000d101d66 */
[----:B------:R-:W-:-:S03]  /*17790*/  MOV R13, R5 ;  /* 0x00000005000d7202 */ /* 0x000fc60000000f00 */
        /* <DEDUP_REMOVED lines=8> */
.L_x_2351:
[----:B------:R-:W-:Y:S01]  /*17820*/  IMAD.MOV.U32 R13, RZ, RZ, R4 ;  /* 0x000000ffff0d7224 */ /* 0x000fe200078e0004 */
[----:B------:R-:W-:Y:S02]  /*17830*/  MOV R12, 0x7 ;  /* 0x00000007000c7802 */ /* 0x000fe40000000f00 */
[----:B------:R-:W-:-:S05]  /*17840*/  @!P0 LEA R14, P1, R37, R14, 0x1 ;  /* 0x0000000e250e8211 */ /* 0x000fca00078208ff */
[----:B------:R-:W-:-:S08]  /*17850*/  @!P0 IMAD.MOV.U32 R2, RZ, RZ, R14 ;  /* 0x000000ffff028224 */ /* 0x000fd000078e000e */
[----:B------:R-:W-:Y:S05]  /*17860*/  WARPSYNC.COLLECTIVE R15, `(.L_x_2352) ;  /* 0x000000000f087348 */ /* 0x000fea0003c00000 */
[----:B------:R0:W1:Y:S02]  /*17870*/  SHFL.IDX P6, R14, R13, R12, R11 ;  /* 0x0000000c0d0e7389 */ /* 0x00006400000c000b */
[----:B01----:R-:W-:Y:S01]  /*17880*/  ENDCOLLECTIVE ;  /* 0x000000000000791b */ /* 0x003fe20003800000 */
.L_x_2352:
        /* <DEDUP_REMOVED lines=14> */
.L_x_2353:
[----:B------:R-:W-:Y:S05]  /*17970*/  BRA `(.L_x_2354) ;  /* 0xffffffc800dc7947 */ /* 0x000fea000383ffff */
.L_x_2282:
[----:B0-----:R0:W2:Y:S02]  /*17980*/  SYNCS.PHASECHK.TRANS64.TRYWAIT P0, [R17+URZ+0x38820], R0 ;  /* 0x03882000110075a7 */ /* 0x0010a4000800017f */
[----:B--2---:R-:W-:Y:S05]  /*17990*/  @!P0 NANOSLEEP.SYNCS 0x989680 ;  /* 0x009896800000895d */ /* 0x004fea0003900000 */
[----:B------:R-:W2:Y:S02]  /*179a0*/  @!P0 SYNCS.PHASECHK.TRANS64 P0, [R17+URZ+0x38820], R0 ;  /* 0x03882000110085a7 */ /* 0x000ea4000800007f */
[----:B--2---:R-:W-:Y:S05]  /*179b0*/  @!P0 BRA `(.L_x_2282) ;  /* 0xfffffffc00f08947 */ /* 0x004fea000383ffff */
[----:B------:R-:W-:Y:S05]  /*179c0*/  BRA `(.L_x_2355) ;  /* 0xffffffcc00447947 */ /* 0x000fea000383ffff */
.L_x_2286:
[----:B-1----:R1:W2:Y:S02]  /*179d0*/  SYNCS.PHASECHK.TRANS64.TRYWAIT P0, [R6+URZ+0x38840], R3 ;  /* 0x03884003060075a7 */ /* 0x0022a4000800017f */
[----:B--2---:R-:W-:Y:S05]  /*179e0*/  @!P0 NANOSLEEP.SYNCS 0x989680 ;  /* 0x009896800000895d */ /* 0x004fea0003900000 */
[----:B------:R-:W2:Y:S02]  /*179f0*/  @!P0 SYNCS.PHASECHK.TRANS64 P0, [R6+URZ+0x38840], R3 ;  /* 0x03884003060085a7 */ /* 0x000ea4000800007f */
[----:B--2---:R-:W-:Y:S05]  /*17a00*/  @!P0 BRA `(.L_x_2286) ;  /* 0xfffffffc00f08947 */ /* 0x004fea000383ffff */
[----:B------:R-:W-:Y:S05]  /*17a10*/  BRA `(.L_x_2356) ;  /* 0xffffffd000047947 */ /* 0x000fea000383ffff */
.L_x_2287:
        /* <DEDUP_REMOVED lines=8> */
.L_x_2358:
[----:B------:R-:W-:Y:S05]  /*17aa0*/  BSYNC B1 ;  /* 0x0000000000017941 */ /* 0x000fea0003800000 */
.L_x_2357:
[----:B------:R-:W-:Y:S01]  /*17ab0*/  IMAD.MOV.U32 R13, RZ, RZ, R8 ;  /* 0x000000ffff0d7224 */ /* 0x000fe200078e0008 */
[----:B------:R-:W-:Y:S01]  /*17ac0*/  MOV R11, 0x181f ;  /* 0x0000181f000b7802 */ /* 0x000fe20000000f00 */
[----:B------:R-:W-:Y:S02]  /*17ad0*/  IMAD.MOV.U32 R12, RZ, RZ, RZ ;  /* 0x000000ffff0c7224 */ /* 0x000fe400078e00ff */
[----:B------:R-:W-:Y:S02]  /*17ae0*/  IMAD.MOV.U32 R15, RZ, RZ, -0x1 ;  /* 0xffffffffff0f7424 */ /* 0x000fe400078e00ff */
[----:B------:R-:W-:Y:S02]  /*17af0*/  IMAD.MOV.U32 R3, RZ, RZ, R14 ;  /* 0x000000ffff037224 */ /* 0x000fe400078e000e */
[----:B------:R-:W-:-:S07]  /*17b00*/  IMAD.SHL.U32 R0, R37, 0x2, RZ ;  /* 0x0000000225007824 */ /* 0x000fce00078e00ff */
[----:B------:R-:W-:Y:S05]  /*17b10*/  WARPSYNC.COLLECTIVE R15, `(.L_x_2359) ;  /* 0x000000000f087348 */ /* 0x000fea0003c00000 */
[----:B------:R0:W1:Y:S02]  /*17b20*/  SHFL.IDX P6, R14, R13, R12, R11 ;  /* 0x0000000c0d0e7389 */ /* 0x00006400000c000b */
[----:B01----:R-:W-:Y:S01]  /*17b30*/  ENDCOLLECTIVE ;  /* 0x000000000000791b */ /* 0x003fe20003800000 */
.L_x_2359:
[----:B------:R-:W-:Y:S01]  /*17b40*/  IMAD R9, R9, 0x2, R17 ;  /* 0x0000000209097824 */ /* 0x000fe200078e0211 */
[----:B------:R-:W-:Y:S01]  /*17b50*/  MOV R13, R20 ;  /* 0x00000014000d7202 */ /* 0x000fe20000000f00 */
[----:B------:R-:W-:Y:S01]  /*17b60*/  IMAD.MOV.U32 R12, RZ, RZ, 0x1 ;  /* 0x00000001ff0c7424 */ /* 0x000fe200078e00ff */
[----:B------:R-:W-:-:S13]  /*17b70*/  IADD3 R2, P0, R14, R0, RZ ;  /* 0x000000000e027210 */ /* 0x000fda0007f1e0ff */
[----:B------:R-:W-:Y:S05]  /*17b80*/  WARPSYNC.COLLECTIVE R15, `(.L_x_2360) ;  /* 0x000000000f087348 */ /* 0x000fea0003c00000 */
[----:B------:R0:W1:Y:S02]  /*17b90*/  SHFL.IDX P6, R14, R13, R12, R11 ;  /* 0x0000000c0d0e7389 */ /* 0x00006400000c000b */
[----:B01----:R-:W-:Y:S01]  /*17ba0*/  ENDCOLLECTIVE ;  /* 0x000000000000791b */ /* 0x003fe20003800000 */
.L_x_2360:
        /* <DEDUP_REMOVED lines=13> */
.L_x_2361:
[----:B------:R-:W-:Y:S01]  /*17c80*/  MOV R13, R20 ;  /* 0x00000014000d7202 */ /* 0x000fe20000000f00 */
[----:B------:R-:W-:Y:S01]  /*17c90*/  IMAD.MOV.U32 R12, RZ, RZ, 0x2 ;  /* 0x00000002ff0c7424 */ /* 0x000fe200078e00ff */
[----:B------:R-:W-:-:S13]  /*17ca0*/  IADD3 R2, P0, R14, R0, RZ ;  /* 0x000000000e027210 */ /* 0x000fda0007f1e0ff */
[----:B------:R-:W-:Y:S05]  /*17cb0*/  WARPSYNC.COLLECTIVE R15, `(.L_x_2362) ;  /* 0x000000000f087348 */ /* 0x000fea0003c00000 */
[----:B------:R0:W1:Y:S02]  /*17cc0*/  SHFL.IDX P6, R14, R13, R12, R11 ;  /* 0x0000000c0d0e7389 */ /* 0x00006400000c000b */
[----:B01----:R-:W-:Y:S01]  /*17cd0*/  ENDCOLLECTIVE ;  /* 0x000000000000791b */ /* 0x003fe20003800000 */
.L_x_2362:
        /* <DEDUP_REMOVED lines=13> */
.L_x_2363:
[----:B------:R-:W-:Y:S01]  /*17db0*/  MOV R13, R20 ;  /* 0x00000014000d7202 */ /* 0x000fe20000000f00 */
[----:B------:R-:W-:Y:S01]  /*17dc0*/  IMAD.MOV.U32 R12, RZ, RZ, 0x3 ;  /* 0x00000003ff0c7424 */ /* 0x000fe200078e00ff */
[----:B------:R-:W-:-:S13]  /*17dd0*/  IADD3 R2, P0, R14, R0, RZ ;  /* 0x000000000e027210 */ /* 0x000fda0007f1e0ff */
[----:B------:R-:W-:Y:S05]  /*17de0*/  WARPSYNC.COLLECTIVE R15, `(.L_x_2364) ;  /* 0x000000000f087348 */ /* 0x000fea0003c00000 */
[----:B------:R0:W1:Y:S02]  /*17df0*/  SHFL.IDX P6, R14, R13, R12, R11 ;  /* 0x0000000c0d0e7389 */ /* 0x00006400000c000b */
[----:B01----:R-:W-:Y:S01]  /*17e00*/  ENDCOLLECTIVE ;  /* 0x000000000000791b */ /* 0x003fe20003800000 */
.L_x_2364:
        /* <DEDUP_REMOVED lines=13> */
.L_x_2365:
[----:B------:R-:W-:Y:S01]  /*17ee0*/  MOV R13, R20 ;  /* 0x00000014000d7202 */ /* 0x000fe20000000f00 */
[----:B------:R-:W-:Y:S01]  /*17ef0*/  IMAD.MOV.U32 R12, RZ, RZ, 0x4 ;  /* 0x00000004ff0c7424 */ /* 0x000fe200078e00ff */
[----:B------:R-:W-:-:S13]  /*17f00*/  IADD3 R2, P0, R14, R0, RZ ;  /* 0x000000000e027210 */ /* 0x000fda0007f1e0ff */
[----:B------:R-:W-:Y:S05]  /*17f10*/  WARPSYNC.COLLECTIVE R15, `(.L_x_2366) ;  /* 0x000000000f087348 */ /* 0x000fea0003c00000 */
[----:B------:R0:W1:Y:S02]  /*17f20*/  SHFL.IDX P6, R14, R13, R12, R11 ;  /* 0x0000000c0d0e7389 */ /* 0x00006400000c000b */
[----:B01----:R-:W-:Y:S01]  /*17f30*/  ENDCOLLECTIVE ;  /* 0x000000000000791b */ /* 0x003fe20003800000 */
.L_x_2366:
        /* <DEDUP_REMOVED lines=13> */
.L_x_2367:
[----:B------:R-:W-:Y:S05]  /*18010*/  BRA `(.L_x_2368) ;  /* 0xffffffcc00847947 */ /* 0x000fea000383ffff */
.L_x_2292:
[----:B0-----:R0:W1:Y:S02]  /*18020*/  SYNCS.PHASECHK.TRANS64.TRYWAIT P0, [R6+URZ+0x38860], R3 ;  /* 0x03886003060075a7 */ /* 0x001064000800017f */
[----:B-1----:R-:W-:Y:S05]  /*18030*/  @!P0 NANOSLEEP.SYNCS 0x989680 ;  /* 0x009896800000895d */ /* 0x002fea0003900000 */
[----:B------:R-:W1:Y:S02]  /*18040*/  @!P0 SYNCS.PHASECHK.TRANS64 P0, [R6+URZ+0x38860], R3 ;  /* 0x03886003060085a7 */ /* 0x000e64000800007f */
[----:B-1----:R-:W-:Y:S05]  /*18050*/  @!P0 BRA `(.L_x_2292) ;  /* 0xfffffffc00f08947 */ /* 0x002fea000383ffff */
[----:B------:R-:W-:Y:S05]  /*18060*/  BRA `(.L_x_2369) ;  /* 0xffffffcc00e47947 */ /* 0x000fea000383ffff */
.L_x_2293:
        /* <DEDUP_REMOVED lines=8> */
.L_x_2371:
[----:B------:R-:W-:Y:S05]  /*180f0*/  BSYNC B1 ;  /* 0x0000000000017941 */ /* 0x000fea0003800000 */
.L_x_2370:
        /* <DEDUP_REMOVED lines=9> */
.L_x_2372:
[----:B------:R-:W-:Y:S01]  /*18190*/  MOV R13, R19 ;  /* 0x00000013000d7202 */ /* 0x000fe20000000f00 */
[----:B------:R-:W-:Y:S01]  /*181a0*/  IMAD.MOV.U32 R12, RZ, RZ, 0x1 ;  /* 0x00000001ff0c7424 */ /* 0x000fe200078e00ff */
[----:B------:R-:W-:-:S13]  /*181b0*/  IADD3 R2, P0, R14, R0, RZ ;  /* 0x000000000e027210 */ /* 0x000fda0007f1e0ff */
[----:B------:R-:W-:Y:S05]  /*181c0*/  WARPSYNC.COLLECTIVE R15, `(.L_x_2373) ;  /* 0x000000000f087348 */ /* 0x000fea0003c00000 */
[----:B------:R0:W1:Y:S02]  /*181d0*/  SHFL.IDX P6, R14, R13, R12, R11 ;  /* 0x0000000c0d0e7389 */ /* 0x00006400000c000b */
[----:B01----:R-:W-:Y:S01]  /*181e0*/  ENDCOLLECTIVE ;  /* 0x000000000000791b */ /* 0x003fe20003800000 */
.L_x_2373:
        /* <DEDUP_REMOVED lines=17> */
.L_x_2374:
[----:B------:R-:W-:Y:S01]  /*18300*/  MOV R13, R19 ;  /* 0x00000013000d7202 */ /* 0x000fe20000000f00 */
[----:B------:R-:W-:Y:S01]  /*18310*/  IMAD.MOV.U32 R12, RZ, RZ, 0x2 ;  /* 0x00000002ff0c7424 */ /* 0x000fe200078e00ff */
[----:B------:R-:W-:-:S13]  /*18320*/  IADD3 R2, P0, R14, R0, RZ ;  /* 0x000000000e027210 */ /* 0x000fda0007f1e0ff */
[----:B------:R-:W-:Y:S05]  /*18330*/  WARPSYNC.COLLECTIVE R15, `(.L_x_2375) ;  /* 0x000000000f087348 */ /* 0x000fea0003c00000 */
[----:B------:R0:W1:Y:S02]  /*18340*/  SHFL.IDX P6, R14, R13, R12, R11 ;  /* 0x0000000c0d0e7389 */ /* 0x00006400000c000b */
[----:B01----:R-:W-:Y:S01]  /*18350*/  ENDCOLLECTIVE ;  /* 0x000000000000791b */ /* 0x003fe20003800000 */
.L_x_2375:
        /* <DEDUP_REMOVED lines=17> */
.L_x_2376:
[----:B------:R-:W-:Y:S01]  /*18470*/  MOV R13, R19 ;  /* 0x00000013000d7202 */ /* 0x000fe20000000f00 */
[----:B------:R-:W-:Y:S01]  /*18480*/  IMAD.MOV.U32 R12, RZ, RZ, 0x3 ;  /* 0x00000003ff0c7424 */ /* 0x000fe200078e00ff */
[----:B------:R-:W-:-:S13]  /*18490*/  IADD3 R2, P0, R14, R0, RZ ;  /* 0x000000000e027210 */ /* 0x000fda0007f1e0ff */
[----:B------:R-:W-:Y:S05]  /*184a0*/  WARPSYNC.COLLECTIVE R15, `(.L_x_2377) ;  /* 0x000000000f087348 */ /* 0x000fea0003c00000 */
[----:B------:R0:W1:Y:S02]  /*184b0*/  SHFL.IDX P6, R14, R13, R12, R11 ;  /* 0x0000000c0d0e7389 */ /* 0x00006400000c000b */
[----:B01----:R-:W-:Y:S01]  /*184c0*/  ENDCOLLECTIVE ;  /* 0x000000000000791b */ /* 0x003fe20003800000 */
.L_x_2377:
        /* <DEDUP_REMOVED lines=17> */
.L_x_2378:
[----:B------:R-:W-:Y:S01]  /*185e0*/  MOV R13, R19 ;  /* 0x00000013000d7202 */ /* 0x000fe20000000f00 */
[----:B------:R-:W-:Y:S01]  /*185f0*/  IMAD.MOV.U32 R12, RZ, RZ, 0x4 ;  /* 0x00000004ff0c7424 */ /* 0x000fe200078e00ff */
[----:B------:R-:W-:-:S13]  /*18600*/  IADD3 R2, P0, R14, R0, RZ ;  /* 0x000000000e027210 */ /* 0x000fda0007f1e0ff */
[----:B------:R-:W-:Y:S05]  /*18610*/  WARPSYNC.COLLECTIVE R15, `(.L_x_2379) ;  /* 0x000000000f087348 */ /* 0x000fea0003c00000 */
[----:B------:R0:W1:Y:S02]  /*18620*/  SHFL.IDX P6, R14, R13, R12, R11 ;  /* 0x0000000c0d0e7389 */ /* 0x00006400000c000b */
[----:B01----:R-:W-:Y:S01]  /*18630*/  ENDCOLLECTIVE ;  /* 0x000000000000791b */ /* 0x003fe20003800000 */
.L_x_2379:
        /* <DEDUP_REMOVED lines=12> */
.L_x_2380:
        /* <DEDUP_REMOVED lines=9> */
.L_x_2301:
[----:B0-----:R0:W2:Y:S02]  /*18790*/  SYNCS.PHASECHK.TRANS64.TRYWAIT P0, [R4+URZ+0x38860], R3 ;  /* 0x03886003040075a7 */ /* 0x0010a4000800017f */
[----:B--2---:R-:W-:Y:S05]  /*187a0*/  @!P0 NANOSLEEP.SYNCS 0x989680 ;  /* 0x009896800000895d */ /* 0x004fea0003900000 */
[----:B------:R-:W2:Y:S02]  /*187b0*/  @!P0 SYNCS.PHASECHK.TRANS64 P0, [R4+URZ+0x38860], R3 ;  /* 0x03886003040085a7 */ /* 0x000ea4000800007f */
[----:B--2---:R-:W-:Y:S05]  /*187c0*/  @!P0 BRA `(.L_x_2301) ;  /* 0xfffffffc00f08947 */ /* 0x004fea000383ffff */
[----:B------:R-:W-:Y:S05]  /*187d0*/  BRA `(.L_x_2382) ;  /* 0xffffffd0003c7947 */ /* 0x000fea000383ffff */
.L_x_2302:
        /* <DEDUP_REMOVED lines=8> */
.L_x_2384:
[----:B------:R-:W-:Y:S05]  /*18860*/  BSYNC B0 ;  /* 0x0000000000007941 */ /* 0x000fea0003800000 */
.L_x_2383:
        /* <DEDUP_REMOVED lines=9> */
.L_x_2385:
[----:B------:R-:W-:Y:S02]  /*18900*/  IMAD.MOV.U32 R13, RZ, RZ, R19 ;  /* 0x000000ffff0d7224 */ /* 0x000fe400078e0013 */
[----:B------:R-:W-:Y:S01]  /*18910*/  IMAD.MOV.U32 R12, RZ, RZ, 0x1 ;  /* 0x00000001ff0c7424 */ /* 0x000fe200078e00ff */
[----:B------:R-:W-:-:S13]  /*18920*/  IADD3 R2, P0, R14, R6, RZ ;  /* 0x000000060e027210 */ /* 0x000fda0007f1e0ff */
[----:B------:R-:W-:Y:S05]  /*18930*/  WARPSYNC.COLLECTIVE R15, `(.L_x_2386) ;  /* 0x000000000f087348 */ /* 0x000fea0003c00000 */
[----:B------:R0:W1:Y:S02]  /*18940*/  SHFL.IDX P6, R14, R13, R12, R11 ;  /* 0x0000000c0d0e7389 */ /* 0x00006400000c000b */
[----:B01----:R-:W-:Y:S01]  /*18950*/  ENDCOLLECTIVE ;  /* 0x000000000000791b */ /* 0x003fe20003800000 */
.L_x_2386:
[----:B------:R-:W-:Y:S01]  /*18960*/  IMAD.X R3, RZ, RZ, R0, P0 ;  /* 0x000000ffff037224 */ /* 0x000fe200000e0600 */
[----:B------:R-:W-:Y:S02]  /*18970*/  ISETP.LT.OR P0, PT, R5, 0x1, P5 ;  /* 0x000000010500780c */ /* 0x000fe40002f01670 */
[----:B------:R-:W-:Y:S01]  /*18980*/  LEA R0, R8, R17, 0x1 ;  /* 0x0000001108007211 */ /* 0x000fe200078e08ff */
        /* <DEDUP_REMOVED lines=10> */
.L_x_2387:
        /* <DEDUP_REMOVED lines=14> */
.L_x_2388:
[----:B------:R-:W-:Y:S02]  /*18b10*/  IADD3.X R3, RZ, R7, RZ, P0, !PT ;  /* 0x00000007ff037210 */ /* 0x000fe400007fe4ff */
        /* <DEDUP_REMOVED lines=11> */
.L_x_2389:
        /* <DEDUP_REMOVED lines=14> */
.L_x_2390:
        /* <DEDUP_REMOVED lines=12> */
.L_x_2391:
        /* <DEDUP_REMOVED lines=14> */
.L_x_2392:
        /* <DEDUP_REMOVED lines=12> */
.L_x_2393:
        /* <DEDUP_REMOVED lines=9> */
.L_x_2307:
[----:B------:R-:W-:Y:S01]  /*18fa0*/  BSSY B0, `(.L_x_2395) ;  /* 0x0000008000007945 */ /* 0x000fe20003800000 */
[----:B------:R-:W-:Y:S01]  /*18fb0*/  MOV R13, R34 ;  /* 0x00000022000d7202 */ /* 0x000fe20000000f00 */
[----:B------:R-:W-:Y:S02]  /*18fc0*/  IMAD.MOV.U32 R12, RZ, RZ, RZ ;  /* 0x000000ffff0c7224 */ /* 0x000fe400078e00ff */
[----:B------:R-:W-:Y:S02]  /*18fd0*/  IMAD.MOV.U32 R11, RZ, RZ, 0x1f ;  /* 0x0000001fff0b7424 */ /* 0x000fe400078e00ff */
[----:B------:R-:W-:-:S07]  /*18fe0*/  IMAD.MOV.U32 R15, RZ, RZ, -0x1 ;  /* 0xffffffffff0f7424 */ /* 0x000fce00078e00ff */
[----:B-----5:R-:W-:Y:S05]  /*18ff0*/  WARPSYNC.COLLECTIVE R15, `(.L_x_2396) ;  /* 0x000000000f087348 */ /* 0x020fea0003c00000 */
[----:B------:R0:W1:Y:S02]  /*19000*/  SHFL.IDX P6, R14, R13, R12, R11 ;  /* 0x0000000c0d0e7389 */ /* 0x00006400000c000b */
[----:B01---5:R-:W-:Y:S01]  /*19010*/  ENDCOLLECTIVE ;  /* 0x000000000000791b */ /* 0x023fe20003800000 */
.L_x_2396:
[----:B------:R-:W-:Y:S05]  /*19020*/  BSYNC B0 ;  /* 0x0000000000007941 */ /* 0x000fea0003800000 */
.L_x_2395:
[----:B------:R-:W-:Y:S05]  /*19030*/  BRA `(.L_x_2397) ;  /* 0xffffffcc00d07947 */ /* 0x000fea000383ffff */
.L_x_2310:
[----:B-1----:R1:W2:Y:S02]  /*19040*/  SYNCS.PHASECHK.TRANS64.TRYWAIT P0, [R4+URZ+0x38820], R0 ;  /* 0x03882000040075a7 */ /* 0x0022a4000800017f */
[----:B--2---:R-:W-:Y:S05]  /*19050*/  @!P0 NANOSLEEP.SYNCS 0x989680 ;  /* 0x009896800000895d */ /* 0x004fea0003900000 */
[----:B------:R-:W2:Y:S02]  /*19060*/  @!P0 SYNCS.PHASECHK.TRANS64 P0, [R4+URZ+0x38820], R0 ;  /* 0x03882000040085a7 */ /* 0x000ea4000800007f */
[----:B--2---:R-:W-:Y:S05]  /*19070*/  @!P0 BRA `(.L_x_2310) ;  /* 0xfffffffc00f08947 */ /* 0x004fea000383ffff */
[----:B------:R-:W-:Y:S05]  /*19080*/  BRA `(.L_x_2398) ;  /* 0xffffffd000187947 */ /* 0x000fea000383ffff */
.L_x_2311:
[----:B------:R-:W2:Y:S01]  /*19090*/  S2R R2, SR_TID.X ;  /* 0x0000000000027919 */ /* 0x000ea20000002100 */
[----:B------:R-:W-:Y:S01]  /*190a0*/  BSSY B0, `(.L_x_2399) ;  /* 0x000000a000007945 */ /* 0x000fe20003800000 */
[----:B------:R-:W-:Y:S01]  /*190b0*/  MOV R12, RZ ;  /* 0x000000ff000c7202 */ /* 0x000fe20000000f00 */
[----:B------:R-:W-:Y:S02]  /*190c0*/  IMAD.MOV.U32 R11, RZ, RZ, 0x1f ;  /* 0x0000001fff0b7424 */ /* 0x000fe400078e00ff */
[----:B------:R-:W-:Y:S01]  /*190d0*/  IMAD.MOV.U32 R15, RZ, RZ, -0x1 ;  /* 0xffffffffff0f7424 */ /* 0x000fe200078e00ff */
[----:B--2---:R-:W-:-:S04]  /*190e0*/  SHF.R.U32.HI R2, RZ, 0x5, R2 ;  /* 0x00000005ff027819 */ /* 0x004fc80000011602 */
[----:B------:R-:W-:-:S05]  /*190f0*/  LOP3.LUT R2, R2, 0x3, RZ, 0xc0, !PT ;  /* 0x0000000302027812 */ /* 0x000fca00078ec0ff */
[----:B------:R-:W-:-:S07]  /*19100*/  IMAD.MOV.U32 R13, RZ, RZ, R2 ;  /* 0x000000ffff0d7224 */ /* 0x000fce00078e0002 */
[----:B01---5:R-:W-:Y:S05]  /*19110*/  WARPSYNC.COLLECTIVE R15, `(.L_x_2400) ;  /* 0x000000000f087348 */ /* 0x023fea0003c00000 */
[----:B------:R2:W3:Y:S02]  /*19120*/  SHFL.IDX P6, R14, R13, R12, R11 ;  /* 0x0000000c0d0e7389 */ /* 0x0004e400000c000b */
[----:B0123-5:R-:W-:Y:S01]  /*19130*/  ENDCOLLECTIVE ;  /* 0x000000000000791b */ /* 0x02ffe20003800000 */
.L_x_2400:
[----:B------:R-:W-:Y:S05]  /*19140*/  BSYNC B0 ;  /* 0x0000000000007941 */ /* 0x000fea0003800000 */
.L_x_2399:
[----:B------:R-:W-:Y:S05]  /*19150*/  BRA `(.L_x_2401) ;  /* 0xffffffd000007947 */ /* 0x000fea000383ffff */
.L_x_2314:
[----:B------:R-:W-:Y:S01]  /*19160*/  BSSY B1, `(.L_x_2402) ;  /* 0x0000006000017945 */ /* 0x000fe20003800000 */
[----:B------:R-:W-:-:S07]  /*19170*/  IMAD.MOV.U32 R15, RZ, RZ, -0x1 ;  /* 0xffffffffff0f7424 */ /* 0x000fce00078e00ff */
[----:B01---5:R-:W-:Y:S05]  /*19180*/  WARPSYNC.COLLECTIVE R15, `(.L_x_2403) ;  /* 0x000000000f0c7348 */ /* 0x023fea0003c00000 */
[----:B------:R-:W-:Y:S02]  /*19190*/  ELECT P6, UR62, PT ;  /* 0x00000000003e782f */ /* 0x000fe400038c0000 */
[----:B------:R-:W-:Y:S01]  /*191a0*/  MOV R14, UR62 ;  /* 0x0000003e000e7c02 */ /* 0x000fe20008000f00 */
[----:B01---5:R-:W-:Y:S10]  /*191b0*/  ENDCOLLECTIVE ;  /* 0x000000000000791b */ /* 0x023ff40003800000 */
.L_x_2403:
[----:B------:R-:W-:Y:S05]  /*191c0*/  BSYNC B1 ;  /* 0x0000000000017941 */ /* 0x000fea0003800000 */
.L_x_2402:
[----:B------:R-:W-:Y:S05]  /*191d0*/  BRA `(.L_x_2404) ;  /* 0xffffffcc00f87947 */ /* 0x000fea000383ffff */
.L_x_2316:
[----:B-1----:R1:W2:Y:S02]  /*191e0*/  SYNCS.PHASECHK.TRANS64.TRYWAIT P1, [R5+URZ+0x38840], R0 ;  /* 0x03884000050075a7 */ /* 0x0022a4000802017f */
[----:B--2---:R-:W-:Y:S05]  /*191f0*/  @!P1 NANOSLEEP.SYNCS 0x989680 ;  /* 0x009896800000995d */ /* 0x004fea0003900000 */
[----:B------:R-:W2:Y:S02]  /*19200*/  @!P1 SYNCS.PHASECHK.TRANS64 P1, [R5+URZ+0x38840], R0 ;  /* 0x03884000050095a7 */ /* 0x000ea4000802007f */
[----:B--2---:R-:W-:Y:S05]  /*19210*/  @!P1 BRA `(.L_x_2316) ;  /* 0xfffffffc00f09947 */ /* 0x004fea000383ffff */
[----:B------:R-:W-:Y:S05]  /*19220*/  BRA `(.L_x_2405) ;  /* 0xffffffd000207947 */ /* 0x000fea000383ffff */
.L_x_2318:
[----:B--2---:R2:W3:Y:S02]  /*19230*/  SYNCS.PHASECHK.TRANS64.TRYWAIT P1, [R23+URZ+0x38840], R2 ;  /* 0x03884002170075a7 */ /* 0x0044e4000802017f */
[----:B---3--:R-:W-:Y:S05]  /*19240*/  @!P1 NANOSLEEP.SYNCS 0x989680 ;  /* 0x009896800000995d */ /* 0x008fea0003900000 */
[----:B------:R-:W3:Y:S02]  /*19250*/  @!P1 SYNCS.PHASECHK.TRANS64 P1, [R23+URZ+0x38840], R2 ;  /* 0x03884002170095a7 */ /* 0x000ee4000802007f */
[----:B---3--:R-:W-:Y:S05]  /*19260*/  @!P1 BRA `(.L_x_2318) ;  /* 0xfffffffc00f09947 */ /* 0x008fea000383ffff */
[----:B------:R-:W-:Y:S05]  /*19270*/  BRA `(.L_x_2406) ;  /* 0xffffffd0002c7947 */ /* 0x000fea000383ffff */
.L_x_2320:
[----:B---3--:R3:W4:Y:S02]  /*19280*/  SYNCS.PHASECHK.TRANS64.TRYWAIT P1, [R5+URZ+0x38860], R0 ;  /* 0x03886000050075a7 */ /* 0x008724000802017f */
[----:B----4-:R-:W-:Y:S05]  /*19290*/  @!P1 NANOSLEEP.SYNCS 0x989680 ;  /* 0x009896800000995d */ /* 0x010fea0003900000 */
[----:B------:R-:W4:Y:S02]  /*192a0*/  @!P1 SYNCS.PHASECHK.TRANS64 P1, [R5+URZ+0x38860], R0 ;  /* 0x03886000050095a7 */ /* 0x000f24000802007f */
[----:B----4-:R-:W-:Y:S05]  /*192b0*/  @!P1 BRA `(.L_x_2320) ;  /* 0xfffffffc00f09947 */ /* 0x010fea000383ffff */
[----:B------:R-:W-:Y:S05]  /*192c0*/  BRA `(.L_x_2407) ;  /* 0xffffffd000287947 */ /* 0x000fea000383ffff */
.L_x_2408:
        /* <DEDUP_REMOVED lines=11> */
.L_x_3300:


//--------------------- .text._ZN7cutlass13device_kernelIN5flash11enable_sm90INS1_16FlashAttnFwdSm90INS1_25CollectiveMainloopFwdSm90ILi2EN4cute5tupleIJNS5_1CILi1EEES8_S8_EEENS6_IJNS7_ILi128EEENS7_ILi80EEENS7_ILi256EEEEEELi256ENS_6half_tEfNS_4arch4Sm90ELb1ELb0ELb1ELb1ELb1ELb0ELb0ELb1ELb1ELb1ELb0ELb0EEENS1_21CollectiveEpilogueFwdINS6_IJSA_SC_SB_EEES9_SE_SG_Li256ELb1ELb1ELb0ELb0EEENS1_36VarlenDynamicPersistentTileSchedulerILi128ELi80ELi256ELi128ELb0ELb1ELb1ELb1ELb1ELb1EEEEEEEEEvNT_6ParamsE --------------------------
	.section	.text._ZN7cutlass13device_kernelIN5flash11enable_sm90INS1_16FlashAttnFwdSm90INS1_25CollectiveMainloopFwdSm90ILi2EN4cute5tupleIJNS5_1CILi1EEES8_S8_EEENS6_IJNS7_ILi128EEENS7_ILi80EEENS7_ILi256EEEEEELi256ENS_6half_tEfNS_4arch4Sm90ELb1ELb0ELb1ELb1ELb1ELb0ELb0ELb1ELb1ELb1ELb0ELb0EEENS1_21CollectiveEpilogueFwdINS6_IJSA_SC_SB_EEES9_SE_SG_Li256ELb1ELb1ELb0ELb0EEENS1_36VarlenDynamicPersistentTileSchedulerILi128ELi80ELi256ELi128ELb0ELb1ELb1ELb1ELb1ELb1EEEEEEEEEvNT_6ParamsE,"ax",@progbits
	.align	128
.text._ZN7cutlass13device_kernelIN5flash11enable_sm90INS1_16FlashAttnFwdSm90INS1_25CollectiveMainloopFwdSm90ILi2EN4cute5tupleIJNS5_1CILi1EEES8_S8_EEENS6_IJNS7_ILi128EEENS7_ILi80EEENS7_ILi256EEEEEELi256ENS_6half_tEfNS_4arch4Sm90ELb1ELb0ELb1ELb1ELb1ELb0ELb0ELb1ELb1ELb1ELb0ELb0EEENS1_21CollectiveEpilogueFwdINS6_IJSA_SC_SB_EEES9_SE_SG_Li256ELb1ELb1ELb0ELb0EEENS1_36VarlenDynamicPersistentTileSchedulerILi128ELi80ELi256ELi128ELb0ELb1ELb1ELb1ELb1ELb1EEEEEEEEEvNT_6ParamsE:
        .type           _ZN7cutlass13device_kernelIN5flash11enable_sm90INS1_16FlashAttnFwdSm90INS1_25CollectiveMainloopFwdSm90ILi2EN4cute5tupleIJNS5_1CILi1EEES8_S8_EEENS6_IJNS7_ILi128EEENS7_ILi80EEENS7_ILi256EEEEEELi256ENS_6half_tEfNS_4arch4Sm90ELb1ELb0ELb1ELb1ELb1ELb0ELb0ELb1ELb1ELb1ELb0ELb0EEENS1_21CollectiveEpilogueFwdINS6_IJSA_SC_SB_EEES9_SE_SG_Li256ELb1ELb1ELb0ELb0EEENS1_36VarlenDynamicPersistentTileSchedulerILi128ELi80ELi256ELi128ELb0ELb1ELb1ELb1ELb1ELb1EEEEEEEEEvNT_6ParamsE,@function
        .size           _ZN7cutlass13device_kernelIN5flash11enable_sm90INS1_16FlashAttnFwdSm90INS1_25CollectiveMainloopFwdSm90ILi2EN4cute5tupleIJNS5_1CILi1EEES8_S8_EEENS6_IJNS7_ILi128EEENS7_ILi80EEENS7_ILi256EEEEEELi256ENS_6half_tEfNS_4arch4Sm90ELb1ELb0ELb1ELb1ELb1ELb0ELb0ELb1ELb1ELb1ELb0ELb0EEENS1_21CollectiveEpilogueFwdINS6_IJSA_SC_SB_EEES9_SE_SG_Li256ELb1ELb1ELb0ELb0EEENS1_36VarlenDynamicPersistentTileSchedulerILi128ELi80ELi256ELi128ELb0ELb1ELb1ELb1ELb1ELb1EEEEEEEEEvNT_6ParamsE,(.L_x_3301 - _ZN7cutlass13device_kernelIN5flash11enable_sm90INS1_16FlashAttnFwdSm90INS1_25CollectiveMainloopFwdSm90ILi2EN4cute5tupleIJNS5_1CILi1EEES8_S8_EEENS6_IJNS7_ILi128EEENS7_ILi80EEENS7_ILi256EEEEEELi256ENS_6half_tEfNS_4arch4Sm90ELb1ELb0ELb1ELb1ELb1ELb0ELb0ELb1ELb1ELb1ELb0ELb0EEENS1_21CollectiveEpilogueFwdINS6_IJSA_SC_SB_EEES9_SE_SG_Li256ELb1ELb1ELb0ELb0EEENS1_36VarlenDynamicPersistentTileSchedulerILi128ELi80ELi256ELi128ELb0ELb1ELb1ELb1ELb1ELb1EEEEEEEEEvNT_6ParamsE)
        .other          _ZN7cutlass13device_kernelIN5flash11enable_sm90INS1_16FlashAttnFwdSm90INS1_25CollectiveMainloopFwdSm90ILi2EN4cute5tupleIJNS5_1CILi1EEES8_S8_EEENS6_IJNS7_ILi128EEENS7_ILi80EEENS7_ILi256EEEEEELi256ENS_6half_tEfNS_4arch4Sm90ELb1ELb0ELb1ELb1ELb1ELb0ELb0ELb1ELb1ELb1ELb0ELb0EEENS1_21CollectiveEpilogueFwdINS6_IJSA_SC_SB_EEES9_SE_SG_Li256ELb1ELb1ELb0ELb0EEENS1_36VarlenDynamicPersistentTileSchedulerILi128ELi80ELi256ELi128ELb0ELb1ELb1ELb1ELb1ELb1EEEEEEEEEvNT_6ParamsE,@"STO_CUDA_ENTRY STV_DEFAULT"
_ZN7cutlass13device_kernelIN5flash11enable_sm90INS1_16FlashAttnFwdSm90INS1_25CollectiveMainloopFwdSm90ILi2EN4cute5tupleIJNS5_1CILi1EEES8_S8_EEENS6_IJNS7_ILi128EEENS7_ILi80EEENS7_ILi256EEEEEELi256ENS_6half_tEfNS_4arch4Sm90ELb1ELb0ELb1ELb1ELb1ELb0ELb0ELb1ELb1ELb1ELb0ELb0EEENS1_21CollectiveEpilogueFwdINS6_IJSA_SC_SB_EEES9_SE_SG_Li256ELb1ELb1ELb0ELb0EEENS1_36VarlenDynamicPersistentTileSchedulerILi128ELi80ELi256ELi128ELb0ELb1ELb1ELb1ELb1ELb1EEEEEEEEEvNT_6ParamsE:
        /* <DEDUP_REMOVED lines=45> */
.L_x_2409:
        /* <DEDUP_REMOVED lines=22> */
.L_x_2410:
        /* <DEDUP_REMOVED lines=18> */
.L_x_2411:
        /* <DEDUP_REMOVED lines=22> */
.L_x_2412:
        /* <DEDUP_REMOVED lines=23> */
.L_x_2413:
        /* <DEDUP_REMOVED lines=10> */
.L_x_2415:
        /* <DEDUP_REMOVED lines=18> */
[----:B------:R-:W0:Y:S02]  /*09e0*/  S2R R0, SR_TID.X ;  /* 0x0000000000007919 */ /* 0x000e240000002100 */
[----:B0-----:R-:W-:-:S05]  /*09f0*/  VIADD R12, R0, 0xffffff80 ;  /* 0xffffff80000c7836 */ /* 0x001fca0000000000 */
        /* <DEDUP_REMOVED lines=9> */
[C---:B------:R-:W-:Y:S01]  /*0a90*/  IMAD.IADD R4, R12.reuse, 0x1, -R4 ;  /* 0x000000010c047824 */ /* 0x040fe200078e0a04 */
[----:B------:R-:W-:Y:S02]  /*0aa0*/  LOP3.LUT R5, R5, 0xfffffc00, RZ, 0xc0, !PT ;  /* 0xfffffc0005057812 */ /* 0x000fe400078ec0ff */
[----:B------:R-:W-:Y:S01]  /*0ab0*/  LOP3.LUT R3, R3, 0x1ffffffe, RZ, 0xc0, !PT ;  /* 0x1ffffffe03037812 */ /* 0x000fe200078ec0ff */
[----:B------:R-:W-:Y:S01]  /*0ac0*/  IMAD.IADD R11, R12, 0x1, -R11 ;  /* 0x000000010c0b7824 */ /* 0x000fe200078e0a0b */
[----:B------:R-:W-:-:S03]  /*0ad0*/  LEA R4, R4, R5, 0x6 ;  /* 0x0000000504047211 */ /* 0x000fc600078e30ff */
[----:B------:R-:W-:Y:S01]  /*0ae0*/  IMAD.IADD R3, R6, 0x1, -R3 ;  /* 0x0000000106037824 */ /* 0x000fe200078e0a03 */
[----:B------:R-:W-:-:S03]  /*0af0*/  LEA.HI R5, R11, R11, RZ, 0x1 ;  /* 0x0000000b0b057211 */ /* 0x000fc600078f08ff */
[----:B------:R-:W-:Y:S01]  /*0b00*/  IMAD R3, R3, 0x8, R4 ;  /* 0x0000000803037824 */ /* 0x000fe200078e0204 */
[----:B------:R-:W-:-:S04]  /*0b10*/  LOP3.LUT R6, R5, 0x1ffffffe, RZ, 0xc0, !PT ;  /* 0x1ffffffe05067812 */ /* 0x000fc800078ec0ff */
[----:B------:R0:W-:Y:S01]  /*0b20*/  STL [R1+0x4], R3 ;  /* 0x0000040301007387 */ /* 0x0001e20000100800 */
[----:B------:R-:W-:Y:S01]  /*0b30*/  IMAD.IADD R6, R11, 0x1, -R6 ;  /* 0x000000010b067824 */ /* 0x000fe200078e0a06 */
[----:B--2---:R-:W-:Y:S02]  /*0b40*/  R2UR UR4, R2 ;  /* 0x00000000020472ca */ /* 0x004fe400000e0000 */
[CC--:B------:R-:W-:Y:S02]  /*0b50*/  LEA.HI R2, R0.reuse, R12.reuse, RZ, 0x7 ;  /* 0x0000000c00027211 */ /* 0x0c0fe400078f38ff */
[----:B------:R-:W-:Y:S02]  /*0b60*/  LEA.HI R0, R0, R12, RZ, 0x3 ;  /* 0x0000000c00007211 */ /* 0x000fe400078f18ff */
[----:B------:R-:W-:Y:S02]  /*0b70*/  LOP3.LUT R226, R2, 0xffffff80, RZ, 0xc0, !PT ;  /* 0xffffff8002e27812 */ /* 0x000fe400078ec0ff */
[----:B------:R-:W-:-:S02]  /*0b80*/  SHF.R.S32.HI R227, RZ, 0x7, R2 ;  /* 0x00000007ffe37819 */ /* 0x000fc40000011402 */
[----:B------:R-:W-:Y:S01]  /*0b90*/  LOP3.LUT R220, R0, 0xfffffff8, RZ, 0xc0, !PT ;  /* 0xfffffff800dc7812 */ /* 0x000fe200078ec0ff */
[----:B------:R-:W-:Y:S01]  /*0ba0*/  IMAD.IADD R226, R12, 0x1, -R226 ;  /* 0x000000010ce27824 */ /* 0x000fe200078e0ae2 */
[----:B------:R-:W-:Y:S01]  /*0bb0*/  LEA.HI R2, R2, R227, RZ, 0x1 ;  /* 0x000000e302027211 */ /* 0x000fe200078f08ff */
[----:B------:R-:W-:Y:S01]  /*0bc0*/  ULOP3.LUT UR7, UR4, 0x1, URZ, 0xfc, !UPT ;  /* 0x0000000104077892 */ /* 0x000fe2000f8efc3f */
[----:B------:R-:W-:Y:S02]  /*0bd0*/  IADD3 R220, R12, -R220, RZ ;  /* 0x800000dc0cdc7210 */ /* 0x000fe40007ffe0ff */
[----:B------:R-:W-:Y:S01]  /*0be0*/  SHF.R.S32.HI R7, RZ, 0x1f, R226 ;  /* 0x0000001fff077819 */ /* 0x000fe200000114e2 */
[----:B------:R-:W-:Y:S01]  /*0bf0*/  UMOV UR4, URZ ;  /* 0x0000003f00047c82 */ /* 0x000fe20008000000 */
[----:B------:R-:W-:Y:S01]  /*0c00*/  LOP3.LUT R2, R2, 0x3fffffe, RZ, 0xc0, !PT ;  /* 0x03fffffe02027812 */ /* 0x000fe200078ec0ff */
[----:B------:R-:W-:Y:S01]  /*0c10*/  IMAD.SHL.U32 R22, R220, 0x8, RZ ;  /* 0x00000008dc167824 */ /* 0x000fe200078e00ff */
[CC--:B------:R-:W-:Y:S01]  /*0c20*/  LEA.HI R8, R7.reuse, R226.reuse, RZ, 0x2 ;  /* 0x000000e207087211 */ /* 0x0c0fe200078f10ff */
[----:B0-----:R-:W-:Y:S01]  /*0c30*/  IMAD.U32 R3, RZ, RZ, UR7 ;  /* 0x00000007ff037e24 */ /* 0x001fe2000f8e00ff */
[----:B------:R-:W-:Y:S01]  /*0c40*/  LEA.HI R7, R7, R226, RZ, 0x5 ;  /* 0x000000e207077211 */ /* 0x000fe200078f28ff */
[----:B------:R-:W-:Y:S01]  /*0c50*/  IMAD.IADD R2, R227, 0x1, -R2 ;  /* 0x00000001e3027824 */ /* 0x000fe200078e0a02 */
[--C-:B------:R-:W-:Y:S01]  /*0c60*/  SHF.R.S32.HI R9, RZ, 0x2, R8.reuse ;  /* 0x00000002ff097819 */ /* 0x100fe20000011408 */
[C---:B------:R-:W-:Y:S01]  /*0c70*/  VIADD R217, R22.reuse, 0x80 ;  /* 0x0000008016d97836 */ /* 0x040fe20000000000 */
[----:B------:R-:W-:Y:S01]  /*0c80*/  SHF.R.S32.HI R10, RZ, 0x1f, R8 ;  /* 0x0000001fff0a7819 */ /* 0x000fe20000011408 */
[----:B------:R-:W-:Y:S01]  /*0c90*/  VIADD R219, R22, 0xc0 ;  /* 0x000000c016db7836 */ /* 0x000fe20000000000 */
[----:B------:R-:W-:Y:S01]  /*0ca0*/  SHF.R.S32.HI R7, RZ, 0x5, R7 ;  /* 0x00000005ff077819 */ /* 0x000fe20000011407 */
[----:B------:R-:W-:Y:S01]  /*0cb0*/  IMAD.U32 R225, RZ, RZ, UR4 ;  /* 0x00000004ffe17e24 */ /* 0x000fe2000f8e00ff */
[----:B------:R-:W-:Y:S01]  /*0cc0*/  LEA.HI R10, R10, R9, RZ, 0x3 ;  /* 0x000000090a0a7211 */ /* 0x000fe200078f18ff */
[----:B------:R-:W-:Y:S01]  /*0cd0*/  IMAD.U32 R17, RZ, RZ, UR4 ;  /* 0x00000004ff117e24 */ /* 0x000fe2000f8e00ff */
[----:B------:R-:W-:-:S02]  /*0ce0*/  LOP3.LUT R215, R8, 0x7ffffffc, RZ, 0xc0, !PT ;  /* 0x7ffffffc08d77812 */ /* 0x000fc400078ec0ff */
[----:B------:R-:W-:Y:S02]  /*0cf0*/  LOP3.LUT R10, R10, 0xfffffff8, RZ, 0xc0, !PT ;  /* 0xfffffff80a0a7812 */ /* 0x000fe400078ec0ff */
[----:B------:R-:W-:Y:S01]  /*0d00*/  IADD3 R218, R22, 0x40, RZ ;  /* 0x0000004016da7810 */ /* 0x000fe20007ffe0ff */
[----:B------:R-:W-:Y:S01]  /*0d10*/  IMAD.IADD R215, R226, 0x1, -R215 ;  /* 0x00000001e2d77824 */ /* 0x000fe200078e0ad7 */
[----:B------:R-:W-:Y:S01]  /*0d20*/  SHF.R.S32.HI R224, RZ, 0x3, R0 ;  /* 0x00000003ffe07819 */ /* 0x000fe20000011400 */
[----:B------:R-:W-:Y:S01]  /*0d30*/  IMAD.IADD R10, R9, 0x1, -R10 ;  /* 0x00000001090a7824 */ /* 0x000fe200078e0a0a */
[----:B------:R-:W-:Y:S02]  /*0d40*/  SHF.R.S32.HI R0, RZ, 0x1f, R22 ;  /* 0x0000001fff007819 */ /* 0x000fe40000011416 */
[----:B------:R-:W-:Y:S01]  /*0d50*/  SHF.R.S32.HI R4, RZ, 0x1f, R218 ;  /* 0x0000001fff047819 */ /* 0x000fe200000114da */
[----:B------:R-:W-:Y:S01]  /*0d60*/  IMAD R7, R7, 0x10, R10 ;  /* 0x0000001007077824 */ /* 0x000fe200078e020a */
[----:B------:R-:W-:-:S03]  /*0d70*/  SHF.R.S32.HI R0, RZ, 0x1f, R219 ;  /* 0x0000001fff007819 */ /* 0x000fc600000114db */
[----:B------:R-:W-:Y:S02]  /*0d80*/  IMAD R2, R2, 0x40, R7 ;  /* 0x0000004002027824 */ /* 0x000fe400078e0207 */
[----:B------:R-:W-:Y:S02]  /*0d90*/  IMAD.MOV.U32 R7, RZ, RZ, R15 ;  /* 0x000000ffff077224 */ /* 0x000fe400078e000f */
[----:B------:R-:W-:Y:S01]  /*0da0*/  IMAD R216, R6, 0x8, R2 ;  /* 0x0000000806d87824 */ /* 0x000fe200078e0202 */
[----:B------:R-:W-:Y:S04]  /*0db0*/  STL [R1], R2 ;  /* 0x0000000201007387 */ /* 0x000fe80000100800 */
[----:B------:R0:W-:Y:S02]  /*0dc0*/  STL [R1+0x8], R3 ;  /* 0x0000080301007387 */ /* 0x0001e40000100800 */
[----:B0-----:R-:W-:-:S07]  /*0dd0*/  SHF.R.S32.HI R3, RZ, 0x1f, R217 ;  /* 0x0000001fff037819 */ /* 0x001fce00000114d9 */
.L_x_2475:
[----:B012---:R-:W0:Y:S01]  /*0de0*/  LDC.64 R2, c[0x0][0xc88] ;  /* 0x00032200ff027b82 */ /* 0x007e220000000a00 */
[----:B------:R-:W-:Y:S01]  /*0df0*/  ULDC.64 UR8, c[0x0][0xa28] ;  /* 0x00028a0000087ab9 */ /* 0x000fe20000000a00 */
[----:B------:R-:W-:Y:S01]  /*0e00*/  ULDC.64 UR10, c[0x0][0xa18] ;  /* 0x00028600000a7ab9 */ /* 0x000fe20000000a00 */
[----:B0-----:R-:W-:-:S06]  /*0e10*/  IMAD.WIDE R2, R7, 0x4, R2 ;  /* 0x0000000407027825 */ /* 0x001fcc00078e0202 */
[----:B------:R-:W2:Y:S01]  /*0e20*/  LDG.E R2, desc[UR38][R2.64] ;  /* 0x0000002602027981 */ /* 0x000ea2000c1e1900 */
        /* <DEDUP_REMOVED lines=9> */
[----:B------:R-:W-:-:S04]  /*0ec0*/  @UP0 ULEA UR8, UP2, UR4, UR8, 0x2 ;  /* 0x0000000804080291 */ /* 0x000fc8000f84103f */
[----:B------:R-:W-:Y:S02]  /*0ed0*/  @UP0 ULEA.HI.X UR9, UR4, UR9, UR7, 0x2, UP2 ;  /* 0x0000000904090291 */ /* 0x000fe400090f1407 */
[----:B------:R-:W-:Y:S01]  /*0ee0*/  MOV R223, UR7 ;  /* 0x0000000700df7c02 */ /* 0x000fe20008000f00 */
[----:B------:R-:W-:Y:S01]  /*0ef0*/  @UP1 ULEA UR10, UP0, UR4, UR10, 0x2 ;  /* 0x0000000a040a1291 */ /* 0x000fe2000f80103f */
[----:B------:R-:W-:-:S03]  /*0f00*/  IMAD.U32 R2, RZ, RZ, UR8 ;  /* 0x00000008ff027e24 */ /* 0x000fc6000f8e00ff */
[----:B------:R-:W-:Y:S01]  /*0f10*/  @UP1 ULEA.HI.X UR11, UR4, UR11, UR7, 0x2, UP0 ;  /* 0x0000000b040b1291 */ /* 0x000fe200080f1407 */
[----:B------:R-:W-:Y:S01]  /*0f20*/  IMAD.U32 R3, RZ, RZ, UR9 ;  /* 0x00000009ff037e24 */ /* 0x000fe2000f8e00ff */
[----:B------:R-:W-:Y:S01]  /*0f30*/  ULDC.64 UR8, c[0x0][0x418] ;  /* 0x0001060000087ab9 */ /* 0x000fe20000000a00 */
[----:B------:R-:W-:Y:S01]  /*0f40*/  IMAD.U32 R4, RZ, RZ, UR10 ;  /* 0x0000000aff047e24 */ /* 0x000fe2000f8e00ff */
[----:B------:R-:W-:Y:S02]  /*0f50*/  ULDC UR7, c[0x0][0x424] ;  /* 0x0001090000077ab9 */ /* 0x000fe40000000800 */
[----:B------:R-:W-:Y:S01]  /*0f60*/  IMAD.U32 R5, RZ, RZ, UR11 ;  /* 0x0000000bff057e24 */ /* 0x000fe2000f8e00ff */
[----:B------:R-:W2:Y:S01]  /*0f70*/  @P0 LDG.E R2, desc[UR38][R2.64] ;  /* 0x0000002602020981 */ /* 0x000ea2000c1e1900 */
[----:B------:R-:W-:Y:S01]  /*0f80*/  UISETP.NE.U32.AND UP0, UPT, UR8, URZ, UPT ;  /* 0x0000003f0800728c */ /* 0x000fe2000bf05070 */
[----:B------:R-:W-:Y:S02]  /*0f90*/  ULDC.64 UR10, c[0x0][0xa20] ;  /* 0x00028800000a7ab9 */ /* 0x000fe40000000a00 */
[----:B---3--:R-:W3:Y:S01]  /*0fa0*/  @P2 LDG.E R4, desc[UR38][R4.64] ;  /* 0x0000002604042981 */ /* 0x008ee2000c1e1900 */
[----:B------:R-:W-:Y:S01]  /*0fb0*/  UISETP.NE.AND.EX UP0, UPT, UR9, URZ, UPT, UP0 ;  /* 0x0000003f0900728c */ /* 0x000fe2000bf05300 */
[----:B------:R-:W-:Y:S01]  /*0fc0*/  ISETP.NE.U32.AND P1, PT, RZ, UR10, PT ;  /* 0x0000000aff007c0c */ /* 0x000fe2000bf25070 */
[----:B------:R-:W-:Y:S01]  /*0fd0*/  ULDC UR8, c[0x0][0x2f0] ;  /* 0x0000bc0000087ab9 */ /* 0x000fe20000000800 */
[----:B------:R-:W-:Y:S01]  /*0fe0*/  UMOV UR4, URZ ;  /* 0x0000003f00047c82 */ /* 0x000fe20008000000 */
[----:B------:R-:W-:Y:S01]  /*0ff0*/  USEL UR7, UR7, 0x1, UP0 ;  /* 0x0000000107077887 */ /* 0x000fe20008000000 */
[----:B------:R-:W-:Y:S01]  /*1000*/  ISETP.NE.AND.EX P1, PT, RZ, UR11, PT, P1 ;  /* 0x0000000bff007c0c */ /* 0x000fe2000bf25310 */
[----:B------:R-:W-:-:S02]  /*1010*/  IMAD.U32 R222, RZ, RZ, UR6 ;  /* 0x00000006ffde7e24 */ /* 0x000fc4000f8e00ff */
[----:B------:R-:W-:Y:S01]  /*1020*/  UIMAD UR8, UR7, UR8, URZ ;  /* 0x00000008070872a4 */ /* 0x000fe2000f8e023f */
[----:B--2---:R-:W-:Y:S02]  /*1030*/  @P0 R2UR UR4, R2 ;  /* 0x00000000020402ca */ /* 0x004fe400000e0000 */
[----:B---3--:R-:W-:-:S13]  /*1040*/  @P2 R2UR UR7, R4 ;  /* 0x00000000040722ca */ /* 0x008fda00000e0000 */
[----:B------:R-:W-:Y:S01]  /*1050*/  IMAD.U32 R23, RZ, RZ, UR7 ;  /* 0x00000007ff177e24 */ /* 0x000fe2000f8e00ff */
[----:B----4-:R-:W-:Y:S06]  /*1060*/  @P2 BRA `(.L_x_2416) ;  /* 0x0000000000442947 */ /* 0x010fec0003800000 */
[----:B------:R-:W-:Y:S02]  /*1070*/  ULDC.64 UR6, c[0x0][0xa00] ;  /* 0x0002800000067ab9 */ /* 0x000fe40000000a00 */
[----:B------:R-:W-:Y:S01]  /*1080*/  ISETP.NE.U32.AND P0, PT, RZ, UR6, PT ;  /* 0x00000006ff007c0c */ /* 0x000fe2000bf05070 */
[----:B------:R-:W-:Y:S02]  /*1090*/  ULDC UR6, c[0x0][0x288] ;  /* 0x0000a20000067ab9 */ /* 0x000fe40000000800 */
[----:B------:R-:W-:Y:S02]  /*10a0*/  MOV R23, UR6 ;  /* 0x0000000600177c02 */ /* 0x000fe40008000f00 */
        /* <DEDUP_REMOVED lines=11> */
[----:B------:R-:W-:-:S06]  /*1160*/  UIADD3 UR6, -UR6, UR7, URZ ;  /* 0x0000000706067290 */ /* 0x000fcc000fffe13f */
[----:B------:R-:W-:-:S07]  /*1170*/  IMAD.U32 R23, RZ, RZ, UR6 ;  /* 0x00000006ff177e24 */ /* 0x000fce000f8e00ff */
.L_x_2416:
[----:B------:R-:W-:Y:S05]  /*1180*/  @!P1 BRA `(.L_x_2417) ;  /* 0x0000000000249947 */ /* 0x000fea0003800000 */
[----:B------:R-:W-:Y:S02]  /*1190*/  R2UR UR7, R221 ;  /* 0x00000000dd0772ca */ /* 0x000fe400000e0000 */
[----:B------:R-:W-:-:S11]  /*11a0*/  R2UR UR8, R223 ;  /* 0x00000000df0872ca */ /* 0x000fd600000e0000 */
[----:B------:R-:W-:-:S04]  /*11b0*/  ULEA UR6, UP0, UR7, UR10, 0x2 ;  /* 0x0000000a07067291 */ /* 0x000fc8000f80103f */
[----:B------:R-:W-:Y:S02]  /*11c0*/  ULEA.HI.X UR7, UR7, UR11, UR8, 0x2, UP0 ;  /* 0x0000000b07077291 */ /* 0x000fe400080f1408 */
[----:B------:R-:W-:-:S04]  /*11d0*/  IMAD.U32 R2, RZ, RZ, UR6 ;  /* 0x00000006ff027e24 */ /* 0x000fc8000f8e00ff */
[----:B------:R-:W-:-:S05]  /*11e0*/  IMAD.U32 R3, RZ, RZ, UR7 ;  /* 0x00000007ff037e24 */ /* 0x000fca000f8e00ff */
[----:B------:R-:W2:Y:S02]  /*11f0*/  LDG.E R2, desc[UR38][R2.64] ;  /* 0x0000002602027981 */ /* 0x000ea4000c1e1900 */
[----:B--2---:R-:W-:Y:S01]  /*1200*/  R2UR UR8, R2 ;  /* 0x00000000020872ca */ /* 0x004fe200000e0000 */
[----:B------:R-:W-:-:S14]  /*1210*/  BRA `(.L_x_2418) ;  /* 0x0000000000387947 */ /* 0x000fdc0003800000 */
.L_x_2417:
[----:B------:R-:W-:Y:S02]  /*1220*/  ULDC.64 UR6, c[0x0][0xa08] ;  /* 0x0002820000067ab9 */ /* 0x000fe40000000a00 */
[----:B------:R-:W-:-:S04]  /*1230*/  ISETP.NE.U32.AND P0, PT, RZ, UR6, PT ;  /* 0x00000006ff007c0c */ /* 0x000fc8000bf05070 */
[----:B------:R-:W-:-:S13]  /*1240*/  ISETP.NE.AND.EX P0, PT, RZ, UR7, PT, P0 ;  /* 0x00000007ff007c0c */ /* 0x000fda000bf05300 */
[----:B------:R-:W-:Y:S05]  /*1250*/  @!P0 BRA `(.L_x_2418) ;  /* 0x0000000000288947 */ /* 0x000fea0003800000 */
[----:B------:R-:W-:Y:S01]  /*1260*/  R2UR UR8, R221 ;  /* 0x00000000dd0872ca */ /* 0x000fe200000e0000 */
[----:B------:R-:W-:-:S12]  /*1270*/  ULDC.64 UR6, c[0x0][0xa08] ;  /* 0x0002820000067ab9 */ /* 0x000fd80000000a00 */
[----:B------:R-:W-:-:S06]  /*1280*/  UIMAD.WIDE UR6, UR8, 0x4, UR6 ;  /* 0x00000004080678a5 */ /* 0x000fcc000f8e0206 */
[----:B------:R-:W-:Y:S01]  /*1290*/  IMAD.U32 R2, RZ, RZ, UR6 ;  /* 0x00000006ff027e24 */ /* 0x000fe2000f8e00ff */
[----:B------:R-:W-:-:S05]  /*12a0*/  MOV R3, UR7 ;  /* 0x0000000700037c02 */ /* 0x000fca0008000f00 */
[----:B------:R-:W2:Y:S04]  /*12b0*/  LDG.E R4, desc[UR38][R2.64] ;  /* 0x0000002602047981 */ /* 0x000ea8000c1e1900 */
[----:B------:R-:W3:Y:S01]  /*12c0*/  LDG.E R0, desc[UR38][R2.64+0x4] ;  /* 0x0000042602007981 */ /* 0x000ee2000c1e1900 */
[----:B--2---:R-:W-:Y:S02]  /*12d0*/  R2UR UR8, R4 ;  /* 0x00000000040872ca */ /* 0x004fe400000e0000 */
[----:B---3--:R-:W-:-:S13]  /*12e0*/  R2UR UR6, R0 ;  /* 0x00000000000672ca */ /* 0x008fda00000e0000 */
[----:B------:R-:W-:-:S12]  /*12f0*/  UIADD3 UR8, -UR8, UR6, URZ ;  /* 0x0000000608087290 */ /* 0x000fd8000fffe13f */
.L_x_2418:
[----:B------:R-:W-:Y:S01]  /*1300*/  UIADD3 UR9, -UR4, UR8, URZ ;  /* 0x0000000804097290 */ /* 0x000fe2000fffe13f */
[----:B------:R-:W-:Y:S01]  /*1310*/  R2UR UR7, R23 ;  /* 0x00000000170772ca */ /* 0x000fe200000e0000 */
[----:B------:R-:W-:Y:S01]  /*1320*/  USHF.L.U32 UR5, UR5, 0x7, URZ ;  /* 0x0000000705057899 */ /* 0x000fe2000800063f */
[----:B------:R-:W-:Y:S01]  /*1330*/  PLOP3.LUT P0, PT, PT, PT, PT, 0x80, 0x0 ;  /* 0x000000000000781c */ /* 0x000fe20003f0f070 */
[----:B------:R-:W-:Y:S01]  /*1340*/  ULDC UR4, c[0x0][0x448] ;  /* 0x0001120000047ab9 */ /* 0x000fe20000000800 */
[----:B------:R-:W-:Y:S01]  /*1350*/  IMAD.MOV.U32 R0, RZ, RZ, RZ ;  /* 0x000000ffff007224 */ /* 0x000fe200078e00ff */
[----:B------:R-:W-:Y:S01]  /*1360*/  UISETP.NE.AND UP0, UPT, UR4, 0x1, UPT ;  /* 0x000000010400788c */ /* 0x000fe2000bf05270 */
[----:B------:R-:W-:Y:S01]  /*1370*/  IMAD.U32 R212, RZ, RZ, UR9 ;  /* 0x00000009ffd47e24 */ /* 0x000fe2000f8e00ff */
[----:B------:R-:W-:Y:S02]  /*1380*/  UIADD3 UR6, UR5, 0x7f, URZ ;  /* 0x0000007f05067890 */ /* 0x000fe4000fffe03f */
[----:B------:R-:W-:Y:S01]  /*1390*/  IMAD.U32 R214, RZ, RZ, UR5 ;  /* 0x00000005ffd67e24 */ /* 0x000fe2000f8e00ff */
[----:B------:R-:W-:Y:S01]  /*13a0*/  UP2UR UR4, UPR, URZ, 0x1 ;  /* 0x000000013f047883 */ /* 0x000fe20008000000 */
[----:B------:R-:W-:-:S02]  /*13b0*/  CS2R R2, SRZ ;  /* 0x0000000000027805 */ /* 0x000fc4000001ff00 */
[----:B------:R-:W-:Y:S02]  /*13c0*/  CS2R R150, SRZ ;  /* 0x0000000000967805 */ /* 0x000fe4000001ff00 */
[----:B------:R-:W-:Y:S01]  /*13d0*/  CS2R R148, SRZ ;  /* 0x0000000000947805 */ /* 0x000fe2000001ff00 */
[----:B------:R-:W-:Y:S01]  /*13e0*/  UIADD3 UR7, UR9, 0x50, -UR7 ;  /* 0x0000005009077890 */ /* 0x000fe2000fffe807 */
[----:B------:R-:W-:Y:S01]  /*13f0*/  CS2R R146, SRZ ;  /* 0x0000000000927805 */ /* 0x000fe2000001ff00 */
[----:B------:R-:W-:Y:S01]  /*1400*/  IMAD.U32 R213, RZ, RZ, UR4 ;  /* 0x00000004ffd57e24 */ /* 0x000fe2000f8e00ff */
[----:B------:R-:W-:Y:S01]  /*1410*/  @UP0 ULDC UR4, c[0x0][0x44c] ;  /* 0x0001130000040ab9 */ /* 0x000fe20000000800 */
[----:B------:R-:W-:Y:S01]  /*1420*/  @UP0 ULDC UR8, c[0x0][0x450] ;  /* 0x0001140000080ab9 */ /* 0x000fe20000000800 */
[----:B------:R-:W-:Y:S01]  /*1430*/  UIMAD.WIDE.U32 UR4, UR6, UR4, URZ ;  /* 0x00000004060472a5 */ /* 0x000fe2000f8e003f */
[----:B------:R-:W-:Y:S01]  /*1440*/  CS2R R144, SRZ ;  /* 0x0000000000907805 */ /* 0x000fe2000001ff00 */
[----:B------:R-:W-:Y:S01]  /*1450*/  UIADD3 UR4, UR9, 0x4f, URZ ;  /* 0x0000004f09047890 */ /* 0x000fe2000fffe03f */
[----:B------:R-:W-:Y:S01]  /*1460*/  CS2R R142, SRZ ;  /* 0x00000000008e7805 */ /* 0x000fe2000001ff00 */
[----:B------:R-:W-:Y:S01]  /*1470*/  @UP0 USHF.R.U32.HI UR6, URZ, UR8, UR5 ;  /* 0x000000083f060299 */ /* 0x000fe20008011605 */
[----:B------:R-:W-:Y:S01]  /*1480*/  CS2R R140, SRZ ;  /* 0x00000000008c7805 */ /* 0x000fe2000001ff00 */
[----:B------:R-:W-:Y:S01]  /*1490*/  UIMAD.WIDE UR4, UR4, 0x66666667, URZ ;  /* 0x66666667040478a5 */ /* 0x000fe2000f8e023f */
[----:B------:R-:W-:Y:S01]  /*14a0*/  CS2R R138, SRZ ;  /* 0x00000000008a7805 */ /* 0x000fe2000001ff00 */
[----:B------:R-:W-:Y:S01]  /*14b0*/  UIADD3 UR6, UR7, UR6, URZ ;  /* 0x0000000607067290 */ /* 0x000fe2000fffe03f */
[----:B------:R-:W-:Y:S01]  /*14c0*/  CS2R R136, SRZ ;  /* 0x0000000000887805 */ /* 0x000fe2000001ff00 */
[----:B------:R-:W-:Y:S01]  /*14d0*/  USHF.R.U32.HI UR4, URZ, 0x1f, UR5 ;  /* 0x0000001f3f047899 */ /* 0x000fe20008011605 */
[----:B------:R-:W-:Y:S01]  /*14e0*/  CS2R R134, SRZ ;  /* 0x0000000000867805 */ /* 0x000fe2000001ff00 */
[----:B------:R-:W-:Y:S01]  /*14f0*/  UIMAD.WIDE UR6, UR6, 0x66666667, URZ ;  /* 0x66666667060678a5 */ /* 0x000fe2000f8e023f */
[----:B------:R-:W-:Y:S01]  /*1500*/  CS2R R132, SRZ ;  /* 0x0000000000847805 */ /* 0x000fe2000001ff00 */
[----:B------:R-:W-:Y:S01]  /*1510*/  ULEA.HI.SX32 UR4, UR5, UR4, 0x1b ;  /* 0x0000000405047291 */ /* 0x000fe2000f8fda3f */
[----:B------:R-:W-:Y:S01]  /*1520*/  CS2R R130, SRZ ;  /* 0x0000000000827805 */ /* 0x000fe2000001ff00 */
[----:B------:R-:W-:Y:S01]  /*1530*/  USHF.R.U32.HI UR6, URZ, 0x1f, UR7 ;  /* 0x0000001f3f067899 */ /* 0x000fe20008011607 */
[----:B------:R-:W-:-:S02]  /*1540*/  CS2R R128, SRZ ;  /* 0x0000000000807805 */ /* 0x000fc4000001ff00 */
[----:B------:R-:W-:Y:S02]  /*1550*/  CS2R R126, SRZ ;  /* 0x00000000007e7805 */ /* 0x000fe4000001ff00 */
[----:B------:R-:W-:Y:S01]  /*1560*/  CS2R R124, SRZ ;  /* 0x00000000007c7805 */ /* 0x000fe2000001ff00 */
[----:B------:R-:W-:Y:S01]  /*1570*/  ULEA.HI.SX32 UR6, UR7, UR6, 0x1b ;  /* 0x0000000607067291 */ /* 0x000fe2000f8fda3f */
[----:B------:R-:W-:Y:S02]  /*1580*/  CS2R R122, SRZ ;  /* 0x00000000007a7805 */ /* 0x000fe4000001ff00 */
[----:B------:R-:W-:Y:S02]  /*1590*/  CS2R R120, SRZ ;  /* 0x0000000000787805 */ /* 0x000fe4000001ff00 */
[----:B------:R-:W-:Y:S01]  /*15a0*/  CS2R R118, SRZ ;  /* 0x0000000000767805 */ /* 0x000fe2000001ff00 */
[----:B------:R-:W-:Y:S01]  /*15b0*/  UISETP.LT.AND UP0, UPT, UR4, UR6, UPT ;  /* 0x000000060400728c */ /* 0x000fe2000bf01270 */
[----:B------:R-:W-:-:S02]  /*15c0*/  CS2R R116, SRZ ;  /* 0x0000000000747805 */ /* 0x000fc4000001ff00 */
[----:B------:R-:W-:Y:S02]  /*15d0*/  CS2R R114, SRZ ;  /* 0x0000000000727805 */ /* 0x000fe4000001ff00 */
[----:B------:R-:W-:Y:S01]  /*15e0*/  CS2R R112, SRZ ;  /* 0x0000000000707805 */ /* 0x000fe2000001ff00 */
[----:B------:R-:W-:Y:S01]  /*15f0*/  USEL UR61, UR4, UR6, UP0 ;  /* 0x00000006043d7287 */ /* 0x000fe20008000000 */
[----:B------:R-:W-:Y:S02]  /*1600*/  CS2R R110, SRZ ;  /* 0x00000000006e7805 */ /* 0x000fe4000001ff00 */
[----:B------:R-:W-:Y:S02]  /*1610*/  CS2R R108, SRZ ;  /* 0x00000000006c7805 */ /* 0x000fe4000001ff00 */
[----:B------:R-:W-:Y:S01]  /*1620*/  CS2R R106, SRZ ;  /* 0x00000000006a7805 */ /* 0x000fe2000001ff00 */
[----:B------:R-:W-:Y:S01]  /*1630*/  UISETP.GE.AND UP0, UPT, UR61, 0x1, UPT ;  /* 0x000000013d00788c */ /* 0x000fe2000bf06270 */
[----:B------:R-:W-:-:S02]  /*1640*/  CS2R R104, SRZ ;  /* 0x0000000000687805 */ /* 0x000fc4000001ff00 */
[----:B------:R-:W-:Y:S02]  /*1650*/  CS2R R102, SRZ ;  /* 0x0000000000667805 */ /* 0x000fe4000001ff00 */
[----:B------:R-:W-:Y:S02]  /*1660*/  CS2R R100, SRZ ;  /* 0x0000000000647805 */ /* 0x000fe4000001ff00 */
[----:B------:R-:W-:Y:S02]  /*1670*/  CS2R R166, SRZ ;  /* 0x0000000000a67805 */ /* 0x000fe4000001ff00 */
[----:B------:R-:W-:Y:S02]  /*1680*/  CS2R R96, SRZ ;  /* 0x0000000000607805 */ /* 0x000fe4000001ff00 */
[----:B------:R-:W-:Y:S02]  /*1690*/  PLOP3.LUT P1, PT, PT, PT, UP0, 0x80, 0x0 ;  /* 0x000000000000781c */ /* 0x000fe40003f2f008 */
        /* <DEDUP_REMOVED lines=69> */
.L_x_2420:
[----:B------:R-:W2:Y:S01]  /*1af0*/  LDL R2, [R1+0x8] ;  /* 0x0000080001027983 */ /* 0x000ea20000100800 */
        /* <DEDUP_REMOVED lines=12> */
.L_x_2564:
[----:B------:R-:W-:Y:S05]  /*1bc0*/  @!P0 BRA `(.L_x_2422) ;  /* 0x0000000000048947 */ /* 0x000fea0003800000 */
[----:B------:R-:W-:Y:S01]  /*1bd0*/  BPT.TRAP 0x1 ;  /* 0x000000040000795c */ /* 0x000fe20000300000 */
.L_x_2422:
        /* <DEDUP_REMOVED lines=9> */
.L_x_2423:
[----:B-1----:R-:W-:Y:S05]  /*1c70*/  @P1 BRA `(.L_x_2424) ;  /* 0x0000000000081947 */ /* 0x002fea0003800000 */
[----:B------:R-:W1:Y:S02]  /*1c80*/  SYNCS.PHASECHK.TRANS64.TRYWAIT P1, [R0+URZ+0x38830], R3 ;  /* 0x03883003000075a7 */ /* 0x000e64000802017f */
[----:B-1----:R-:W-:Y:S05]  /*1c90*/  @!P1 BRA `(.L_x_2425) ;  /* 0x00000164005c9947 */ /* 0x002fea0003800000 */
.L_x_2424:
        /* <DEDUP_REMOVED lines=159> */
[----:B------:R-:W-:Y:S01]  /*2690*/  MOV R9, UR17 ;  /* 0x0000001100097c02 */ /* 0x000fe20008000f00 */
        /* <DEDUP_REMOVED lines=418> */
.L_x_2426:
[----:B------:R-:W-:Y:S01]  /*40c0*/  R2UR UR4, R213 ;  /* 0x00000000d50472ca */ /* 0x000fe200000e0000 */
[----:B------:R-:W-:Y:S01]  /*40d0*/  UMOV UR5, 0xffffffb0 ;  /* 0xffffffb000057882 */ /* 0x000fe20000000000 */
[----:B------:R-:W-:Y:S01]  /*40e0*/  R2UR UR7, R214 ;  /* 0x00000000d60772ca */ /* 0x000fe200000e0000 */
[----:B------:R-:W-:Y:S01]  /*40f0*/  UIMAD UR5, UR61, UR5, 0x51 ;  /* 0x000000513d0574a4 */ /* 0x000fe2000f8e0205 */
[----:B------:R-:W-:Y:S01]  /*4100*/  R2UR UR14, R212 ;  /* 0x00000000d40e72ca */ /* 0x000fe200000e0000 */
[----:B------:R-:W-:Y:S01]  /*4110*/  ULDC UR6, c[0x0][0x9d8] ;  /* 0x0002760000067ab9 */ /* 0x000fe20000000800 */
[----:B------:R-:W-:Y:S01]  /*4120*/  R2UR UR15, R23 ;  /* 0x00000000170f72ca */ /* 0x000fe200000e0000 */
[----:B------:R-:W-:Y:S01]  /*4130*/  FMUL.FTZ R58, R58, UR6 ;  /* 0x000000063a3a7c20 */ /* 0x000fe20008410000 */
[----:B------:R-:W-:Y:S01]  /*4140*/  FMUL.FTZ R59, R59, UR6 ;  /* 0x000000063b3b7c20 */ /* 0x000fe20008410000 */
[----:B------:R-:W-:Y:S01]  /*4150*/  FMUL.FTZ R62, R62, UR6 ;  /* 0x000000063e3e7c20 */ /* 0x000fe20008410000 */
[----:B------:R-:W-:Y:S01]  /*4160*/  FMUL.FTZ R63, R63, UR6 ;  /* 0x000000063f3f7c20 */ /* 0x000fe20008410000 */
[----:B------:R-:W-:Y:S01]  /*4170*/  FMUL.FTZ R50, R50, UR6 ;  /* 0x0000000632327c20 */ /* 0x000fe20008410000 */
[----:B------:R-:W-:Y:S01]  /*4180*/  FMUL.FTZ R56, R56, UR6 ;  /* 0x0000000638387c20 */ /* 0x000fe20008410000 */
[----:B------:R-:W-:Y:S01]  /*4190*/  UISETP.NE.AND UP0, UPT, UR4, URZ, UPT ;  /* 0x0000003f0400728c */ /* 0x000fe2000bf05270 */
[----:B------:R-:W0:Y:S01]  /*41a0*/  MUFU.TANH R58, R58 ;  /* 0x0000003a003a7308 */ /* 0x000e220000002400 */
[----:B------:R-:W-:-:S02]  /*41b0*/  VIADD R3, R216, UR7 ;  /* 0x00000007d8037c36 */ /* 0x000fc40008000000 */
[----:B------:R-:W-:Y:S01]  /*41c0*/  FMUL.FTZ R51, R51, UR6 ;  /* 0x0000000633337c20 */ /* 0x000fe20008410000 */
[----:B------:R-:W-:Y:S01]  /*41d0*/  FMUL.FTZ R52, R52, UR6 ;  /* 0x0000000634347c20 */ /* 0x000fe20008410000 */
[----:B------:R-:W-:Y:S01]  /*41e0*/  FMUL.FTZ R42, R42, UR6 ;  /* 0x000000062a2a7c20 */ /* 0x000fe20008410000 */
[----:B------:R-:W-:Y:S01]  /*41f0*/  PLOP3.LUT P1, PT, PT, PT, UP0, 0x80, 0x0 ;  /* 0x000000000000781c */ /* 0x000fe20003f2f008 */
[----:B------:R-:W-:Y:S01]  /*4200*/  IMAD.U32 R5, RZ, RZ, UR15 ;  /* 0x0000000fff057e24 */ /* 0x000fe2000f8e00ff */
[----:B------:R-:W-:Y:S01]  /*4210*/  PLOP3.LUT P2, PT, PT, PT, UP0, 0x80, 0x0 ;  /* 0x000000000000781c */ /* 0x000fe20003f4f008 */
[----:B------:R-:W1:Y:S01]  /*4220*/  MUFU.TANH R59, R59 ;  /* 0x0000003b003b7308 */ /* 0x000e620000002400 */
[----:B------:R-:W-:Y:S01]  /*4230*/  FMUL.FTZ R43, R43, UR6 ;  /* 0x000000062b2b7c20 */ /* 0x000fe20008410000 */
[----:B------:R-:W-:Y:S01]  /*4240*/  @UP0 ULDC UR4, c[0x0][0x44c] ;  /* 0x0001130000040ab9 */ /* 0x000fe20000000800 */
[----:B------:R-:W-:Y:S01]  /*4250*/  FMUL.FTZ R57, R57, UR6 ;  /* 0x0000000639397c20 */ /* 0x000fe20008410000 */
[----:B------:R-:W-:Y:S01]  /*4260*/  FMUL.FTZ R54, R54, UR6 ;  /* 0x0000000636367c20 */ /* 0x000fe20008410000 */
[----:B------:R-:W-:Y:S01]  /*4270*/  FMUL.FTZ R46, R46, UR6 ;  /* 0x000000062e2e7c20 */ /* 0x000fe20008410000 */
[----:B------:R-:W-:Y:S01]  /*4280*/  FMUL.FTZ R60, R60, UR6 ;  /* 0x000000063c3c7c20 */ /* 0x000fe20008410000 */
[----:B------:R-:W-:Y:S01]  /*4290*/  FMUL.FTZ R55, R55, UR6 ;  /* 0x0000000637377c20 */ /* 0x000fe20008410000 */
[----:B------:R-:W2:Y:S01]  /*42a0*/  MUFU.TANH R62, R62 ;  /* 0x0000003e003e7308 */ /* 0x000ea20000002400 */
[----:B------:R-:W-:Y:S01]  /*42b0*/  FMUL.FTZ R47, R47, UR6 ;  /* 0x000000062f2f7c20 */ /* 0x000fe20008410000 */
[----:B------:R-:W-:Y:S01]  /*42c0*/  @P1 IMAD.HI.U32 R2, R3, UR4, RZ ;  /* 0x0000000403021c27 */ /* 0x000fe2000f8e00ff */
[----:B------:R-:W-:-:S03]  /*42d0*/  @UP0 ULDC UR4, c[0x0][0x450] ;  /* 0x0001140000040ab9 */ /* 0x000fc60000000800 */
[----:B------:R-:W-:Y:S01]  /*42e0*/  FMUL.FTZ R48, R48, UR6 ;  /* 0x0000000630307c20 */ /* 0x000fe20008410000 */
[----:B------:R-:W-:Y:S01]  /*42f0*/  FMUL.FTZ R49, R49, UR6 ;  /* 0x0000000631317c20 */ /* 0x000fe20008410000 */
[----:B------:R-:W-:Y:S01]  /*4300*/  FMUL.FTZ R34, R34, UR6 ;  /* 0x0000000622227c20 */ /* 0x000fe20008410000 */
[----:B------:R-:W-:Y:S01]  /*4310*/  @P2 SHF.R.U32.HI R3, RZ, UR4, R2 ;  /* 0x00000004ff032c19 */ /* 0x000fe20008011602 */
[----:B------:R-:W-:Y:S01]  /*4320*/  UIMAD UR4, UR61, -0x50, UR14 ;  /* 0xffffffb03d0478a4 */ /* 0x000fe2000f8e020e */
[----:B------:R-:W-:Y:S01]  /*4330*/  IMAD.U32 R2, RZ, RZ, UR5 ;  /* 0x00000005ff027e24 */ /* 0x000fe2000f8e00ff */
[----:B------:R-:W3:Y:S01]  /*4340*/  MUFU.TANH R63, R63 ;  /* 0x0000003f003f7308 */ /* 0x000ee20000002400 */
[----:B------:R-:W-:Y:S01]  /*4350*/  FMUL.FTZ R35, R35, UR6 ;  /* 0x0000000623237c20 */ /* 0x000fe20008410000 */
[----:B------:R-:W4:Y:S01]  /*4360*/  SHFL.IDX PT, R18, R3, 0x1, 0x1c1f ;  /* 0x003c1f0003127f89 */ /* 0x000f2200000e0000 */
[----:B------:R-:W-:Y:S01]  /*4370*/  UIADD3 UR4, UR4, 0x50, URZ ;  /* 0x0000005004047890 */ /* 0x000fe2000fffe03f */
[----:B------:R-:W-:-:S02]  /*4380*/  IMAD R2, R215, -0x2, R2 ;  /* 0xfffffffed7027824 */ /* 0x000fc400078e0202 */
[----:B------:R-:W-:Y:S01]  /*4390*/  FMUL.FTZ R38, R38, UR6 ;  /* 0x0000000626267c20 */ /* 0x000fe20008410000 */
[----:B------:R-:W-:Y:S01]  /*43a0*/  FMUL.FTZ R39, R39, UR6 ;  /* 0x0000000627277c20 */ /* 0x000fe20008410000 */
[----:B------:R-:W-:Y:S01]  /*43b0*/  FMUL.FTZ R26, R26, UR6 ;  /* 0x000000061a1a7c20 */ /* 0x000fe20008410000 */
[----:B------:R-:W5:Y:S01]  /*43c0*/  MUFU.TANH R50, R50 ;  /* 0x0000003200327308 */ /* 0x000f620000002400 */
[----:B------:R-:W-:Y:S01]  /*43d0*/  IMAD.U32 R4, RZ, RZ, UR4 ;  /* 0x00000004ff047e24 */ /* 0x000fe2000f8e00ff */
[----:B------:R-:W-:Y:S01]  /*43e0*/  IADD3 R5, -R5, UR14, R2 ;  /* 0x0000000e05057c10 */ /* 0x000fe2000fffe102 */
[----:B------:R-:W-:Y:S01]  /*43f0*/  FMUL.FTZ R27, R27, UR6 ;  /* 0x000000061b1b7c20 */ /* 0x000fe20008410000 */
[----:B------:R-:W-:Y:S01]  /*4400*/  FMUL.FTZ R30, R30, UR6 ;  /* 0x000000061e1e7c20 */ /* 0x000fe20008410000 */
[----:B------:R-:W-:Y:S02]  /*4410*/  IMAD R4, R215, -0x2, R4 ;  /* 0xfffffffed7047824 */ /* 0x000fe400078e0204 */
[----:B------:R-:W-:Y:S01]  /*4420*/  FMUL.FTZ R31, R31, UR6 ;  /* 0x000000061f1f7c20 */ /* 0x000fe20008410000 */
[----:B------:R-:W-:Y:S01]  /*4430*/  FMUL.FTZ R61, R61, UR6 ;  /* 0x000000063d3d7c20 */ /* 0x000fe20008410000 */
[----:B------:R-:W-:Y:S01]  /*4440*/  MUFU.TANH R20, R56 ;  /* 0x0000003800147308 */ /* 0x000fe20000002400 */
[----:B------:R-:W0:Y:S01]  /*4450*/  SHFL.IDX PT, R3, R3, RZ, 0x1c1f ;  /* 0x001c1fff03037589 */ /* 0x000e2200000e0000 */
[----:B------:R-:W-:Y:S01]  /*4460*/  FMUL.FTZ R53, R53, UR6 ;  /* 0x0000000635357c20 */ /* 0x000fe20008410000 */
[----:B------:R-:W-:Y:S01]  /*4470*/  FMUL.FTZ R40, R40, UR6 ;  /* 0x0000000628287c20 */ /* 0x000fe20008410000 */
[----:B------:R-:W-:Y:S01]  /*4480*/  FMUL.FTZ R24, R24, UR6 ;  /* 0x0000000618187c20 */ /* 0x000fe20008410000 */
[----:B------:R-:W-:Y:S01]  /*4490*/  FMUL.FTZ R41, R41, UR6 ;  /* 0x0000000629297c20 */ /* 0x000fe20008410000 */
[----:B------:R-:W-:Y:S01]  /*44a0*/  FMUL.FTZ R44, R44, UR6 ;  /* 0x000000062c2c7c20 */ /* 0x000fe20008410000 */
[----:B------:R-:W-:Y:S01]  /*44b0*/  FMUL.FTZ R25, R25, UR6 ;  /* 0x0000000619197c20 */ /* 0x000fe20008410000 */
[----:B------:R-:W-:Y:S01]  /*44c0*/  MUFU.TANH R69, R52 ;  /* 0x0000003400457308 */ /* 0x000fe20000002400 */
[----:B------:R-:W-:Y:S01]  /*44d0*/  FMUL.FTZ R45, R45, UR6 ;  /* 0x000000062d2d7c20 */ /* 0x000fe20008410000 */
[-CC-:B----4-:R-:W-:Y:S01]  /*44e0*/  VIADDMNMX R18, R18, R5.reuse, R4.reuse, PT ;  /* 0x0000000512127246 */ /* 0x190fe20003800104 */
[----:B------:R-:W-:Y:S01]  /*44f0*/  FMUL.FTZ R32, R32, UR6 ;  /* 0x0000000620207c20 */ /* 0x000fe20008410000 */
[----:B------:R-:W-:Y:S01]  /*4500*/  FMUL.FTZ R28, R28, UR6 ;  /* 0x000000061c1c7c20 */ /* 0x000fe20008410000 */
[----:B------:R-:W-:Y:S01]  /*4510*/  FMUL.FTZ R33, R33, UR6 ;  /* 0x0000000621217c20 */ /* 0x000fe20008410000 */
[C---:B------:R-:W-:Y:S01]  /*4520*/  ISETP.GT.AND P1, PT, R18.reuse, RZ, PT ;  /* 0x000000ff1200720c */ /* 0x040fe20003f24270 */
[----:B------:R-:W-:Y:S01]  /*4530*/  ULDC UR5, c[0x0][0x988] ;  /* 0x0002620000057ab9 */ /* 0x000fe20000000800 */
[C---:B------:R-:W-:Y:S01]  /*4540*/  ISETP.GT.AND P2, PT, R18.reuse, 0x1, PT ;  /* 0x000000011200780c */ /* 0x040fe20003f44270 */
[----:B------:R-:W-:Y:S01]  /*4550*/  MUFU.TANH R51, R51 ;  /* 0x0000003300337308 */ /* 0x000fe20000002400 */
[----:B------:R-:W-:Y:S01]  /*4560*/  ISETP.GT.AND P3, PT, R18, 0x8, PT ;  /* 0x000000081200780c */ /* 0x000fe20003f64270 */
[----:B------:R-:W-:Y:S01]  /*4570*/  FMUL.FTZ R36, R36, UR6 ;  /* 0x0000000624247c20 */ /* 0x000fe20008410000 */
[----:B------:R-:W-:Y:S01]  /*4580*/  FMUL.FTZ R29, R29, UR6 ;  /* 0x000000061d1d7c20 */ /* 0x000fe20008410000 */
[----:B------:R-:W-:Y:S01]  /*4590*/  FMUL.FTZ R37, R37, UR6 ;  /* 0x0000000625257c20 */ /* 0x000fe20008410000 */
[----:B------:R-:W-:Y:S01]  /*45a0*/  R2UR UR4, R0 ;  /* 0x00000000000472ca */ /* 0x000fe200000e0000 */
[----:B------:R-:W-:Y:S01]  /*45b0*/  @UP0 ULDC UR6, c[0x0][0x44c] ;  /* 0x0001130000060ab9 */ /* 0x000fe20000000800 */
[----:B------:R-:W-:Y:S01]  /*45c0*/  UMOV UR10, UR7 ;  /* 0x00000007000a7c82 */ /* 0x000fe20008000000 */
[----:B------:R4:W-:Y:S01]  /*45d0*/  MUFU.TANH R52, R42 ;  /* 0x0000002a00347308 */ /* 0x0009e20000002400 */
[----:B0-----:R-:W-:Y:S01]  /*45e0*/  VIADDMNMX R4, R3, R5, R4, PT ;  /* 0x0000000503047246 */ /* 0x001fe20003800104 */
[----:B------:R-:W-:Y:S01]  /*45f0*/  UIMAD.WIDE.U32 UR6, UR7, UR6, URZ ;  /* 0x00000006070672a5 */ /* 0x000fe2000f8e003f */
[----:B------:R-:W-:Y:S01]  /*4600*/  CS2R R150, SRZ ;  /* 0x0000000000967805 */ /* 0x000fe2000001ff00 */
[----:B------:R-:W-:Y:S01]  /*4610*/  @UP0 ULDC UR11, c[0x0][0x450] ;  /* 0x00011400000b0ab9 */ /* 0x000fe20000000800 */
[----:B------:R-:W-:Y:S01]  /*4620*/  UIADD3 UR61, UR61, -0x2, URZ ;  /* 0xfffffffe3d3d7890 */ /* 0x000fe2000fffe03f */
[----:B------:R-:W-:Y:S01]  /*4630*/  CS2R R148, SRZ ;  /* 0x0000000000947805 */ /* 0x000fe2000001ff00 */
[----:B------:R-:W-:Y:S01]  /*4640*/  @UP0 USHF.R.U32.HI UR10, URZ, UR11, UR7 ;  /* 0x0000000b3f0a0299 */ /* 0x000fe20008011607 */
[----:B------:R1:W-:Y:S01]  /*4650*/  MUFU.TANH R56, R43 ;  /* 0x0000002b00387308 */ /* 0x0003e20000002400 */
[----:B----4-:R-:W-:Y:S01]  /*4660*/  FSEL R42, R58, -INF , P1 ;  /* 0xff8000003a2a7808 */ /* 0x010fe20000800000 */
[----:B------:R-:W-:Y:S01]  /*4670*/  UIADD3 UR4, UR4, 0x38840, URZ ;  /* 0x0003884004047890 */ /* 0x000fe2000fffe03f */
[----:B------:R-:W-:Y:S01]  /*4680*/  ISETP.GT.AND P1, PT, R18, 0x9, PT ;  /* 0x000000091200780c */ /* 0x000fe20003f24270 */
[----:B------:R-:W-:Y:S01]  /*4690*/  UIADD3 UR6, UR10, UR14, -UR15 ;  /* 0x0000000e0a067290 */ /* 0x000fe2000fffe80f */
[----:B------:R-:W0:Y:S01]  /*46a0*/  S2UR UR14, SR_CgaCtaId ;  /* 0x00000000000e79c3 */ /* 0x000e220000008800 */
[----:B------:R-:W-:-:S02]  /*46b0*/  CS2R R146, SRZ ;  /* 0x0000000000927805 */ /* 0x000fc4000001ff00 */
[----:B------:R-:W-:Y:S01]  /*46c0*/  CS2R R144, SRZ ;  /* 0x0000000000907805 */ /* 0x000fe2000001ff00 */
[----:B------:R-:W-:Y:S01]  /*46d0*/  MUFU.TANH R64, R57 ;  /* 0x0000003900407308 */ /* 0x000fe20000002400 */
[----:B-1----:R-:W-:Y:S01]  /*46e0*/  FSEL R43, R59, -INF , P2 ;  /* 0xff8000003b2b7808 */ /* 0x002fe20001000000 */
[----:B------:R-:W-:Y:S01]  /*46f0*/  UIMAD.WIDE UR6, UR6, 0x66666667, URZ ;  /* 0x66666667060678a5 */ /* 0x000fe2000f8e023f */
[----:B------:R-:W-:Y:S02]  /*4700*/  ISETP.GT.AND P2, PT, R18, 0x10, PT ;  /* 0x000000101200780c */ /* 0x000fe40003f44270 */
[----:B------:R-:W-:Y:S02]  /*4710*/  CS2R R142, SRZ ;  /* 0x00000000008e7805 */ /* 0x000fe4000001ff00 */
[----:B------:R-:W-:Y:S01]  /*4720*/  FMNMX.FTZ R21, R42, R43, !PT ;  /* 0x0000002b2a157209 */ /* 0x000fe20007810000 */
[----:B------:R-:W-:Y:S01]  /*4730*/  USHF.R.U32.HI UR6, URZ, 0x1f, UR7 ;  /* 0x0000001f3f067899 */ /* 0x000fe20008011607 */
[----:B------:R-:W-:Y:S01]  /*4740*/  CS2R R140, SRZ ;  /* 0x00000000008c7805 */ /* 0x000fe2000001ff00 */
[----:B------:R-:W1:Y:S01]  /*4750*/  MUFU.TANH R54, R54 ;  /* 0x0000003600367308 */ /* 0x000e620000002400 */
[----:B------:R-:W-:Y:S01]  /*4760*/  CS2R R138, SRZ ;  /* 0x00000000008a7805 */ /* 0x000fe2000001ff00 */
[----:B------:R-:W-:Y:S01]  /*4770*/  ULEA.HI.SX32 UR6, UR7, UR6, 0x1b ;  /* 0x0000000607067291 */ /* 0x000fe2000f8fda3f */
[----:B------:R-:W-:-:S02]  /*4780*/  CS2R R136, SRZ ;  /* 0x0000000000887805 */ /* 0x000fc4000001ff00 */
[----:B------:R-:W-:Y:S02]  /*4790*/  CS2R R134, SRZ ;  /* 0x0000000000867805 */ /* 0x000fe4000001ff00 */
[----:B------:R-:W-:Y:S01]  /*47a0*/  CS2R R132, SRZ ;  /* 0x0000000000847805 */ /* 0x000fe2000001ff00 */
[----:B------:R-:W-:Y:S01]  /*47b0*/  UISETP.LT.AND UP0, UPT, URZ, UR6, UPT ;  /* 0x000000063f00728c */ /* 0x000fe2000bf01270 */
[----:B------:R-:W-:Y:S01]  /*47c0*/  CS2R R130, SRZ ;  /* 0x0000000000827805 */ /* 0x000fe2000001ff00 */
[----:B------:R2:W-:Y:S01]  /*47d0*/  MUFU.TANH R57, R46 ;  /* 0x0000002e00397308 */ /* 0x0005e20000002400 */
[----:B------:R-:W-:Y:S01]  /*47e0*/  CS2R R128, SRZ ;  /* 0x0000000000807805 */ /* 0x000fe2000001ff00 */
[----:B------:R-:W-:Y:S01]  /*47f0*/  USEL UR10, URZ, UR6, !UP0 ;  /* 0x000000063f0a7287 */ /* 0x000fe2000c000000 */
[----:B------:R-:W-:Y:S02]  /*4800*/  CS2R R126, SRZ ;  /* 0x00000000007e7805 */ /* 0x000fe4000001ff00 */
[----:B------:R-:W-:Y:S01]  /*4810*/  CS2R R124, SRZ ;  /* 0x00000000007c7805 */ /* 0x000fe2000001ff00 */
[----:B0-----:R-:W-:Y:S01]  /*4820*/  UPRMT UR4, UR14, 0x654, UR4 ;  /* 0x000006540e047896 */ /* 0x001fe20008000004 */
[----:B------:R-:W-:Y:S01]  /*4830*/  CS2R R122, SRZ ;  /* 0x00000000007a7805 */ /* 0x000fe2000001ff00 */
[----:B------:R-:W-:Y:S01]  /*4840*/  UISETP.GE.AND UP0, UPT, UR61, UR10, UPT ;  /* 0x0000000a3d00728c */ /* 0x000fe2000bf06270 */
[----:B------:R-:W-:Y:S01]  /*4850*/  MUFU.TANH R65, R60 ;  /* 0x0000003c00417308 */ /* 0x000fe20000002400 */
[----:B--2---:R-:W-:Y:S01]  /*4860*/  FSEL R46, R62, -INF , P3 ;  /* 0xff8000003e2e7808 */ /* 0x004fe20001800000 */
[----:B------:R-:W-:Y:S01]  /*4870*/  IMAD.U32 R229, RZ, RZ, UR10 ;  /* 0x0000000affe57e24 */ /* 0x000fe2000f8e00ff */
[----:B------:R-:W-:-:S02]  /*4880*/  ISETP.GT.AND P3, PT, R4, 0x8, PT ;  /* 0x000000080400780c */ /* 0x000fc40003f64270 */
[----:B------:R-:W-:Y:S02]  /*4890*/  CS2R R120, SRZ ;  /* 0x0000000000787805 */ /* 0x000fe4000001ff00 */
[----:B------:R-:W-:Y:S01]  /*48a0*/  FMNMX.FTZ R2, R46, R21, !PT ;  /* 0x000000152e027209 */ /* 0x000fe20007810000 */
[----:B------:R-:W-:Y:S01]  /*48b0*/  SYNCS.ARRIVE.TRANS64.RED.A1T0 RZ, [UR4], RZ ;  /* 0x000000ffffff79a7 */ /* 0x000fe20008100404 */
[----:B------:R-:W-:Y:S01]  /*48c0*/  CS2R R118, SRZ ;  /* 0x0000000000767805 */ /* 0x000fe2000001ff00 */
[----:B------:R-:W0:Y:S01]  /*48d0*/  MUFU.TANH R55, R55 ;  /* 0x0000003700377308 */ /* 0x000e220000002400 */
[----:B------:R-:W-:Y:S02]  /*48e0*/  CS2R R116, SRZ ;  /* 0x0000000000747805 */ /* 0x000fe4000001ff00 */
[----:B------:R-:W-:Y:S02]  /*48f0*/  CS2R R114, SRZ ;  /* 0x0000000000727805 */ /* 0x000fe4000001ff00 */
[----:B------:R-:W-:-:S02]  /*4900*/  CS2R R112, SRZ ;  /* 0x0000000000707805 */ /* 0x000fc4000001ff00 */
[----:B------:R-:W-:Y:S02]  /*4910*/  CS2R R110, SRZ ;  /* 0x00000000006e7805 */ /* 0x000fe4000001ff00 */
[----:B------:R-:W-:Y:S02]  /*4920*/  CS2R R108, SRZ ;  /* 0x00000000006c7805 */ /* 0x000fe4000001ff00 */
[----:B------:R-:W-:Y:S02]  /*4930*/  CS2R R106, SRZ ;  /* 0x00000000006a7805 */ /* 0x000fe4000001ff00 */
[----:B------:R-:W-:Y:S01]  /*4940*/  CS2R R104, SRZ ;  /* 0x0000000000687805 */ /* 0x000fe2000001ff00 */
[----:B------:R3:W2:Y:S01]  /*4950*/  MUFU.TANH R60, R47 ;  /* 0x0000002f003c7308 */ /* 0x0006a20000002400 */
[----:B------:R-:W-:Y:S02]  /*4960*/  CS2R R102, SRZ ;  /* 0x0000000000667805 */ /* 0x000fe4000001ff00 */
[----:B------:R-:W-:-:S02]  /*4970*/  CS2R R100, SRZ ;  /* 0x0000000000647805 */ /* 0x000fc4000001ff00 */
[----:B------:R-:W-:Y:S02]  /*4980*/  CS2R R98, SRZ ;  /* 0x0000000000627805 */ /* 0x000fe4000001ff00 */
[----:B------:R-:W-:Y:S02]  /*4990*/  CS2R R96, SRZ ;  /* 0x0000000000607805 */ /* 0x000fe4000001ff00 */
[----:B------:R-:W-:Y:S02]  /*49a0*/  CS2R R94, SRZ ;  /* 0x00000000005e7805 */ /* 0x000fe4000001ff00 */
[----:B------:R-:W-:Y:S02]  /*49b0*/  CS2R R92, SRZ ;  /* 0x00000000005c7805 */ /* 0x000fe4000001ff00 */
[----:B------:R-:W-:Y:S01]  /*49c0*/  CS2R R90, SRZ ;  /* 0x00000000005a7805 */ /* 0x000fe2000001ff00 */
[----:B------:R5:W-:Y:S01]  /*49d0*/  MUFU.TANH R67, R48 ;  /* 0x0000003000437308 */ /* 0x000be20000002400 */
[----:B---3--:R-:W-:-:S02]  /*49e0*/  FSEL R47, R63, -INF , P1 ;  /* 0xff8000003f2f7808 */ /* 0x008fc40000800000 */
[----:B------:R-:W-:Y:S02]  /*49f0*/  CS2R R88, SRZ ;  /* 0x0000000000587805 */ /* 0x000fe4000001ff00 */
[----:B------:R-:W-:Y:S02]  /*4a00*/  ISETP.GT.AND P1, PT, R18, 0x11, PT ;  /* 0x000000111200780c */ /* 0x000fe40003f24270 */
[----:B------:R-:W-:Y:S02]  /*4a10*/  CS2R R86, SRZ ;  /* 0x0000000000567805 */ /* 0x000fe4000001ff00 */
[----:B------:R-:W-:Y:S02]  /*4a20*/  FMNMX.FTZ R21, R47, R2, !PT ;  /* 0x000000022f157209 */ /* 0x000fe40007810000 */
[----:B------:R-:W-:Y:S02]  /*4a30*/  CS2R R84, SRZ ;  /* 0x0000000000547805 */ /* 0x000fe4000001ff00 */
[----:B------:R-:W-:Y:S01]  /*4a40*/  CS2R R82, SRZ ;  /* 0x0000000000527805 */ /* 0x000fe2000001ff00 */
[----:B------:R3:W-:Y:S01]  /*4a50*/  MUFU.TANH R68, R49 ;  /* 0x0000003100447308 */ /* 0x0007e20000002400 */
[----:B-----5:R-:W-:-:S02]  /*4a60*/  FSEL R48, R50, -INF , P2 ;  /* 0xff80000032307808 */ /* 0x020fc40001000000 */
[----:B------:R-:W-:Y:S02]  /*4a70*/  CS2R R80, SRZ ;  /* 0x0000000000507805 */ /* 0x000fe4000001ff00 */
[----:B------:R-:W-:Y:S02]  /*4a80*/  ISETP.GT.AND P2, PT, R18, 0x18, PT ;  /* 0x000000181200780c */ /* 0x000fe40003f44270 */
[----:B------:R-:W-:Y:S02]  /*4a90*/  CS2R R78, SRZ ;  /* 0x00000000004e7805 */ /* 0x000fe4000001ff00 */
[----:B------:R-:W-:Y:S02]  /*4aa0*/  FMNMX.FTZ R2, R48, R21, !PT ;  /* 0x0000001530027209 */ /* 0x000fe40007810000 */
[----:B------:R-:W-:Y:S02]  /*4ab0*/  CS2R R76, SRZ ;  /* 0x00000000004c7805 */ /* 0x000fe4000001ff00 */
[----:B-1----:R-:W-:Y:S01]  /*4ac0*/  FSEL R50, R54, -INF , P2 ;  /* 0xff80000036327808 */ /* 0x002fe20001000000 */
[----:B------:R-:W1:Y:S01]  /*4ad0*/  MUFU.TANH R34, R34 ;  /* 0x0000002200227308 */ /* 0x000e620000002400 */
[----:B---3--:R-:W-:-:S02]  /*4ae0*/  FSEL R49, R51, -INF , P1 ;  /* 0xff80000033317808 */ /* 0x008fc40000800000 */
[----:B------:R-:W-:Y:S02]  /*4af0*/  CS2R R74, SRZ ;  /* 0x00000000004a7805 */ /* 0x000fe4000001ff00 */
[C---:B------:R-:W-:Y:S02]  /*4b00*/  ISETP.GT.AND P1, PT, R18.reuse, 0x19, PT ;  /* 0x000000191200780c */ /* 0x040fe40003f24270 */
[----:B------:R-:W-:Y:S02]  /*4b10*/  CS2R R72, SRZ ;  /* 0x0000000000487805 */ /* 0x000fe4000001ff00 */
[----:B------:R-:W-:Y:S02]  /*4b20*/  FMNMX.FTZ R21, R49, R2, !PT ;  /* 0x0000000231157209 */ /* 0x000fe40007810000 */
[----:B------:R-:W-:Y:S01]  /*4b30*/  ISETP.GT.AND P2, PT, R18, 0x20, PT ;  /* 0x000000201200780c */ /* 0x000fe20003f44270 */
[----:B------:R-:W3:Y:S01]  /*4b40*/  MUFU.TANH R35, R35 ;  /* 0x0000002300237308 */ /* 0x000ee20000002400 */
[----:B0-----:R-:W-:-:S02]  /*4b50*/  FSEL R51, R55, -INF , P1 ;  /* 0xff80000037337808 */ /* 0x001fc40000800000 */
[----:B------:R-:W-:Y:S02]  /*4b60*/  FMNMX.FTZ R2, R50, R21, !PT ;  /* 0x0000001532027209 */ /* 0x000fe40007810000 */
[----:B------:R-:W-:Y:S02]  /*4b70*/  ISETP.GT.AND P1, PT, R18, 0x21, PT ;  /* 0x000000211200780c */ /* 0x000fe40003f24270 */
[----:B------:R-:W-:Y:S01]  /*4b80*/  FSEL R52, R52, -INF , P2 ;  /* 0xff80000034347808 */ /* 0x000fe20001000000 */
[----:B------:R-:W0:Y:S01]  /*4b90*/  MUFU.TANH R38, R38 ;  /* 0x0000002600267308 */ /* 0x000e220000002400 */
[----:B------:R-:W-:Y:S02]  /*4ba0*/  FMNMX.FTZ R21, R51, R2, !PT ;  /* 0x0000000233157209 */ /* 0x000fe40007810000 */
[----:B------:R-:W-:Y:S02]  /*4bb0*/  ISETP.GT.AND P2, PT, R18, 0x28, PT ;  /* 0x000000281200780c */ /* 0x000fe40003f44270 */
[----:B------:R-:W-:-:S02]  /*4bc0*/  FSEL R54, R56, -INF , P1 ;  /* 0xff80000038367808 */ /* 0x000fc40000800000 */
[----:B------:R-:W-:Y:S01]  /*4bd0*/  FMNMX.FTZ R21, R52, R21, !PT ;  /* 0x0000001534157209 */ /* 0x000fe20007810000 */
[----:B------:R-:W4:Y:S01]  /*4be0*/  MUFU.TANH R39, R39 ;  /* 0x0000002700277308 */ /* 0x000f220000002400 */
[----:B------:R-:W-:Y:S02]  /*4bf0*/  ISETP.GT.AND P1, PT, R18, 0x29, PT ;  /* 0x000000291200780c */ /* 0x000fe40003f24270 */
[----:B------:R-:W-:Y:S02]  /*4c00*/  FSEL R55, R57, -INF , P2 ;  /* 0xff80000039377808 */ /* 0x000fe40001000000 */
[----:B------:R-:W-:Y:S02]  /*4c10*/  FMNMX.FTZ R2, R54, R21, !PT ;  /* 0x0000001536027209 */ /* 0x000fe40007810000 */
[----:B------:R-:W-:Y:S01]  /*4c20*/  ISETP.GT.AND P2, PT, R18, 0x30, PT ;  /* 0x000000301200780c */ /* 0x000fe20003f44270 */
[----:B------:R-:W-:Y:S01]  /*4c30*/  MUFU.TANH R26, R26 ;  /* 0x0000001a001a7308 */ /* 0x000fe20000002400 */
[----:B--2---:R-:W-:-:S02]  /*4c40*/  FSEL R56, R60, -INF , P1 ;  /* 0xff8000003c387808 */ /* 0x004fc40000800000 */
[----:B------:R-:W-:Y:S02]  /*4c50*/  FMNMX.FTZ R21, R55, R2, !PT ;  /* 0x0000000237157209 */ /* 0x000fe40007810000 */
[----:B------:R-:W-:Y:S02]  /*4c60*/  ISETP.GT.AND P1, PT, R18, 0x31, PT ;  /* 0x000000311200780c */ /* 0x000fe40003f24270 */
[----:B-1----:R-:W-:Y:S01]  /*4c70*/  FSEL R57, R34, -INF , P2 ;  /* 0xff80000022397808 */ /* 0x002fe20001000000 */
[----:B------:R-:W1:Y:S01]  /*4c80*/  MUFU.TANH R27, R27 ;  /* 0x0000001b001b7308 */ /* 0x000e620000002400 */
[----:B------:R-:W-:Y:S02]  /*4c90*/  FMNMX.FTZ R2, R56, R21, !PT ;  /* 0x0000001538027209 */ /* 0x000fe40007810000 */
[----:B------:R-:W-:Y:S02]  /*4ca0*/  ISETP.GT.AND P2, PT, R18, 0x38, PT ;  /* 0x000000381200780c */ /* 0x000fe40003f44270 */
[----:B---3--:R-:W-:-:S02]  /*4cb0*/  FSEL R58, R35, -INF , P1 ;  /* 0xff800000233a7808 */ /* 0x008fc40000800000 */
[----:B------:R-:W-:Y:S01]  /*4cc0*/  FMNMX.FTZ R21, R57, R2, !PT ;  /* 0x0000000239157209 */ /* 0x000fe20007810000 */
[----:B------:R-:W2:Y:S01]  /*4cd0*/  MUFU.TANH R30, R30 ;  /* 0x0000001e001e7308 */ /* 0x000ea20000002400 */
[----:B------:R-:W-:Y:S02]  /*4ce0*/  ISETP.GT.AND P1, PT, R18, 0x39, PT ;  /* 0x000000391200780c */ /* 0x000fe40003f24270 */
[----:B0-----:R-:W-:Y:S02]  /*4cf0*/  FSEL R59, R38, -INF , P2 ;  /* 0xff800000263b7808 */ /* 0x001fe40001000000 */
[----:B------:R-:W-:Y:S02]  /*4d00*/  FMNMX.FTZ R2, R58, R21, !PT ;  /* 0x000000153a027209 */ /* 0x000fe40007810000 */
[----:B------:R-:W-:Y:S01]  /*4d10*/  ISETP.GT.AND P2, PT, R18, 0x40, PT ;  /* 0x000000401200780c */ /* 0x000fe20003f44270 */
[----:B------:R-:W0:Y:S01]  /*4d20*/  MUFU.TANH R31, R31 ;  /* 0x0000001f001f7308 */ /* 0x000e220000002400 */
[----:B----4-:R-:W-:-:S02]  /*4d30*/  FSEL R60, R39, -INF , P1 ;  /* 0xff800000273c7808 */ /* 0x010fc40000800000 */
[----:B------:R-:W-:Y:S02]  /*4d40*/  FMNMX.FTZ R21, R59, R2, !PT ;  /* 0x000000023b157209 */ /* 0x000fe40007810000 */
[----:B------:R-:W-:Y:S02]  /*4d50*/  ISETP.GT.AND P1, PT, R18, 0x41, PT ;  /* 0x000000411200780c */ /* 0x000fe40003f24270 */
[----:B------:R-:W-:Y:S01]  /*4d60*/  FMNMX.FTZ R2, R60, R21, !PT ;  /* 0x000000153c027209 */ /* 0x000fe20007810000 */
[----:B------:R3:W4:Y:S01]  /*4d70*/  MUFU.TANH R66, R61 ;  /* 0x0000003d00427308 */ /* 0x0007220000002400 */
[----:B-1----:R-:W-:Y:S02]  /*4d80*/  FSEL R62, R27, -INF , P1 ;  /* 0xff8000001b3e7808 */ /* 0x002fe40000800000 */
[----:B------:R-:W-:-:S05]  /*4d90*/  ISETP.GT.AND P1, PT, R18, 0x49, PT ;  /* 0x000000491200780c */ /* 0x000fca0003f24270 */
[----:B------:R-:W-:Y:S01]  /*4da0*/  MUFU.TANH R53, R53 ;  /* 0x0000003500357308 */ /* 0x000fe20000002400 */
[----:B---3--:R-:W-:Y:S02]  /*4db0*/  FSEL R61, R26, -INF , P2 ;  /* 0xff8000001a3d7808 */ /* 0x008fe40001000000 */
[----:B------:R-:W-:Y:S02]  /*4dc0*/  ISETP.GT.AND P2, PT, R18, 0x48, PT ;  /* 0x000000481200780c */ /* 0x000fe40003f44270 */
[----:B------:R-:W-:Y:S02]  /*4dd0*/  FMNMX.FTZ R21, R61, R2, !PT ;  /* 0x000000023d157209 */ /* 0x000fe40007810000 */
[----:B--2---:R-:W-:Y:S01]  /*4de0*/  FSEL R63, R30, -INF , P2 ;  /* 0xff8000001e3f7808 */ /* 0x004fe20001000000 */
[----:B------:R-:W1:Y:S01]  /*4df0*/  MUFU.TANH R40, R40 ;  /* 0x0000002800287308 */ /* 0x000e620000002400 */
[----:B------:R-:W-:Y:S02]  /*4e00*/  FMNMX.FTZ R18, R62, R21, !PT ;  /* 0x000000153e127209 */ /* 0x000fe40007810000 */
[----:B0-----:R-:W-:-:S02]  /*4e10*/  FSEL R2, R31, -INF , P1 ;  /* 0xff8000001f027808 */ /* 0x001fc40000800000 */
[----:B------:R-:W-:Y:S02]  /*4e20*/  FMNMX.FTZ R21, R63, R18, !PT ;  /* 0x000000123f157209 */ /* 0x000fe40007810000 */
[----:B------:R-:W-:Y:S01]  /*4e30*/  ISETP.GT.AND P1, PT, R4, RZ, PT ;  /* 0x000000ff0400720c */ /* 0x000fe20003f24270 */
[----:B------:R0:W-:Y:S01]  /*4e40*/  MUFU.TANH R70, R24 ;  /* 0x0000001800467308 */ /* 0x0001e20000002400 */
[----:B------:R-:W-:Y:S02]  /*4e50*/  FMNMX.FTZ R21, R2, R21, !PT ;  /* 0x0000001502157209 */ /* 0x000fe40007810000 */
[----:B------:R-:W-:Y:S02]  /*4e60*/  ISETP.GT.AND P2, PT, R4, 0x1, PT ;  /* 0x000000010400780c */ /* 0x000fe40003f44270 */
[----:B------:R-:W-:Y:S01]  /*4e70*/  FSEL R5, R20, -INF , P1 ;  /* 0xff80000014057808 */ /* 0x000fe20000800000 */
[----:B------:R-:W2:Y:S01]  /*4e80*/  SHFL.BFLY PT, R18, R21, 0x2, 0x1f ;  /* 0x0c401f0015127f89 */ /* 0x000ea200000e0000 */
[----:B------:R-:W-:Y:S01]  /*4e90*/  ISETP.GT.AND P1, PT, R4, 0x9, PT ;  /* 0x000000090400780c */ /* 0x000fe20003f24270 */
[----:B------:R-:W3:Y:S01]  /*4ea0*/  MUFU.TANH R41, R41 ;  /* 0x0000002900297308 */ /* 0x000ee20000002400 */
[----:B------:R-:W-:-:S02]  /*4eb0*/  FSEL R20, R65, -INF , P3 ;  /* 0xff80000041147808 */ /* 0x000fc40001800000 */
[----:B------:R-:W-:-:S05]  /*4ec0*/  ISETP.GT.AND P3, PT, R4, 0x28, PT ;  /* 0x000000280400780c */ /* 0x000fca0003f64270 */
[----:B------:R-:W5:Y:S08]  /*4ed0*/  MUFU.TANH R44, R44 ;  /* 0x0000002c002c7308 */ /* 0x000f700000002400 */
[----:B------:R-:W5:Y:S01]  /*4ee0*/  MUFU.TANH R34, R45 ;  /* 0x0000002d00227308 */ /* 0x000f620000002400 */
[----:B--2---:R-:W-:Y:S02]  /*4ef0*/  FMNMX.FTZ R27, R21, R18, !PT ;  /* 0x00000012151b7209 */ /* 0x004fe40007810000 */
[----:B------:R-:W-:-:S05]  /*4f00*/  FSEL R18, R64, -INF , P2 ;  /* 0xff80000040127808 */ /* 0x000fca0001000000 */
[----:B------:R-:W2:Y:S01]  /*4f10*/  MUFU.TANH R35, R32 ;  /* 0x0000002000237308 */ /* 0x000ea20000002400 */
[----:B------:R-:W-:Y:S01]  /*4f20*/  ISETP.GT.AND P2, PT, R4, 0x10, PT ;  /* 0x000000100400780c */ /* 0x000fe20003f44270 */
[----:B------:R-:W3:Y:S01]  /*4f30*/  SHFL.BFLY PT, R30, R27, 0x1, 0x1f ;  /* 0x0c201f001b1e7f89 */ /* 0x000ee200000e0000 */
[----:B------:R-:W-:Y:S02]  /*4f40*/  FMNMX.FTZ R3, R5, R18, !PT ;  /* 0x0000001205037209 */ /* 0x000fe40007810000 */
[----:B----4-:R-:W-:Y:S02]  /*4f50*/  FSEL R21, R66, -INF , P1 ;  /* 0xff80000042157808 */ /* 0x010fe40000800000 */
[----:B------:R-:W-:Y:S01]  /*4f60*/  FMNMX.FTZ R26, R20, R3, !PT ;  /* 0x00000003141a7209 */ /* 0x000fe20007810000 */
[----:B------:R4:W-:Y:S01]  /*4f70*/  MUFU.TANH R64, R25 ;  /* 0x0000001900407308 */ /* 0x0009e20000002400 */
[----:B------:R-:W-:Y:S02]  /*4f80*/  ISETP.GT.AND P1, PT, R4, 0x11, PT ;  /* 0x000000110400780c */ /* 0x000fe40003f24270 */
[----:B0-----:R-:W-:-:S02]  /*4f90*/  FSEL R24, R67, -INF , P2 ;  /* 0xff80000043187808 */ /* 0x001fc40001000000 */
[----:B------:R-:W-:-:S03]  /*4fa0*/  ISETP.GT.AND P2, PT, R4, 0x18, PT ;  /* 0x000000180400780c */ /* 0x000fc60003f44270 */
[----:B------:R1:W-:Y:S01]  /*4fb0*/  MUFU.TANH R65, R28 ;  /* 0x0000001c00417308 */ /* 0x0003e20000002400 */
[----:B----4-:R-:W-:Y:S02]  /*4fc0*/  FSEL R25, R69, -INF , P2 ;  /* 0xff80000045197808 */ /* 0x010fe40001000000 */
[----:B------:R-:W-:-:S05]  /*4fd0*/  ISETP.GT.AND P2, PT, R4, 0x20, PT ;  /* 0x000000200400780c */ /* 0x000fca0003f44270 */
[----:B------:R-:W0:Y:S01]  /*4fe0*/  MUFU.TANH R33, R33 ;  /* 0x0000002100217308 */ /* 0x000e220000002400 */
[----:B-1----:R-:W-:Y:S02]  /*4ff0*/  FSEL R28, R40, -INF , P2 ;  /* 0xff800000281c7808 */ /* 0x002fe40001000000 */
[----:B---3--:R-:W-:Y:S02]  /*5000*/  FMNMX.FTZ R3, R27, R30, !PT ;  /* 0x0000001e1b037209 */ /* 0x008fe40007810000 */
[----:B------:R-:W-:Y:S02]  /*5010*/  FMNMX.FTZ R27, R21, R26, !PT ;  /* 0x0000001a151b7209 */ /* 0x000fe40007810000 */
[----:B------:R-:W-:Y:S01]  /*5020*/  FSEL R26, R68, -INF , P1 ;  /* 0xff800000441a7808 */ /* 0x000fe20000800000 */
[----:B------:R-:W-:Y:S01]  /*5030*/  FMUL.FTZ R32, R3, UR5 ;  /* 0x0000000503207c20 */ /* 0x000fe20008410000 */
[----:B------:R-:W-:Y:S01]  /*5040*/  FMNMX.FTZ R27, R24, R27, !PT ;  /* 0x0000001b181b7209 */ /* 0x000fe20007810000 */
[----:B------:R-:W1:Y:S01]  /*5050*/  MUFU.TANH R38, R36 ;  /* 0x0000002400267308 */ /* 0x000e620000002400 */
[----:B------:R-:W-:-:S02]  /*5060*/  ISETP.GT.AND P1, PT, R4, 0x19, PT ;  /* 0x000000190400780c */ /* 0x000fc40003f24270 */
[----:B------:R-:W-:Y:S02]  /*5070*/  CS2R R68, SRZ ;  /* 0x0000000000447805 */ /* 0x000fe4000001ff00 */
[----:B------:R-:W-:Y:S02]  /*5080*/  FMNMX.FTZ R30, R26, R27, !PT ;  /* 0x0000001b1a1e7209 */ /* 0x000fe40007810000 */
[----:B------:R-:W-:Y:S02]  /*5090*/  FSEL R27, R53, -INF , P1 ;  /* 0xff800000351b7808 */ /* 0x000fe40000800000 */
[----:B------:R-:W-:Y:S01]  /*50a0*/  FMNMX.FTZ R30, R25, R30, !PT ;  /* 0x0000001e191e7209 */ /* 0x000fe20007810000 */
[----:B------:R5:W-:Y:S01]  /*50b0*/  MUFU.TANH R66, R29 ;  /* 0x0000001d00427308 */ /* 0x000be20000002400 */
[----:B------:R-:W-:Y:S02]  /*50c0*/  ISETP.GT.AND P1, PT, R4, 0x21, PT ;  /* 0x000000210400780c */ /* 0x000fe40003f24270 */
[----:B------:R-:W-:-:S02]  /*50d0*/  FMNMX.FTZ R31, R27, R30, !PT ;  /* 0x0000001e1b1f7209 */ /* 0x000fc40007810000 */
[----:B------:R-:W-:Y:S02]  /*50e0*/  FSETP.NEU.FTZ.AND P2, PT, R3, -INF , PT ;  /* 0xff8000000300780b */ /* 0x000fe40003f5d000 */
[----:B------:R-:W-:Y:S01]  /*50f0*/  FSEL R30, R41, -INF , P1 ;  /* 0xff800000291e7808 */ /* 0x000fe20000800000 */
[----:B------:R3:W4:Y:S01]  /*5100*/  MUFU.TANH R39, R37 ;  /* 0x0000002500277308 */ /* 0x0007220000002400 */
[----:B------:R-:W-:Y:S02]  /*5110*/  FMNMX.FTZ R31, R28, R31, !PT ;  /* 0x0000001f1c1f7209 */ /* 0x000fe40007810000 */
[----:B------:R-:W-:Y:S02]  /*5120*/  ISETP.GT.AND P1, PT, R4, 0x29, PT ;  /* 0x000000290400780c */ /* 0x000fe40003f24270 */
[----:B------:R-:W-:Y:S02]  /*5130*/  FSEL R45, R32, RZ, P2 ;  /* 0x000000ff202d7208 */ /* 0x000fe40001000000 */
[----:B-----5:R-:W-:-:S02]  /*5140*/  FSEL R29, R44, -INF , P3 ;  /* 0xff8000002c1d7808 */ /* 0x020fc40001800000 */
        /* <DEDUP_REMOVED lines=8> */
[----:B--2---:R-:W-:Y:S01]  /*51d0*/  FSEL R32, R35, -INF , P2 ;  /* 0xff80000023207808 */ /* 0x004fe20001000000 */
[--C-:B------:R-:W-:Y:S01]  /*51e0*/  FFMA.FTZ R47, R47, UR5, -R45.reuse ;  /* 0x000000052f2f7c23 */ /* 0x100fe2000801082d */
[----:B------:R-:W-:Y:S01]  /*51f0*/  ISETP.GT.AND P1, PT, R4, 0x31, PT ;  /* 0x000000310400780c */ /* 0x000fe20003f24270 */
[--C-:B------:R-:W-:Y:S01]  /*5200*/  FFMA.FTZ R48, R48, UR5, -R45.reuse ;  /* 0x0000000530307c23 */ /* 0x100fe2000801082d */
[----:B------:R-:W-:Y:S01]  /*5210*/  FMNMX.FTZ R35, R31, R34, !PT ;  /* 0x000000221f237209 */ /* 0x000fe20007810000 */
[--C-:B------:R-:W-:Y:S01]  /*5220*/  FFMA.FTZ R49, R49, UR5, -R45.reuse ;  /* 0x0000000531317c23 */ /* 0x100fe2000801082d */
[----:B------:R-:W-:Y:S01]  /*5230*/  ISETP.GT.AND P2, PT, R4, 0x38, PT ;  /* 0x000000380400780c */ /* 0x000fe20003f44270 */
[----:B------:R-:W2:Y:S01]  /*5240*/  MUFU.EX2 R209, R43 ;  /* 0x0000002b00d17308 */ /* 0x000ea20000000800 */
[----:B0-----:R-:W-:Y:S01]  /*5250*/  FSEL R33, R33, -INF , P1 ;  /* 0xff80000021217808 */ /* 0x001fe20000800000 */
[--C-:B------:R-:W-:Y:S01]  /*5260*/  FFMA.FTZ R50, R50, UR5, -R45.reuse ;  /* 0x0000000532327c23 */ /* 0x100fe2000801082d */
[----:B------:R-:W-:Y:S01]  /*5270*/  FMNMX.FTZ R36, R32, R35, !PT ;  /* 0x0000002320247209 */ /* 0x000fe20007810000 */
[--C-:B------:R-:W-:Y:S01]  /*5280*/  FFMA.FTZ R51, R51, UR5, -R45.reuse ;  /* 0x0000000533337c23 */ /* 0x100fe2000801082d */
[----:B------:R-:W-:Y:S01]  /*5290*/  ISETP.GT.AND P1, PT, R4, 0x39, PT ;  /* 0x000000390400780c */ /* 0x000fe20003f24270 */
[--C-:B------:R-:W-:Y:S01]  /*52a0*/  FFMA.FTZ R52, R52, UR5, -R45.reuse ;  /* 0x0000000534347c23 */ /* 0x100fe2000801082d */
[----:B-1----:R-:W-:Y:S01]  /*52b0*/  FSEL R34, R38, -INF , P2 ;  /* 0xff80000026227808 */ /* 0x002fe20001000000 */
[----:B------:R-:W-:Y:S01]  /*52c0*/  MUFU.EX2 R46, R46 ;  /* 0x0000002e002e7308 */ /* 0x000fe20000000800 */
[----:B---3--:R-:W-:Y:S01]  /*52d0*/  FMNMX.FTZ R37, R33, R36, !PT ;  /* 0x0000002421257209 */ /* 0x008fe20007810000 */
[--C-:B------:R-:W-:Y:S01]  /*52e0*/  FFMA.FTZ R54, R54, UR5, -R45.reuse ;  /* 0x0000000536367c23 */ /* 0x100fe2000801082d */
[----:B------:R-:W-:Y:S01]  /*52f0*/  ISETP.GT.AND P2, PT, R4, 0x40, PT ;  /* 0x000000400400780c */ /* 0x000fe20003f44270 */
[--C-:B------:R-:W-:Y:S01]  /*5300*/  FFMA.FTZ R55, R55, UR5, -R45.reuse ;  /* 0x0000000537377c23 */ /* 0x100fe2000801082d */
[----:B----4-:R-:W-:Y:S01]  /*5310*/  FSEL R35, R39, -INF , P1 ;  /* 0xff80000027237808 */ /* 0x010fe20000800000 */
[----:B------:R-:W-:Y:S01]  /*5320*/  FFMA.FTZ R56, R56, UR5, -R45 ;  /* 0x0000000538387c23 */ /* 0x000fe2000801082d */
[----:B------:R-:W-:Y:S01]  /*5330*/  FMNMX.FTZ R38, R34, R37, !PT ;  /* 0x0000002522267209 */ /* 0x000fe20007810000 */
[----:B------:R-:W0:Y:S01]  /*5340*/  MUFU.EX2 R47, R47 ;  /* 0x0000002f002f7308 */ /* 0x000e220000000800 */
[----:B------:R-:W-:Y:S01]  /*5350*/  ISETP.GT.AND P1, PT, R4, 0x41, PT ;  /* 0x000000410400780c */ /* 0x000fe20003f24270 */
[----:B--2---:R-:W-:Y:S01]  /*5360*/  FADD.FTZ R53, R42, R209 ;  /* 0x000000d12a357221 */ /* 0x004fe20000010000 */
[----:B------:R-:W-:Y:S01]  /*5370*/  FSEL R36, R70, -INF , P2 ;  /* 0xff80000046247808 */ /* 0x000fe20001000000 */
[--C-:B------:R-:W-:Y:S01]  /*5380*/  FFMA.FTZ R57, R57, UR5, -R45.reuse ;  /* 0x0000000539397c23 */ /* 0x100fe2000801082d */
[----:B------:R-:W-:Y:S01]  /*5390*/  FMNMX.FTZ R39, R35, R38, !PT ;  /* 0x0000002623277209 */ /* 0x000fe20007810000 */
[--C-:B------:R-:W-:Y:S01]  /*53a0*/  FFMA.FTZ R58, R58, UR5, -R45.reuse ;  /* 0x000000053a3a7c23 */ /* 0x100fe2000801082d */
[----:B------:R-:W-:Y:S01]  /*53b0*/  ISETP.GT.AND P2, PT, R4, 0x48, PT ;  /* 0x000000480400780c */ /* 0x000fe20003f44270 */
[----:B------:R-:W-:Y:S01]  /*53c0*/  MUFU.EX2 R48, R48 ;  /* 0x0000003000307308 */ /* 0x000fe20000000800 */
[----:B------:R-:W-:Y:S01]  /*53d0*/  FSEL R37, R64, -INF , P1 ;  /* 0xff80000040257808 */ /* 0x000fe20000800000 */
[--C-:B------:R-:W-:Y:S01]  /*53e0*/  FFMA.FTZ R59, R59, UR5, -R45.reuse ;  /* 0x000000053b3b7c23 */ /* 0x100fe2000801082d */
[----:B------:R-:W-:Y:S01]  /*53f0*/  FMNMX.FTZ R40, R36, R39, !PT ;  /* 0x0000002724287209 */ /* 0x000fe20007810000 */
[--C-:B------:R-:W-:Y:S01]  /*5400*/  FFMA.FTZ R60, R60, UR5, -R45.reuse ;  /* 0x000000053c3c7c23 */ /* 0x100fe2000801082d */
[----:B------:R-:W-:Y:S01]  /*5410*/  ISETP.GT.AND P1, PT, R4, 0x49, PT ;  /* 0x000000490400780c */ /* 0x000fe20003f24270 */
[--C-:B------:R-:W-:Y:S01]  /*5420*/  FFMA.FTZ R61, R61, UR5, -R45.reuse ;  /* 0x000000053d3d7c23 */ /* 0x100fe2000801082d */
[----:B------:R-:W-:Y:S01]  /*5430*/  FSEL R38, R65, -INF , P2 ;  /* 0xff80000041267808 */ /* 0x000fe20001000000 */
[----:B------:R-:W1:Y:S01]  /*5440*/  MUFU.EX2 R49, R49 ;  /* 0x0000003100317308 */ /* 0x000e620000000800 */
[----:B------:R-:W-:Y:S01]  /*5450*/  FMNMX.FTZ R41, R37, R40, !PT ;  /* 0x0000002825297209 */ /* 0x000fe20007810000 */
[--C-:B------:R-:W-:Y:S01]  /*5460*/  FFMA.FTZ R62, R62, UR5, -R45.reuse ;  /* 0x000000053e3e7c23 */ /* 0x100fe2000801082d */
[----:B------:R-:W-:Y:S01]  /*5470*/  FSEL R39, R66, -INF , P1 ;  /* 0xff80000042277808 */ /* 0x000fe20000800000 */
[--C-:B------:R-:W-:Y:S01]  /*5480*/  FFMA.FTZ R63, R63, UR5, -R45.reuse ;  /* 0x000000053f3f7c23 */ /* 0x100fe2000801082d */
[----:B------:R-:W-:Y:S01]  /*5490*/  FMNMX.FTZ R4, R38, R41, !PT ;  /* 0x0000002926047209 */ /* 0x000fe20007810000 */
[----:B------:R-:W-:Y:S01]  /*54a0*/  FFMA.FTZ R2, R2, UR5, -R45 ;  /* 0x0000000502027c23 */ /* 0x000fe2000801082d */
[----:B------:R-:W-:Y:S01]  /*54b0*/  F2FP.F16.F32.PACK_AB R209, R209, R42 ;  /* 0x0000002ad1d1723e */ /* 0x000fe200000000ff */
[----:B------:R-:W-:Y:S01]  /*54c0*/  MUFU.EX2 R50, R50 ;  /* 0x0000003200327308 */ /* 0x000fe20000000800 */
[----:B------:R-:W-:-:S02]  /*54d0*/  FMNMX.FTZ R4, R39, R4, !PT ;  /* 0x0000000427047209 */ /* 0x000fc40007810000 */
[----:B------:R-:W-:Y:S02]  /*54e0*/  CS2R R70, SRZ ;  /* 0x0000000000467805 */ /* 0x000fe4000001ff00 */
[----:B0-----:R-:W-:Y:S02]  /*54f0*/  F2FP.F16.F32.PACK_AB R211, R47, R46 ;  /* 0x0000002e2fd3723e */ /* 0x001fe400000000ff */
[----:B------:R-:W-:Y:S02]  /*5500*/  CS2R R66, SRZ ;  /* 0x0000000000427805 */ /* 0x000fe4000001ff00 */
[----:B------:R-:W-:Y:S01]  /*5510*/  CS2R R64, SRZ ;  /* 0x0000000000407805 */ /* 0x000fe2000001ff00 */
[----:B------:R-:W0:Y:S01]  /*5520*/  SHFL.BFLY PT, R41, R4, 0x2, 0x1f ;  /* 0x0c401f0004297f89 */ /* 0x000e2200000e0000 */
[----:B------:R-:W-:Y:S01]  /*5530*/  CS2R R44, SRZ ;  /* 0x00000000002c7805 */ /* 0x000fe2000001ff00 */
[----:B------:R-:W2:Y:S01]  /*5540*/  MUFU.EX2 R51, R51 ;  /* 0x0000003300337308 */ /* 0x000ea20000000800 */
[----:B-1----:R-:W-:-:S07]  /*5550*/  F2FP.F16.F32.PACK_AB R205, R49, R48 ;  /* 0x0000003031cd723e */ /* 0x002fce00000000ff */
[----:B------:R-:W-:Y:S08]  /*5560*/  MUFU.EX2 R52, R52 ;  /* 0x0000003400347308 */ /* 0x000ff00000000800 */
[----:B------:R-:W-:Y:S01]  /*5570*/  MUFU.EX2 R201, R54 ;  /* 0x0000003600c97308 */ /* 0x000fe20000000800 */
[----:B--2---:R-:W-:Y:S02]  /*5580*/  F2FP.F16.F32.PACK_AB R207, R51, R50 ;  /* 0x0000003233cf723e */ /* 0x004fe400000000ff */
[----:B0-----:R-:W-:-:S05]  /*5590*/  FMNMX.FTZ R41, R4, R41, !PT ;  /* 0x0000002904297209 */ /* 0x001fca0007810000 */
[----:B------:R-:W-:Y:S01]  /*55a0*/  MUFU.EX2 R55, R55 ;  /* 0x0000003700377308 */ /* 0x000fe20000000800 */
[----:B------:R-:W0:Y:S07]  /*55b0*/  SHFL.BFLY PT, R4, R41, 0x1, 0x1f ;  /* 0x0c201f0029047f89 */ /* 0x000e2e00000e0000 */
[----:B------:R-:W1:Y:S08]  /*55c0*/  MUFU.EX2 R56, R56 ;  /* 0x0000003800387308 */ /* 0x000e700000000800 */
[----:B------:R-:W-:Y:S08]  /*55d0*/  MUFU.EX2 R57, R57 ;  /* 0x0000003900397308 */ /* 0x000ff00000000800 */
[----:B------:R-:W2:Y:S01]  /*55e0*/  MUFU.EX2 R58, R58 ;  /* 0x0000003a003a7308 */ /* 0x000ea20000000800 */
[----:B-1----:R-:W-:-:S02]  /*55f0*/  F2FP.F16.F32.PACK_AB R203, R56, R55 ;  /* 0x0000003738cb723e */ /* 0x002fc400000000ff */
[----:B0-----:R-:W-:-:S04]  /*5600*/  FMNMX.FTZ R4, R41, R4, !PT ;  /* 0x0000000429047209 */ /* 0x001fc80007810000 */
        /* <DEDUP_REMOVED lines=28> */
[----:B--2---:R-:W-:Y:S01]  /*57d0*/  F2FP.F16.F32.PACK_AB R197, R58, R57 ;  /* 0x000000393ac5723e */ /* 0x004fe200000000ff */
[----:B------:R-:W-:Y:S01]  /*57e0*/  MUFU.EX2 R20, R20 ;  /* 0x0000001400147308 */ /* 0x000fe20000000800 */
[----:B0-----:R-:W-:-:S07]  /*57f0*/  F2FP.F16.F32.PACK_AB R199, R60, R59 ;  /* 0x0000003b3cc7723e */ /* 0x001fce00000000ff */
[----:B------:R-:W0:Y:S01]  /*5800*/  MUFU.EX2 R21, R21 ;  /* 0x0000001500157308 */ /* 0x000e220000000800 */
[----:B-1----:R-:W-:-:S07]  /*5810*/  F2FP.F16.F32.PACK_AB R208, R18, R5 ;  /* 0x0000000512d0723e */ /* 0x002fce00000000ff */
[----:B------:R-:W-:Y:S08]  /*5820*/  MUFU.EX2 R24, R24 ;  /* 0x0000001800187308 */ /* 0x000ff00000000800 */
[----:B------:R-:W1:Y:S01]  /*5830*/  MUFU.EX2 R41, R26 ;  /* 0x0000001a00297308 */ /* 0x000e620000000800 */
[----:B0-----:R-:W-:-:S07]  /*5840*/  F2FP.F16.F32.PACK_AB R210, R21, R20 ;  /* 0x0000001415d2723e */ /* 0x001fce00000000ff */
[----:B------:R0:W-:Y:S08]  /*5850*/  MUFU.EX2 R206, R27 ;  /* 0x0000001b00ce7308 */ /* 0x0001f00000000800 */
[----:B------:R-:W2:Y:S01]  /*5860*/  MUFU.EX2 R25, R25 ;  /* 0x0000001900197308 */ /* 0x000ea20000000800 */
[----:B0-----:R-:W-:Y:S01]  /*5870*/  FADD.FTZ R27, R5, R18 ;  /* 0x00000012051b7221 */ /* 0x001fe20000010000 */
[----:B-1----:R-:W-:-:S03]  /*5880*/  F2FP.F16.F32.PACK_AB R204, R41, R24 ;  /* 0x0000001829cc723e */ /* 0x002fc600000000ff */
[----:B------:R-:W-:-:S03]  /*5890*/  FADD.FTZ R26, R20, R27 ;  /* 0x0000001b141a7221 */ /* 0x000fc60000010000 */
[----:B------:R0:W-:Y:S01]  /*58a0*/  MUFU.EX2 R43, R30 ;  /* 0x0000001e002b7308 */ /* 0x0001e20000000800 */
[----:B------:R-:W-:-:S04]  /*58b0*/  FADD.FTZ R27, R21, R26 ;  /* 0x0000001a151b7221 */ /* 0x000fc80000010000 */
[----:B------:R-:W-:-:S03]  /*58c0*/  FADD.FTZ R0, R24, R27 ;  /* 0x0000001b18007221 */ /* 0x000fc60000010000 */
[----:B------:R1:W-:Y:S01]  /*58d0*/  MUFU.EX2 R202, R31 ;  /* 0x0000001f00ca7308 */ /* 0x0003e20000000800 */
[----:B0-----:R-:W-:Y:S01]  /*58e0*/  FADD.FTZ R30, R46, R53 ;  /* 0x000000352e1e7221 */ /* 0x001fe20000010000 */
[----:B------:R-:W-:Y:S01]  /*58f0*/  FADD.FTZ R0, R41, R0 ;  /* 0x0000000029007221 */ /* 0x000fe20000010000 */
[----:B------:R-:W-:-:S05]  /*5900*/  CS2R R40, SRZ ;  /* 0x0000000000287805 */ /* 0x000fca000001ff00 */
[----:B------:R-:W0:Y:S01]  /*5910*/  MUFU.EX2 R28, R28 ;  /* 0x0000001c001c7308 */ /* 0x000e220000000800 */
[----:B-1----:R-:W-:Y:S01]  /*5920*/  FADD.FTZ R31, R47, R30 ;  /* 0x0000001e2f1f7221 */ /* 0x002fe20000010000 */
[----:B------:R-:W-:-:S03]  /*5930*/  CS2R R46, SRZ ;  /* 0x00000000002e7805 */ /* 0x000fc6000001ff00 */
[----:B------:R-:W-:Y:S01]  /*5940*/  FADD.FTZ R26, R48, R31 ;  /* 0x0000001f301a7221 */ /* 0x000fe20000010000 */
[----:B--2---:R-:W-:Y:S02]  /*5950*/  FADD.FTZ R31, R25, R0 ;  /* 0x00000000191f7221 */ /* 0x004fe40000010000 */
[----:B------:R-:W1:Y:S01]  /*5960*/  MUFU.EX2 R29, R29 ;  /* 0x0000001d001d7308 */ /* 0x000e620000000800 */
[----:B------:R-:W-:Y:S01]  /*5970*/  FADD.FTZ R27, R49, R26 ;  /* 0x0000001a311b7221 */ /* 0x000fe20000010000 */
[C---:B------:R-:W-:Y:S01]  /*5980*/  FADD.FTZ R31, R206.reuse, R31 ;  /* 0x0000001fce1f7221 */ /* 0x040fe20000010000 */
[----:B------:R-:W-:Y:S02]  /*5990*/  F2FP.F16.F32.PACK_AB R206, R206, R25 ;  /* 0x00000019cece723e */ /* 0x000fe400000000ff */
[----:B------:R-:W-:Y:S01]  /*59a0*/  CS2R R48, SRZ ;  /* 0x0000000000307805 */ /* 0x000fe2000001ff00 */
[----:B------:R-:W-:Y:S01]  /*59b0*/  FADD.FTZ R0, R50, R27 ;  /* 0x0000001b32007221 */ /* 0x000fe20000010000 */
[----:B------:R-:W-:Y:S01]  /*59c0*/  CS2R R24, SRZ ;  /* 0x0000000000187805 */ /* 0x000fe2000001ff00 */
[----:B------:R-:W2:Y:S02]  /*59d0*/  MUFU.EX2 R32, R32 ;  /* 0x0000002000207308 */ /* 0x000ea40000000800 */
[----:B------:R-:W-:Y:S01]  /*59e0*/  FADD.FTZ R27, R51, R0 ;  /* 0x00000000331b7221 */ /* 0x000fe20000010000 */
[----:B0-----:R-:W-:Y:S01]  /*59f0*/  FADD.FTZ R0, R28, R31 ;  /* 0x0000001f1c007221 */ /* 0x001fe20000010000 */
[----:B------:R-:W-:-:S02]  /*5a00*/  F2FP.F16.F32.PACK_AB R200, R43, R28 ;  /* 0x0000001c2bc8723e */ /* 0x000fc400000000ff */
[----:B------:R-:W-:Y:S01]  /*5a10*/  CS2R R50, SRZ ;  /* 0x0000000000327805 */ /* 0x000fe2000001ff00 */
[----:B------:R-:W-:Y:S01]  /*5a20*/  FADD.FTZ R26, R52, R27 ;  /* 0x0000001b341a7221 */ /* 0x000fe20000010000 */
[----:B------:R-:W-:Y:S01]  /*5a30*/  FADD.FTZ R0, R43, R0 ;  /* 0x000000002b007221 */ /* 0x000fe20000010000 */
[----:B------:R-:W-:Y:S01]  /*5a40*/  CS2R R42, SRZ ;  /* 0x00000000002a7805 */ /* 0x000fe2000001ff00 */
[----:B------:R-:W0:Y:S01]  /*5a50*/  MUFU.EX2 R33, R33 ;  /* 0x0000002100217308 */ /* 0x000e220000000800 */
[----:B------:R-:W-:Y:S01]  /*5a60*/  FADD.FTZ R26, R201, R26 ;  /* 0x0000001ac91a7221 */ /* 0x000fe20000010000 */
[----:B-1----:R-:W-:Y:S01]  /*5a70*/  FADD.FTZ R27, R29, R0 ;  /* 0x000000001d1b7221 */ /* 0x002fe20000010000 */
[----:B------:R-:W-:Y:S02]  /*5a80*/  F2FP.F16.F32.PACK_AB R201, R201, R52 ;  /* 0x00000034c9c9723e */ /* 0x000fe400000000ff */
[----:B------:R-:W-:Y:S01]  /*5a90*/  CS2R R52, SRZ ;  /* 0x0000000000347805 */ /* 0x000fe2000001ff00 */
[----:B------:R-:W-:Y:S01]  /*5aa0*/  FADD.FTZ R31, R55, R26 ;  /* 0x0000001a371f7221 */ /* 0x000fe20000010000 */
[C---:B------:R-:W-:Y:S01]  /*5ab0*/  FADD.FTZ R27, R202.reuse, R27 ;  /* 0x0000001bca1b7221 */ /* 0x040fe20000010000 */
[----:B------:R-:W-:Y:S01]  /*5ac0*/  F2FP.F16.F32.PACK_AB R202, R202, R29 ;  /* 0x0000001dcaca723e */ /* 0x000fe200000000ff */
[----:B------:R-:W1:Y:S01]  /*5ad0*/  MUFU.EX2 R34, R34 ;  /* 0x0000002200227308 */ /* 0x000e620000000800 */
[----:B------:R-:W-:Y:S01]  /*5ae0*/  FADD.FTZ R0, R56, R31 ;  /* 0x0000001f38007221 */ /* 0x000fe20000010000 */
[----:B--2---:R-:W-:Y:S01]  /*5af0*/  FADD.FTZ R26, R32, R27 ;  /* 0x0000001b201a7221 */ /* 0x004fe20000010000 */
[----:B------:R-:W-:-:S02]  /*5b00*/  CS2R R54, SRZ ;  /* 0x0000000000367805 */ /* 0x000fc4000001ff00 */
[----:B------:R-:W-:Y:S01]  /*5b10*/  CS2R R30, SRZ ;  /* 0x00000000001e7805 */ /* 0x000fe2000001ff00 */
[----:B------:R-:W-:Y:S01]  /*5b20*/  FADD.FTZ R5, R57, R0 ;  /* 0x0000000039057221 */ /* 0x000fe20000010000 */
[----:B------:R-:W-:Y:S02]  /*5b30*/  CS2R R56, SRZ ;  /* 0x0000000000387805 */ /* 0x000fe4000001ff00 */
[----:B------:R-:W-:Y:S01]  /*5b40*/  CS2R R28, SRZ ;  /* 0x00000000001c7805 */ /* 0x000fe2000001ff00 */
[----:B------:R-:W2:Y:S01]  /*5b50*/  MUFU.EX2 R35, R35 ;  /* 0x0000002300237308 */ /* 0x000ea20000000800 */
[C---:B0-----:R-:W-:Y:S01]  /*5b60*/  FADD.FTZ R21, R33.reuse, R26 ;  /* 0x0000001a21157221 */ /* 0x041fe20000010000 */
[----:B------:R-:W-:Y:S01]  /*5b70*/  FADD.FTZ R0, R58, R5 ;  /* 0x000000053a007221 */ /* 0x000fe20000010000 */
[----:B------:R-:W-:Y:S02]  /*5b80*/  F2FP.F16.F32.PACK_AB R196, R33, R32 ;  /* 0x0000002021c4723e */ /* 0x000fe400000000ff */
[----:B------:R-:W-:-:S02]  /*5b90*/  CS2R R32, SRZ ;  /* 0x0000000000207805 */ /* 0x000fc4000001ff00 */
        /* <DEDUP_REMOVED lines=13> */
[----:B-1----:R-:W-:-:S07]  /*5c70*/  FADD.FTZ R18, R36, R21 ;  /* 0x0000001524127221 */ /* 0x002fce0000010000 */
[----:B------:R-:W1:Y:S01]  /*5c80*/  MUFU.EX2 R63, R63 ;  /* 0x0000003f003f7308 */ /* 0x000e620000000800 */
[C---:B--2---:R-:W-:Y:S01]  /*5c90*/  FADD.FTZ R0, R62.reuse, R5 ;  /* 0x000000053e007221 */ /* 0x044fe20000010000 */
[----:B------:R-:W-:Y:S02]  /*5ca0*/  F2FP.F16.F32.PACK_AB R193, R62, R61 ;  /* 0x0000003d3ec1723e */ /* 0x000fe400000000ff */
[----:B------:R-:W-:-:S04]  /*5cb0*/  CS2R R60, SRZ ;  /* 0x00000000003c7805 */ /* 0x000fc8000001ff00 */
[----:B------:R-:W2:Y:S01]  /*5cc0*/  MUFU.EX2 R38, R38 ;  /* 0x0000002600267308 */ /* 0x000ea20000000800 */
[C---:B0-----:R-:W-:Y:S01]  /*5cd0*/  FADD.FTZ R21, R37.reuse, R18 ;  /* 0x0000001225157221 */ /* 0x041fe20000010000 */
[----:B------:R-:W-:Y:S02]  /*5ce0*/  F2FP.F16.F32.PACK_AB R192, R37, R36 ;  /* 0x0000002425c0723e */ /* 0x000fe400000000ff */
[----:B------:R-:W-:-:S04]  /*5cf0*/  CS2R R36, SRZ ;  /* 0x0000000000247805 */ /* 0x000fc8000001ff00 */
[----:B------:R-:W0:Y:S01]  /*5d00*/  MUFU.EX2 R39, R39 ;  /* 0x0000002700277308 */ /* 0x000e220000000800 */
[----:B-1----:R-:W-:Y:S01]  /*5d10*/  FADD.FTZ R5, R63, R0 ;  /* 0x000000003f057221 */ /* 0x002fe20000010000 */
[----:B------:R-:W-:-:S06]  /*5d20*/  IMAD.MOV.U32 R0, RZ, RZ, 0x3f800000 ;  /* 0x3f800000ff007424 */ /* 0x000fcc00078e00ff */
[----:B------:R-:W1:Y:S01]  /*5d30*/  MUFU.EX2 R2, R2 ;  /* 0x0000000200027308 */ /* 0x000e620000000800 */
[----:B--2---:R-:W-:-:S04]  /*5d40*/  FADD.FTZ R18, R38, R21 ;  /* 0x0000001526127221 */ /* 0x004fc80000010000 */
[C---:B0-----:R-:W-:Y:S01]  /*5d50*/  FADD.FTZ R18, R39.reuse, R18 ;  /* 0x0000001227127221 */ /* 0x041fe20000010000 */
[----:B------:R-:W-:Y:S02]  /*5d60*/  F2FP.F16.F32.PACK_AB R194, R39, R38 ;  /* 0x0000002627c2723e */ /* 0x000fe400000000ff */
[----:B------:R-:W-:Y:S01]  /*5d70*/  CS2R R38, SRZ ;  /* 0x0000000000267805 */ /* 0x000fe2000001ff00 */
[C---:B-1----:R-:W-:Y:S01]  /*5d80*/  FADD.FTZ R5, R2.reuse, R5 ;  /* 0x0000000502057221 */ /* 0x042fe20000010000 */
[----:B------:R-:W-:Y:S02]  /*5d90*/  F2FP.F16.F32.PACK_AB R195, R2, R63 ;  /* 0x0000003f02c3723e */ /* 0x000fe400000000ff */
[----:B------:R-:W-:Y:S02]  /*5da0*/  CS2R R62, SRZ ;  /* 0x00000000003e7805 */ /* 0x000fe4000001ff00 */
[----:B------:R-:W-:Y:S01]  /*5db0*/  MOV R2, 0x3f800000 ;  /* 0x3f80000000027802 */ /* 0x000fe20000000f00 */
[----:B------:R-:W-:Y:S06]  /*5dc0*/  @!P1 BRA `(.L_x_2427) ;  /* 0x0000004000d49947 */ /* 0x000fec0003800000 */
[----:B------:R-:W-:Y:S01]  /*5dd0*/  R2UR UR4, R17 ;  /* 0x00000000110472ca */ /* 0x000fe200000e0000 */
[----:B------:R-:W-:Y:S01]  /*5de0*/  IMAD.MOV.U32 R228, RZ, RZ, R3 ;  /* 0x000000ffffe47224 */ /* 0x000fe200078e0003 */
[----:B------:R-:W-:Y:S01]  /*5df0*/  MOV R151, RZ ;  /* 0x000000ff00977202 */ /* 0x000fe20000000f00 */
[----:B------:R-:W-:Y:S01]  /*5e00*/  IMAD.MOV.U32 R21, RZ, RZ, R4 ;  /* 0x000000ffff157224 */ /* 0x000fe200078e0004 */
[----:B------:R-:W-:Y:S01]  /*5e10*/  UMOV UR60, UR36 ;  /* 0x00000024003c7c82 */ /* 0x000fe20008000000 */
[----:B------:R-:W-:Y:S01]  /*5e20*/  IMAD.MOV.U32 R2, RZ, RZ, 0x3f800000 ;  /* 0x3f800000ff027424 */ /* 0x000fe200078e00ff */
[----:B------:R-:W-:-:S07]  /*5e30*/  ULDC UR37, c[0x0][0x9d8] ;  /* 0x0002760000257ab9 */ /* 0x000fce0000000800 */
[----:B------:R-:W-:-:S07]  /*5e40*/  IMAD.U32 R20, RZ, RZ, UR4 ;  /* 0x00000004ff147e24 */ /* 0x000fce000f8e00ff */
.L_x_2438:
[----:B------:R-:W-:Y:S01]  /*5e50*/  R2UR UR5, R20 ;  /* 0x00000000140572ca */ /* 0x000fe200000e0000 */
[----:B------:R-:W-:-:S04]  /*5e60*/  UISETP.NE.AND UP0, UPT, UR60, 0x1, UPT ;  /* 0x000000013c00788c */ /* 0x000fc8000bf05270 */
[----:B------:R-:W-:-:S08]  /*5e70*/  USEL UR4, URZ, 0x1, UP0 ;  /* 0x000000013f047887 */ /* 0x000fd00008000000 */
[----:B------:R-:W-:-:S06]  /*5e80*/  ULOP3.LUT UR4, UR5, UR4, URZ, 0x3c, !UPT ;  /* 0x0000000405047292 */ /* 0x000fcc000f8e3c3f */
[----:B------:R-:W-:Y:S01]  /*5e90*/  IMAD.U32 R17, RZ, RZ, UR4 ;  /* 0x00000004ff117e24 */ /* 0x000fe2000f8e00ff */
[----:B------:R-:W-:Y:S06]  /*5ea0*/  @!P0 BRA `(.L_x_2428) ;  /* 0x0000000000048947 */ /* 0x000fec0003800000 */
[----:B------:R-:W-:Y:S01]  /*5eb0*/  BPT.TRAP 0x1 ;  /* 0x000000040000795c */ /* 0x000fe20000300000 */
.L_x_2428:
[----:B------:R-:W-:Y:S01]  /*5ec0*/  R2UR UR4, R16 ;  /* 0x00000000100472ca */ /* 0x000fe200000e0000 */
[----:B------:R-:W-:Y:S01]  /*5ed0*/  UIADD3 UR36, UR60, 0x1, URZ ;  /* 0x000000013c247890 */ /* 0x000fe2000fffe03f */
[----:B------:R-:W-:-:S03]  /*5ee0*/  R2UR UR5, R17 ;  /* 0x00000000110572ca */ /* 0x000fc600000e0000 */
[----:B------:R-:W-:-:S04]  /*5ef0*/  UISETP.NE.AND UP0, UPT, UR36, 0x2, UPT ;  /* 0x000000022400788c */ /* 0x000fc8000bf05270 */
[----:B------:R-:W-:-:S04]  /*5f00*/  USEL UR36, UR36, URZ, UP0 ;  /* 0x0000003f24247287 */ /* 0x000fc80008000000 */
[----:B------:R-:W-:Y:S02]  /*5f10*/  ULEA UR4, UR36, UR4, 0x3 ;  /* 0x0000000424047291 */ /* 0x000fe4000f8e183f */
[----:B------:R-:W-:-:S04]  /*5f20*/  IMAD.U32 R4, RZ, RZ, UR5 ;  /* 0x00000005ff047e24 */ /* 0x000fc8000f8e00ff */
[----:B------:R-:W-:Y:S01]  /*5f30*/  IMAD.U32 R3, RZ, RZ, UR4 ;  /* 0x00000004ff037e24 */ /* 0x000fe2000f8e00ff */
[----:B------:R-:W-:-:S04]  /*5f40*/  SHF.L.U32 R4, R4, 0x1f, RZ ;  /* 0x0000001f04047819 */ /* 0x000fc800000006ff */
[----:B------:R0:W1:Y:S01]  /*5f50*/  SYNCS.PHASECHK.TRANS64.TRYWAIT P1, [UR4+0x38830], R4 ;  /* 0x03883004ff0075a7 */ /* 0x0000620008020144 */
[----:B------:R-:W-:Y:S05]  /*5f60*/  @!P0 BRA `(.L_x_2429) ;  /* 0x0000000000048947 */ /* 0x000fea0003800000 */
[----:B------:R-:W-:Y:S01]  /*5f70*/  BPT.TRAP 0x1 ;  /* 0x000000040000795c */ /* 0x000fe20000300000 */
.L_x_2429:
[----:B-1----:R-:W-:Y:S05]  /*5f80*/  @P1 BRA `(.L_x_2430) ;  /* 0x00000000000c1947 */ /* 0x002fea0003800000 */
[----:B------:R-:W-:-:S13]  /*5f90*/  R2UR UR4, R3 ;  /* 0x00000000030472ca */ /* 0x000fda00000e0000 */
[----:B------:R-:W1:Y:S02]  /*5fa0*/  SYNCS.PHASECHK.TRANS64.TRYWAIT P1, [UR4+0x38830], R4 ;  /* 0x03883004ff0075a7 */ /* 0x000e640008020144 */
[----:B-1----:R-:W-:Y:S05]  /*5fb0*/  @!P1 BRA `(.L_x_2431) ;  /* 0x0000012000a89947 */ /* 0x002fea0003800000 */
.L_x_2430:
        /* <DEDUP_REMOVED lines=25> */
[----:B------:R-:W-:Y:S01]  /*6150*/  UMOV UR59, 0x40000040 ;  /* 0x40000040003b7882 */ /* 0x000fe20000000000 */
[----:B------:R-:W-:Y:S01]  /*6160*/  UMOV UR56, UR6 ;  /* 0x0000000600387c82 */ /* 0x000fe20008000000 */
[----:B------:R-:W-:Y:S01]  /*6170*/  UMOV UR57, UR7 ;  /* 0x0000000700397c82 */ /* 0x000fe20008000000 */
        /* <DEDUP_REMOVED lines=56> */
[----:B------:R-:W-:Y:S01]  /*6500*/  UMOV UR59, 0x40000040 ;  /* 0x40000040003b7882 */ /* 0x000fe20000000000 */
[----:B------:R-:W-:Y:S01]  /*6510*/  UMOV UR56, UR6 ;  /* 0x0000000600387c82 */ /* 0x000fe20008000000 */
[----:B------:R-:W-:Y:S01]  /*6520*/  UMOV UR57, UR7 ;  /* 0x0000000700397c82 */ /* 0x000fe20008000000 */
        /* <DEDUP_REMOVED lines=95> */
[----:B------:R-:W-:Y:S01]  /*6b20*/  UMOV UR59, 0x40000040 ;  /* 0x40000040003b7882 */ /* 0x000fe20000000000 */
[----:B------:R-:W-:Y:S01]  /*6b30*/  UMOV UR56, UR6 ;  /* 0x0000000600387c82 */ /* 0x000fe20008000000 */
[----:B------:R-:W-:Y:S01]  /*6b40*/  UMOV UR57, UR7 ;  /* 0x0000000700397c82 */ /* 0x000fe20008000000 */
[----:B------:R-:W-:Y:S02]  /*6b50*/  R2UR UR6, R8 ;  /* 0x00000000080672ca */ /* 0x000fe400000e0000 */
[----:B------:R-:W-:Y:S01]  /*6b60*/  R2UR UR7, R9 ;  /* 0x00000000090772ca */ /* 0x000fe200000e0000 */
[----:B------:R-:W-:Y:S02]  /*6b70*/  WARPGROUP.DEPBAR.LE gsb0, 0x0 ;  /* 0x00008000000079c5 */ /* 0x000fe40000010000 */
[----:B-1----:R-:W-:-:S06]  /*6b80*/  WARPGROUP.ARRIVE ;  /* 0x00000000000079c5 */ /* 0x002fcc0000000000 */
[----:B------:R-:W-:Y:S01]  /*6b90*/  HGMMA.64x16x16.F32 R152, gdesc[UR56], RZ, !UPT, gsb0 ;  /* 0x00200000389879f0 */ /* 0x000fe2000c0008ff */
[----:B------:R-:W-:Y:S01]  /*6ba0*/  UIADD3 UR58, UR4, 0x2, URZ ;  /* 0x00000002043a7890 */ /* 0x000fe2000fffe03f */
[----:B------:R-:W-:Y:S01]  /*6bb0*/  UMOV UR59, 0x40000040 ;  /* 0x40000040003b7882 */ /* 0x000fe20000000000 */
[----:B------:R-:W-:Y:S01]  /*6bc0*/  UMOV UR56, UR14 ;  /* 0x0000000e00387c82 */ /* 0x000fe20008000000 */
[----:B------:R-:W-:Y:S01]  /*6bd0*/  UMOV UR57, UR15 ;  /* 0x0000000f00397c82 */ /* 0x000fe20008000000 */
[----:B------:R-:W-:Y:S02]  /*6be0*/  WARPGROUP.DEPBAR.LE gsb0, 0x0 ;  /* 0x00008000000079c5 */ /* 0x000fe40000010000 */
[----:B------:R-:W-:-:S06]  /*6bf0*/  WARPGROUP.ARRIVE ;  /* 0x00000000000079c5 */ /* 0x000fcc0000000000 */
[----:B------:R-:W-:Y:S01]  /*6c00*/  HGMMA.64x16x16.F32 R184, gdesc[UR56], R184, gsb0 ;  /* 0x0020000038b879f0 */ /* 0x000fe200080008b8 */
        /* <DEDUP_REMOVED lines=25> */
[----:B------:R-:W-:Y:S01]  /*6da0*/  UIADD3 UR14, UR4, 0x282, URZ ;  /* 0x00000282040e7890 */ /* 0x000fe2000fffe03f */
[----:B------:R-:W-:Y:S01]  /*6db0*/  UMOV UR15, 0x40000040 ;  /* 0x40000040000f7882 */ /* 0x000fe20000000000 */
        /* <DEDUP_REMOVED lines=368> */
.L_x_2432:
        /* <DEDUP_REMOVED lines=8> */
.L_x_2433:
[----:B--2---:R-:W-:Y:S05]  /*8540*/  @P1 BRA `(.L_x_2434) ;  /* 0x0000000000081947 */ /* 0x004fea0003800000 */
[----:B------:R-:W2:Y:S02]  /*8550*/  SYNCS.PHASECHK.TRANS64.TRYWAIT P1, [UR4+0x38850], R0 ;  /* 0x03885000ff0075a7 */ /* 0x000ea40008020144 */
[----:B--2---:R-:W-:Y:S05]  /*8560*/  @!P1 BRA `(.L_x_2435) ;  /* 0x000000fc00589947 */ /* 0x004fea0003800000 */
.L_x_2434:
        /* <DEDUP_REMOVED lines=37> */
.L_x_2436:
[----:B------:R-:W-:Y:S01]  /*87c0*/  R2UR UR6, R213 ;  /* 0x00000000d50672ca */ /* 0x000fe200000e0000 */
[----:B-12---:R-:W-:Y:S01]  /*87d0*/  FMUL.FTZ R0, R187, UR37 ;  /* 0x00000025bb007c20 */ /* 0x006fe20008410000 */
[----:B------:R-:W-:Y:S01]  /*87e0*/  R2UR UR5, R214 ;  /* 0x00000000d60572ca */ /* 0x000fe200000e0000 */
[----:B------:R-:W-:Y:S01]  /*87f0*/  FMUL.FTZ R187, R188, UR37 ;  /* 0x00000025bcbb7c20 */ /* 0x000fe20008410000 */
[----:B------:R-:W-:Y:S01]  /*8800*/  FMUL.FTZ R188, R177, UR37 ;  /* 0x00000025b1bc7c20 */ /* 0x000fe20008410000 */
[----:B------:R-:W-:Y:S01]  /*8810*/  FMUL.FTZ R177, R179, UR37 ;  /* 0x00000025b3b17c20 */ /* 0x000fe20008410000 */
[----:B------:R-:W-:Y:S01]  /*8820*/  FMUL.FTZ R2, R186, UR37 ;  /* 0x00000025ba027c20 */ /* 0x000fe20008410000 */
[----:B------:R-:W-:Y:S01]  /*8830*/  FMUL.FTZ R186, R189, UR37 ;  /* 0x00000025bdba7c20 */ /* 0x000fe20008410000 */
[----:B------:R-:W-:Y:S01]  /*8840*/  R2UR UR7, R23 ;  /* 0x00000000170772ca */ /* 0x000fe200000e0000 */
[----:B------:R-:W-:Y:S01]  /*8850*/  FMUL.FTZ R192, R184, UR37 ;  /* 0x00000025b8c07c20 */ /* 0x000fe20008410000 */
[----:B------:R-:W-:Y:S01]  /*8860*/  FMUL.FTZ R184, R191, UR37 ;  /* 0x00000025bfb87c20 */ /* 0x000fe20008410000 */
[----:B------:R-:W-:Y:S01]  /*8870*/  FMUL.FTZ R191, R181, UR37 ;  /* 0x00000025b5bf7c20 */ /* 0x000fe20008410000 */
[----:B------:R-:W-:Y:S01]  /*8880*/  FMUL.FTZ R185, R185, UR37 ;  /* 0x00000025b9b97c20 */ /* 0x000fe20008410000 */
[----:B------:R-:W-:Y:S01]  /*8890*/  UISETP.NE.AND UP0, UPT, UR6, URZ, UPT ;  /* 0x0000003f0600728c */ /* 0x000fe2000bf05270 */
[----:B------:R-:W-:Y:S01]  /*88a0*/  R2UR UR6, R212 ;  /* 0x00000000d40672ca */ /* 0x000fe200000e0000 */
[----:B0-----:R-:W-:-:S02]  /*88b0*/  VIADD R4, R216, UR5 ;  /* 0x00000005d8047c36 */ /* 0x001fc40008000000 */
[----:B------:R-:W-:Y:S01]  /*88c0*/  FMUL.FTZ R181, R169, UR37 ;  /* 0x00000025a9b57c20 */ /* 0x000fe20008410000 */
[----:B------:R-:W0:Y:S01]  /*88d0*/  MUFU.TANH R192, R192 ;  /* 0x000000c000c07308 */ /* 0x000e220000002400 */
[----:B------:R-:W-:Y:S01]  /*88e0*/  FMUL.FTZ R20, R190, UR37 ;  /* 0x00000025be147c20 */ /* 0x000fe20008410000 */
[----:B------:R-:W-:Y:S01]  /*88f0*/  PLOP3.LUT P1, PT, PT, PT, UP0, 0x80, 0x0 ;  /* 0x000000000000781c */ /* 0x000fe20003f2f008 */
[----:B------:R-:W-:Y:S01]  /*8900*/  FMUL.FTZ R190, R176, UR37 ;  /* 0x00000025b0be7c20 */ /* 0x000fe20008410000 */
[----:B------:R-:W-:Y:S01]  /*8910*/  PLOP3.LUT P2, PT, PT, PT, UP0, 0x80, 0x0 ;  /* 0x000000000000781c */ /* 0x000fe20003f4f008 */
[----:B------:R-:W-:Y:S01]  /*8920*/  FMUL.FTZ R193, R173, UR37 ;  /* 0x00000025adc17c20 */ /* 0x000fe20008410000 */
[----:B------:R-:W-:Y:S01]  /*8930*/  MOV R169, UR7 ;  /* 0x0000000700a97c02 */ /* 0x000fe20008000f00 */
[----:B------:R-:W-:Y:S01]  /*8940*/  @UP0 ULDC UR5, c[0x0][0x44c] ;  /* 0x0001130000050ab9 */ /* 0x000fe20000000800 */
[----:B------:R-:W1:Y:S01]  /*8950*/  MUFU.TANH R185, R185 ;  /* 0x000000b900b97308 */ /* 0x000e620000002400 */
        /* <DEDUP_REMOVED lines=12> */
[----:B------:R-:W-:Y:S01]  /*8a20*/  UMOV UR5, 0x1 ;  /* 0x0000000100057882 */ /* 0x000fe20000000000 */
[----:B------:R-:W-:Y:S01]  /*8a30*/  FMUL.FTZ R179, R168, UR37 ;  /* 0x00000025a8b37c20 */ /* 0x000fe20008410000 */
[----:B------:R-:W-:Y:S01]  /*8a40*/  UIMAD UR5, UR61, -0x50, UR5 ;  /* 0xffffffb03d0578a4 */ /* 0x000fe2000f8e0205 */
[----:B------:R-:W-:Y:S01]  /*8a50*/  IMAD.MOV.U32 R168, RZ, RZ, -0x2 ;  /* 0xfffffffeffa87424 */ /* 0x000fe200078e00ff */
[----:B------:R-:W3:Y:S01]  /*8a60*/  SHFL.IDX PT, R189, R4, RZ, 0x1c1f ;  /* 0x001c1fff04bd7589 */ /* 0x000ee200000e0000 */
[----:B------:R-:W4:Y:S01]  /*8a70*/  MUFU.TANH R186, R186 ;  /* 0x000000ba00ba7308 */ /* 0x000f220000002400 */
[----:B------:R-:W-:Y:S01]  /*8a80*/  FMUL.FTZ R162, R162, UR37 ;  /* 0x00000025a2a27c20 */ /* 0x000fe20008410000 */
[----:B------:R-:W-:Y:S01]  /*8a90*/  FMUL.FTZ R159, R159, UR37 ;  /* 0x000000259f9f7c20 */ /* 0x000fe20008410000 */
[----:B------:R-:W-:Y:S01]  /*8aa0*/  IMAD R168, R215, R168, UR5 ;  /* 0x00000005d7a87e24 */ /* 0x000fe2000f8e02a8 */
[----:B------:R-:W-:Y:S01]  /*8ab0*/  ULDC UR5, c[0x0][0x988] ;  /* 0x0002620000057ab9 */ /* 0x000fe20000000800 */
[----:B------:R-:W-:Y:S01]  /*8ac0*/  FMUL.FTZ R163, R163, UR37 ;  /* 0x00000025a3a37c20 */ /* 0x000fe20008410000 */
[----:B------:R-:W-:Y:S01]  /*8ad0*/  FMUL.FTZ R166, R166, UR37 ;  /* 0x00000025a6a67c20 */ /* 0x000fe20008410000 */
[----:B------:R-:W-:Y:S01]  /*8ae0*/  FMUL.FTZ R167, R167, UR37 ;  /* 0x00000025a7a77c20 */ /* 0x000fe20008410000 */
[----:B------:R-:W-:Y:S01]  /*8af0*/  IADD3 R168, -R169, UR6, R168 ;  /* 0x00000006a9a87c10 */ /* 0x000fe2000fffe1a8 */
[----:B------:R-:W5:Y:S01]  /*8b00*/  MUFU.TANH R190, R190 ;  /* 0x000000be00be7308 */ /* 0x000f620000002400 */
[----:B------:R-:W-:Y:S01]  /*8b10*/  R2UR UR6, R3 ;  /* 0x00000000030672ca */ /* 0x000fe200000e0000 */
[----:B------:R-:W-:Y:S01]  /*8b20*/  FMUL.FTZ R154, R154, UR37 ;  /* 0x000000259a9a7c20 */ /* 0x000fe20008410000 */
[----:B------:R-:W-:Y:S01]  /*8b30*/  FMUL.FTZ R155, R155, UR37 ;  /* 0x000000259b9b7c20 */ /* 0x000fe20008410000 */
[----:B------:R-:W-:Y:S01]  /*8b40*/  FMUL.FTZ R158, R158, UR37 ;  /* 0x000000259e9e7c20 */ /* 0x000fe20008410000 */
[----:B------:R-:W2:Y:S03]  /*8b50*/  S2UR UR7, SR_CgaCtaId ;  /* 0x00000000000779c3 */ /* 0x000ea60000008800 */
[----:B------:R-:W5:Y:S01]  /*8b60*/  MUFU.TANH R188, R188 ;  /* 0x000000bc00bc7308 */ /* 0x000f620000002400 */
[----:B---3--:R-:W-:-:S05]  /*8b70*/  IMAD.IADD R189, R168, 0x1, R189 ;  /* 0x00000001a8bd7824 */ /* 0x008fca00078e02bd */
[----:B------:R-:W-:Y:S02]  /*8b80*/  UIADD3 UR6, UR6, 0x38840, URZ ;  /* 0x0003884006067890 */ /* 0x000fe4000fffe03f */
[----:B------:R-:W3:Y:S01]  /*8b90*/  MUFU.TANH R178, R178 ;  /* 0x000000b200b27308 */ /* 0x000ee20000002400 */
[C---:B------:R-:W-:Y:S02]  /*8ba0*/  ISETP.GT.AND P1, PT, R189.reuse, RZ, PT ;  /* 0x000000ffbd00720c */ /* 0x040fe40003f24270 */
[----:B------:R-:W-:Y:S02]  /*8bb0*/  ISETP.GT.AND P2, PT, R189, 0x1, PT ;  /* 0x00000001bd00780c */ /* 0x000fe40003f44270 */
[----:B0-----:R-:W-:-:S03]  /*8bc0*/  FSEL R160, R192, -INF , P1 ;  /* 0xff800000c0a07808 */ /* 0x001fc60000800000 */
[----:B------:R-:W0:Y:S01]  /*8bd0*/  MUFU.TANH R191, R191 ;  /* 0x000000bf00bf7308 */ /* 0x000e220000002400 */
[----:B------:R-:W-:Y:S02]  /*8be0*/  ISETP.GT.AND P1, PT, R189, 0x8, PT ;  /* 0x00000008bd00780c */ /* 0x000fe40003f24270 */
[----:B-1----:R-:W-:Y:S01]  /*8bf0*/  FSEL R169, R185, -INF , P2 ;  /* 0xff800000b9a97808 */ /* 0x002fe20001000000 */
[----:B------:R-:W-:Y:S01]  /*8c00*/  FMUL.FTZ R185, R161, UR37 ;  /* 0x00000025a1b97c20 */ /* 0x000fe20008410000 */
[----:B------:R-:W-:Y:S01]  /*8c10*/  FMNMX.FTZ R172, R160, R21, !PT ;  /* 0x00000015a0ac7209 */ /* 0x000fe20007810000 */
[----:B--2---:R-:W-:Y:S01]  /*8c20*/  UPRMT UR6, UR7, 0x654, UR6 ;  /* 0x0000065407067896 */ /* 0x004fe20008000006 */
[----:B------:R-:W-:Y:S01]  /*8c30*/  ISETP.GT.AND P2, PT, R189, 0x9, PT ;  /* 0x00000009bd00780c */ /* 0x000fe20003f44270 */
[----:B------:R1:W-:Y:S01]  /*8c40*/  MUFU.TANH R192, R173 ;  /* 0x000000ad00c07308 */ /* 0x0003e20000002400 */
[----:B------:R-:W-:Y:S02]  /*8c50*/  FSEL R161, R187, -INF , P1 ;  /* 0xff800000bba17808 */ /* 0x000fe40000800000 */
[----:B------:R-:W-:-:S02]  /*8c60*/  FMNMX.FTZ R194, R169, R172, !PT ;  /* 0x000000aca9c27209 */ /* 0x000fc40007810000 */
[----:B------:R-:W-:Y:S02]  /*8c70*/  ISETP.GT.AND P1, PT, R189, 0x10, PT ;  /* 0x00000010bd00780c */ /* 0x000fe40003f24270 */
[----:B----4-:R-:W-:Y:S01]  /*8c80*/  FSEL R172, R186, -INF , P2 ;  /* 0xff800000baac7808 */ /* 0x010fe20001000000 */
[----:B------:R-:W2:Y:S01]  /*8c90*/  MUFU.TANH R179, R179 ;  /* 0x000000b300b37308 */ /* 0x000ea20000002400 */
[----:B-1----:R-:W-:Y:S01]  /*8ca0*/  FMNMX.FTZ R173, R161, R194, !PT ;  /* 0x000000c2a1ad7209 */ /* 0x002fe20007810000 */
[----:B------:R-:W-:Y:S01]  /*8cb0*/  FMUL.FTZ R186, R164, UR37 ;  /* 0x00000025a4ba7c20 */ /* 0x000fe20008410000 */
[----:B------:R-:W-:Y:S01]  /*8cc0*/  ISETP.GT.AND P2, PT, R189, 0x11, PT ;  /* 0x00000011bd00780c */ /* 0x000fe20003f44270 */
[----:B------:R-:W-:Y:S01]  /*8cd0*/  SYNCS.ARRIVE.TRANS64.RED.A1T0 RZ, [UR6], RZ ;  /* 0x000000ffffff79a7 */ /* 0x000fe20008100406 */
[----:B-----5:R-:W-:Y:S02]  /*8ce0*/  FSEL R164, R190, -INF , P1 ;  /* 0xff800000bea47808 */ /* 0x020fe40000800000 */
[----:B------:R-:W-:Y:S01]  /*8cf0*/  FMNMX.FTZ R187, R172, R173, !PT ;  /* 0x000000adacbb7209 */ /* 0x000fe20007810000 */
[----:B------:R-:W1:Y:S01]  /*8d00*/  MUFU.TANH R181, R181 ;  /* 0x000000b500b57308 */ /* 0x000e620000002400 */
[----:B------:R-:W-:-:S02]  /*8d10*/  FSEL R173, R188, -INF , P2 ;  /* 0xff800000bcad7808 */ /* 0x000fc40001000000 */
[----:B------:R-:W-:Y:S02]  /*8d20*/  ISETP.GT.AND P1, PT, R189, 0x18, PT ;  /* 0x00000018bd00780c */ /* 0x000fe40003f24270 */
[----:B------:R-:W-:Y:S01]  /*8d30*/  FMNMX.FTZ R188, R164, R187, !PT ;  /* 0x000000bba4bc7209 */ /* 0x000fe20007810000 */
[----:B------:R-:W-:Y:S01]  /*8d40*/  FMUL.FTZ R187, R165, UR37 ;  /* 0x00000025a5bb7c20 */ /* 0x000fe20008410000 */
[----:B------:R-:W-:Y:S01]  /*8d50*/  ISETP.GT.AND P2, PT, R189, 0x19, PT ;  /* 0x00000019bd00780c */ /* 0x000fe20003f44270 */
[----:B------:R-:W4:Y:S01]  /*8d60*/  MUFU.TANH R180, R180 ;  /* 0x000000b400b47308 */ /* 0x000f220000002400 */
[----:B---3--:R-:W-:Y:S02]  /*8d70*/  FSEL R178, R178, -INF , P1 ;  /* 0xff800000b2b27808 */ /* 0x008fe40000800000 */
[----:B------:R-:W-:Y:S01]  /*8d80*/  FMNMX.FTZ R195, R173, R188, !PT ;  /* 0x000000bcadc37209 */ /* 0x000fe20007810000 */
[----:B------:R-:W-:Y:S01]  /*8d90*/  FMUL.FTZ R188, R152, UR37 ;  /* 0x0000002598bc7c20 */ /* 0x000fe20008410000 */
[----:B------:R-:W-:-:S02]  /*8da0*/  ISETP.GT.AND P1, PT, R189, 0x20, PT ;  /* 0x00000020bd00780c */ /* 0x000fc40003f24270 */
[----:B0-----:R-:W-:Y:S01]  /*8db0*/  FSEL R165, R191, -INF , P2 ;  /* 0xff800000bfa57808 */ /* 0x001fe20001000000 */
[----:B------:R-:W0:Y:S01]  /*8dc0*/  MUFU.TANH R193, R193 ;  /* 0x000000c100c17308 */ /* 0x000e220000002400 */
[----:B------:R-:W-:Y:S02]  /*8dd0*/  FMNMX.FTZ R190, R178, R195, !PT ;  /* 0x000000c3b2be7209 */ /* 0x000fe40007810000 */
[----:B------:R-:W-:Y:S02]  /*8de0*/  ISETP.GT.AND P2, PT, R189, 0x21, PT ;  /* 0x00000021bd00780c */ /* 0x000fe40003f44270 */
[----:B--2---:R-:W-:Y:S02]  /*8df0*/  FSEL R152, R179, -INF , P1 ;  /* 0xff800000b3987808 */ /* 0x004fe40000800000 */
[----:B------:R-:W-:Y:S01]  /*8e00*/  FMNMX.FTZ R191, R165, R190, !PT ;  /* 0x000000bea5bf7209 */ /* 0x000fe20007810000 */
[----:B------:R-:W2:Y:S01]  /*8e10*/  MUFU.TANH R185, R185 ;  /* 0x000000b900b97308 */ /* 0x000ea20000002400 */
[----:B------:R-:W-:Y:S01]  /*8e20*/  ISETP.GT.AND P1, PT, R189, 0x28, PT ;  /* 0x00000028bd00780c */ /* 0x000fe20003f24270 */
[----:B------:R-:W-:Y:S01]  /*8e30*/  FMUL.FTZ R190, R153, UR37 ;  /* 0x0000002599be7c20 */ /* 0x000fe20008410000 */
[----:B-1----:R-:W-:-:S02]  /*8e40*/  FSEL R179, R181, -INF , P2 ;  /* 0xff800000b5b37808 */ /* 0x002fc40001000000 */
[----:B------:R-:W-:Y:S01]  /*8e50*/  FMNMX.FTZ R194, R152, R191, !PT ;  /* 0x000000bf98c27209 */ /* 0x000fe20007810000 */
[----:B------:R-:W-:Y:S01]  /*8e60*/  FMUL.FTZ R191, R156, UR37 ;  /* 0x000000259cbf7c20 */ /* 0x000fe20008410000 */
[----:B------:R-:W-:Y:S01]  /*8e70*/  ISETP.GT.AND P2, PT, R189, 0x29, PT ;  /* 0x00000029bd00780c */ /* 0x000fe20003f44270 */
[----:B------:R-:W1:Y:S01]  /*8e80*/  MUFU.TANH R186, R186 ;  /* 0x000000ba00ba7308 */ /* 0x000e620000002400 */
[----:B----4-:R-:W-:Y:S02]  /*8e90*/  FSEL R153, R180, -INF , P1 ;  /* 0xff800000b4997808 */ /* 0x010fe40000800000 */
[----:B------:R-:W-:Y:S02]  /*8ea0*/  FMNMX.FTZ R194, R179, R194, !PT ;  /* 0x000000c2b3c27209 */ /* 0x000fe40007810000 */
[----:B------:R-:W-:Y:S02]  /*8eb0*/  ISETP.GT.AND P1, PT, R189, 0x30, PT ;  /* 0x00000030bd00780c */ /* 0x000fe40003f24270 */
[----:B0-----:R-:W-:Y:S01]  /*8ec0*/  FSEL R180, R193, -INF , P2 ;  /* 0xff800000c1b47808 */ /* 0x001fe20001000000 */
[----:B------:R-:W0:Y:S01]  /*8ed0*/  MUFU.TANH R187, R187 ;  /* 0x000000bb00bb7308 */ /* 0x000e220000002400 */
[----:B------:R-:W-:-:S02]  /*8ee0*/  FMNMX.FTZ R193, R153, R194, !PT ;  /* 0x000000c299c17209 */ /* 0x000fc40007810000 */
[C---:B------:R-:W-:Y:S02]  /*8ef0*/  ISETP.GT.AND P2, PT, R189.reuse, 0x31, PT ;  /* 0x00000031bd00780c */ /* 0x040fe40003f44270 */
[----:B------:R-:W-:Y:S02]  /*8f00*/  FSEL R181, R192, -INF , P1 ;  /* 0xff800000c0b57808 */ /* 0x000fe40000800000 */
[----:B------:R-:W-:Y:S01]  /*8f10*/  FMNMX.FTZ R192, R180, R193, !PT ;  /* 0x000000c1b4c07209 */ /* 0x000fe20007810000 */
[----:B------:R-:W3:Y:S01]  /*8f20*/  MUFU.TANH R188, R188 ;  /* 0x000000bc00bc7308 */ /* 0x000ee20000002400 */
[----:B------:R-:W-:Y:S01]  /*8f30*/  ISETP.GT.AND P1, PT, R189, 0x38, PT ;  /* 0x00000038bd00780c */ /* 0x000fe20003f24270 */
[----:B------:R-:W-:Y:S01]  /*8f40*/  FMUL.FTZ R193, R182, UR37 ;  /* 0x00000025b6c17c20 */ /* 0x000fe20008410000 */
[----:B--2---:R-:W-:Y:S02]  /*8f50*/  FSEL R156, R185, -INF , P2 ;  /* 0xff800000b99c7808 */ /* 0x004fe40001000000 */
[----:B------:R-:W-:Y:S01]  /*8f60*/  FMNMX.FTZ R185, R181, R192, !PT ;  /* 0x000000c0b5b97209 */ /* 0x000fe20007810000 */
[----:B------:R-:W-:Y:S01]  /*8f70*/  FMUL.FTZ R192, R157, UR37 ;  /* 0x000000259dc07c20 */ /* 0x000fe20008410000 */
[----:B-1----:R-:W-:Y:S01]  /*8f80*/  FSEL R157, R186, -INF , P1 ;  /* 0xff800000ba9d7808 */ /* 0x002fe20000800000 */
[----:B------:R-:W1:Y:S01]  /*8f90*/  MUFU.TANH R190, R190 ;  /* 0x000000be00be7308 */ /* 0x000e620000002400 */
[----:B------:R-:W-:-:S02]  /*8fa0*/  ISETP.GT.AND P2, PT, R189, 0x39, PT ;  /* 0x00000039bd00780c */ /* 0x000fc40003f44270 */
[----:B------:R-:W-:Y:S02]  /*8fb0*/  FMNMX.FTZ R186, R156, R185, !PT ;  /* 0x000000b99cba7209 */ /* 0x000fe40007810000 */
[----:B------:R-:W-:Y:S02]  /*8fc0*/  ISETP.GT.AND P1, PT, R189, 0x40, PT ;  /* 0x00000040bd00780c */ /* 0x000fe40003f24270 */
[----:B0-----:R-:W-:Y:S01]  /*8fd0*/  FSEL R185, R187, -INF , P2 ;  /* 0xff800000bbb97808 */ /* 0x001fe20001000000 */
[----:B------:R-:W0:Y:S01]  /*8fe0*/  MUFU.TANH R191, R191 ;  /* 0x000000bf00bf7308 */ /* 0x000e220000002400 */
[----:B------:R-:W-:Y:S02]  /*8ff0*/  FMNMX.FTZ R194, R157, R186, !PT ;  /* 0x000000ba9dc27209 */ /* 0x000fe40007810000 */
[----:B------:R-:W-:Y:S02]  /*9000*/  ISETP.GT.AND P2, PT, R189, 0x41, PT ;  /* 0x00000041bd00780c */ /* 0x000fe40003f44270 */
[----:B---3--:R-:W-:-:S02]  /*9010*/  FSEL R186, R188, -INF , P1 ;  /* 0xff800000bcba7808 */ /* 0x008fc40000800000 */
[----:B------:R-:W-:Y:S01]  /*9020*/  FMNMX.FTZ R195, R185, R194, !PT ;  /* 0x000000c2b9c37209 */ /* 0x000fe20007810000 */
[----:B------:R-:W2:Y:S01]  /*9030*/  MUFU.TANH R192, R192 ;  /* 0x000000c000c07308 */ /* 0x000ea20000002400 */
[----:B------:R-:W-:Y:S02]  /*9040*/  ISETP.GT.AND P1, PT, R189, 0x48, PT ;  /* 0x00000048bd00780c */ /* 0x000fe40003f24270 */
[----:B-1----:R-:W-:Y:S01]  /*9050*/  FSEL R187, R190, -INF , P2 ;  /* 0xff800000bebb7808 */ /* 0x002fe20001000000 */
[----:B------:R-:W-:Y:S01]  /*9060*/  FMUL.FTZ R190, R183, UR37 ;  /* 0x00000025b7be7c20 */ /* 0x000fe20008410000 */
[----:B------:R-:W-:Y:S02]  /*9070*/  FMNMX.FTZ R182, R186, R195, !PT ;  /* 0x000000c3bab67209 */ /* 0x000fe40007810000 */
[----:B------:R-:W-:Y:S01]  /*9080*/  ISETP.GT.AND P2, PT, R189, 0x49, PT ;  /* 0x00000049bd00780c */ /* 0x000fe20003f44270 */
[----:B------:R1:W-:Y:S01]  /*9090*/  MUFU.TANH R188, R193 ;  /* 0x000000c100bc7308 */ /* 0x0003e20000002400 */
[----:B0-----:R-:W-:-:S02]  /*90a0*/  FSEL R183, R191, -INF , P1 ;  /* 0xff800000bfb77808 */ /* 0x001fc40000800000 */
[----:B------:R-:W-:-:S04]  /*90b0*/  FMNMX.FTZ R194, R187, R182, !PT ;  /* 0x000000b6bbc27209 */ /* 0x000fc80007810000 */
[----:B------:R-:W-:Y:S01]  /*90c0*/  FMNMX.FTZ R191, R183, R194, !PT ;  /* 0x000000c2b7bf7209 */ /* 0x000fe20007810000 */
[----:B------:R0:W-:Y:S01]  /*90d0*/  MUFU.TANH R189, R190 ;  /* 0x000000be00bd7308 */ /* 0x0001e20000002400 */
[----:B--2---:R-:W-:Y:S01]  /*90e0*/  FSEL R182, R192, -INF , P2 ;  /* 0xff800000c0b67808 */ /* 0x004fe20001000000 */
[----:B-1----:R-:W1:Y:S03]  /*90f0*/  SHFL.IDX PT, R193, R4, 0x1, 0x1c1f ;  /* 0x003c1f0004c17f89 */ /* 0x002e6600000e0000 */
[----:B------:R-:W-:-:S03]  /*9100*/  FMNMX.FTZ R191, R182, R191, !PT ;  /* 0x000000bfb6bf7209 */ /* 0x000fc60007810000 */
[----:B------:R-:W2:Y:S02]  /*9110*/  MUFU.TANH R2, R2 ;  /* 0x0000000200027308 */ /* 0x000ea40000002400 */
[----:B------:R-:W0:Y:S06]  /*9120*/  SHFL.BFLY PT, R192, R191, 0x2, 0x1f ;  /* 0x0c401f00bfc07f89 */ /* 0x000e2c00000e0000 */
[----:B------:R-:W3:Y:S08]  /*9130*/  MUFU.TANH R0, R0 ;  /* 0x0000000000007308 */ /* 0x000ef00000002400 */
[----:B------:R-:W4:Y:S01]  /*9140*/  MUFU.TANH R20, R20 ;  /* 0x0000001400147308 */ /* 0x000f220000002400 */
[----:B-1----:R-:W-:-:S05]  /*9150*/  IMAD.IADD R168, R168, 0x1, R193 ;  /* 0x00000001a8a87824 */ /* 0x002fca00078e02c1 */
[C---:B------:R-:W-:Y:S02]  /*9160*/  ISETP.GT.AND P1, PT, R168.reuse, RZ, PT ;  /* 0x000000ffa800720c */ /* 0x040fe40003f24270 */
[----:B------:R-:W1:Y:S01]  /*9170*/  MUFU.TANH R184, R184 ;  /* 0x000000b800b87308 */ /* 0x000e620000002400 */
[----:B------:R-:W-:Y:S02]  /*9180*/  ISETP.GT.AND P2, PT, R168, 0x1, PT ;  /* 0x00000001a800780c */ /* 0x000fe40003f44270 */
[----:B0-----:R-:W-:Y:S02]  /*9190*/  FMNMX.FTZ R190, R191, R192, !PT ;  /* 0x000000c0bfbe7209 */ /* 0x001fe40007810000 */
[----:B--2---:R-:W-:Y:S02]  /*91a0*/  FSEL R2, R2, -INF , P1 ;  /* 0xff80000002027808 */ /* 0x004fe40000800000 */
[----:B------:R-:W-:Y:S01]  /*91b0*/  ISETP.GT.AND P1, PT, R168, 0x8, PT ;  /* 0x00000008a800780c */ /* 0x000fe20003f24270 */
[----:B------:R-:W0:Y:S01]  /*91c0*/  SHFL.BFLY PT, R191, R190, 0x1, 0x1f ;  /* 0x0c201f00bebf7f89 */ /* 0x000e2200000e0000 */
[----:B------:R-:W2:Y:S01]  /*91d0*/  MUFU.TANH R176, R176 ;  /* 0x000000b000b07308 */ /* 0x000ea20000002400 */
[----:B---3--:R-:W-:-:S02]  /*91e0*/  FSEL R0, R0, -INF , P2 ;  /* 0xff80000000007808 */ /* 0x008fc40001000000 */
[----:B------:R-:W-:Y:S02]  /*91f0*/  ISETP.GT.AND P2, PT, R168, 0x9, PT ;  /* 0x00000009a800780c */ /* 0x000fe40003f44270 */
[----:B----4-:R-:W-:Y:S02]  /*9200*/  FSEL R20, R20, -INF , P1 ;  /* 0xff80000014147808 */ /* 0x010fe40000800000 */
[----:B------:R-:W-:Y:S01]  /*9210*/  ISETP.GT.AND P1, PT, R168, 0x10, PT ;  /* 0x00000010a800780c */ /* 0x000fe20003f24270 */
[----:B------:R-:W3:Y:S01]  /*9220*/  MUFU.TANH R177, R177 ;  /* 0x000000b100b17308 */ /* 0x000ee20000002400 */
[----:B-1----:R-:W-:Y:S02]  /*9230*/  FSEL R184, R184, -INF , P2 ;  /* 0xff800000b8b87808 */ /* 0x002fe40001000000 */
[C---:B------:R-:W-:Y:S02]  /*9240*/  ISETP.GT.AND P2, PT, R168.reuse, 0x11, PT ;  /* 0x00000011a800780c */ /* 0x040fe40003f44270 */
[----:B------:R-:W-:-:S02]  /*9250*/  ISETP.GT.AND P3, PT, R168, 0x18, PT ;  /* 0x00000018a800780c */ /* 0x000fc40003f64270 */
[----:B------:R-:W-:Y:S01]  /*9260*/  ISETP.GT.AND P4, PT, R168, 0x19, PT ;  /* 0x00000019a800780c */ /* 0x000fe20003f84270 */
[----:B------:R-:W1:Y:S01]  /*9270*/  MUFU.TANH R170, R170 ;  /* 0x000000aa00aa7308 */ /* 0x000e620000002400 */
[----:B--2---:R-:W-:Y:S02]  /*9280*/  FSEL R176, R176, -INF , P1 ;  /* 0xff800000b0b07808 */ /* 0x004fe40000800000 */
[----:B------:R-:W-:Y:S02]  /*9290*/  FSEL R188, R188, -INF , P3 ;  /* 0xff800000bcbc7808 */ /* 0x000fe40001800000 */
[----:B------:R-:W-:Y:S02]  /*92a0*/  FSEL R189, R189, -INF , P4 ;  /* 0xff800000bdbd7808 */ /* 0x000fe40002000000 */
[----:B0-----:R-:W-:Y:S01]  /*92b0*/  FMNMX.FTZ R4, R190, R191, !PT ;  /* 0x000000bfbe047209 */ /* 0x001fe20007810000 */
[----:B------:R-:W0:Y:S01]  /*92c0*/  MUFU.TANH R171, R171 ;  /* 0x000000ab00ab7308 */ /* 0x000e220000002400 */
[----:B------:R-:W-:-:S02]  /*92d0*/  FMNMX.FTZ R191, R2, R228, !PT ;  /* 0x000000e402bf7209 */ /* 0x000fc40007810000 */
[----:B---3--:R-:W-:Y:S01]  /*92e0*/  FSEL R177, R177, -INF , P2 ;  /* 0xff800000b1b17808 */ /* 0x008fe20001000000 */
[----:B------:R-:W-:Y:S01]  /*92f0*/  FMUL.FTZ R192, R4, UR5 ;  /* 0x0000000504c07c20 */ /* 0x000fe20008410000 */
[----:B------:R-:W-:Y:S02]  /*9300*/  FMNMX.FTZ R191, R0, R191, !PT ;  /* 0x000000bf00bf7209 */ /* 0x000fe40007810000 */
[----:B------:R-:W-:Y:S01]  /*9310*/  FSETP.NEU.FTZ.AND P1, PT, R4, -INF , PT ;  /* 0xff8000000400780b */ /* 0x000fe20003f3d000 */
[----:B------:R-:W2:Y:S01]  /*9320*/  MUFU.TANH R174, R174 ;  /* 0x000000ae00ae7308 */ /* 0x000ea20000002400 */
[----:B------:R-:W-:Y:S02]  /*9330*/  FMNMX.FTZ R191, R20, R191, !PT ;  /* 0x000000bf14bf7209 */ /* 0x000fe40007810000 */
[----:B------:R-:W-:Y:S02]  /*9340*/  ISETP.GT.AND P2, PT, R168, 0x20, PT ;  /* 0x00000020a800780c */ /* 0x000fe40003f44270 */
[----:B------:R-:W-:-:S02]  /*9350*/  FMNMX.FTZ R191, R184, R191, !PT ;  /* 0x000000bfb8bf7209 */ /* 0x000fc40007810000 */
[----:B------:R-:W-:Y:S01]  /*9360*/  ISETP.GT.AND P3, PT, R168, 0x21, PT ;  /* 0x00000021a800780c */ /* 0x000fe20003f64270 */
[----:B------:R-:W3:Y:S01]  /*9370*/  MUFU.TANH R175, R175 ;  /* 0x000000af00af7308 */ /* 0x000ee20000002400 */
[----:B------:R-:W-:Y:S02]  /*9380*/  FMNMX.FTZ R190, R176, R191, !PT ;  /* 0x000000bfb0be7209 */ /* 0x000fe40007810000 */
[----:B-1----:R-:W-:Y:S02]  /*9390*/  FSEL R170, R170, -INF , P2 ;  /* 0xff800000aaaa7808 */ /* 0x002fe40001000000 */
[----:B------:R-:W-:Y:S02]  /*93a0*/  FMNMX.FTZ R191, R177, R190, !PT ;  /* 0x000000beb1bf7209 */ /* 0x000fe40007810000 */
[----:B------:R-:W-:Y:S01]  /*93b0*/  ISETP.GT.AND P2, PT, R168, 0x28, PT ;  /* 0x00000028a800780c */ /* 0x000fe20003f44270 */
[----:B------:R1:W-:Y:S01]  /*93c0*/  MUFU.TANH R3, R159 ;  /* 0x0000009f00037308 */ /* 0x0003e20000002400 */
[----:B------:R-:W-:-:S02]  /*93d0*/  FMNMX.FTZ R190, R188, R191, !PT ;  /* 0x000000bfbcbe7209 */ /* 0x000fc40007810000 */
[----:B0-----:R-:W-:Y:S02]  /*93e0*/  FSEL R171, R171, -INF , P3 ;  /* 0xff800000abab7808 */ /* 0x001fe40001800000 */
[----:B------:R-:W-:Y:S02]  /*93f0*/  FMNMX.FTZ R191, R189, R190, !PT ;  /* 0x000000bebdbf7209 */ /* 0x000fe40007810000 */
[----:B------:R-:W-:Y:S01]  /*9400*/  ISETP.GT.AND P3, PT, R168, 0x29, PT ;  /* 0x00000029a800780c */ /* 0x000fe20003f64270 */
[----:B------:R-:W0:Y:S01]  /*9410*/  MUFU.TANH R162, R162 ;  /* 0x000000a200a27308 */ /* 0x000e220000002400 */
[----:B-1----:R-:W-:Y:S02]  /*9420*/  FSEL R159, R192, RZ, P1 ;  /* 0x000000ffc09f7208 */ /* 0x002fe40000800000 */
[----:B--2---:R-:W-:Y:S02]  /*9430*/  FSEL R174, R174, -INF , P2 ;  /* 0xff800000aeae7808 */ /* 0x004fe40001000000 */
[----:B------:R-:W-:Y:S01]  /*9440*/  ISETP.GT.AND P2, PT, R168, 0x30, PT ;  /* 0x00000030a800780c */ /* 0x000fe20003f44270 */
[--C-:B------:R-:W-:Y:S01]  /*9450*/  FFMA.FTZ R208, R160, UR5, -R159.reuse ;  /* 0x00000005a0d07c23 */ /* 0x100fe2000801089f */
[----:B------:R-:W-:Y:S01]  /*9460*/  FMNMX.FTZ R160, R170, R191, !PT ;  /* 0x000000bfaaa07209 */ /* 0x000fe20007810000 */
[----:B------:R-:W1:Y:S01]  /*9470*/  MUFU.TANH R163, R163 ;  /* 0x000000a300a37308 */ /* 0x000e620000002400 */
[--C-:B------:R-:W-:Y:S01]  /*9480*/  FFMA.FTZ R191, R169, UR5, -R159.reuse ;  /* 0x00000005a9bf7c23 */ /* 0x100fe2000801089f */
[----:B---3--:R-:W-:Y:S01]  /*9490*/  FSEL R175, R175, -INF , P3 ;  /* 0xff800000afaf7808 */ /* 0x008fe20001800000 */
[--C-:B------:R-:W-:Y:S01]  /*94a0*/  FFMA.FTZ R210, R161, UR5, -R159.reuse ;  /* 0x00000005a1d27c23 */ /* 0x100fe2000801089f */
[----:B------:R-:W-:Y:S01]  /*94b0*/  FMNMX.FTZ R169, R171, R160, !PT ;  /* 0x000000a0aba97209 */ /* 0x000fe20007810000 */
[--C-:B------:R-:W-:Y:S01]  /*94c0*/  FFMA.FTZ R204, R164, UR5, -R159.reuse ;  /* 0x00000005a4cc7c23 */ /* 0x100fe2000801089f */
[----:B------:R-:W-:Y:S01]  /*94d0*/  ISETP.GT.AND P3, PT, R168, 0x31, PT ;  /* 0x00000031a800780c */ /* 0x000fe20003f64270 */
[--C-:B------:R-:W-:Y:S01]  /*94e0*/  FFMA.FTZ R206, R178, UR5, -R159.reuse ;  /* 0x00000005b2ce7c23 */ /* 0x100fe2000801089f */
[----:B------:R-:W2:Y:S01]  /*94f0*/  MUFU.TANH R166, R166 ;  /* 0x000000a600a67308 */ /* 0x000ea20000002400 */
[----:B------:R-:W-:Y:S01]  /*9500*/  FMNMX.FTZ R190, R174, R169, !PT ;  /* 0x000000a9aebe7209 */ /* 0x000fe20007810000 */
[--C-:B------:R-:W-:Y:S01]  /*9510*/  FFMA.FTZ R198, R157, UR5, -R159.reuse ;  /* 0x000000059dc67c23 */ /* 0x100fe2000801089f */
[----:B0-----:R-:W-:Y:S01]  /*9520*/  FSEL R162, R162, -INF , P2 ;  /* 0xff800000a2a27808 */ /* 0x001fe20001000000 */
[--C-:B------:R-:W-:Y:S01]  /*9530*/  FFMA.FTZ R200, R152, UR5, -R159.reuse ;  /* 0x0000000598c87c23 */ /* 0x100fe2000801089f */
[----:B------:R-:W-:Y:S01]  /*9540*/  FMNMX.FTZ R161, R175, R190, !PT ;  /* 0x000000beafa17209 */ /* 0x000fe20007810000 */
[--C-:B------:R-:W-:Y:S01]  /*9550*/  FFMA.FTZ R202, R153, UR5, -R159.reuse ;  /* 0x0000000599ca7c23 */ /* 0x100fe2000801089f */
[----:B------:R-:W-:Y:S01]  /*9560*/  ISETP.GT.AND P2, PT, R168, 0x38, PT ;  /* 0x00000038a800780c */ /* 0x000fe20003f44270 */
[----:B------:R-:W0:Y:S01]  /*9570*/  MUFU.TANH R167, R167 ;  /* 0x000000a700a77308 */ /* 0x000e220000002400 */
[----:B-1----:R-:W-:Y:S01]  /*9580*/  FSEL R163, R163, -INF , P3 ;  /* 0xff800000a3a37808 */ /* 0x002fe20001800000 */
[--C-:B------:R-:W-:Y:S01]  /*9590*/  FFMA.FTZ R165, R165, UR5, -R159.reuse ;  /* 0x00000005a5a57c23 */ /* 0x100fe2000801089f */
[----:B------:R-:W-:Y:S01]  /*95a0*/  FMNMX.FTZ R190, R162, R161, !PT ;  /* 0x000000a1a2be7209 */ /* 0x000fe20007810000 */
[--C-:B------:R-:W-:Y:S01]  /*95b0*/  FFMA.FTZ R161, R172, UR5, -R159.reuse ;  /* 0x00000005aca17c23 */ /* 0x100fe2000801089f */
[----:B------:R-:W-:Y:S01]  /*95c0*/  ISETP.GT.AND P3, PT, R168, 0x39, PT ;  /* 0x00000039a800780c */ /* 0x000fe20003f64270 */
[--C-:B------:R-:W-:Y:S01]  /*95d0*/  FFMA.FTZ R196, R181, UR5, -R159.reuse ;  /* 0x00000005b5c47c23 */ /* 0x100fe2000801089f */
[----:B------:R-:W-:Y:S01]  /*95e0*/  FMNMX.FTZ R169, R163, R190, !PT ;  /* 0x000000bea3a97209 */ /* 0x000fe20007810000 */
[----:B------:R-:W1:Y:S01]  /*95f0*/  MUFU.TANH R154, R154 ;  /* 0x0000009a009a7308 */ /* 0x000e620000002400 */
[----:B--2---:R-:W-:Y:S01]  /*9600*/  FSEL R166, R166, -INF , P2 ;  /* 0xff800000a6a67808 */ /* 0x004fe20001000000 */
[--C-:B------:R-:W-:Y:S01]  /*9610*/  FFMA.FTZ R153, R185, UR5, -R159.reuse ;  /* 0x00000005b9997c23 */ /* 0x100fe2000801089f */
[----:B------:R-:W-:Y:S01]  /*9620*/  ISETP.GT.AND P2, PT, R168, 0x40, PT ;  /* 0x00000040a800780c */ /* 0x000fe20003f44270 */
[--C-:B------:R-:W-:Y:S01]  /*9630*/  FFMA.FTZ R192, R186, UR5, -R159.reuse ;  /* 0x00000005bac07c23 */ /* 0x100fe2000801089f */
[----:B------:R-:W-:Y:S01]  /*9640*/  FMNMX.FTZ R172, R166, R169, !PT ;  /* 0x000000a9a6ac7209 */ /* 0x000fe20007810000 */
[--C-:B------:R-:W-:Y:S01]  /*9650*/  FFMA.FTZ R152, R187, UR5, -R159.reuse ;  /* 0x00000005bb987c23 */ /* 0x100fe2000801089f */
[----:B------:R-:W-:Y:S01]  /*9660*/  FFMA.FTZ R194, R183, UR5, -R159 ;  /* 0x00000005b7c27c23 */ /* 0x000fe2000801089f */
[----:B------:R-:W2:Y:S01]  /*9670*/  MUFU.TANH R155, R155 ;  /* 0x0000009b009b7308 */ /* 0x000ea20000002400 */
[----:B0-----:R-:W-:-:S02]  /*9680*/  FSEL R167, R167, -INF , P3 ;  /* 0xff800000a7a77808 */ /* 0x001fc40001800000 */
[----:B------:R-:W-:-:S05]  /*9690*/  ISETP.GT.AND P3, PT, R168, 0x41, PT ;  /* 0x00000041a800780c */ /* 0x000fca0003f64270 */
[----:B------:R-:W0:Y:S01]  /*96a0*/  MUFU.TANH R158, R158 ;  /* 0x0000009e009e7308 */ /* 0x000e220000002400 */
[----:B-1----:R-:W-:Y:S02]  /*96b0*/  FSEL R154, R154, -INF , P2 ;  /* 0xff8000009a9a7808 */ /* 0x002fe40001000000 */
[----:B------:R-:W-:-:S05]  /*96c0*/  ISETP.GT.AND P2, PT, R168, 0x48, PT ;  /* 0x00000048a800780c */ /* 0x000fca0003f44270 */
[----:B------:R1:W-:Y:S01]  /*96d0*/  MUFU.EX2 R160, R191 ;  /* 0x000000bf00a07308 */ /* 0x0003e20000000800 */
[----:B--2---:R-:W-:Y:S02]  /*96e0*/  FSEL R169, R155, -INF , P3 ;  /* 0xff8000009ba97808 */ /* 0x004fe40001800000 */
[----:B------:R-:W-:Y:S01]  /*96f0*/  ISETP.GT.AND P3, PT, R168, 0x49, PT ;  /* 0x00000049a800780c */ /* 0x000fe20003f64270 */
[----:B------:R-:W-:-:S03]  /*9700*/  FFMA.FTZ R168, R173, UR5, -R159 ;  /* 0x00000005ada87c23 */ /* 0x000fc6000801089f */
[----:B------:R-:W-:Y:S01]  /*9710*/  FSEL R173, R3, -INF , P3 ;  /* 0xff80000003ad7808 */ /* 0x000fe20001800000 */
[----:B------:R-:W-:Y:S01]  /*9720*/  MUFU.EX2 R208, R208 ;  /* 0x000000d000d07308 */ /* 0x000fe20000000800 */
[----:B-1----:R-:W-:Y:S02]  /*9730*/  FMNMX.FTZ R191, R167, R172, !PT ;  /* 0x000000aca7bf7209 */ /* 0x002fe40007810000 */
[----:B0-----:R-:W-:Y:S02]  /*9740*/  FSEL R172, R158, -INF , P2 ;  /* 0xff8000009eac7808 */ /* 0x001fe40001000000 */
        /* <DEDUP_REMOVED lines=123> */
.L_x_2437:
        /* <DEDUP_REMOVED lines=34> */
.L_x_2427:
[----:B------:R-:W-:-:S13]  /*a120*/  ISETP.LE.AND P1, PT, RZ, UR61, PT ;  /* 0x0000003dff007c0c */ /* 0x000fda000bf23270 */
[----:B------:R-:W-:Y:S05]  /*a130*/  @!P1 BRA `(.L_x_2439) ;  /* 0x0000004000089947 */ /* 0x000fea0003800000 */
[----:B------:R-:W-:Y:S01]  /*a140*/  R2UR UR4, R17 ;  /* 0x00000000110472ca */ /* 0x000fe200000e0000 */
[----:B------:R-:W-:Y:S01]  /*a150*/  IMAD.MOV.U32 R20, RZ, RZ, R3 ;  /* 0x000000ffff147224 */ /* 0x000fe200078e0003 */
[----:B------:R-:W-:Y:S01]  /*a160*/  MOV R21, R4 ;  /* 0x0000000400157202 */ /* 0x000fe20000000f00 */
[----:B------:R-:W-:Y:S01]  /*a170*/  UMOV UR60, UR36 ;  /* 0x00000024003c7c82 */ /* 0x000fe20008000000 */
[----:B------:R-:W-:-:S09]  /*a180*/  ULDC UR37, c[0x0][0x9d8] ;  /* 0x0002760000257ab9 */ /* 0x000fd20000000800 */
[----:B------:R-:W-:-:S07]  /*a190*/  IMAD.U32 R23, RZ, RZ, UR4 ;  /* 0x00000004ff177e24 */ /* 0x000fce000f8e00ff */
.L_x_2450:
        /* <DEDUP_REMOVED lines=9> */
.L_x_2440:
        /* <DEDUP_REMOVED lines=8> */
.L_x_2441:
[----:B-1----:R-:W-:Y:S05]  /*a2b0*/  @P1 BRA `(.L_x_2442) ;  /* 0x0000000000081947 */ /* 0x002fea0003800000 */
[----:B------:R-:W1:Y:S02]  /*a2c0*/  SYNCS.PHASECHK.TRANS64.TRYWAIT P1, [UR4+0x38830], R3 ;  /* 0x03883003ff0075a7 */ /* 0x000e640008020144 */
[----:B-1----:R-:W-:Y:S05]  /*a2d0*/  @!P1 BRA `(.L_x_2443) ;  /* 0x000000e000149947 */ /* 0x002fea0003800000 */
.L_x_2442:
        /* <DEDUP_REMOVED lines=655> */
.L_x_2444:
        /* <DEDUP_REMOVED lines=8> */
.L_x_2445:
[----:B---3--:R-:W-:Y:S05]  /*cc50*/  @P1 BRA `(.L_x_2446) ;  /* 0x0000000000081947 */ /* 0x008fea0003800000 */
[----:B------:R-:W3:Y:S02]  /*cc60*/  SYNCS.PHASECHK.TRANS64.TRYWAIT P1, [UR4+0x38850], R0 ;  /* 0x03885000ff0075a7 */ /* 0x000ee40008020144 */
[----:B---3--:R-:W-:Y:S05]  /*cc70*/  @!P1 BRA `(.L_x_2447) ;  /* 0x000000b400c49947 */ /* 0x008fea0003800000 */
.L_x_2446:
        /* <DEDUP_REMOVED lines=37> */
.L_x_2448:
        /* <DEDUP_REMOVED lines=265> */
.L_x_2449:
        /* <DEDUP_REMOVED lines=29> */
[----:B------:R-:W-:Y:S02]  /*e130*/  F2FP.F16.F32.PACK_AB R195, R152, R195 ;  /* 0x000000c398c3723e */ /* 0x000fe400000000ff */
[----:B------:R-:W-:Y:S01]  /*e140*/  MOV R23, UR4 ;  /* 0x0000000400177c02 */ /* 0x000fe20008000f00 */
[----:B------:R-:W-:Y:S06]  /*e150*/  @P1 BRA `(.L_x_2450) ;  /* 0xffffffc000101947 */ /* 0x000fec000383ffff */
.L_x_2439:
        /* <DEDUP_REMOVED lines=131> */
.L_x_2451:
        /* <DEDUP_REMOVED lines=8> */
.L_x_2452:
[----:B-1----:R-:W-:Y:S05]  /*ea10*/  @P1 BRA `(.L_x_2453) ;  /* 0x0000000000081947 */ /* 0x002fea0003800000 */
[----:B------:R-:W1:Y:S02]  /*ea20*/  SYNCS.PHASECHK.TRANS64.TRYWAIT P1, [UR8+0x38850], R0 ;  /* 0x03885000ff0075a7 */ /* 0x000e640008020148 */
[----:B-1----:R-:W-:Y:S05]  /*ea30*/  @!P1 BRA `(.L_x_2454) ;  /* 0x00000098006c9947 */ /* 0x002fea0003800000 */
.L_x_2453:
[----:B------:R-:W-:Y:S01]  /*ea40*/  R2UR UR4, R16 ;  /* 0x00000000100472ca */ /* 0x000fe200000e0000 */
[----:B------:R-:W-:Y:S01]  /*ea50*/  WARPGROUP.ARRIVE ;  /* 0x00000000000079c5 */ /* 0x000fe20000000000 */
[----:B------:R-:W-:Y:S01]  /*ea60*/  UMOV UR7, 0x40000040 ;  /* 0x4000004000077882 */ /* 0x000fe20000000000 */
[----:B-1----:R-:W1:Y:S01]  /*ea70*/  SHFL.BFLY PT, R7, R18, 0x2, 0x1f ;  /* 0x0c401f0012077f89 */ /* 0x002e6200000e0000 */
[----:B------:R-:W-:Y:S02]  /*ea80*/  IMAD.MOV.U32 R6, RZ, RZ, RZ ;  /* 0x000000ffff067224 */ /* 0x000fe400078e00ff */
[----:B------:R-:W-:Y:S01]  /*ea90*/  IMAD.U32 R13, RZ, RZ, UR5 ;  /* 0x00000005ff0d7e24 */ /* 0x000fe2000f8e00ff */
        /* <DEDUP_REMOVED lines=8> */
[----:B------:R-:W-:Y:S01]  /*eb20*/  IMAD.MOV.U32 R5, RZ, RZ, RZ ;  /* 0x000000ffff057224 */ /* 0x000fe200078e00ff */
[----:B------:R-:W0:Y:S04]  /*eb30*/  SHFL.BFLY PT, R0, R7, 0x1, 0x1f ;  /* 0x0c201f0007007f89 */ /* 0x000e2800000e0000 */
[----:B------:R-:W-:Y:S01]  /*eb40*/  UMOV UR6, UR4 ;  /* 0x0000000400067c82 */ /* 0x000fe20008000000 */
[----:B------:R-:W1:Y:S01]  /*eb50*/  SHFL.BFLY PT, R9, R2, 0x1, 0x1f ;  /* 0x0c201f0002097f89 */ /* 0x000e6200000e0000 */
[----:B------:R-:W-:Y:S01]  /*eb60*/  HGMMA.64x256x16.F32 R24, R208, gdesc[UR4].tnspB, R24, gsb0 ;  /* 0x43e00004d0187df0 */ /* 0x000fe20008000818 */
[----:B------:R-:W-:Y:S01]  /*eb70*/  UIADD3 UR6, UR4, 0x80, URZ ;  /* 0x0000008004067890 */ /* 0x000fe2000fffe03f */
[----:B------:R-:W-:Y:S01]  /*eb80*/  UMOV UR7, 0x40000040 ;  /* 0x4000004000077882 */ /* 0x000fe20000000000 */
[----:B0-----:R-:W-:Y:S01]  /*eb90*/  FADD.FTZ R11, R7, R0 ;  /* 0x00000000070b7221 */ /* 0x001fe20000010000 */
[----:B------:R-:W-:Y:S01]  /*eba0*/  IMAD.U32 R7, RZ, RZ, UR5 ;  /* 0x00000005ff077e24 */ /* 0x000fe2000f8e00ff */
[----:B------:R-:W-:Y:S01]  /*ebb0*/  MOV R0, 0xff800000 ;  /* 0xff80000000007802 */ /* 0x000fe20000000f00 */
[----:B-1----:R-:W-:-:S02]  /*ebc0*/  FADD.FTZ R12, R2, R9 ;  /* 0x00000009020c7221 */ /* 0x002fc40000010000 */
[----:B------:R-:W-:Y:S01]  /*ebd0*/  FSETP.NE.FTZ.AND P1, PT, R11, RZ, PT ;  /* 0x000000ff0b00720b */ /* 0x000fe20003f35000 */
[----:B------:R-:W-:Y:S02]  /*ebe0*/  IMAD.MOV.U32 R2, RZ, RZ, -0x800000 ;  /* 0xff800000ff027424 */ /* 0x000fe400078e00ff */
[----:B------:R-:W-:-:S10]  /*ebf0*/  FSETP.NE.FTZ.AND P2, PT, R12, RZ, PT ;  /* 0x000000ff0c00720b */ /* 0x000fd40003f55000 */
[----:B------:R-:W0:Y:S01]  /*ec00*/  @P1 MUFU.LG2 R8, R11 ;  /* 0x0000000b00081308 */ /* 0x000e220000000c00 */
[----:B------:R-:W-:Y:S02]  /*ec10*/  @P1 FMUL.FTZ R7, R7, 0.69314718246459960938 ;  /* 0x3f31721807071820 */ /* 0x000fe40000410000 */
[----:B------:R-:W-:-:S05]  /*ec20*/  @P2 FMUL.FTZ R13, R13, 0.69314718246459960938 ;  /* 0x3f3172180d0d2820 */ /* 0x000fca0000410000 */
        /* <DEDUP_REMOVED lines=32> */
.L_x_2455:
        /* <DEDUP_REMOVED lines=143> */
.L_x_2419:
[----:B------:R-:W0:Y:S08]  /*f720*/  S2UR UR4, SR_CgaCtaId ;  /* 0x00000000000479c3 */ /* 0x000e300000008800 */
[----:B------:R-:W-:Y:S06]  /*f730*/  BAR.SYNC.DEFER_BLOCKING 0x5, 0x180 ;  /* 0x0146000000007b1d */ /* 0x000fec0000010000 */
[----:B------:R-:W-:Y:S01]  /*f740*/  UMOV UR7, 0x400 ;  /* 0x0000040000077882 */ /* 0x000fe20000000000 */
[----:B------:R-:W-:Y:S01]  /*f750*/  BSSY B0, `(.L_x_2456) ;  /* 0x00002f0000007945 */ /* 0x000fe20003800000 */
[----:B0-----:R-:W-:-:S09]  /*f760*/  ULEA UR7, UR4, UR7, 0x18 ;  /* 0x0000000704077291 */ /* 0x001fd2000f8ec03f */
[----:B------:R-:W0:Y:S02]  /*f770*/  LDS.128 R4, [UR7+0x388d0] ;  /* 0x0388d007ff047984 */ /* 0x000e240008000c00 */
[----:B0-----:R-:W-:Y:S02]  /*f780*/  R2UR UR5, R5 ;  /* 0x00000000050572ca */ /* 0x001fe400000e0000 */
[----:B------:R-:W-:Y:S01]  /*f790*/  R2UR UR6, R6 ;  /* 0x00000000060672ca */ /* 0x000fe200000e0000 */
[----:B------:R-:W-:Y:S06]  /*f7a0*/  BAR.ARV 0x4, 0x180 ;  /* 0x0106000000007b1d */ /* 0x000fec0000002000 */
[----:B------:R-:W-:Y:S08]  /*f7b0*/  @P0 BRA `(.L_x_2457) ;  /* 0x0000002000100947 */ /* 0x000ff00003800000 */
[----:B------:R-:W2:Y:S01]  /*f7c0*/  LDL R8, [R1+0x4] ;  /* 0x0000040001087983 */ /* 0x000ea20000100800 */
[----:B------:R-:W0:Y:S01]  /*f7d0*/  S2UR UR4, SR_SWINHI ;  /* 0x00000000000479c3 */ /* 0x000e220000002f00 */
[----:B------:R-:W-:Y:S01]  /*f7e0*/  IMAD.MOV.U32 R98, RZ, RZ, 0x2 ;  /* 0x00000002ff627424 */ /* 0x000fe200078e00ff */
        /* <DEDUP_REMOVED lines=11> */
[----:B------:R-:W-:Y:S01]  /*f8a0*/  UMOV UR8, UR7 ;  /* 0x0000000700087c82 */ /* 0x000fe20008000000 */
[----:B0-----:R-:W-:Y:S01]  /*f8b0*/  UMOV UR9, UR4 ;  /* 0x0000000400097c82 */ /* 0x001fe20008000000 */
        /* <DEDUP_REMOVED lines=16> */
[----:B------:R-:W-:Y:S02]  /*f9c0*/  R2UR UR11, R223 ;  /* 0x00000000df0b72ca */ /* 0x000fe400000e0000 */
[----:B------:R-:W-:Y:S02]  /*f9d0*/  R2UR UR10, R221 ;  /* 0x00000000dd0a72ca */ /* 0x000fe400000e0000 */
[----:B------:R-:W-:-:S02]  /*f9e0*/  F2FP.F16.F32.PACK_AB R74, R77, R76 ;  /* 0x0000004c4d4a723e */ /* 0x000fc400000000ff */
[----:B------:R-:W-:Y:S02]  /*f9f0*/  F2FP.F16.F32.PACK_AB R75, R16, R75 ;  /* 0x0000004b104b723e */ /* 0x000fe400000000ff */
[----:B------:R-:W-:Y:S01]  /*fa00*/  F2FP.F16.F32.PACK_AB R81, R3, R82 ;  /* 0x000000520351723e */ /* 0x000fe200000000ff */
[----:B------:R-:W0:Y:S01]  /*fa10*/  LDC R16, c[0x0][0xbe8] ;  /* 0x0002fa00ff107b82 */ /* 0x000e220000000800 */
[----:B------:R-:W-:Y:S02]  /*fa20*/  F2FP.F16.F32.PACK_AB R82, R85, R84 ;  /* 0x000000545552723e */ /* 0x000fe400000000ff */
[----:B------:R-:W-:Y:S02]  /*fa30*/  F2FP.F16.F32.PACK_AB R83, R83, R86 ;  /* 0x000000565353723e */ /* 0x000fe400000000ff */
[----:B------:R-:W-:Y:S01]  /*fa40*/  F2FP.F16.F32.PACK_AB R84, R89, R88 ;  /* 0x000000585954723e */ /* 0x000fe200000000ff */
[----:B------:R-:W-:Y:S01]  /*fa50*/  USHF.L.U64.HI UR13, UR10, 0x2, UR11 ;  /* 0x000000020a0d7899 */ /* 0x000fe2000801020b */
[----:B------:R-:W-:Y:S01]  /*fa60*/  F2FP.F16.F32.PACK_AB R85, R91, R90 ;  /* 0x0000005a5b55723e */ /* 0x000fe200000000ff */
[----:B------:R-:W-:Y:S01]  /*fa70*/  USHF.L.U32 UR12, UR10, 0x2, URZ ;  /* 0x000000020a0c7899 */ /* 0x000fe2000800063f */
[----:B------:R-:W-:-:S02]  /*fa80*/  F2FP.F16.F32.PACK_AB R86, R93, R92 ;  /* 0x0000005c5d56723e */ /* 0x000fc400000000ff */
[----:B------:R-:W-:Y:S01]  /*fa90*/  F2FP.F16.F32.PACK_AB R87, R165, R87 ;  /* 0x00000057a557723e */ /* 0x000fe200000000ff */
[----:B------:R-:W-:Y:S01]  /*faa0*/  ULDC.64 UR10, c[0x0][0xc00] ;  /* 0x00030000000a7ab9 */ /* 0x000fe20000000a00 */
[----:B------:R-:W-:Y:S01]  /*fab0*/  F2FP.F16.F32.PACK_AB R96, R97, R96 ;  /* 0x000000606160723e */ /* 0x000fe200000000ff */
[----:B------:R-:W-:Y:S01]  /*fac0*/  UISETP.NE.U32.AND UP0, UPT, UR10, URZ, UPT ;  /* 0x0000003f0a00728c */ /* 0x000fe2000bf05070 */
[----:B------:R-:W-:Y:S01]  /*fad0*/  F2FP.F16.F32.PACK_AB R104, R105, R104 ;  /* 0x000000686968723e */ /* 0x000fe200000000ff */
[----:B------:R-:W-:Y:S01]  /*fae0*/  UIADD3 UR4, UP1, UR12, UR10, URZ ;  /* 0x0000000a0c047290 */ /* 0x000fe2000ff3e03f */
[----:B------:R-:W-:Y:S01]  /*faf0*/  F2FP.F16.F32.PACK_AB R97, R167, R166 ;  /* 0x000000a6a761723e */ /* 0x000fe200000000ff */
[----:B------:R-:W-:Y:S01]  /*fb00*/  UISETP.NE.AND.EX UP0, UPT, UR11, URZ, UPT, UP0 ;  /* 0x0000003f0b00728c */ /* 0x000fe2000bf05300 */
[----:B------:R-:W-:Y:S01]  /*fb10*/  F2FP.F16.F32.PACK_AB R105, R107, R106 ;  /* 0x0000006a6b69723e */ /* 0x000fe200000000ff */
[----:B------:R-:W-:Y:S01]  /*fb20*/  UIADD3.X UR10, UR13, UR11, URZ, UP1, !UPT ;  /* 0x0000000b0d0a7290 */ /* 0x000fe20008ffe43f */
        /* <DEDUP_REMOVED lines=22> */
[----:B------:R-:W-:Y:S01]  /*fc90*/  R2UR UR14, R214 ;  /* 0x00000000d60e72ca */ /* 0x000fe200000e0000 */
[----:B--2---:R-:W-:-:S03]  /*fca0*/  IMAD.WIDE R98, R8, R98, UR8 ;  /* 0x0000000808627e25 */ /* 0x004fc6000f8e0262 */
[C---:B------:R-:W-:Y:S02]  /*fcb0*/  IADD3 R169, P1, R98.reuse, 0x20, RZ ;  /* 0x0000002062a97810 */ /* 0x040fe40007f3e0ff */
[C---:B------:R-:W-:Y:S02]  /*fcc0*/  IADD3 R171, P0, R98.reuse, 0x40, RZ ;  /* 0x0000004062ab7810 */ /* 0x040fe40007f1e0ff */
[C---:B------:R-:W-:Y:S01]  /*fcd0*/  IADD3 R173, P4, R98.reuse, 0x60, RZ ;  /* 0x0000006062ad7810 */ /* 0x040fe20007f9e0ff */
[--C-:B------:R-:W-:Y:S01]  /*fce0*/  IMAD.X R9, RZ, RZ, R99.reuse, P1 ;  /* 0x000000ffff097224 */ /* 0x100fe200008e0663 */
[C---:B------:R-:W-:Y:S01]  /*fcf0*/  LOP3.LUT R5, R98.reuse, 0x380, RZ, 0xc0, !PT ;  /* 0x0000038062057812 */ /* 0x040fe200078ec0ff */
[--C-:B------:R-:W-:Y:S01]  /*fd00*/  IMAD.X R11, RZ, RZ, R99.reuse, P0 ;  /* 0x000000ffff0b7224 */ /* 0x100fe200000e0663 */
[C---:B------:R-:W-:Y:S01]  /*fd10*/  IADD3 R175, P3, R98.reuse, 0x4000, RZ ;  /* 0x0000400062af7810 */ /* 0x040fe20007f7e0ff */
[----:B------:R-:W-:Y:S01]  /*fd20*/  IMAD.X R13, RZ, RZ, R99, P4 ;  /* 0x000000ffff0d7224 */ /* 0x000fe200020e0663 */
[----:B------:R-:W-:-:S02]  /*fd30*/  IADD3 R177, P6, R98, 0x4020, RZ ;  /* 0x0000402062b17810 */ /* 0x000fc40007fde0ff */
[C---:B------:R-:W-:Y:S02]  /*fd40*/  IADD3 R179, P5, R98.reuse, 0x4040, RZ ;  /* 0x0000404062b37810 */ /* 0x040fe40007fbe0ff */
[C---:B------:R-:W-:Y:S01]  /*fd50*/  IADD3 R181, P2, R98.reuse, 0x4060, RZ ;  /* 0x0000406062b57810 */ /* 0x040fe20007f5e0ff */
[--C-:B------:R-:W-:Y:S01]  /*fd60*/  IMAD.X R19, RZ, RZ, R99.reuse, P6 ;  /* 0x000000ffff137224 */ /* 0x100fe200030e0663 */
[----:B------:R-:W-:Y:S01]  /*fd70*/  IADD3 R183, P1, R98, 0x8000, RZ ;  /* 0x0000800062b77810 */ /* 0x000fe20007f3e0ff */
[--C-:B------:R-:W-:Y:S01]  /*fd80*/  IMAD.X R21, RZ, RZ, R99.reuse, P5 ;  /* 0x000000ffff157224 */ /* 0x100fe200028e0663 */
[----:B------:R-:W-:Y:S01]  /*fd90*/  LOP3.LUT R8, R169, 0x380, RZ, 0xc0, !PT ;  /* 0x00000380a9087812 */ /* 0x000fe200078ec0ff */
[--C-:B------:R-:W-:Y:S01]  /*fda0*/  IMAD.X R31, RZ, RZ, R99.reuse, P2 ;  /* 0x000000ffff1f7224 */ /* 0x100fe200010e0663 */
[----:B------:R-:W-:Y:S01]  /*fdb0*/  LOP3.LUT R10, R171, 0x380, RZ, 0xc0, !PT ;  /* 0x00000380ab0a7812 */ /* 0x000fe200078ec0ff */
[----:B------:R-:W-:Y:S01]  /*fdc0*/  IMAD.X R39, RZ, RZ, R99, P1 ;  /* 0x000000ffff277224 */ /* 0x000fe200008e0663 */
[----:B------:R-:W-:-:S02]  /*fdd0*/  LOP3.LUT R12, R173, 0x380, RZ, 0xc0, !PT ;  /* 0x00000380ad0c7812 */ /* 0x000fc400078ec0ff */
[----:B------:R-:W-:Y:S02]  /*fde0*/  SHF.R.U64 R5, R5, 0x3, RZ ;  /* 0x0000000305057819 */ /* 0x000fe400000012ff */
[----:B------:R-:W-:Y:S02]  /*fdf0*/  LOP3.LUT R14, R175, 0x380, RZ, 0xc0, !PT ;  /* 0x00000380af0e7812 */ /* 0x000fe400078ec0ff */
[----:B------:R-:W-:Y:S02]  /*fe00*/  SHF.R.U64 R8, R8, 0x3, RZ ;  /* 0x0000000308087819 */ /* 0x000fe400000012ff */
[----:B------:R-:W-:Y:S02]  /*fe10*/  IADD3 R46, P0, R98, 0x8020, RZ ;  /* 0x00008020622e7810 */ /* 0x000fe40007f1e0ff */
[----:B------:R-:W-:Y:S02]  /*fe20*/  IADD3.X R15, RZ, R99, RZ, P3, !PT ;  /* 0x00000063ff0f7210 */ /* 0x000fe40001ffe4ff */
[----:B------:R-:W-:Y:S01]  /*fe30*/  SHF.R.U64 R10, R10, 0x3, RZ ;  /* 0x000000030a0a7819 */ /* 0x000fe200000012ff */
[----:B------:R-:W-:Y:S01]  /*fe40*/  IMAD.X R47, RZ, RZ, R99, P0 ;  /* 0x000000ffff2f7224 */ /* 0x000fe200000e0663 */
[----:B------:R-:W-:-:S02]  /*fe50*/  LOP3.LUT R18, R177, 0x380, RZ, 0xc0, !PT ;  /* 0x00000380b1127812 */ /* 0x000fc400078ec0ff */
[C---:B------:R-:W-:Y:S02]  /*fe60*/  IADD3 R54, P4, R98.reuse, 0x8040, RZ ;  /* 0x0000804062367810 */ /* 0x040fe40007f9e0ff */
[C---:B------:R-:W-:Y:S02]  /*fe70*/  IADD3 R62, P3, R98.reuse, 0x8060, RZ ;  /* 0x00008060623e7810 */ /* 0x040fe40007f7e0ff */
[C---:B------:R-:W-:Y:S01]  /*fe80*/  IADD3 R70, P6, R98.reuse, 0xc000, RZ ;  /* 0x0000c00062467810 */ /* 0x040fe20007fde0ff */
[--C-:B------:R-:W-:Y:S01]  /*fe90*/  IMAD.X R55, RZ, RZ, R99.reuse, P4 ;  /* 0x000000ffff377224 */ /* 0x100fe200020e0663 */
[C---:B------:R-:W-:Y:S02]  /*fea0*/  IADD3 R4, P5, R98.reuse, 0xc020, RZ ;  /* 0x0000c02062047810 */ /* 0x040fe40007fbe0ff */
[C---:B------:R-:W-:Y:S01]  /*feb0*/  IADD3 R23, P2, R98.reuse, 0xc040, RZ ;  /* 0x0000c04062177810 */ /* 0x040fe20007f5e0ff */
[--C-:B------:R-:W-:Y:S01]  /*fec0*/  IMAD.X R71, RZ, RZ, R99.reuse, P6 ;  /* 0x000000ffff477224 */ /* 0x100fe200030e0663 */
[----:B------:R-:W-:Y:S01]  /*fed0*/  IADD3 R6, P1, R98, 0xc060, RZ ;  /* 0x0000c06062067810 */ /* 0x000fe20007f3e0ff */
[--C-:B------:R-:W-:Y:S01]  /*fee0*/  IMAD.X R79, RZ, RZ, R99.reuse, P5 ;  /* 0x000000ffff4f7224 */ /* 0x100fe200028e0663 */
[----:B------:R-:W-:Y:S01]  /*fef0*/  SHF.R.U64 R12, R12, 0x3, RZ ;  /* 0x000000030c0c7819 */ /* 0x000fe200000012ff */
[----:B------:R-:W-:Y:S01]  /*ff00*/  IMAD.X R95, RZ, RZ, R99, P2 ;  /* 0x000000ffff5f7224 */ /* 0x000fe200010e0663 */
[----:B------:R-:W-:-:S02]  /*ff10*/  LOP3.LUT R20, R179, 0x380, RZ, 0xc0, !PT ;  /* 0x00000380b3147812 */ /* 0x000fc400078ec0ff */
[----:B------:R-:W-:Y:S01]  /*ff20*/  LOP3.LUT R98, R5, R98, RZ, 0x3c, !PT ;  /* 0x0000006205627212 */ /* 0x000fe200078e3cff */
[----:B------:R-:W-:Y:S01]  /*ff30*/  IMAD.X R5, RZ, RZ, R99, P1 ;  /* 0x000000ffff057224 */ /* 0x000fe200008e0663 */
[----:B------:R-:W-:Y:S02]  /*ff40*/  SHF.R.U64 R14, R14, 0x3, RZ ;  /* 0x000000030e0e7819 */ /* 0x000fe400000012ff */
[----:B------:R-:W-:Y:S02]  /*ff50*/  LOP3.LUT R30, R181, 0x380, RZ, 0xc0, !PT ;  /* 0x00000380b51e7812 */ /* 0x000fe400078ec0ff */
        /* <DEDUP_REMOVED lines=8> */
[----:B------:R-:W-:-:S02]  /*ffe0*/  IADD3.X R63, RZ, R99, RZ, P3, !PT ;  /* 0x00000063ff3f7210 */ /* 0x000fc40001ffe4ff */
[----:B------:R-:W-:Y:S02]  /*fff0*/  LOP3.LUT R14, R14, R175, RZ, 0x3c, !PT ;  /* 0x000000af0e0e7212 */ /* 0x000fe400078e3cff */
[----:B------:R-:W-:Y:S02]  /*10000*/  SHF.R.U64 R30, R30, 0x3, RZ ;  /* 0x000000031e1e7819 */ /* 0x000fe400000012ff */
[----:B------:R-:W-:Y:S02]  /*10010*/  LOP3.LUT R173, R62, 0x380, RZ, 0xc0, !PT ;  /* 0x000003803ead7812 */ /* 0x000fe400078ec0ff */
[----:B------:R-:W-:Y:S01]  /*10020*/  MOV R98, R98 ;  /* 0x0000006200627202 */ /* 0x000fe20000000f00 */
[----:B------:R-:W-:Y:S01]  /*10030*/  BAR.SYNC.DEFER_BLOCKING 0x1, 0x100 ;  /* 0x0044000000007b1d */ /* 0x000fe20000010000 */
[----:B------:R-:W-:Y:S02]  /*10040*/  LOP3.LUT R78, R4, 0x380, RZ, 0xc0, !PT ;  /* 0x00000380044e7812 */ /* 0x000fe400078ec0ff */
[----:B------:R-:W-:-:S02]  /*10050*/  SHF.R.U64 R38, R38, 0x3, RZ ;  /* 0x0000000326267819 */ /* 0x000fc400000012ff */
[----:B------:R-:W-:Y:S02]  /*10060*/  LOP3.LUT R175, R70, 0x380, RZ, 0xc0, !PT ;  /* 0x0000038046af7812 */ /* 0x000fe400078ec0ff */
[----:B------:R-:W-:Y:S02]  /*10070*/  LOP3.LUT R99, R6, 0x380, RZ, 0xc0, !PT ;  /* 0x0000038006637812 */ /* 0x000fe400078ec0ff */
[----:B------:R-:W-:Y:S02]  /*10080*/  LOP3.LUT R18, R18, R177, RZ, 0x3c, !PT ;  /* 0x000000b112127212 */ /* 0x000fe400078e3cff */
[----:B------:R-:W-:Y:S02]  /*10090*/  SHF.R.U64 R169, R169, 0x3, RZ ;  /* 0x00000003a9a97819 */ /* 0x000fe400000012ff */
[----:B------:R-:W-:Y:S02]  /*100a0*/  MOV R8, R8 ;  /* 0x0000000800087202 */ /* 0x000fe40000000f00 */
[----:B------:R-:W-:-:S02]  /*100b0*/  LOP3.LUT R20, R20, R179, RZ, 0x3c, !PT ;  /* 0x000000b314147212 */ /* 0x000fc400078e3cff */
[----:B------:R-:W-:Y:S02]  /*100c0*/  SHF.R.U64 R171, R171, 0x3, RZ ;  /* 0x00000003abab7819 */ /* 0x000fe400000012ff */
[----:B------:R-:W-:Y:S02]  /*100d0*/  LOP3.LUT R94, R23, 0x380, RZ, 0xc0, !PT ;  /* 0x00000380175e7812 */ /* 0x000fe400078ec0ff */
[----:B------:R-:W-:Y:S02]  /*100e0*/  MOV R10, R10 ;  /* 0x0000000a000a7202 */ /* 0x000fe40000000f00 */
[----:B------:R-:W-:Y:S01]  /*100f0*/  LOP3.LUT R30, R30, R181, RZ, 0x3c, !PT ;  /* 0x000000b51e1e7212 */ /* 0x000fe200078e3cff */
[----:B------:R1:W-:Y:S01]  /*10100*/  STSM.16.M88.4 [R98], R24 ;  /* 0x0000001862007844 */ /* 0x0003e20000000200 */
[----:B------:R-:W-:Y:S02]  /*10110*/  SHF.R.U64 R173, R173, 0x3, RZ ;  /* 0x00000003adad7819 */ /* 0x000fe400000012ff */
[----:B------:R-:W-:Y:S01]  /*10120*/  SHF.R.U64 R29, R78, 0x3, RZ ;  /* 0x000000034e1d7819 */ /* 0x000fe200000012ff */
[----:B------:R2:W-:Y:S01]  /*10130*/  STSM.16.M88.4 [R8], R32 ;  /* 0x0000002008007844 */ /* 0x0005e20000000200 */
[----:B------:R-:W-:-:S02]  /*10140*/  MOV R12, R12 ;  /* 0x0000000c000c7202 */ /* 0x000fc40000000f00 */
[----:B------:R-:W-:Y:S01]  /*10150*/  LOP3.LUT R38, R38, R183, RZ, 0x3c, !PT ;  /* 0x000000b726267212 */ /* 0x000fe200078e3cff */
[----:B------:R3:W-:Y:S01]  /*10160*/  STSM.16.M88.4 [R10], R40 ;  /* 0x000000280a007844 */ /* 0x0007e20000000200 */
[----:B------:R-:W-:Y:S02]  /*10170*/  SHF.R.U64 R175, R175, 0x3, RZ ;  /* 0x00000003afaf7819 */ /* 0x000fe400000012ff */
[----:B------:R-:W-:Y:S01]  /*10180*/  SHF.R.U64 R99, R99, 0x3, RZ ;  /* 0x0000000363637819 */ /* 0x000fe200000012ff */
[----:B------:R4:W-:Y:S01]  /*10190*/  STSM.16.M88.4 [R12], R48 ;  /* 0x000000300c007844 */ /* 0x0009e20000000200 */
[----:B------:R-:W-:Y:S02]  /*101a0*/  MOV R14, R14 ;  /* 0x0000000e000e7202 */ /* 0x000fe40000000f00 */
[----:B------:R-:W-:Y:S02]  /*101b0*/  LOP3.LUT R46, R169, R46, RZ, 0x3c, !PT ;  /* 0x0000002ea92e7212 */ /* 0x000fe400078e3cff */
[----:B------:R-:W-:Y:S01]  /*101c0*/  MOV R18, R18 ;  /* 0x0000001200127202 */ /* 0x000fe20000000f00 */
[----:B------:R4:W-:Y:S01]  /*101d0*/  STSM.16.M88.4 [R14], R56 ;  /* 0x000000380e007844 */ /* 0x0009e20000000200 */
[----:B------:R-:W-:-:S02]  /*101e0*/  LOP3.LUT R54, R171, R54, RZ, 0x3c, !PT ;  /* 0x00000036ab367212 */ /* 0x000fc400078e3cff */
[----:B------:R-:W-:Y:S01]  /*101f0*/  SHF.R.U64 R28, R94, 0x3, RZ ;  /* 0x000000035e1c7819 */ /* 0x000fe200000012ff */
[----:B------:R4:W-:Y:S01]  /*10200*/  STSM.16.M88.4 [R18], R64 ;  /* 0x0000004012007844 */ /* 0x0009e20000000200 */
[----:B------:R-:W-:Y:S02]  /*10210*/  MOV R20, R20 ;  /* 0x0000001400147202 */ /* 0x000fe40000000f00 */
[----:B------:R-:W-:Y:S02]  /*10220*/  LOP3.LUT R62, R173, R62, RZ, 0x3c, !PT ;  /* 0x0000003ead3e7212 */ /* 0x000fe400078e3cff */
[----:B------:R-:W-:Y:S01]  /*10230*/  LOP3.LUT R78, R29, R4, RZ, 0x3c, !PT ;  /* 0x000000041d4e7212 */ /* 0x000fe200078e3cff */
[----:B------:R4:W-:Y:S01]  /*10240*/  STSM.16.M88.4 [R20], R72 ;  /* 0x0000004814007844 */ /* 0x0009e20000000200 */
[----:B------:R-:W-:Y:S02]  /*10250*/  MOV R30, R30 ;  /* 0x0000001e001e7202 */ /* 0x000fe40000000f00 */
[----:B------:R-:W-:-:S02]  /*10260*/  LOP3.LUT R70, R175, R70, RZ, 0x3c, !PT ;  /* 0x00000046af467212 */ /* 0x000fc400078e3cff */
[----:B------:R-:W-:Y:S01]  /*10270*/  LOP3.LUT R4, R99, R6, RZ, 0x3c, !PT ;  /* 0x0000000663047212 */ /* 0x000fe200078e3cff */
[----:B------:R4:W-:Y:S01]  /*10280*/  STSM.16.M88.4 [R30], R80 ;  /* 0x000000501e007844 */ /* 0x0009e20000000200 */
[----:B------:R-:W-:Y:S02]  /*10290*/  MOV R38, R38 ;  /* 0x0000002600267202 */ /* 0x000fe40000000f00 */
[----:B------:R-:W-:Y:S02]  /*102a0*/  MOV R46, R46 ;  /* 0x0000002e002e7202 */ /* 0x000fe40000000f00 */
[----:B-1----:R-:W-:Y:S01]  /*102b0*/  F2FP.F16.F32.PACK_AB R98, R101, R100 ;  /* 0x000000646562723e */ /* 0x002fe200000000ff */
[----:B------:R4:W-:Y:S01]  /*102c0*/  STSM.16.M88.4 [R38], R84 ;  /* 0x0000005426007844 */ /* 0x0009e20000000200 */
[----:B------:R-:W-:Y:S02]  /*102d0*/  F2FP.F16.F32.PACK_AB R99, R103, R102 ;  /* 0x000000666763723e */ /* 0x000fe400000000ff */
[----:B------:R-:W-:-:S02]  /*102e0*/  LOP3.LUT R94, R28, R23, RZ, 0x3c, !PT ;  /* 0x000000171c5e7212 */ /* 0x000fc400078e3cff */
[----:B------:R-:W-:Y:S01]  /*102f0*/  MOV R54, R54 ;  /* 0x0000003600367202 */ /* 0x000fe20000000f00 */
[----:B------:R4:W-:Y:S01]  /*10300*/  STSM.16.M88.4 [R46], R96 ;  /* 0x000000602e007844 */ /* 0x0009e20000000200 */
[----:B------:R-:W-:Y:S02]  /*10310*/  MOV R62, R62 ;  /* 0x0000003e003e7202 */ /* 0x000fe40000000f00 */
[----:B------:R-:W-:Y:S01]  /*10320*/  MOV R70, R70 ;  /* 0x0000004600467202 */ /* 0x000fe20000000f00 */
[----:B------:R4:W-:Y:S01]  /*10330*/  STSM.16.M88.4 [R54], R104 ;  /* 0x0000006836007844 */ /* 0x0009e20000000200 */
[----:B------:R-:W-:Y:S02]  /*10340*/  MOV R78, R78 ;  /* 0x0000004e004e7202 */ /* 0x000fe40000000f00 */
[----:B------:R-:W-:Y:S01]  /*10350*/  MOV R94, R94 ;  /* 0x0000005e005e7202 */ /* 0x000fe20000000f00 */
[----:B------:R4:W-:Y:S01]  /*10360*/  STSM.16.M88.4 [R62], R112 ;  /* 0x000000703e007844 */ /* 0x0009e20000000200 */
[----:B------:R-:W-:Y:S01]  /*10370*/  MOV R6, R4 ;  /* 0x0000000400067202 */ /* 0x000fe20000000f00 */
[----:B------:R-:W-:Y:S01]  /*10380*/  IMAD.U32 R4, RZ, RZ, UR4 ;  /* 0x00000004ff047e24 */ /* 0x000fe2000f8e00ff */
[----:B------:R-:W-:Y:S01]  /*10390*/  PLOP3.LUT P0, PT, PT, PT, UP0, 0x80, 0x0 ;  /* 0x000000000000781c */ /* 0x000fe20003f0f008 */
[----:B------:R4:W-:Y:S01]  /*103a0*/  STSM.16.M88.4 [R70], R120 ;  /* 0x0000007846007844 */ /* 0x0009e20000000200 */
[----:B------:R-:W-:Y:S01]  /*103b0*/  IMAD.U32 R5, RZ, RZ, UR10 ;  /* 0x0000000aff057e24 */ /* 0x000fe2000f8e00ff */
[----:B------:R-:W-:-:S02]  /*103c0*/  ULDC.64 UR10, c[0x0][0xc08] ;  /* 0x00030200000a7ab9 */ /* 0x000fc40000000a00 */
[----:B------:R4:W-:Y:S04]  /*103d0*/  STSM.16.M88.4 [R78], R128 ;  /* 0x000000804e007844 */ /* 0x0009e80000000200 */
[----:B------:R4:W-:Y:S04]  /*103e0*/  STSM.16.M88.4 [R94], R136 ;  /* 0x000000885e007844 */ /* 0x0009e80000000200 */
[----:B------:R4:W-:Y:S01]  /*103f0*/  STSM.16.M88.4 [R6], R144 ;  /* 0x0000009006007844 */ /* 0x0009e20000000200 */
[----:B------:R-:W-:Y:S06]  /*10400*/  BAR.SYNC.DEFER_BLOCKING 0x1, 0x100 ;  /* 0x0044000000007b1d */ /* 0x000fec0000010000 */
[----:B------:R-:W4:Y:S01]  /*10410*/  @P0 LDG.E R3, desc[UR38][R4.64] ;  /* 0x0000002604030981 */ /* 0x000f22000c1e1900 */
[----:B------:R-:W-:Y:S01]  /*10420*/  UISETP.NE.U32.AND UP1, UPT, UR10, URZ, UPT ;  /* 0x0000003f0a00728c */ /* 0x000fe2000bf25070 */
[----:B0-----:R-:W-:Y:S01]  /*10430*/  ISETP.NE.AND P1, PT, R16, 0x1, PT ;  /* 0x000000011000780c */ /* 0x001fe20003f25270 */
[----:B------:R-:W-:Y:S01]  /*10440*/  UMOV UR4, URZ ;  /* 0x0000003f00047c82 */ /* 0x000fe20008000000 */
[----:B------:R-:W-:Y:S01]  /*10450*/  VIADD R13, R216, UR14 ;  /* 0x0000000ed80d7c36 */ /* 0x000fe20008000000 */
[----:B------:R-:W-:-:S06]  /*10460*/  UISETP.NE.AND.EX UP1, UPT, UR11, URZ, UPT, UP1 ;  /* 0x0000003f0b00728c */ /* 0x000fcc000bf25310 */
[----:B------:R-:W-:-:S04]  /*10470*/  PLOP3.LUT P2, PT, PT, PT, UP1, 0x80, 0x0 ;  /* 0x000000000000781c */ /* 0x000fc80003f4f018 */
[----:B--2---:R-:W0:Y:S01]  /*10480*/  @P1 LDC R8, c[0x0][0xbec] ;  /* 0x0002fb00ff081b82 */ /* 0x004e220000000800 */
[----:B------:R-:W-:-:S03]  /*10490*/  @UP1 UIADD3 UR10, UP2, UR12, UR10, URZ ;  /* 0x0000000a0c0a1290 */ /* 0x000fc6000ff5e03f */
[----:B------:R-:W-:Y:S01]  /*104a0*/  ULDC UR12, c[0x0][0xa88] ;  /* 0x0002a200000c7ab9 */ /* 0x000fe20000000800 */
[----:B------:R-:W-:Y:S02]  /*104b0*/  @UP1 UIADD3.X UR11, UR13, UR11, URZ, UP2, !UPT ;  /* 0x0000000b0d0b1290 */ /* 0x000fe400097fe43f */
[----:B---3--:R-:W-:Y:S01]  /*104c0*/  IMAD.U32 R10, RZ, RZ, UR10 ;  /* 0x0000000aff0a7e24 */ /* 0x008fe2000f8e00ff */
[----:B------:R-:W1:Y:S03]  /*104d0*/  @P1 LDC R9, c[0x0][0xbf0] ;  /* 0x0002fc00ff091b82 */ /* 0x000e660000000800 */
[----:B------:R-:W-:Y:S01]  /*104e0*/  IMAD.U32 R11, RZ, RZ, UR11 ;  /* 0x0000000bff0b7e24 */ /* 0x000fe2000f8e00ff */
[----:B----4-:R-:W-:Y:S02]  /*104f0*/  @P0 R2UR UR4, R3 ;  /* 0x00000000030402ca */ /* 0x010fe400000e0000 */
[----:B------:R-:W-:-:S06]  /*10500*/  MOV R3, UR12 ;  /* 0x0000000c00037c02 */ /* 0x000fcc0008000f00 */
[----:B------:R2:W5:Y:S01]  /*10510*/  @P2 LDG.E R3, desc[UR38][R10.64] ;  /* 0x000000260a032981 */ /* 0x000562000c1e1900 */
[----:B01----:R-:W-:Y:S06]  /*10520*/  @P2 BRA `(.L_x_2458) ;  /* 0x0000000000102947 */ /* 0x003fec0003800000 */
[----:B------:R-:W-:Y:S05]  /*10530*/  @!P0 BRA `(.L_x_2458) ;  /* 0x00000000000c8947 */ /* 0x000fea0003800000 */
[----:B------:R-:W3:Y:S04]  /*10540*/  LDG.E R6, desc[UR38][R4.64] ;  /* 0x0000002604067981 */ /* 0x000ee8000c1e1900 */
[----:B-----5:R-:W3:Y:S02]  /*10550*/  LDG.E R3, desc[UR38][R4.64+0x4] ;  /* 0x0000042604037981 */ /* 0x020ee4000c1e1900 */
[----:B---3--:R-:W-:-:S07]  /*10560*/  IMAD.IADD R3, R3, 0x1, -R6 ;  /* 0x0000000103037824 */ /* 0x008fce00078e0a06 */
.L_x_2458:
[----:B------:R-:W3:Y:S01]  /*10570*/  LDL R14, [R1] ;  /* 0x00000000010e7983 */ /* 0x000ee20000100800 */
[----:B------:R-:W-:Y:S01]  /*10580*/  R2UR UR21, R222 ;  /* 0x00000000de1572ca */ /* 0x000fe200000e0000 */
[----:B------:R-:W-:Y:S01]  /*10590*/  ULDC.64 UR16, c[0x0][0xb90] ;  /* 0x0002e40000107ab9 */ /* 0x000fe20000000a00 */
[----:B------:R-:W-:Y:S01]  /*105a0*/  R2UR UR19, R223 ;  /* 0x00000000df1372ca */ /* 0x000fe200000e0000 */
[----:B------:R-:W-:Y:S01]  /*105b0*/  @P1 IMAD.HI.U32 R4, R13, R8, RZ ;  /* 0x000000080d041227 */ /* 0x000fe200078e00ff */
[----:B------:R-:W-:Y:S01]  /*105c0*/  R2UR UR18, R221 ;  /* 0x00000000dd1272ca */ /* 0x000fe200000e0000 */
[----:B------:R-:W-:Y:S01]  /*105d0*/  USHF.R.S32.HI UR11, URZ, 0x1f, UR4 ;  /* 0x0000001f3f0b7899 */ /* 0x000fe20008011404 */
[----:B------:R-:W-:Y:S01]  /*105e0*/  R2UR UR20, R214 ;  /* 0x00000000d61472ca */ /* 0x000fe200000e0000 */
[----:B------:R-:W-:Y:S01]  /*105f0*/  UMOV UR10, UR4 ;  /* 0x00000004000a7c82 */ /* 0x000fe20008000000 */
[--C-:B------:R-:W-:Y:S01]  /*10600*/  IMAD.MOV.U32 R8, RZ, RZ, R13.reuse ;  /* 0x000000ffff087224 */ /* 0x100fe200078e000d */
[----:B------:R-:W-:Y:S01]  /*10610*/  @P1 SHF.R.U32.HI R8, RZ, R9, R4 ;  /* 0x00000009ff081219 */ /* 0x000fe20000011604 */
[----:B------:R-:W-:Y:S01]  /*10620*/  IMAD.MOV.U32 R5, RZ, RZ, 0x2 ;  /* 0x00000002ff057424 */ /* 0x000fe200078e00ff */
[----:B------:R-:W-:Y:S01]  /*10630*/  LEA R4, R224, R22, 0x6 ;  /* 0x00000016e0047211 */ /* 0x000fe200078e30ff */
[----:B-----5:R-:W-:Y:S01]  /*10640*/  IMAD R23, R3, R16, RZ ;  /* 0x0000001003177224 */ /* 0x020fe200078e02ff */
[----:B------:R-:W-:Y:S01]  /*10650*/  USHF.R.S32.HI UR15, URZ, 0x1f, UR21 ;  /* 0x0000001f3f0f7899 */ /* 0x000fe20008011415 */
[--C-:B--2---:R-:W-:Y:S01]  /*10660*/  IMAD.MOV R11, RZ, RZ, -R8.reuse ;  /* 0x000000ffff0b7224 */ /* 0x104fe200078e0a08 */
[----:B------:R-:W-:Y:S01]  /*10670*/  USEL UR19, UR19, URZ, !UP0 ;  /* 0x0000003f13137287 */ /* 0x000fe2000c000000 */
[----:B------:R-:W-:Y:S01]  /*10680*/  SHF.R.S32.HI R9, RZ, 0x1f, R8 ;  /* 0x0000001fff097819 */ /* 0x000fe20000011408 */
[----:B------:R-:W-:Y:S01]  /*10690*/  UIMAD UR14, UR15, UR16, URZ ;  /* 0x000000100f0e72a4 */ /* 0x000fe2000f8e023f */
[----:B------:R-:W-:Y:S01]  /*106a0*/  IMAD R11, R16, R11, R13 ;  /* 0x0000000b100b7224 */ /* 0x000fe200078e020d */
[----:B------:R-:W-:Y:S01]  /*106b0*/  UIMAD.WIDE.U32 UR12, UR21, UR16, UR10 ;  /* 0x00000010150c72a5 */ /* 0x000fe2000f8e000a */
[----:B------:R-:W-:Y:S01]  /*106c0*/  IMAD.WIDE R4, R4, R5, UR8 ;  /* 0x0000000804047e25 */ /* 0x000fe2000f8e0205 */
[----:B------:R-:W-:-:S02]  /*106d0*/  UIMAD UR14, UR21, UR17, UR14 ;  /* 0x00000011150e72a4 */ /* 0x000fc4000f8e020e */
[----:B------:R-:W-:Y:S01]  /*106e0*/  USEL UR18, UR18, URZ, !UP0 ;  /* 0x0000003f12127287 */ /* 0x000fe2000c000000 */
[----:B------:R-:W-:Y:S01]  /*106f0*/  SHF.R.S32.HI R6, RZ, 0x1f, R11 ;  /* 0x0000001fff067819 */ /* 0x000fe2000001140b */
[----:B------:R-:W-:Y:S01]  /*10700*/  ULDC.64 UR16, c[0x0][0xb98] ;  /* 0x0002e60000107ab9 */ /* 0x000fe20000000a00 */
[----:B------:R-:W-:Y:S01]  /*10710*/  UIADD3 UR13, UR13, UR14, URZ ;  /* 0x0000000e0d0d7290 */ /* 0x000fe2000fffe03f */
[C---:B------:R-:W-:Y:S01]  /*10720*/  IADD3 R33, P3, R4.reuse, 0x4000, RZ ;  /* 0x0000400004217810 */ /* 0x040fe20007f7e0ff */
[----:B------:R-:W-:Y:S01]  /*10730*/  UIMAD UR10, UR19, UR16, URZ ;  /* 0x00000010130a72a4 */ /* 0x000fe2000f8e023f */
[----:B------:R-:W-:Y:S01]  /*10740*/  IADD3 R37, P2, R4, 0x5000, RZ ;  /* 0x0000500004257810 */ /* 0x000fe20007f5e0ff */
[----:B------:R-:W-:Y:S01]  /*10750*/  UIMAD.WIDE.U32 UR12, UR18, UR16, UR12 ;  /* 0x00000010120c72a5 */ /* 0x000fe2000f8e000c */
[----:B------:R-:W-:Y:S01]  /*10760*/  LOP3.LUT R32, R33, 0x380, RZ, 0xc0, !PT ;  /* 0x0000038021207812 */ /* 0x000fe200078ec0ff */
[----:B------:R-:W-:Y:S01]  /*10770*/  UIMAD UR10, UR18, UR17, UR10 ;  /* 0x00000011120a72a4 */ /* 0x000fe2000f8e020a */
[----:B------:R-:W-:Y:S01]  /*10780*/  LOP3.LUT R36, R37, 0x380, RZ, 0xc0, !PT ;  /* 0x0000038025247812 */ /* 0x000fe200078ec0ff */
[----:B------:R-:W-:Y:S01]  /*10790*/  ULDC.64 UR8, c[0x0][0xb88] ;  /* 0x0002e20000087ab9 */ /* 0x000fe20000000a00 */
[----:B------:R-:W-:Y:S01]  /*107a0*/  SHF.R.U64 R32, R32, 0x3, RZ ;  /* 0x0000000320207819 */ /* 0x000fe200000012ff */
[----:B------:R-:W-:Y:S01]  /*107b0*/  IMAD R6, R6, UR8, RZ ;  /* 0x0000000806067c24 */ /* 0x000fe2000f8e02ff */
[----:B------:R-:W-:Y:S01]  /*107c0*/  IADD3 R8, P0, R8, UR12, RZ ;  /* 0x0000000c08087c10 */ /* 0x000fe2000ff1e0ff */
[----:B------:R-:W-:Y:S01]  /*107d0*/  IMAD.U32 R10, RZ, RZ, UR10 ;  /* 0x0000000aff0a7e24 */ /* 0x000fe2000f8e00ff */
[----:B------:R-:W-:Y:S01]  /*107e0*/  LOP3.LUT R32, R32, R33, RZ, 0x3c, !PT ;  /* 0x0000002120207212 */ /* 0x000fe200078e3cff */
[----:B------:R-:W-:Y:S01]  /*107f0*/  IMAD R15, R11, UR9, R6 ;  /* 0x000000090b0f7c24 */ /* 0x000fe2000f8e0206 */
[----:B------:R-:W-:-:S02]  /*10800*/  SHF.R.U64 R36, R36, 0x3, RZ ;  /* 0x0000000324247819 */ /* 0x000fc400000012ff */
[----:B------:R-:W-:Y:S01]  /*10810*/  IADD3.X R9, R9, UR13, R10, P0, !PT ;  /* 0x0000000d09097c10 */ /* 0x000fe200087fe40a */
[----:B------:R-:W-:Y:S01]  /*10820*/  ULDC.64 UR12, c[0x0][0xaa0] ;  /* 0x0002a800000c7ab9 */ /* 0x000fe20000000a00 */
[----:B------:R-:W-:Y:S02]  /*10830*/  IADD3.X R33, RZ, R5, RZ, P3, !PT ;  /* 0x00000005ff217210 */ /* 0x000fe40001ffe4ff */
[----:B------:R-:W-:Y:S01]  /*10840*/  IADD3 R53, P3, R4, 0xa000, RZ ;  /* 0x0000a00004357810 */ /* 0x000fe20007f7e0ff */
[----:B------:R-:W-:Y:S01]  /*10850*/  IMAD.WIDE.U32 R8, R11, UR8, R8 ;  /* 0x000000080b087c25 */ /* 0x000fe2000f8e0008 */
[----:B------:R-:W-:Y:S01]  /*10860*/  ULDC.64 UR8, c[0x0][0xb50] ;  /* 0x0002d40000087ab9 */ /* 0x000fe20000000a00 */
[----:B------:R-:W-:Y:S02]  /*10870*/  LOP3.LUT R36, R36, R37, RZ, 0x3c, !PT ;  /* 0x0000002524247212 */ /* 0x000fe400078e3cff */
[----:B------:R-:W-:Y:S01]  /*10880*/  IMAD.IADD R9, R9, 0x1, R15 ;  /* 0x0000000109097824 */ /* 0x000fe200078e020f */
[----:B------:R-:W-:Y:S01]  /*10890*/  LEA R10, P0, R8, UR8, 0x2 ;  /* 0x00000008080a7c11 */ /* 0x000fe2000f8010ff */
[----:B------:R-:W-:Y:S01]  /*108a0*/  IMAD.X R37, RZ, RZ, R5, P2 ;  /* 0x000000ffff257224 */ /* 0x000fe200010e0605 */
[----:B------:R-:W-:-:S02]  /*108b0*/  LOP3.LUT R52, R53, 0x380, RZ, 0xc0, !PT ;  /* 0x0000038035347812 */ /* 0x000fc400078ec0ff */
[----:B------:R-:W-:Y:S01]  /*108c0*/  LEA.HI.X R11, R8, UR9, R9, 0x2, P0 ;  /* 0x00000009080b7c11 */ /* 0x000fe200080f1409 */
[----:B------:R-:W-:Y:S01]  /*108d0*/  SHFL.IDX PT, R18, R10, RZ, 0x1c1f ;  /* 0x001c1fff0a127589 */ /* 0x000fe200000e0000 */
[C---:B------:R-:W-:Y:S02]  /*108e0*/  IADD3 R29, P0, R4.reuse, 0x3000, RZ ;  /* 0x00003000041d7810 */ /* 0x040fe40007f1e0ff */
[----:B------:R-:W-:Y:S01]  /*108f0*/  IADD3 R57, P2, R4, 0xb000, RZ ;  /* 0x0000b00004397810 */ /* 0x000fe20007f5e0ff */
[----:B------:R-:W0:Y:S01]  /*10900*/  SHFL.IDX PT, R19, R11, RZ, 0x1c1f ;  /* 0x001c1fff0b137589 */ /* 0x000e2200000e0000 */
[----:B------:R-:W-:Y:S02]  /*10910*/  LOP3.LUT R28, R29, 0x380, RZ, 0xc0, !PT ;  /* 0x000003801d1c7812 */ /* 0x000fe400078ec0ff */
[----:B------:R-:W-:Y:S01]  /*10920*/  SHF.R.U64 R52, R52, 0x3, RZ ;  /* 0x0000000334347819 */ /* 0x000fe200000012ff */
[----:B------:R-:W-:Y:S01]  /*10930*/  SHFL.IDX PT, R20, R10, 0x1, 0x1c1f ;  /* 0x003c1f000a147f89 */ /* 0x000fe200000e0000 */
[----:B------:R-:W-:-:S02]  /*10940*/  SHF.R.U64 R28, R28, 0x3, RZ ;  /* 0x000000031c1c7819 */ /* 0x000fc400000012ff */
[----:B------:R-:W-:Y:S01]  /*10950*/  LOP3.LUT R56, R57, 0x380, RZ, 0xc0, !PT ;  /* 0x0000038039387812 */ /* 0x000fe200078ec0ff */
[----:B------:R-:W1:Y:S01]  /*10960*/  SHFL.IDX PT, R21, R11, 0x1, 0x1c1f ;  /* 0x003c1f000b157f89 */ /* 0x000e6200000e0000 */
[----:B------:R-:W-:Y:S01]  /*10970*/  LOP3.LUT R28, R28, R29, RZ, 0x3c, !PT ;  /* 0x0000001d1c1c7212 */ /* 0x000fe200078e3cff */
[--C-:B------:R-:W-:Y:S01]  /*10980*/  IMAD.X R29, RZ, RZ, R5.reuse, P0 ;  /* 0x000000ffff1d7224 */ /* 0x100fe200000e0605 */
[----:B------:R-:W-:Y:S02]  /*10990*/  IADD3 R49, P0, R4, 0x9000, RZ ;  /* 0x0000900004317810 */ /* 0x000fe40007f1e0ff */
[----:B------:R-:W-:Y:S01]  /*109a0*/  LOP3.LUT R52, R52, R53, RZ, 0x3c, !PT ;  /* 0x0000003534347212 */ /* 0x000fe200078e3cff */
[----:B------:R-:W-:Y:S01]  /*109b0*/  IMAD.X R53, RZ, RZ, R5, P3 ;  /* 0x000000ffff357224 */ /* 0x000fe200018e0605 */
[----:B------:R-:W-:Y:S02]  /*109c0*/  LOP3.LUT R48, R49, 0x380, RZ, 0xc0, !PT ;  /* 0x0000038031307812 */ /* 0x000fe400078ec0ff */
[----:B------:R-:W-:-:S02]  /*109d0*/  IADD3 R13, P5, R4, 0x1000, RZ ;  /* 0x00001000040d7810 */ /* 0x000fc40007fbe0ff */
[----:B------:R-:W-:Y:S02]  /*109e0*/  SHF.R.U64 R48, R48, 0x3, RZ ;  /* 0x0000000330307819 */ /* 0x000fe400000012ff */
[----:B------:R-:W-:Y:S02]  /*109f0*/  IADD3 R25, P4, R4, 0x2000, RZ ;  /* 0x0000200004197810 */ /* 0x000fe40007f9e0ff */
[----:B------:R-:W-:Y:S01]  /*10a00*/  LOP3.LUT R48, R48, R49, RZ, 0x3c, !PT ;  /* 0x0000003130307212 */ /* 0x000fe200078e3cff */
[----:B------:R-:W-:Y:S01]  /*10a10*/  IMAD.X R49, RZ, RZ, R5, P0 ;  /* 0x000000ffff317224 */ /* 0x000fe200000e0605 */
[----:B------:R-:W-:Y:S02]  /*10a20*/  SHF.R.U64 R56, R56, 0x3, RZ ;  /* 0x0000000338387819 */ /* 0x000fe400000012ff */
[----:B------:R-:W-:Y:S02]  /*10a30*/  IADD3 R8, P3, R4, 0xf000, RZ ;  /* 0x0000f00004087810 */ /* 0x000fe40007f7e0ff */
[----:B------:R-:W-:-:S02]  /*10a40*/  LOP3.LUT P0, RZ, R226, 0x3, RZ, 0xc0, !PT ;  /* 0x00000003e2ff7812 */ /* 0x000fc4000780c0ff */
[----:B------:R-:W-:Y:S02]  /*10a50*/  LOP3.LUT R12, R13, 0x380, RZ, 0xc0, !PT ;  /* 0x000003800d0c7812 */ /* 0x000fe400078ec0ff */
[----:B------:R-:W-:Y:S01]  /*10a60*/  IADD3 R41, P6, R4, 0x6000, RZ ;  /* 0x0000600004297810 */ /* 0x000fe20007fde0ff */
[----:B------:R-:W-:Y:S01]  /*10a70*/  UIMAD UR10, UR11, UR12, URZ ;  /* 0x0000000c0b0a72a4 */ /* 0x000fe2000f8e023f */
[----:B------:R-:W-:Y:S01]  /*10a80*/  LOP3.LUT R24, R25, 0x380, RZ, 0xc0, !PT ;  /* 0x0000038019187812 */ /* 0x000fe200078ec0ff */
[----:B------:R-:W-:Y:S01]  /*10a90*/  UIMAD.WIDE.U32 UR8, UR4, UR12, URZ ;  /* 0x0000000c040872a5 */ /* 0x000fe2000f8e003f */
[----:B------:R-:W-:Y:S01]  /*10aa0*/  LOP3.LUT R56, R56, R57, RZ, 0x3c, !PT ;  /* 0x0000003938387212 */ /* 0x000fe200078e3cff */
[--C-:B------:R-:W-:Y:S01]  /*10ab0*/  IMAD.X R57, RZ, RZ, R5.reuse, P2 ;  /* 0x000000ffff397224 */ /* 0x100fe200010e0605 */
[----:B------:R-:W-:Y:S01]  /*10ac0*/  LOP3.LUT R3, R8, 0x380, RZ, 0xc0, !PT ;  /* 0x0000038008037812 */ /* 0x000fe200078ec0ff */
[----:B------:R-:W-:Y:S01]  /*10ad0*/  IMAD.X R61, RZ, RZ, R5, P3 ;  /* 0x000000ffff3d7224 */ /* 0x000fe200018e0605 */
[----:B------:R-:W-:-:S02]  /*10ae0*/  SHF.R.U64 R12, R12, 0x3, RZ ;  /* 0x000000030c0c7819 */ /* 0x000fc400000012ff */
[----:B------:R-:W-:Y:S02]  /*10af0*/  SHF.R.U64 R24, R24, 0x3, RZ ;  /* 0x0000000318187819 */ /* 0x000fe400000012ff */
[----:B------:R-:W-:Y:S02]  /*10b00*/  SHF.R.U64 R3, R3, 0x3, RZ ;  /* 0x0000000303037819 */ /* 0x000fe400000012ff */
[----:B------:R-:W-:Y:S01]  /*10b10*/  LOP3.LUT R12, R12, R13, RZ, 0x3c, !PT ;  /* 0x0000000d0c0c7212 */ /* 0x000fe200078e3cff */
[--C-:B------:R-:W-:Y:S01]  /*10b20*/  IMAD.X R13, RZ, RZ, R5.reuse, P5 ;  /* 0x000000ffff0d7224 */ /* 0x100fe200028e0605 */
[----:B------:R-:W-:Y:S01]  /*10b30*/  LOP3.LUT R24, R24, R25, RZ, 0x3c, !PT ;  /* 0x0000001918187212 */ /* 0x000fe200078e3cff */
[----:B------:R-:W-:Y:S01]  /*10b40*/  IMAD.X R25, RZ, RZ, R5, P4 ;  /* 0x000000ffff197224 */ /* 0x000fe200020e0605 */
[C---:B------:R-:W-:Y:S02]  /*10b50*/  IADD3 R45, P5, R4.reuse, 0x7000, RZ ;  /* 0x00007000042d7810 */ /* 0x040fe40007fbe0ff */
[----:B------:R-:W-:-:S02]  /*10b60*/  IADD3 R69, P4, R4, 0x8000, RZ ;  /* 0x0000800004457810 */ /* 0x000fc40007f9e0ff */
[----:B------:R-:W-:Y:S02]  /*10b70*/  LOP3.LUT R60, R3, R8, RZ, 0x3c, !PT ;  /* 0x00000008033c7212 */ /* 0x000fe400078e3cff */
[----:B------:R-:W2:Y:S01]  /*10b80*/  @P1 LDC R3, c[0x0][0xbec] ;  /* 0x0002fb00ff031b82 */ /* 0x000ea20000000800 */
[----:B------:R-:W-:Y:S02]  /*10b90*/  LOP3.LUT R40, R41, 0x380, RZ, 0xc0, !PT ;  /* 0x0000038029287812 */ /* 0x000fe400078ec0ff */
[----:B------:R-:W-:Y:S02]  /*10ba0*/  LOP3.LUT R44, R45, 0x380, RZ, 0xc0, !PT ;  /* 0x000003802d2c7812 */ /* 0x000fe400078ec0ff */
[----:B------:R-:W-:Y:S02]  /*10bb0*/  LOP3.LUT R68, R69, 0x380, RZ, 0xc0, !PT ;  /* 0x0000038045447812 */ /* 0x000fe400078ec0ff */
[----:B------:R-:W-:Y:S02]  /*10bc0*/  LOP3.LUT R9, R4, 0x380, RZ, 0xc0, !PT ;  /* 0x0000038004097812 */ /* 0x000fe400078ec0ff */
[----:B------:R-:W-:-:S02]  /*10bd0*/  SHF.R.U64 R40, R40, 0x3, RZ ;  /* 0x0000000328287819 */ /* 0x000fc400000012ff */
[----:B------:R-:W-:Y:S02]  /*10be0*/  SHF.R.U64 R44, R44, 0x3, RZ ;  /* 0x000000032c2c7819 */ /* 0x000fe400000012ff */
[----:B------:R-:W-:Y:S02]  /*10bf0*/  SHF.R.U64 R68, R68, 0x3, RZ ;  /* 0x0000000344447819 */ /* 0x000fe400000012ff */
[----:B------:R-:W-:Y:S02]  /*10c00*/  SHF.R.U64 R9, R9, 0x3, RZ ;  /* 0x0000000309097819 */ /* 0x000fe400000012ff */
[----:B------:R-:W-:Y:S01]  /*10c10*/  LOP3.LUT R40, R40, R41, RZ, 0x3c, !PT ;  /* 0x0000002928287212 */ /* 0x000fe200078e3cff */
[--C-:B------:R-:W-:Y:S01]  /*10c20*/  IMAD.X R41, RZ, RZ, R5.reuse, P6 ;  /* 0x000000ffff297224 */ /* 0x100fe200030e0605 */
[----:B------:R-:W-:Y:S01]  /*10c30*/  LOP3.LUT R44, R44, R45, RZ, 0x3c, !PT ;  /* 0x0000002d2c2c7212 */ /* 0x000fe200078e3cff */
[--C-:B------:R-:W-:Y:S01]  /*10c40*/  IMAD.X R45, RZ, RZ, R5.reuse, P5 ;  /* 0x000000ffff2d7224 */ /* 0x100fe200028e0605 */
[----:B------:R-:W-:Y:S01]  /*10c50*/  LOP3.LUT R68, R68, R69, RZ, 0x3c, !PT ;  /* 0x0000004544447212 */ /* 0x000fe200078e3cff */
[----:B------:R-:W-:Y:S01]  /*10c60*/  IMAD.X R69, RZ, RZ, R5, P4 ;  /* 0x000000ffff457224 */ /* 0x000fe200020e0605 */
[C---:B------:R-:W-:Y:S01]  /*10c70*/  IADD3 R77, P6, R4.reuse, 0xc000, RZ ;  /* 0x0000c000044d7810 */ /* 0x040fe20007fde0ff */
[----:B------:R-:W-:Y:S01]  /*10c80*/  UIMAD UR10, UR4, UR13, UR10 ;  /* 0x0000000d040a72a4 */ /* 0x000fe2000f8e020a */
[----:B------:R-:W-:-:S02]  /*10c90*/  IADD3 R73, P5, R4, 0xd000, RZ ;  /* 0x0000d00004497810 */ /* 0x000fc40007fbe0ff */
[----:B------:R-:W-:Y:S01]  /*10ca0*/  IADD3 R65, P4, R4, 0xe000, RZ ;  /* 0x0000e00004417810 */ /* 0x000fe20007f9e0ff */
[----:B------:R-:W-:Y:S01]  /*10cb0*/  ULDC.64 UR12, c[0x0][0xae8] ;  /* 0x0002ba00000c7ab9 */ /* 0x000fe20000000a00 */
[----:B------:R-:W-:Y:S01]  /*10cc0*/  LOP3.LUT R4, R9, R4, RZ, 0x3c, !PT ;  /* 0x0000000409047212 */ /* 0x000fe200078e3cff */
[----:B------:R-:W-:Y:S01]  /*10cd0*/  UIADD3 UR9, UR9, UR10, URZ ;  /* 0x0000000a09097290 */ /* 0x000fe2000fffe03f */
[----:B------:R-:W-:Y:S01]  /*10ce0*/  LOP3.LUT R76, R77, 0x380, RZ, 0xc0, !PT ;  /* 0x000003804d4c7812 */ /* 0x000fe200078ec0ff */
[----:B------:R-:W-:Y:S01]  /*10cf0*/  UIMAD UR4, UR15, UR12, URZ ;  /* 0x0000000c0f0472a4 */ /* 0x000fe2000f8e023f */
[----:B------:R-:W-:Y:S02]  /*10d00*/  LOP3.LUT R72, R73, 0x380, RZ, 0xc0, !PT ;  /* 0x0000038049487812 */ /* 0x000fe400078ec0ff */
[----:B------:R-:W-:Y:S01]  /*10d10*/  LOP3.LUT R64, R65, 0x380, RZ, 0xc0, !PT ;  /* 0x0000038041407812 */ /* 0x000fe200078ec0ff */
[----:B------:R-:W-:Y:S01]  /*10d20*/  UIMAD UR4, UR21, UR13, UR4 ;  /* 0x0000000d150472a4 */ /* 0x000fe2000f8e0204 */
[----:B------:R-:W-:Y:S01]  /*10d30*/  SHF.R.U64 R76, R76, 0x3, RZ ;  /* 0x000000034c4c7819 */ /* 0x000fe200000012ff */
[----:B------:R-:W-:Y:S01]  /*10d40*/  UIMAD.WIDE.U32 UR8, UR21, UR12, UR8 ;  /* 0x0000000c150872a5 */ /* 0x000fe2000f8e0008 */
[----:B------:R-:W-:Y:S01]  /*10d50*/  SHF.R.U64 R72, R72, 0x3, RZ ;  /* 0x0000000348487819 */ /* 0x000fe200000012ff */
[----:B------:R-:W-:Y:S01]  /*10d60*/  ULDC.64 UR10, c[0x0][0xaf0] ;  /* 0x0002bc00000a7ab9 */ /* 0x000fe20000000a00 */
[----:B------:R-:W-:Y:S01]  /*10d70*/  SHF.R.U64 R64, R64, 0x3, RZ ;  /* 0x0000000340407819 */ /* 0x000fe200000012ff */
[----:B------:R-:W-:Y:S01]  /*10d80*/  UIADD3 UR9, UR9, UR4, URZ ;  /* 0x0000000409097290 */ /* 0x000fe2000fffe03f */
[----:B------:R-:W-:Y:S01]  /*10d90*/  LOP3.LUT R76, R76, R77, RZ, 0x3c, !PT ;  /* 0x0000004d4c4c7212 */ /* 0x000fe200078e3cff */
[----:B------:R-:W-:Y:S01]  /*10da0*/  UIMAD UR4, UR19, UR10, URZ ;  /* 0x0000000a130472a4 */ /* 0x000fe2000f8e023f */
[----:B------:R-:W-:Y:S01]  /*10db0*/  LOP3.LUT R72, R72, R73, RZ, 0x3c, !PT ;  /* 0x0000004948487212 */ /* 0x000fe200078e3cff */
[--C-:B------:R-:W-:Y:S01]  /*10dc0*/  IMAD.X R77, RZ, RZ, R5.reuse, P6 ;  /* 0x000000ffff4d7224 */ /* 0x100fe200030e0605 */
[----:B------:R-:W-:Y:S01]  /*10dd0*/  LOP3.LUT R64, R64, R65, RZ, 0x3c, !PT ;  /* 0x0000004140407212 */ /* 0x000fe200078e3cff */
[----:B------:R-:W-:-:S02]  /*10de0*/  IMAD.X R73, RZ, RZ, R5, P5 ;  /* 0x000000ffff497224 */ /* 0x000fc400028e0605 */
[----:B------:R-:W-:Y:S01]  /*10df0*/  IMAD.X R65, RZ, RZ, R5, P4 ;  /* 0x000000ffff417224 */ /* 0x000fe200020e0605 */
[----:B------:R-:W-:Y:S02]  /*10e00*/  UIMAD UR4, UR18, UR11, UR4 ;  /* 0x0000000b120472a4 */ /* 0x000fe4000f8e0204 */
[----:B------:R-:W-:-:S03]  /*10e10*/  UIMAD.WIDE.U32 UR8, UR18, UR10, UR8 ;  /* 0x0000000a120872a5 */ /* 0x000fc6000f8e0008 */
[----:B------:R-:W-:Y:S01]  /*10e20*/  ULDC.64 UR10, c[0x0][0xae0] ;  /* 0x0002b800000a7ab9 */ /* 0x000fe20000000a00 */
[----:B------:R-:W-:Y:S01]  /*10e30*/  UIADD3 UR4, UR9, UR4, URZ ;  /* 0x0000000409047290 */ /* 0x000fe2000fffe03f */
[----:B------:R-:W-:Y:S01]  /*10e40*/  IADD3 R80, R224, UR20, RZ ;  /* 0x00000014e0507c10 */ /* 0x000fe2000fffe0ff */
[----:B------:R-:W-:-:S04]  /*10e50*/  UIADD3 UR7, UR7, 0x38820, URZ ;  /* 0x0003882007077890 */ /* 0x000fc8000fffe03f */
[----:B------:R-:W-:Y:S01]  /*10e60*/  UPRMT UR7, URZ, 0x654, UR7 ;  /* 0x000006543f077896 */ /* 0x000fe20008000007 */
[----:B------:R-:W-:Y:S01]  /*10e70*/  BSSY B1, `(.L_x_2459) ;  /* 0x0000054000017945 */ /* 0x000fe20003800000 */
[----:B------:R-:W-:Y:S02]  /*10e80*/  SHF.R.S32.HI R81, RZ, 0x1f, R219 ;  /* 0x0000001fff517819 */ /* 0x000fe400000114db */
[----:B------:R-:W-:Y:S02]  /*10e90*/  SHF.R.S32.HI R82, RZ, 0x1f, R217 ;  /* 0x0000001fff527819 */ /* 0x000fe400000114d9 */
[----:B------:R-:W-:Y:S02]  /*10ea0*/  SHF.R.S32.HI R83, RZ, 0x1f, R218 ;  /* 0x0000001fff537819 */ /* 0x000fe400000114da */
[----:B------:R-:W-:Y:S01]  /*10eb0*/  SHF.R.S32.HI R84, RZ, 0x1f, R22 ;  /* 0x0000001fff547819 */ /* 0x000fe20000011416 */
[----:B---3--:R-:W-:-:S05]  /*10ec0*/  VIADD R14, R14, UR20 ;  /* 0x000000140e0e7c36 */ /* 0x008fca0008000000 */
[C---:B------:R-:W-:Y:S02]  /*10ed0*/  ISETP.GE.OR P2, PT, R14.reuse, R23, P0 ;  /* 0x000000170e00720c */ /* 0x040fe40000746670 */
[----:B------:R-:W-:-:S04]  /*10ee0*/  IADD3 R6, R14, 0x8, RZ ;  /* 0x000000080e067810 */ /* 0x000fc80007ffe0ff */
[----:B------:R-:W-:-:S07]  /*10ef0*/  ISETP.GE.OR P0, PT, R6, R23, P0 ;  /* 0x000000170600720c */ /* 0x000fce0000706670 */
[----:B0-----:R0:W-:Y:S06]  /*10f00*/  @!P2 ST.E desc[UR38][R18.64], R2 ;  /* 0x000000021200a985 */ /* 0x0011ec000c101926 */
[----:B-1----:R1:W-:Y:S04]  /*10f10*/  @!P0 ST.E desc[UR38][R20.64], R0 ;  /* 0x0000000014008985 */ /* 0x0023e8000c101926 */
[----:B------:R3:W5:Y:S01]  /*10f20*/  LD.E.128 R8, desc[UR38][R4.64] ;  /* 0x0000002604087980 */ /* 0x000762000c101d00 */
[----:B0-----:R-:W0:Y:S01]  /*10f30*/  @P1 LDC R19, c[0x0][0xbf0] ;  /* 0x0002fc00ff131b82 */ /* 0x001e220000000800 */
[----:B------:R-:W-:-:S02]  /*10f40*/  IMAD.U32 R2, RZ, RZ, UR8 ;  /* 0x00000008ff027e24 */ /* 0x000fc4000f8e00ff */
[----:B------:R-:W5:Y:S01]  /*10f50*/  LD.E.128 R12, desc[UR38][R12.64] ;  /* 0x000000260c0c7980 */ /* 0x000f62000c101d00 */
[----:B-1----:R-:W-:-:S03]  /*10f60*/  LEA R0, R220, R224, 0x5 ;  /* 0x000000e0dc007211 */ /* 0x002fc600078e28ff */
[----:B------:R-:W5:Y:S02]  /*10f70*/  LD.E.128 R24, desc[UR38][R24.64] ;  /* 0x0000002618187980 */ /* 0x000f64000c101d00 */
[----:B---3--:R-:W-:Y:S02]  /*10f80*/  VIADD R4, R0, UR20 ;  /* 0x0000001400047c36 */ /* 0x008fe40008000000 */
[----:B------:R-:W5:Y:S02]  /*10f90*/  LD.E.128 R28, desc[UR38][R28.64] ;  /* 0x000000261c1c7980 */ /* 0x000f64000c101d00 */
[----:B--2---:R-:W-:Y:S02]  /*10fa0*/  @P1 IMAD.HI.U32 R0, R4, R3, RZ ;  /* 0x0000000304001227 */ /* 0x004fe400078e00ff */
[----:B------:R-:W5:Y:S02]  /*10fb0*/  LD.E.128 R32, desc[UR38][R32.64] ;  /* 0x0000002620207980 */ /* 0x000f64000c101d00 */
[----:B------:R-:W-:-:S02]  /*10fc0*/  IMAD.MOV.U32 R5, RZ, RZ, R4 ;  /* 0x000000ffff057224 */ /* 0x000fc400078e0004 */
[----:B------:R-:W5:Y:S01]  /*10fd0*/  LD.E.128 R36, desc[UR38][R36.64] ;  /* 0x0000002624247980 */ /* 0x000f62000c101d00 */
[----:B0-----:R-:W-:-:S03]  /*10fe0*/  @P1 SHF.R.U32.HI R5, RZ, R19, R0 ;  /* 0x00000013ff051219 */ /* 0x001fc60000011600 */
[----:B------:R-:W5:Y:S01]  /*10ff0*/  LD.E.128 R40, desc[UR38][R40.64] ;  /* 0x0000002628287980 */ /* 0x000f62000c101d00 */
[--C-:B------:R-:W-:Y:S01]  /*11000*/  SHF.R.S32.HI R0, RZ, 0x1f, R5.reuse ;  /* 0x0000001fff007819 */ /* 0x100fe20000011405 */
[----:B------:R-:W-:Y:S02]  /*11010*/  IMAD.MOV R19, RZ, RZ, -R5 ;  /* 0x000000ffff137224 */ /* 0x000fe400078e0a05 */
[----:B------:R-:W5:Y:S01]  /*11020*/  LD.E.128 R44, desc[UR38][R44.64] ;  /* 0x000000262c2c7980 */ /* 0x000f62000c101d00 */
[----:B------:R-:W-:Y:S01]  /*11030*/  IMAD.U32 R3, RZ, RZ, UR9 ;  /* 0x00000009ff037e24 */ /* 0x000fe2000f8e00ff */
[----:B------:R-:W-:Y:S01]  /*11040*/  ULDC.64 UR8, c[0x0][0xad8] ;  /* 0x0002b60000087ab9 */ /* 0x000fe20000000a00 */
[----:B------:R-:W-:Y:S01]  /*11050*/  IMAD R0, R0, UR10, RZ ;  /* 0x0000000a00007c24 */ /* 0x000fe2000f8e02ff */
[----:B------:R-:W5:Y:S01]  /*11060*/  LD.E.128 R68, desc[UR38][R68.64] ;  /* 0x0000002644447980 */ /* 0x000f62000c101d00 */
[----:B------:R-:W-:Y:S02]  /*11070*/  IMAD R19, R16, R19, R4 ;  /* 0x0000001310137224 */ /* 0x000fe400078e0204 */
[----:B------:R-:W-:Y:S01]  /*11080*/  IMAD.U32 R3, RZ, RZ, UR4 ;  /* 0x00000004ff037e24 */ /* 0x000fe2000f8e00ff */
[----:B------:R-:W5:Y:S01]  /*11090*/  LD.E.128 R48, desc[UR38][R48.64] ;  /* 0x0000002630307980 */ /* 0x000f62000c101d00 */
[----:B------:R-:W-:Y:S01]  /*110a0*/  IMAD R21, R5, UR11, R0 ;  /* 0x0000000b05157c24 */ /* 0x000fe2000f8e0200 */
[----:B------:R-:W-:-:S02]  /*110b0*/  SHF.R.S32.HI R0, RZ, 0x1f, R19 ;  /* 0x0000001fff007819 */ /* 0x000fc40000011413 */
[----:B------:R-:W5:Y:S01]  /*110c0*/  LD.E.128 R52, desc[UR38][R52.64] ;  /* 0x0000002634347980 */ /* 0x000f62000c101d00 */
[----:B------:R-:W-:-:S03]  /*110d0*/  IMAD.WIDE.U32 R2, R5, UR10, R2 ;  /* 0x0000000a05027c25 */ /* 0x000fc6000f8e0002 */
[----:B------:R-:W5:Y:S04]  /*110e0*/  LD.E.128 R56, desc[UR38][R56.64] ;  /* 0x0000002638387980 */ /* 0x000f68000c101d00 */
[----:B------:R-:W5:Y:S04]  /*110f0*/  LD.E.128 R76, desc[UR38][R76.64] ;  /* 0x000000264c4c7980 */ /* 0x000f68000c101d00 */
[----:B------:R-:W5:Y:S04]  /*11100*/  LD.E.128 R72, desc[UR38][R72.64] ;  /* 0x0000002648487980 */ /* 0x000f68000c101d00 */
[----:B------:R-:W5:Y:S04]  /*11110*/  LD.E.128 R64, desc[UR38][R64.64] ;  /* 0x0000002640407980 */ /* 0x000f68000c101d00 */
[----:B------:R-:W5:Y:S01]  /*11120*/  LD.E.128 R60, desc[UR38][R60.64] ;  /* 0x000000263c3c7980 */ /* 0x000f62000c101d00 */
[----:B------:R-:W-:Y:S01]  /*11130*/  IMAD.IADD R3, R3, 0x1, R21 ;  /* 0x0000000103037824 */ /* 0x000fe200078e0215 */
[----:B------:R-:W-:Y:S01]  /*11140*/  ISETP.GE.AND P2, PT, R80, R23, PT ;  /* 0x000000175000720c */ /* 0x000fe20003f46270 */
[----:B------:R-:W-:Y:S01]  /*11150*/  IMAD R4, R0, UR8, RZ ;  /* 0x0000000800047c24 */ /* 0x000fe2000f8e02ff */
[----:B------:R-:W-:Y:S01]  /*11160*/  @!PT LDS RZ, [RZ] ;  /* 0x00000000fffff984 */ /* 0x000fe20000000800 */
[----:B------:R-:W-:Y:S01]  /*11170*/  @!PT LDS RZ, [RZ] ;  /* 0x00000000fffff984 */ /* 0x000fe20000000800 */
[----:B------:R-:W-:Y:S01]  /*11180*/  @!PT LDS RZ, [RZ] ;  /* 0x00000000fffff984 */ /* 0x000fe20000000800 */
[----:B------:R-:W-:Y:S01]  /*11190*/  @!PT LDS RZ, [RZ] ;  /* 0x00000000fffff984 */ /* 0x000fe20000000800 */
[----:B------:R0:W-:Y:S06]  /*111a0*/  MEMBAR.ALL.CTA ;  /* 0x0000000000007992 */ /* 0x0001ec0000008000 */
[----:B0-----:R-:W0:Y:S01]  /*111b0*/  FENCE.VIEW.ASYNC.S ;  /* 0x00000000000073c6 */ /* 0x001e220000000000 */
[----:B------:R-:W-:-:S04]  /*111c0*/  IMAD.WIDE.U32 R2, R19, UR8, R2 ;  /* 0x0000000813027c25 */ /* 0x000fc8000f8e0002 */
[----:B------:R-:W-:Y:S01]  /*111d0*/  IMAD R5, R19, UR9, R4 ;  /* 0x0000000913057c24 */ /* 0x000fe2000f8e0204 */
[----:B------:R-:W-:Y:S01]  /*111e0*/  ULDC.64 UR8, c[0x0][0xa80] ;  /* 0x0002a00000087ab9 */ /* 0x000fe20000000a00 */
[----:B------:R-:W-:Y:S01]  /*111f0*/  VIADD R0, R80, 0x20 ;  /* 0x0000002050007836 */ /* 0x000fe20000000000 */
[----:B------:R-:W-:Y:S01]  /*11200*/  LEA R6, P3, R2, UR8, 0x1 ;  /* 0x0000000802067c11 */ /* 0x000fe2000f8608ff */
[----:B------:R-:W-:-:S03]  /*11210*/  IMAD.IADD R3, R3, 0x1, R5 ;  /* 0x0000000103037824 */ /* 0x000fc600078e0205 */
[-C--:B------:R-:W-:Y:S01]  /*11220*/  ISETP.GE.AND P1, PT, R0, R23.reuse, PT ;  /* 0x000000170000720c */ /* 0x080fe20003f26270 */
[----:B------:R-:W-:Y:S01]  /*11230*/  VIADD R0, R80, 0x40 ;  /* 0x0000004050007836 */ /* 0x000fe20000000000 */
[----:B------:R-:W-:Y:S01]  /*11240*/  LEA.HI.X R16, R2, UR9, R3, 0x1, P3 ;  /* 0x0000000902107c11 */ /* 0x000fe200098f0c03 */
[----:B0-----:R0:W1:Y:S03]  /*11250*/  SHFL.IDX PT, R20, R6, RZ, 0x181f ;  /* 0x00181fff06147589 */ /* 0x00106600000e0000 */
[----:B------:R-:W-:Y:S02]  /*11260*/  ISETP.GE.AND P0, PT, R0, R23, PT ;  /* 0x000000170000720c */ /* 0x000fe40003f06270 */
[----:B------:R0:W2:Y:S01]  /*11270*/  SHFL.IDX PT, R0, R16, RZ, 0x181f ;  /* 0x00181fff10007589 */ /* 0x0000a200000e0000 */
[----:B------:R-:W-:Y:S01]  /*11280*/  SYNCS.ARRIVE.TRANS64.RED.A1T0 RZ, [UR7], RZ ;  /* 0x000000ffffff79a7 */ /* 0x000fe20008100407 */
[----:B------:R-:W-:Y:S09]  /*11290*/  @P2 BRA `(.L_x_2460) ;  /* 0x0000000000442947 */ /* 0x000ff20003800000 */
        /* <DEDUP_REMOVED lines=17> */
.L_x_2460:
[----:B------:R-:W-:Y:S05]  /*113b0*/  BSYNC B1 ;  /* 0x0000000000017941 */ /* 0x000fea0003800000 */
.L_x_2459:
[----:B--2---:R2:W4:Y:S01]  /*113c0*/  SHFL.IDX PT, R0, R16, 0x1, 0x181f ;  /* 0x00381f0010007f89 */ /* 0x00452200000e0000 */
        /* <DEDUP_REMOVED lines=9> */
[----:B------:R-:W-:Y:S02]  /*11460*/  @!P3 LEA R4, P5, R218, R10, 0x1 ;  /* 0x0000000ada04b211 */ /* 0x000fe400078a08ff */
        /* <DEDUP_REMOVED lines=10> */
.L_x_2462:
[----:B------:R-:W-:Y:S05]  /*11510*/  BSYNC B1 ;  /* 0x0000000000017941 */ /* 0x000fea0003800000 */
.L_x_2461:
[----:B----4-:R4:W0:Y:S01]  /*11520*/  SHFL.IDX PT, R0, R16, 0x2, 0x181f ;  /* 0x00581f0010007f89 */ /* 0x01082200000e0000 */
        /* <DEDUP_REMOVED lines=20> */
.L_x_2464:
[----:B------:R-:W-:Y:S05]  /*11670*/  BSYNC B1 ;  /* 0x0000000000017941 */ /* 0x000fea0003800000 */
.L_x_2463:
[----:B0-----:R-:W-:Y:S01]  /*11680*/  VIADD R0, R80, 0x60 ;  /* 0x0000006050007836 */ /* 0x001fe20000000000 */
[----:B--2-4-:R-:W4:Y:S04]  /*11690*/  SHFL.IDX PT, R16, R16, 0x3, 0x181f ;  /* 0x00781f0010107f89 */ /* 0x014f2800000e0000 */
[----:B------:R-:W-:Y:S01]  /*116a0*/  ISETP.GE.AND P0, PT, R0, R23, PT ;  /* 0x000000170000720c */ /* 0x000fe20003f06270 */
[----:B------:R-:W0:-:S12]  /*116b0*/  SHFL.IDX PT, R6, R6, 0x3, 0x181f ;  /* 0x00781f0006067f89 */ /* 0x000e1800000e0000 */
[----:B------:R-:W-:Y:S05]  /*116c0*/  @P0 BRA `(.L_x_2465) ;  /* 0x0000000c00e00947 */ /* 0x000fea0003800000 */
[----:B------:R-:W-:Y:S02]  /*116d0*/  ULDC UR4, c[0x0][0xac8] ;  /* 0x0002b20000047ab9 */ /* 0x000fe40000000800 */
[----:B------:R-:W-:Y:S02]  /*116e0*/  ISETP.GE.AND P3, PT, R22, UR4, PT ;  /* 0x0000000416007c0c */ /* 0x000fe4000bf66270 */
[----:B------:R-:W-:Y:S02]  /*116f0*/  ISETP.GE.AND P4, PT, R218, UR4, PT ;  /* 0x00000004da007c0c */ /* 0x000fe4000bf86270 */
[----:B------:R-:W-:-:S09]  /*11700*/  ISETP.GE.AND P5, PT, R217, UR4, PT ;  /* 0x00000004d9007c0c */ /* 0x000fd2000bfa6270 */
[-C--:B0-----:R-:W-:Y:S02]  /*11710*/  @!P3 LEA R2, P0, R22, R6.reuse, 0x1 ;  /* 0x000000061602b211 */ /* 0x081fe400078008ff */
[-C--:B------:R-:W-:Y:S02]  /*11720*/  @!P4 LEA R4, P1, R218, R6.reuse, 0x1 ;  /* 0x00000006da04c211 */ /* 0x080fe400078208ff */
[C---:B------:R-:W-:Y:S02]  /*11730*/  @!P5 LEA R8, P2, R217.reuse, R6, 0x1 ;  /* 0x00000006d908d211 */ /* 0x040fe400078408ff */
[-C--:B----4-:R-:W-:Y:S02]  /*11740*/  @!P3 LEA.HI.X R3, R22, R16.reuse, R84, 0x1, P0 ;  /* 0x000000101603b211 */ /* 0x090fe400000f0c54 */
        /* <DEDUP_REMOVED lines=11> */
.L_x_2457:
        /* <DEDUP_REMOVED lines=9> */
[----:B------:R-:W-:Y:S01]  /*11890*/  IMAD.U32 R2, RZ, RZ, UR8 ;  /* 0x00000008ff027e24 */ /* 0x000fe2000f8e00ff */
[----:B------:R-:W-:Y:S01]  /*118a0*/  MOV R3, UR9 ;  /* 0x0000000900037c02 */ /* 0x000fe20008000f00 */
[----:B------:R-:W-:Y:S02]  /*118b0*/  ULDC.64 UR8, c[0x0][0xc08] ;  /* 0x0003020000087ab9 */ /* 0x000fe40000000a00 */
[----:B------:R-:W-:-:S04]  /*118c0*/  UISETP.NE.U32.AND UP1, UPT, UR8, URZ, UPT ;  /* 0x0000003f0800728c */ /* 0x000fc8000bf25070 */
[----:B------:R-:W-:Y:S01]  /*118d0*/  UISETP.NE.AND.EX UP1, UPT, UR9, URZ, UPT, UP1 ;  /* 0x0000003f0900728c */ /* 0x000fe2000bf25310 */
[----:B------:R-:W2:Y:S05]  /*118e0*/  @P2 LDG.E R6, desc[UR38][R2.64] ;  /* 0x0000002602062981 */ /* 0x000eaa000c1e1900 */
        /* <DEDUP_REMOVED lines=22> */
.L_x_2466:
        /* <DEDUP_REMOVED lines=49> */
.L_x_2468:
[----:B------:R-:W-:Y:S05]  /*11d60*/  BSYNC B1 ;  /* 0x0000000000017941 */ /* 0x000fea0003800000 */
.L_x_2467:
[----:B0-----:R-:W0:Y:S01]  /*11d70*/  @P0 LDC R3, c[0x0][0xbf0] ;  /* 0x0002fc00ff030b82 */ /* 0x001e220000000800 */
[----:B------:R-:W-:Y:S01]  /*11d80*/  R2UR UR16, R214 ;  /* 0x00000000d61072ca */ /* 0x000fe200000e0000 */
        /* <DEDUP_REMOVED lines=10> */
[----:B------:R-:W-:Y:S01]  /*11e30*/  SHF.R.S32.HI R18, RZ, 0x1f, R217 ;  /* 0x0000001fff127819 */ /* 0x000fe200000114d9 */
[----:B------:R-:W-:Y:S01]  /*11e40*/  UIMAD UR4, UR11, UR14, URZ ;  /* 0x0000000e0b0472a4 */ /* 0x000fe2000f8e023f */
[----:B------:R-:W-:Y:S01]  /*11e50*/  VIADD R6, R2, UR16 ;  /* 0x0000001002067c36 */ /* 0x000fe20008000000 */
[----:B------:R-:W-:Y:S01]  /*11e60*/  UIMAD.WIDE.U32 UR8, UR17, UR14, UR8 ;  /* 0x0000000e110872a5 */ /* 0x000fe2000f8e0008 */
[----:B------:R-:W-:Y:S01]  /*11e70*/  SHF.R.S32.HI R19, RZ, 0x1f, R218 ;  /* 0x0000001fff137819 */ /* 0x000fe200000114da */
[----:B------:R-:W-:Y:S01]  /*11e80*/  UIMAD UR4, UR17, UR15, UR4 ;  /* 0x0000000f110472a4 */ /* 0x000fe2000f8e0204 */
[----:B------:R-:W-:Y:S01]  /*11e90*/  @P0 IMAD.HI.U32 R2, R6, R11, RZ ;  /* 0x0000000b06020227 */ /* 0x000fe200078e00ff */
[----:B------:R-:W-:Y:S01]  /*11ea0*/  ULDC.64 UR10, c[0x0][0xaf0] ;  /* 0x0002bc00000a7ab9 */ /* 0x000fe20000000a00 */
[----:B------:R-:W-:Y:S01]  /*11eb0*/  MOV R5, R6 ;  /* 0x0000000600057202 */ /* 0x000fe20000000f00 */
[----:B------:R-:W-:Y:S01]  /*11ec0*/  UIADD3 UR9, UR9, UR4, URZ ;  /* 0x0000000409097290 */ /* 0x000fe2000fffe03f */
[----:B------:R-:W-:Y:S01]  /*11ed0*/  SHF.R.S32.HI R20, RZ, 0x1f, R22 ;  /* 0x0000001fff147819 */ /* 0x000fe20000011416 */
        /* <DEDUP_REMOVED lines=10> */
[----:B------:R-:W-:-:S02]  /*11f80*/  IMAD R9, R13, R9, R6 ;  /* 0x000000090d097224 */ /* 0x000fc400078e0206 */
[----:B------:R-:W-:Y:S01]  /*11f90*/  IMAD.U32 R2, RZ, RZ, UR8 ;  /* 0x00000008ff027e24 */ /* 0x000fe2000f8e00ff */
[----:B------:R-:W-:Y:S01]  /*11fa0*/  ULDC.64 UR8, c[0x0][0xad8] ;  /* 0x0002b60000087ab9 */ /* 0x000fe20000000a00 */
[----:B------:R-:W-:Y:S02]  /*11fb0*/  IMAD.U32 R3, RZ, RZ, UR4 ;  /* 0x00000004ff037e24 */ /* 0x000fe4000f8e00ff */
[C---:B------:R-:W-:Y:S01]  /*11fc0*/  IMAD R11, R5.reuse, UR11, R4 ;  /* 0x0000000b050b7c24 */ /* 0x040fe2000f8e0204 */
[----:B------:R-:W-:Y:S01]  /*11fd0*/  SHF.R.S32.HI R4, RZ, 0x1f, R9 ;  /* 0x0000001fff047819 */ /* 0x000fe20000011409 */
[----:B------:R-:W-:-:S04]  /*11fe0*/  IMAD.WIDE.U32 R2, R5, UR10, R2 ;  /* 0x0000000a05027c25 */ /* 0x000fc8000f8e0002 */
[----:B------:R-:W-:Y:S02]  /*11ff0*/  IMAD.IADD R3, R3, 0x1, R11 ;  /* 0x0000000103037824 */ /* 0x000fe400078e020b */
[----:B------:R-:W-:Y:S02]  /*12000*/  IMAD R4, R4, UR8, RZ ;  /* 0x0000000804047c24 */ /* 0x000fe4000f8e02ff */
[----:B------:R-:W-:Y:S02]  /*12010*/  VIADD R6, R224, UR16 ;  /* 0x00000010e0067c36 */ /* 0x000fe40008000000 */
[----:B-----5:R-:W-:Y:S02]  /*12020*/  IMAD R13, R0, R13, RZ ;  /* 0x0000000d000d7224 */ /* 0x020fe400078e02ff */
[C---:B------:R-:W-:Y:S01]  /*12030*/  IMAD R5, R9.reuse, UR9, R4 ;  /* 0x0000000909057c24 */ /* 0x040fe2000f8e0204 */
[C---:B------:R-:W-:Y:S01]  /*12040*/  IADD3 R0, R6.reuse, 0x20, RZ ;  /* 0x0000002006007810 */ /* 0x040fe20007ffe0ff */
        /* <DEDUP_REMOVED lines=29> */
.L_x_2470:
[----:B------:R-:W-:Y:S05]  /*12220*/  BSYNC B1 ;  /* 0x0000000000017941 */ /* 0x000fea0003800000 */
.L_x_2469:
        /* <DEDUP_REMOVED lines=21> */
.L_x_2472:
[----:B------:R-:W-:Y:S05]  /*12380*/  BSYNC B1 ;  /* 0x0000000000017941 */ /* 0x000fea0003800000 */
.L_x_2471:
        /* <DEDUP_REMOVED lines=21> */
.L_x_2474:
[----:B------:R-:W-:Y:S05]  /*124e0*/  BSYNC B1 ;  /* 0x0000000000017941 */ /* 0x000fea0003800000 */
.L_x_2473:
        /* <DEDUP_REMOVED lines=22> */
.L_x_2465:
[----:B------:R-:W-:Y:S05]  /*12650*/  BSYNC B0 ;  /* 0x0000000000007941 */ /* 0x000fea0003800000 */
.L_x_2456:
[----:B------:R-:W-:Y:S02]  /*12660*/  ULDC UR4, c[0x0][0xc3c] ;  /* 0x00030f0000047ab9 */ /* 0x000fe40000000800 */
[----:B------:R-:W-:-:S13]  /*12670*/  ISETP.GE.AND P0, PT, R7, UR4, PT ;  /* 0x0000000407007c0c */ /* 0x000fda000bf06270 */
[----:B------:R-:W-:Y:S05]  /*12680*/  @!P0 BRA `(.L_x_2475) ;  /* 0xfffffee400d48947 */ /* 0x000fea000383ffff */
[----:B------:R-:W-:Y:S05]  /*12690*/  EXIT ;  /* 0x000000000000794d */ /* 0x000fea0003800000 */
.L_x_2414:
        /* <DEDUP_REMOVED lines=16> */
.L_x_2476:
        /* <DEDUP_REMOVED lines=40> */
.L_x_2482:
        /* <DEDUP_REMOVED lines=12> */
.L_x_2481:
[----:B------:R-:W-:Y:S05]  /*12ae0*/  BSYNC B0 ;  /* 0x0000000000007941 */ /* 0x000fea0003800000 */
.L_x_2480:
        /* <DEDUP_REMOVED lines=20> */
.L_x_2478:
[----:B------:R-:W-:-:S05]  /*12c30*/  IADD3 R11, -R3, R4, RZ ;  /* 0x00000004030b7210 */ /* 0x000fca0007ffe1ff */
        /* <DEDUP_REMOVED lines=19> */
.L_x_2483:
[----:B-1----:R-:W-:Y:S02]  /*12d70*/  IMAD.MOV R2, RZ, RZ, -R3 ;  /* 0x000000ffff027224 */ /* 0x002fe400078e0a03 */
[----:B---3--:R-:W-:Y:S02]  /*12d80*/  IMAD R16, R16, UR5, R11 ;  /* 0x0000000510107c24 */ /* 0x008fe4000f8e020b */
[----:B------:R-:W-:Y:S01]  /*12d90*/  IMAD.MOV.U32 R11, RZ, RZ, R2 ;  /* 0x000000ffff0b7224 */ /* 0x000fe200078e0002 */
[----:B------:R-:W-:Y:S02]  /*12da0*/  IABS R2, R4 ;  /* 0x0000000400027213 */ /* 0x000fe40000000000 */
[----:B--2---:R-:W-:Y:S01]  /*12db0*/  IADD3 R9, -R16, UR6, RZ ;  /* 0x0000000610097c10 */ /* 0x004fe2000fffe1ff */
[----:B------:R-:W-:Y:S02]  /*12dc0*/  IMAD R11, R11, R12, RZ ;  /* 0x0000000c0b0b7224 */ /* 0x000fe400078e02ff */
[----:B------:R-:W-:Y:S01]  /*12dd0*/  IMAD.MOV R8, RZ, RZ, -R2 ;  /* 0x000000ffff087224 */ /* 0x000fe200078e0a02 */
[----:B------:R-:W-:-:S02]  /*12de0*/  MOV R2, RZ ;  /* 0x000000ff00027202 */ /* 0x000fc40000000f00 */
        /* <DEDUP_REMOVED lines=21> */
[----:B------:R-:W-:Y:S02]  /*12f40*/  VIADDMNMX R13, R6, UR5, R7, PT ;  /* 0x00000005060d7c46 */ /* 0x000fe4000b800107 */
[----:B------:R-:W-:Y:S02]  /*12f50*/  IABS R9, R4 ;  /* 0x0000000400097213 */ /* 0x000fe40000000000 */
[-C--:B------:R-:W-:Y:S01]  /*12f60*/  IABS R8, R13.reuse ;  /* 0x0000000d00087213 */ /* 0x080fe20000000000 */
[----:B------:R-:W-:Y:S01]  /*12f70*/  IMAD.MOV R18, RZ, RZ, -R13 ;  /* 0x000000ffff127224 */ /* 0x000fe200078e0a0d */
[----:B0-----:R-:W-:-:S02]  /*12f80*/  IABS R10, R13 ;  /* 0x0000000d000a7213 */ /* 0x001fc40000000000 */
[----:B------:R-:W0:Y:S08]  /*12f90*/  I2F.RP R6, R8 ;  /* 0x0000000800067306 */ /* 0x000e300000209400 */
[----:B0-----:R-:W0:Y:S02]  /*12fa0*/  MUFU.RCP R6, R6 ;  /* 0x0000000600067308 */ /* 0x001e240000001000 */
[----:B0-----:R-:W-:-:S06]  /*12fb0*/  VIADD R3, R6, 0xffffffe ;  /* 0x0ffffffe06037836 */ /* 0x001fcc0000000000 */
[----:B------:R-:W0:Y:S02]  /*12fc0*/  F2I.FTZ.U32.TRUNC.NTZ R3, R3 ;  /* 0x0000000300037305 */ /* 0x000e24000021f000 */
[----:B0-----:R-:W-:-:S04]  /*12fd0*/  IMAD.MOV R7, RZ, RZ, -R3 ;  /* 0x000000ffff077224 */ /* 0x001fc800078e0a03 */
        /* <DEDUP_REMOVED lines=17> */
[----:B------:R-:W-:-:S04]  /*130f0*/  IMAD R18, R2, R18, R3 ;  /* 0x0000001202127224 */ /* 0x000fc800078e0203 */
[----:B------:R-:W-:Y:S01]  /*13100*/  IMAD.IADD R17, R0, 0x1, R17 ;  /* 0x0000000100117824 */ /* 0x000fe200078e0211 */
[----:B------:R-:W-:Y:S06]  /*13110*/  BRA `(.L_x_2484) ;  /* 0x0000000000147947 */ /* 0x000fec0003800000 */
.L_x_2479:
[----:B------:R-:W-:Y:S01]  /*13120*/  ULDC UR4, c[0x0][0xc3c] ;  /* 0x00030f0000047ab9 */ /* 0x000fe20000000800 */
[----:B------:R-:W-:Y:S01]  /*13130*/  IMAD.MOV.U32 R17, RZ, RZ, RZ ;  /* 0x000000ffff117224 */ /* 0x000fe200078e00ff */
[----:B------:R-:W-:Y:S01]  /*13140*/  MOV R16, UR6 ;  /* 0x0000000600107c02 */ /* 0x000fe20008000f00 */
[----:B------:R-:W-:Y:S02]  /*13150*/  IMAD.MOV.U32 R18, RZ, RZ, RZ ;  /* 0x000000ffff127224 */ /* 0x000fe400078e00ff */
[----:B------:R-:W-:-:S07]  /*13160*/  IMAD.U32 R19, RZ, RZ, UR4 ;  /* 0x00000004ff137e24 */ /* 0x000fce000f8e00ff */
.L_x_2484:
[----:B------:R-:W-:-:S13]  /*13170*/  ISETP.NE.AND P0, PT, R5, RZ, PT ;  /* 0x000000ff0500720c */ /* 0x000fda0003f05270 */
[----:B------:R-:W0:Y:S01]  /*13180*/  @!P0 S2R R3, SR_CgaCtaId ;  /* 0x0000000000038919 */ /* 0x000e220000008800 */
[----:B------:R-:W-:-:S04]  /*13190*/  @!P0 MOV R0, 0x400 ;  /* 0x0000040000008802 */ /* 0x000fc80000000f00 */
[----:B0-----:R-:W-:-:S05]  /*131a0*/  @!P0 LEA R0, R3, R0, 0x18 ;  /* 0x0000000003008211 */ /* 0x001fca00078ec0ff */
[----:B------:R1:W-:Y:S01]  /*131b0*/  @!P0 STS.128 [R0+0x388d0], R16 ;  /* 0x0388d01000008388 */ /* 0x0003e20000000c00 */
[----:B------:R-:W-:Y:S06]  /*131c0*/  BAR.ARV 0x5, 0x180 ;  /* 0x0146000000007b1d */ /* 0x000fec0000002000 */
.L_x_2477:
        /* <DEDUP_REMOVED lines=8> */
[----:B------:R-:W-:Y:S01]  /*13250*/  BSSY B8, `(.L_x_2485) ;  /* 0x00004b8000087945 */ /* 0x000fe20003800000 */
[----:B------:R-:W-:Y:S01]  /*13260*/  MOV R28, 0x1 ;  /* 0x00000001001c7802 */ /* 0x000fe20000000f00 */
        /* <DEDUP_REMOVED lines=9> */
[----:B------:R-:W-:Y:S01]  /*13300*/  LOP3.LUT R0, R0, 0x38, R2, 0x78, !PT ;  /* 0x0000003800007812 */ /* 0x000fe200078e7802 */
[----:B------:R-:W-:-:S03]  /*13310*/  IMAD.SHL.U32 R2, R2, 0x10, RZ ;  /* 0x0000001002027824 */ /* 0x000fc600078e00ff */
[----:B------:R-:W-:Y:S02]  /*13320*/  LOP3.LUT R32, R0, 0x200, R33, 0xf8, !PT ;  /* 0x0000020000207812 */ /* 0x000fe400078ef821 */
[----:B------:R-:W-:Y:S01]  /*13330*/  LOP3.LUT R33, R33, 0x38, RZ, 0xc0, !PT ;  /* 0x0000003821217812 */ /* 0x000fe200078ec0ff */
[----:B------:R-:W-:Y:S01]  /*13340*/  ULOP3.LUT UR36, UR4, 0x2, URZ, 0xfc, !UPT ;  /* 0x0000000204247892 */ /* 0x000fe2000f8efc3f */
[----:B------:R-:W-:Y:S02]  /*13350*/  LOP3.LUT R2, R3, 0x70, R2, 0xf8, !PT ;  /* 0x0000007003027812 */ /* 0x000fe400078ef802 */
[----:B------:R-:W-:Y:S01]  /*13360*/  UMOV UR4, 0x400 ;  /* 0x0000040000047882 */ /* 0x000fe20000000000 */
[C---:B------:R-:W-:Y:S01]  /*13370*/  LOP3.LUT R0, R33.reuse, 0x40, RZ, 0xfc, !PT ;  /* 0x0000004021007812 */ /* 0x040fe200078efcff */
[----:B0-----:R-:W-:Y:S01]  /*13380*/  ULEA UR4, UR5, UR4, 0x18 ;  /* 0x0000000405047291 */ /* 0x001fe2000f8ec03f */
[C---:B------:R-:W-:Y:S02]  /*13390*/  LOP3.LUT R37, R33.reuse, 0x80, RZ, 0xfc, !PT ;  /* 0x0000008021257812 */ /* 0x040fe400078efcff */
[----:B------:R-:W-:-:S03]  /*133a0*/  LOP3.LUT R36, R33, 0xc0, RZ, 0xfc, !PT ;  /* 0x000000c021247812 */ /* 0x000fc600078efcff */
[----:B------:R-:W-:-:S04]  /*133b0*/  IMAD.U32 R22, RZ, RZ, UR4 ;  /* 0x00000004ff167e24 */ /* 0x000fc8000f8e00ff */
[----:B---3--:R-:W-:-:S07]  /*133c0*/  IMAD R34, R32, 0x2, R22 ;  /* 0x0000000220227824 */ /* 0x008fce00078e0216 */
.L_x_2550:
        /* <DEDUP_REMOVED lines=19> */
[----:B------:R-:W-:Y:S02]  /*13500*/  LOP3.LUT R23, R23, 0xffffff7f, RZ, 0xc0, !PT ;  /* 0xffffff7f17177812 */ /* 0x000fe400078ec0ff */
[----:B------:R-:W-:Y:S02]  /*13510*/  ISETP.NE.AND.EX P2, PT, RZ, UR5, PT, P0 ;  /* 0x00000005ff007c0c */ /* 0x000fe4000bf45300 */
[----:B------:R-:W-:Y:S02]  /*13520*/  ISETP.NE.U32.AND P0, PT, RZ, UR6, PT ;  /* 0x00000006ff007c0c */ /* 0x000fe4000bf05070 */
[----:B-1----:R-:W-:Y:S02]  /*13530*/  IADD3 R2, P1, R24, UR4, RZ ;  /* 0x0000000418027c10 */ /* 0x002fe4000ff3e0ff */
[----:B------:R-:W-:-:S02]  /*13540*/  ISETP.NE.AND.EX P0, PT, RZ, UR7, PT, P0 ;  /* 0x00000007ff007c0c */ /* 0x000fc4000bf05300 */
[----:B------:R-:W-:Y:S01]  /*13550*/  IADD3.X R3, R25, UR5, RZ, P1, !PT ;  /* 0x0000000519037c10 */ /* 0x000fe20008ffe4ff */
[----:B------:R-:W-:-:S04]  /*13560*/  ULDC.64 UR4, c[0x0][0x418] ;  /* 0x0001060000047ab9 */ /* 0x000fc80000000a00 */
[----:B------:R-:W-:Y:S01]  /*13570*/  @P2 LOP3.LUT R23, R23, 0x80, RZ, 0xfc, !PT ;  /* 0x0000008017172812 */ /* 0x000fe200078efcff */
[----:B------:R1:W5:Y:S05]  /*13580*/  @P2 LDG.E R35, desc[UR38][R2.64] ;  /* 0x0000002602232981 */ /* 0x00036a000c1e1900 */
        /* <DEDUP_REMOVED lines=9> */
[----:B0-----:R-:W-:Y:S01]  /*13620*/  MOV R0, UR4 ;  /* 0x0000000400007c02 */ /* 0x001fe20008000f00 */
        /* <DEDUP_REMOVED lines=11> */
.L_x_2486:
        /* <DEDUP_REMOVED lines=9> */
.L_x_2487:
        /* <DEDUP_REMOVED lines=8> */
[----:B--2---:R-:W-:-:S07]  /*137f0*/  IMAD.IADD R0, R5, 0x1, -R0 ;  /* 0x0000000105007824 */ /* 0x004fce00078e0a00 */
.L_x_2488:
[----:B------:R-:W3:Y:S01]  /*13800*/  LDL R5, [R1+0x10] ;  /* 0x0000100001057983 */ /* 0x000ee20000100800 */
[----:B-12---:R-:W1:Y:S01]  /*13810*/  LDC R2, c[0x0][0x448] ;  /* 0x00011200ff027b82 */ /* 0x006e620000000800 */
[----:B-----5:R-:W-:Y:S01]  /*13820*/  IADD3 R0, -R30, R0, RZ ;  /* 0x000000001e007210 */ /* 0x020fe20007ffe1ff */
[----:B------:R-:W-:Y:S01]  /*13830*/  BSSY B7, `(.L_x_2489) ;  /* 0x0000398000077945 */ /* 0x000fe20003800000 */
[----:B------:R-:W-:-:S03]  /*13840*/  LOP3.LUT R23, R23, 0xfffffeff, RZ, 0xc0, !PT ;  /* 0xfffffeff17177812 */ /* 0x000fc600078ec0ff */
[----:B------:R2:W-:Y:S01]  /*13850*/  STL [R1+0x4], R0 ;  /* 0x0000040001007387 */ /* 0x0005e20000100800 */
[----:B-1----:R-:W-:Y:S01]  /*13860*/  ISETP.NE.AND P0, PT, R2, 0x1, PT ;  /* 0x000000010200780c */ /* 0x002fe20003f05270 */
[----:B------:R-:W-:-:S04]  /*13870*/  IMAD.SHL.U32 R2, R17, 0x80, RZ ;  /* 0x0000008011027824 */ /* 0x000fc800078e00ff */
[----:B------:R-:W-:-:S08]  /*13880*/  VIADD R2, R2, 0x7f ;  /* 0x0000007f02027836 */ /* 0x000fd00000000000 */
[----:B------:R-:W1:Y:S01]  /*13890*/  @P0 LDC R3, c[0x0][0x44c] ;  /* 0x00011300ff030b82 */ /* 0x000e620000000800 */
[----:B------:R-:W-:-:S07]  /*138a0*/  @P0 LOP3.LUT R23, R23, 0x100, RZ, 0xfc, !PT ;  /* 0x0000010017170812 */ /* 0x000fce00078efcff */
[----:B0-----:R-:W0:Y:S01]  /*138b0*/  @P0 LDC R4, c[0x0][0x450] ;  /* 0x00011400ff040b82 */ /* 0x001e220000000800 */
[----:B-1----:R-:W-:-:S05]  /*138c0*/  @P0 IMAD.HI.U32 R3, R2, R3, RZ ;  /* 0x0000000302030227 */ /* 0x002fca00078e00ff */
[----:B0-----:R-:W-:Y:S02]  /*138d0*/  @P0 SHF.R.U32.HI R2, RZ, R4, R3 ;  /* 0x00000004ff020219 */ /* 0x001fe40000011603 */
[C---:B---3--:R-:W-:Y:S01]  /*138e0*/  IADD3 R3, R0.reuse, 0x50, -R5 ;  /* 0x0000005000037810 */ /* 0x048fe20007ffe805 */
[----:B--2---:R-:W-:-:S04]  /*138f0*/  VIADD R0, R0, 0x4f ;  /* 0x0000004f00007836 */ /* 0x004fc80000000000 */
[----:B------:R-:W-:Y:S02]  /*13900*/  IMAD.IADD R2, R3, 0x1, R2 ;  /* 0x0000000103027824 */ /* 0x000fe400078e0202 */
[----:B------:R-:W-:-:S04]  /*13910*/  IMAD.HI R0, R0, 0x66666667, RZ ;  /* 0x6666666700007827 */ /* 0x000fc800078e02ff */
[----:B------:R-:W-:Y:S01]  /*13920*/  IMAD.HI R2, R2, 0x66666667, RZ ;  /* 0x6666666702027827 */ /* 0x000fe200078e02ff */
[----:B------:R-:W-:-:S04]  /*13930*/  SHF.R.U32.HI R3, RZ, 0x1f, R0 ;  /* 0x0000001fff037819 */ /* 0x000fc80000011600 */
[----:B------:R-:W-:Y:S02]  /*13940*/  SHF.R.U32.HI R5, RZ, 0x1f, R2 ;  /* 0x0000001fff057819 */ /* 0x000fe40000011602 */
[----:B------:R-:W-:Y:S02]  /*13950*/  LEA.HI.SX32 R3, R0, R3, 0x1b ;  /* 0x0000000300037211 */ /* 0x000fe400078fdaff */
[----:B------:R-:W-:-:S04]  /*13960*/  LEA.HI.SX32 R2, R2, R5, 0x1b ;  /* 0x0000000502027211 */ /* 0x000fc800078fdaff */
[----:B------:R-:W-:-:S04]  /*13970*/  VIMNMX R4, R3, R2, PT ;  /* 0x0000000203047248 */ /* 0x000fc80003fe0100 */
[----:B------:R-:W-:Y:S01]  /*13980*/  ISETP.GT.AND P0, PT, R4, RZ, PT ;  /* 0x000000ff0400720c */ /* 0x000fe20003f04270 */
[----:B------:R0:W-:-:S12]  /*13990*/  STL [R1+0x14], R4 ;  /* 0x0000140401007387 */ /* 0x0001d80000100800 */
        /* <DEDUP_REMOVED lines=18> */
.L_x_2490:
        /* <DEDUP_REMOVED lines=20> */
.L_x_2493:
[----:B------:R-:W-:Y:S05]  /*13c00*/  BSYNC B6 ;  /* 0x0000000000067941 */ /* 0x000fea0003800000 */
.L_x_2492:
        /* <DEDUP_REMOVED lines=8> */
[----:B------:R0:W1:Y:S01]  /*13c90*/  LDC.64 R2, c[0x4][R26] ;  /* 0x010000001a027b82 */ /* 0x0000620000000a00 */
[----:B------:R-:W-:Y:S01]  /*13ca0*/  MOV R4, UR6 ;  /* 0x0000000600047c02 */ /* 0x000fe20008000f00 */
[----:B------:R-:W-:Y:S01]  /*13cb0*/  IMAD.U32 R5, RZ, RZ, UR7 ;  /* 0x00000007ff057e24 */ /* 0x000fe2000f8e00ff */
[----:B------:R-:W-:Y:S01]  /*13cc0*/  MOV R12, 0x1 ;  /* 0x00000001000c7802 */ /* 0x000fe20000000f00 */
        /* <DEDUP_REMOVED lines=8> */
.L_x_2496:
[----:B------:R0:W1:Y:S01]  /*13d50*/  LDC.64 R2, c[0x4][R26] ;  /* 0x010000001a027b82 */ /* 0x0000620000000a00 */
[----:B------:R-:W-:Y:S01]  /*13d60*/  ULDC.64 UR6, c[0x4][0xa8] ;  /* 0x01002a0000067ab9 */ /* 0x000fe20000000a00 */
[----:B------:R-:W-:Y:S01]  /*13d70*/  ULDC.64 UR8, c[0x4][0xb0] ;  /* 0x01002c0000087ab9 */ /* 0x000fe20000000a00 */
[----:B------:R-:W-:Y:S01]  /*13d80*/  ULDC.64 UR4, c[0x4][0x18] ;  /* 0x0100060000047ab9 */ /* 0x000fe20000000a00 */
[----:B------:R-:W-:Y:S01]  /*13d90*/  IMAD.U32 R4, RZ, RZ, UR6 ;  /* 0x00000006ff047e24 */ /* 0x000fe2000f8e00ff */
[----:B------:R-:W-:Y:S01]  /*13da0*/  MOV R11, UR5 ;  /* 0x00000005000b7c02 */ /* 0x000fe20008000f00 */
[----:B------:R-:W-:Y:S02]  /*13db0*/  IMAD.U32 R5, RZ, RZ, UR7 ;  /* 0x00000007ff057e24 */ /* 0x000fe4000f8e00ff */
[----:B------:R-:W-:Y:S02]  /*13dc0*/  IMAD.U32 R6, RZ, RZ, UR8 ;  /* 0x00000008ff067e24 */ /* 0x000fe4000f8e00ff */
[----:B------:R-:W-:-:S02]  /*13dd0*/  IMAD.U32 R7, RZ, RZ, UR9 ;  /* 0x00000009ff077e24 */ /* 0x000fc4000f8e00ff */
[----:B------:R-:W-:Y:S02]  /*13de0*/  IMAD.U32 R10, RZ, RZ, UR4 ;  /* 0x00000004ff0a7e24 */ /* 0x000fe4000f8e00ff */
[----:B------:R-:W-:Y:S02]  /*13df0*/  IMAD.MOV.U32 R8, RZ, RZ, 0x70 ;  /* 0x00000070ff087424 */ /* 0x000fe400078e00ff */
[----:B------:R-:W-:Y:S02]  /*13e00*/  IMAD.MOV.U32 R12, RZ, RZ, 0x1 ;  /* 0x00000001ff0c7424 */ /* 0x000fe400078e00ff */
[----:B0-----:R-:W-:-:S07]  /*13e10*/  IMAD.MOV.U32 R13, RZ, RZ, RZ ;  /* 0x000000ffff0d7224 */ /* 0x001fce00078e00ff */
[----:B------:R-:W-:-:S07]  /*13e20*/  LEPC R20, `(.L_x_2495) ;  /* 0x000000001014794e */ /* 0x000fce0000000000 */
[----:B-1----:R-:W-:Y:S05]  /*13e30*/  CALL.ABS.NOINC R2 ;  /* 0x0000000002007343 */ /* 0x002fea0003c00000 */
.L_x_2495:
[----:B------:R-:W-:Y:S05]  /*13e40*/  BSYNC B6 ;  /* 0x0000000000067941 */ /* 0x000fea0003800000 */
.L_x_2494:
[----:B------:R-:W2:Y:S01]  /*13e50*/  LDL R2, [R1+0x14] ;  /* 0x0000140001027983 */ /* 0x000ea20000100800 */
[----:B------:R-:W-:Y:S01]  /*13e60*/  ULDC.64 UR4, c[0x0][0x9f8] ;  /* 0x00027e0000047ab9 */ /* 0x000fe20000000a00 */
[----:B------:R-:W0:Y:S01]  /*13e70*/  LDC R9, c[0x0][0x430] ;  /* 0x00010c00ff097b82 */ /* 0x000e220000000800 */
[----:B------:R-:W-:-:S04]  /*13e80*/  ISETP.NE.U32.AND P0, PT, RZ, UR4, PT ;  /* 0x00000004ff007c0c */ /* 0x000fc8000bf05070 */
[----:B------:R-:W-:-:S13]  /*13e90*/  ISETP.NE.AND.EX P0, PT, RZ, UR5, PT, P0 ;  /* 0x00000005ff007c0c */ /* 0x000fda000bf05300 */
[----:B------:R-:W-:Y:S01]  /*13ea0*/  @P0 IADD3 R24, P1, R24, UR4, RZ ;  /* 0x0000000418180c10 */ /* 0x000fe2000ff3e0ff */
[----:B------:R-:W-:-:S03]  /*13eb0*/  ULDC UR4, c[0x0][0x2f4] ;  /* 0x0000bd0000047ab9 */ /* 0x000fc60000000800 */
[----:B------:R-:W-:-:S05]  /*13ec0*/  @P0 IADD3.X R25, R25, UR5, RZ, P1, !PT ;  /* 0x0000000519190c10 */ /* 0x000fca0008ffe4ff */
[----:B------:R1:W5:Y:S01]  /*13ed0*/  @P0 LDG.E R31, desc[UR38][R24.64] ;  /* 0x00000026181f0981 */ /* 0x000362000c1e1900 */
[C---:B------:R-:W-:Y:S01]  /*13ee0*/  ISETP.GE.AND P0, PT, R33.reuse, UR4, PT ;  /* 0x0000000421007c0c */ /* 0x040fe2000bf06270 */
[----:B------:R-:W-:Y:S01]  /*13ef0*/  UMOV UR5, 0xffffffff ;  /* 0xffffffff00057882 */ /* 0x000fe20000000000 */
[----:B------:R-:W-:Y:S02]  /*13f00*/  LOP3.LUT R20, R33, 0x40, RZ, 0xfc, !PT ;  /* 0x0000004021147812 */ /* 0x000fe400078efcff */
[----:B------:R-:W-:Y:S02]  /*13f10*/  LOP3.LUT R23, R23, 0xffffffef, RZ, 0xc0, !PT ;  /* 0xffffffef17177812 */ /* 0x000fe400078ec0ff */
[----:B------:R-:W-:Y:S02]  /*13f20*/  ISETP.GE.AND P2, PT, R20, UR4, PT ;  /* 0x0000000414007c0c */ /* 0x000fe4000bf46270 */
[----:B------:R-:W-:-:S05]  /*13f30*/  ISETP.GE.AND P1, PT, R37, UR4, PT ;  /* 0x0000000425007c0c */ /* 0x000fca000bf26270 */
        /* <DEDUP_REMOVED lines=8> */
[----:B--2---:R-:W-:Y:S01]  /*13fc0*/  VIADD R26, R2, 0xffffffff ;  /* 0xffffffff021a7836 */ /* 0x004fe20000000000 */
[----:B01----:R-:W-:Y:S06]  /*13fd0*/  BRA.DIV UR5, `(.L_x_2497) ;  /* 0x00000046051c7947 */ /* 0x003fec000b800000 */
.L_x_2567:
[----:B------:R-:W0:Y:S01]  /*13fe0*/  S2R R0, SR_TID.X ;  /* 0x0000000000007919 */ /* 0x000e220000002100 */
[----:B------:R-:W1:Y:S01]  /*13ff0*/  S2R R3, SR_TID.X ;  /* 0x0000000000037919 */ /* 0x000e620000002100 */
[----:B0-----:R-:W-:-:S04]  /*14000*/  LOP3.LUT R0, R0, 0x7f, RZ, 0xc0, !PT ;  /* 0x0000007f00007812 */ /* 0x001fc800078ec0ff */
[----:B------:R-:W-:Y:S02]  /*14010*/  SHF.R.U32.HI R2, RZ, 0x3, R0 ;  /* 0x00000003ff027819 */ /* 0x000fe40000011600 */
[----:B------:R-:W2:Y:S01]  /*14020*/  LDL R0, [R1+0x4] ;  /* 0x0000040001007983 */ /* 0x000ea20000100800 */
[----:B-1----:R-:W-:Y:S01]  /*14030*/  IMAD.SHL.U32 R8, R3, 0x10, RZ ;  /* 0x0000001003087824 */ /* 0x002fe200078e00ff */
[----:B------:R-:W-:Y:S02]  /*14040*/  ISETP.NE.AND P1, PT, R9, 0x1, PT ;  /* 0x000000010900780c */ /* 0x000fe40003f25270 */
[----:B-----5:R-:W-:Y:S02]  /*14050*/  SHF.R.S32.HI R10, RZ, 0x1f, R31 ;  /* 0x0000001fff0a7819 */ /* 0x020fe4000001141f */
[----:B------:R-:W-:Y:S02]  /*14060*/  LOP3.LUT R8, R2, 0x70, R8, 0xf8, !PT ;  /* 0x0000007002087812 */ /* 0x000fe400078ef808 */
[----:B------:R-:W-:Y:S01]  /*14070*/  LOP3.LUT R23, R23, 0xffffffbf, RZ, 0xc0, !PT ;  /* 0xffffffbf17177812 */ /* 0x000fe200078ec0ff */
[----:B------:R0:W-:Y:S02]  /*14080*/  STL [R1+0xc], R10 ;  /* 0x00000c0a01007387 */ /* 0x0001e40000100800 */
[----:B------:R-:W-:-:S04]  /*14090*/  IMAD R6, R26, 0x50, R8 ;  /* 0x000000501a067824 */ /* 0x000fc800078e0208 */
[----:B------:R-:W1:Y:S01]  /*140a0*/  @P1 LDC R5, c[0x0][0x434] ;  /* 0x00010d00ff051b82 */ /* 0x000e620000000800 */
[----:B------:R-:W-:-:S04]  /*140b0*/  @P1 LOP3.LUT R23, R23, 0x40, RZ, 0xfc, !PT ;  /* 0x0000004017171812 */ /* 0x000fc800078efcff */
[----:B------:R-:W-:Y:S02]  /*140c0*/  LOP3.LUT R23, R23, 0xffffffdf, RZ, 0xc0, !PT ;  /* 0xffffffdf17177812 */ /* 0x000fe400078ec0ff */
[C---:B--2---:R-:W-:Y:S01]  /*140d0*/  ISETP.GE.AND P0, PT, R6.reuse, R0, PT ;  /* 0x000000000600720c */ /* 0x044fe20003f06270 */
[----:B------:R-:W-:Y:S01]  /*140e0*/  IMAD.IADD R6, R6, 0x1, R30 ;  /* 0x0000000106067824 */ /* 0x000fe200078e021e */
[----:B------:R-:W2:Y:S02]  /*140f0*/  @P1 LDC R0, c[0x0][0x438] ;  /* 0x00010e00ff001b82 */ /* 0x000ea40000000800 */
[----:B------:R-:W-:Y:S01]  /*14100*/  ISETP.GT.U32.OR P0, PT, R8, 0x4f, P0 ;  /* 0x0000004f0800780c */ /* 0x000fe20000704470 */
[----:B-1----:R-:W-:Y:S01]  /*14110*/  @P1 IMAD.HI.U32 R4, R6, R5, RZ ;  /* 0x0000000506041227 */ /* 0x002fe200078e00ff */
[----:B------:R-:W-:-:S11]  /*14120*/  MOV R7, R6 ;  /* 0x0000000600077202 */ /* 0x000fd60000000f00 */
[----:B------:R-:W1:Y:S01]  /*14130*/  @!P0 LDC.64 R2, c[0x0][0x428] ;  /* 0x00010a00ff028b82 */ /* 0x000e620000000a00 */
[----:B--2---:R-:W-:-:S04]  /*14140*/  @P1 SHF.R.U32.HI R7, RZ, R0, R4 ;  /* 0x00000000ff071219 */ /* 0x004fc80000011604 */
        /* <DEDUP_REMOVED lines=16> */
[----:B------:R-:W-:-:S07]  /*14250*/  SHF.R.S32.HI R30, RZ, 0x1f, R18 ;  /* 0x0000001fff1e7819 */ /* 0x000fce0000011412 */
[----:B------:R-:W-:-:S04]  /*14260*/  @P2 LOP3.LUT R23, R23, 0x20, RZ, 0xfc, !PT ;  /* 0x0000002017172812 */ /* 0x000fc800078efcff */
[----:B------:R-:W-:-:S04]  /*14270*/  LOP3.LUT R23, R23, 0xfffffffe, RZ, 0xc0, !PT ;  /* 0xfffffffe17177812 */ /* 0x000fc800078ec0ff */
[----:B------:R-:W-:Y:S01]  /*14280*/  @P0 LOP3.LUT R23, R23, 0x1, RZ, 0xfc, !PT ;  /* 0x0000000117170812 */ /* 0x000fe200078efcff */
[----:B0-----:R-:W-:Y:S06]  /*14290*/  @!P2 BRA `(.L_x_2498) ;  /* 0x000000000004a947 */ /* 0x001fec0003800000 */
[----:B------:R-:W-:Y:S01]  /*142a0*/  BPT.TRAP 0x1 ;  /* 0x000000040000795c */ /* 0x000fe20000300000 */
.L_x_2498:
        /* <DEDUP_REMOVED lines=25> */
.L_x_2568:
[----:B------:R-:W-:Y:S05]  /*14440*/  BSYNC B0 ;  /* 0x0000000000007941 */ /* 0x000fea0003800000 */
.L_x_2499:
        /* <DEDUP_REMOVED lines=67> */
[----:B------:R-:W-:Y:S01]  /*14880*/  @P0 LEA R21, R7, R22, 0x1 ;  /* 0x0000001607150211 */ /* 0x000fe200078e08ff */
[----:B------:R-:W1:Y:S01]  /*14890*/  SHFL.IDX PT, R0, R0, 0x4, 0x181f ;  /* 0x00981f0000007f89 */ /* 0x000e6200000e0000 */
[----:B0-----:R-:W-:-:S05]  /*148a0*/  @P0 LEA R2, P1, R33, R2, 0x1 ;  /* 0x0000000221020211 */ /* 0x001fca00078208ff */
[----:B------:R-:W-:Y:S02]  /*148b0*/  @P0 IMAD.X R3, RZ, RZ, R8, P1 ;  /* 0x000000ffff030224 */ /* 0x000fe400008e0608 */
[----:B------:R0:W2:Y:S04]  /*148c0*/  SHFL.IDX PT, R8, R6, 0x4, 0x181f ;  /* 0x00981f0006087f89 */ /* 0x0000a800000e0000 */
[----:B------:R0:W-:Y:S04]  /*148d0*/  @P0 LDGSTS.E.BYPASS.LTC128B.128 [R21+0x25c00], desc[UR38][R2.64], !P5 ;  /* 0x25c0000002150fae */ /* 0x0001e8000e901d66 */
[----:B------:R0:W-:Y:S04]  /*148e0*/  @P0 LDGSTS.E.BYPASS.LTC128B.128 [R21+0x28400], desc[UR38][R2.64+0x80], !P4 ;  /* 0x2840008002150fae */ /* 0x0001e8000e101d66 */
[----:B------:R0:W-:Y:S04]  /*148f0*/  @P0 LDGSTS.E.BYPASS.LTC128B.128 [R21+0x2ac00], desc[UR38][R2.64+0x100], !P3 ;  /* 0x2ac0010002150fae */ /* 0x0001e8000d901d66 */
[----:B-1----:R0:W-:Y:S02]  /*14900*/  @P0 LDGSTS.E.BYPASS.LTC128B.128 [R21+0x2d400], desc[UR38][R2.64+0x180], !P2 ;  /* 0x2d40018002150fae */ /* 0x0021e4000d101d66 */
.L_x_2580:
        /* <DEDUP_REMOVED lines=17> */
.L_x_2503:
[----:B------:R-:W-:Y:S05]  /*14a20*/  BSYNC B0 ;  /* 0x0000000000007941 */ /* 0x000fea0003800000 */
.L_x_2502:
[----:B------:R-:W-:Y:S01]  /*14a30*/  NOP ;  /* 0x0000000000007918 */ /* 0x000fe20000000000 */
[----:B------:R-:W-:-:S13]  /*14a40*/  PLOP3.LUT P0, PT, PT, PT, PT, 0x80, 0x0 ;  /* 0x000000000000781c */ /* 0x000fda0003f0f070 */
.L_x_2504:
        /* <DEDUP_REMOVED lines=10> */
.L_x_2505:
        /* <DEDUP_REMOVED lines=23> */
[----:B------:R-:W-:Y:S01]  /*14c60*/  IMAD.U32 R4, RZ, RZ, UR6 ;  /* 0x00000006ff047e24 */ /* 0x000fe2000f8e00ff */
[----:B------:R-:W-:Y:S01]  /*14c70*/  MOV R6, UR8 ;  /* 0x0000000800067c02 */ /* 0x000fe20008000f00 */
[----:B------:R-:W0:Y:S01]  /*14c80*/  LDC.64 R2, c[0x4][R2] ;  /* 0x0100000002027b82 */ /* 0x000e220000000a00 */
[----:B---3--:R-:W-:Y:S02]  /*14c90*/  IMAD.U32 R5, RZ, RZ, UR7 ;  /* 0x00000007ff057e24 */ /* 0x008fe4000f8e00ff */
[----:B------:R-:W-:Y:S02]  /*14ca0*/  IMAD.U32 R7, RZ, RZ, UR9 ;  /* 0x00000009ff077e24 */ /* 0x000fe4000f8e00ff */
[----:B------:R-:W-:-:S02]  /*14cb0*/  IMAD.U32 R10, RZ, RZ, UR4 ;  /* 0x00000004ff0a7e24 */ /* 0x000fc4000f8e00ff */
[----:B------:R-:W-:Y:S02]  /*14cc0*/  IMAD.U32 R11, RZ, RZ, UR5 ;  /* 0x00000005ff0b7e24 */ /* 0x000fe4000f8e00ff */
[----:B--2---:R-:W-:Y:S02]  /*14cd0*/  IMAD.MOV.U32 R8, RZ, RZ, 0x70 ;  /* 0x00000070ff087424 */ /* 0x004fe400078e00ff */
[----:B------:R-:W-:Y:S02]  /*14ce0*/  IMAD.MOV.U32 R12, RZ, RZ, 0x1 ;  /* 0x00000001ff0c7424 */ /* 0x000fe400078e00ff */
[----:B------:R-:W-:-:S07]  /*14cf0*/  IMAD.MOV.U32 R13, RZ, RZ, RZ ;  /* 0x000000ffff0d7224 */ /* 0x000fce00078e00ff */
[----:B------:R-:W-:-:S07]  /*14d00*/  LEPC R20, `(.L_x_2507) ;  /* 0x000000001014794e */ /* 0x000fce0000000000 */
[----:B0-----:R-:W-:Y:S05]  /*14d10*/  CALL.ABS.NOINC R2 ;  /* 0x0000000002007343 */ /* 0x001fea0003c00000 */
.L_x_2507:
[----:B------:R-:W-:Y:S05]  /*14d20*/  BSYNC B6 ;  /* 0x0000000000067941 */ /* 0x000fea0003800000 */
.L_x_2506:
[----:B------:R-:W4:Y:S01]  /*14d30*/  LDL.LU R2, [R1+0x18] ;  /* 0x0000180001027983 */ /* 0x000f220000300800 */
[----:B------:R-:W-:-:S03]  /*14d40*/  ULDC.64 UR4, c[0x0][0x2d8] ;  /* 0x0000b60000047ab9 */ /* 0x000fc60000000a00 */
[----:B------:R-:W3:Y:S01]  /*14d50*/  LDL.LU.64 R20, [R1+0x20] ;  /* 0x0000200001147983 */ /* 0x000ee20000300a00 */
[----:B------:R-:W-:Y:S02]  /*14d60*/  IMAD.MOV.U32 R3, RZ, RZ, R35 ;  /* 0x000000ffff037224 */ /* 0x000fe400078e0023 */
[----:B------:R-:W-:Y:S01]  /*14d70*/  IMAD R0, R30, UR4, RZ ;  /* 0x000000041e007c24 */ /* 0x000fe2000f8e02ff */
[----:B------:R0:W5:Y:S03]  /*14d80*/  LDL R9, [R1+0x10] ;  /* 0x0000100001097983 */ /* 0x0001660000100800 */
[C---:B------:R-:W-:Y:S01]  /*14d90*/  IMAD R0, R18.reuse, UR5, R0 ;  /* 0x0000000512007c24 */ /* 0x040fe2000f8e0200 */
[----:B--2---:R-:W-:Y:S02]  /*14da0*/  LOP3.LUT R8, R33, 0x40, RZ, 0xfc, !PT ;  /* 0x0000004021087812 */ /* 0x004fe400078efcff */
[----:B----4-:R-:W-:Y:S01]  /*14db0*/  MOV R4, R2 ;  /* 0x0000000200047202 */ /* 0x010fe20000000f00 */
[----:B---3--:R-:W-:Y:S01]  /*14dc0*/  IMAD.MOV.U32 R2, RZ, RZ, R20 ;  /* 0x000000ffff027224 */ /* 0x008fe200078e0014 */
[----:B------:R-:W1:Y:S01]  /*14dd0*/  S2R R21, SR_TID.X ;  /* 0x0000000000157919 */ /* 0x000e620000002100 */
[----:B------:R-:W2:Y:S02]  /*14de0*/  LDC R20, c[0x0][0x448] ;  /* 0x00011200ff147b82 */ /* 0x000ea40000000800 */
[----:B------:R-:W-:Y:S01]  /*14df0*/  IMAD.WIDE.U32 R2, R18, UR4, R2 ;  /* 0x0000000412027c25 */ /* 0x000fe2000f8e0002 */
[----:B------:R-:W-:-:S03]  /*14e00*/  ULDC.64 UR4, c[0x0][0x2e0] ;  /* 0x0000b80000047ab9 */ /* 0x000fc60000000a00 */
[----:B------:R-:W-:Y:S02]  /*14e10*/  IMAD.IADD R3, R3, 0x1, R0 ;  /* 0x0000000103037824 */ /* 0x000fe400078e0200 */
[----:B------:R-:W-:Y:S02]  /*14e20*/  IMAD R4, R4, UR4, RZ ;  /* 0x0000000404047c24 */ /* 0x000fe4000f8e02ff */
[----:B------:R-:W-:-:S04]  /*14e30*/  IMAD.WIDE.U32 R2, R29, UR4, R2 ;  /* 0x000000041d027c25 */ /* 0x000fc8000f8e0002 */
[----:B------:R-:W-:Y:S01]  /*14e40*/  IMAD R4, R29, UR5, R4 ;  /* 0x000000051d047c24 */ /* 0x000fe2000f8e0204 */
[----:B------:R-:W-:Y:S01]  /*14e50*/  ULDC.64 UR4, c[0x0][0x2d0] ;  /* 0x0000b40000047ab9 */ /* 0x000fe20000000a00 */
[----:B--2---:R-:W-:Y:S02]  /*14e60*/  ISETP.NE.AND P6, PT, R20, 0x1, PT ;  /* 0x000000011400780c */ /* 0x004fe40003fc5270 */
[----:B------:R-:W2:Y:S01]  /*14e70*/  S2R R20, SR_TID.X ;  /* 0x0000000000147919 */ /* 0x000ea20000002100 */
[----:B-1----:R-:W-:-:S04]  /*14e80*/  LOP3.LUT R21, R21, 0x7f, RZ, 0xc0, !PT ;  /* 0x0000007f15157812 */ /* 0x002fc800078ec0ff */
[----:B------:R-:W-:-:S06]  /*14e90*/  SHF.R.U32.HI R21, RZ, 0x3, R21 ;  /* 0x00000003ff157819 */ /* 0x000fcc0000011615 */
[----:B------:R-:W1:Y:S08]  /*14ea0*/  @P6 LDC R7, c[0x0][0x44c] ;  /* 0x00011300ff076b82 */ /* 0x000e700000000800 */
[----:B------:R-:W3:Y:S01]  /*14eb0*/  @P6 LDC R5, c[0x0][0x450] ;  /* 0x00011400ff056b82 */ /* 0x000ee20000000800 */
[----:B--2---:R-:W-:-:S05]  /*14ec0*/  IMAD.SHL.U32 R20, R20, 0x10, RZ ;  /* 0x0000001014147824 */ /* 0x004fca00078e00ff */
[----:B------:R-:W-:-:S05]  /*14ed0*/  LOP3.LUT R20, R21, 0x70, R20, 0xf8, !PT ;  /* 0x0000007015147812 */ /* 0x000fca00078ef814 */
[----:B------:R-:W-:-:S04]  /*14ee0*/  IMAD R6, R17, 0x80, R20 ;  /* 0x0000008011067824 */ /* 0x000fc800078e0214 */
[----:B-1----:R-:W-:-:S04]  /*14ef0*/  @P6 IMAD.HI.U32 R7, R6, R7, RZ ;  /* 0x0000000706076227 */ /* 0x002fc800078e00ff */
[----:B------:R-:W-:Y:S01]  /*14f00*/  IMAD.MOV.U32 R0, RZ, RZ, R6 ;  /* 0x000000ffff007224 */ /* 0x000fe200078e0006 */
[----:B---3--:R-:W-:Y:S02]  /*14f10*/  @P6 SHF.R.U32.HI R0, RZ, R5, R7 ;  /* 0x00000005ff006219 */ /* 0x008fe40000011607 */
[----:B------:R-:W1:Y:S01]  /*14f20*/  LDC R5, c[0x0][0x448] ;  /* 0x00011200ff057b82 */ /* 0x000e620000000800 */
[----:B------:R-:W-:Y:S02]  /*14f30*/  IADD3 R3, R3, R4, RZ ;  /* 0x0000000403037210 */ /* 0x000fe40007ffe0ff */
[----:B------:R-:W-:Y:S01]  /*14f40*/  IMAD.MOV R4, RZ, RZ, -R0 ;  /* 0x000000ffff047224 */ /* 0x000fe200078e0a00 */
[----:B------:R-:W2:Y:S01]  /*14f50*/  S2R R20, SR_TID.X ;  /* 0x0000000000147919 */ /* 0x000ea20000002100 */
[----:B------:R-:W-:-:S04]  /*14f60*/  IMAD.WIDE.U32 R2, R0, UR4, R2 ;  /* 0x0000000400027c25 */ /* 0x000fc8000f8e0002 */
[----:B-1----:R-:W-:Y:S01]  /*14f70*/  IMAD R4, R5, R4, R6 ;  /* 0x0000000405047224 */ /* 0x002fe200078e0206 */
[----:B------:R-:W-:-:S05]  /*14f80*/  SHF.R.S32.HI R6, RZ, 0x1f, R0 ;  /* 0x0000001fff067819 */ /* 0x000fca0000011400 */
        /* <DEDUP_REMOVED lines=11> */
[----:B------:R-:W-:Y:S01]  /*15040*/  ULDC UR4, c[0x0][0x2b8] ;  /* 0x0000ae0000047ab9 */ /* 0x000fe20000000800 */
[----:B--2---:R-:W-:-:S03]  /*15050*/  LOP3.LUT R20, R20, 0x7f, RZ, 0xc0, !PT ;  /* 0x0000007f14147812 */ /* 0x004fc600078ec0ff */
[----:B------:R-:W-:Y:S01]  /*15060*/  LEA.HI.X R0, R2, UR5, R3, 0x1, P0 ;  /* 0x0000000502007c11 */ /* 0x000fe200080f0c03 */
[----:B------:R-:W-:Y:S01]  /*15070*/  UMOV UR5, 0xffffffff ;  /* 0xffffffff00057882 */ /* 0x000fe20000000000 */
[----:B------:R-:W-:Y:S02]  /*15080*/  ISETP.GE.AND P4, PT, R33, UR4, PT ;  /* 0x0000000421007c0c */ /* 0x000fe4000bf86270 */
[----:B------:R-:W-:Y:S02]  /*15090*/  ISETP.GE.AND P3, PT, R8, UR4, PT ;  /* 0x0000000408007c0c */ /* 0x000fe4000bf66270 */
[----:B------:R-:W-:Y:S02]  /*150a0*/  ISETP.GE.AND P2, PT, R37, UR4, PT ;  /* 0x0000000425007c0c */ /* 0x000fe4000bf46270 */
[----:B------:R-:W-:Y:S02]  /*150b0*/  ISETP.GE.AND P1, PT, R36, UR4, PT ;  /* 0x0000000424007c0c */ /* 0x000fe4000bf26270 */
[----:B------:R-:W-:Y:S01]  /*150c0*/  SHF.R.U32.HI R8, RZ, 0x3, R20 ;  /* 0x00000003ff087819 */ /* 0x000fe20000011614 */
[----:B0-----:R-:W-:Y:S10]  /*150d0*/  BRA.DIV UR5, `(.L_x_2508) ;  /* 0x0000003a05f47947 */ /* 0x001ff4000b800000 */
[----:B------:R-:W0:Y:S01]  /*150e0*/  SHFL.IDX PT, R14, R4, RZ, 0x181f ;  /* 0x00181fff040e7589 */ /* 0x000e2200000e0000 */
[----:B-----5:R-:W-:Y:S02]  /*150f0*/  IMAD R5, R9, R5, RZ ;  /* 0x0000000509057224 */ /* 0x020fe400078e02ff */
[----:B------:R-:W-:Y:S01]  /*15100*/  IMAD R17, R17, 0x80, R8 ;  /* 0x0000008011117824 */ /* 0x000fe200078e0208 */
[----:B------:R-:W1:Y:S04]  /*15110*/  SHFL.IDX PT, R2, R0, RZ, 0x181f ;  /* 0x00181fff00027589 */ /* 0x000e6800000e0000 */
[C---:B------:R-:W-:Y:S02]  /*15120*/  ISETP.GE.AND P0, PT, R17.reuse, R5, PT ;  /* 0x000000051100720c */ /* 0x040fe40003f06270 */
[----:B------:R-:W-:-:S11]  /*15130*/  IADD3 R6, R17, 0x10, RZ ;  /* 0x0000001011067810 */ /* 0x000fd60007ffe0ff */
        /* <DEDUP_REMOVED lines=8> */
[----:B------:R-:W-:Y:S01]  /*151c0*/  ISETP.GE.AND P0, PT, R6, R5, PT ;  /* 0x000000050600720c */ /* 0x000fe20003f06270 */
[----:B------:R-:W-:-:S02]  /*151d0*/  VIADD R6, R17, 0x20 ;  /* 0x0000002011067836 */ /* 0x000fc40000000000 */
[----:B-1----:R-:W1:Y:S10]  /*151e0*/  SHFL.IDX PT, R2, R0, 0x1, 0x181f ;  /* 0x00381f0000027f89 */ /* 0x002e7400000e0000 */
[----:B0-----:R-:W-:-:S05]  /*151f0*/  @!P0 LEA R14, P5, R33, R14, 0x1 ;  /* 0x0000000e210e8211 */ /* 0x001fca00078a08ff */
[----:B-1----:R-:W-:Y:S02]  /*15200*/  @!P0 IMAD.X R7, RZ, RZ, R2, P5 ;  /* 0x000000ffff078224 */ /* 0x002fe400028e0602 */
[----:B------:R-:W-:Y:S02]  /*15210*/  @!P0 IMAD.MOV.U32 R2, RZ, RZ, R14 ;  /* 0x000000ffff028224 */ /* 0x000fe400078e000e */
[----:B------:R-:W-:Y:S01]  /*15220*/  @!P0 IMAD.MOV.U32 R3, RZ, RZ, R7 ;  /* 0x000000ffff038224 */ /* 0x000fe200078e0007 */
        /* <DEDUP_REMOVED lines=11> */
[----:B------:R-:W0:Y:S01]  /*152e0*/  SHFL.IDX PT, R14, R4, 0x3, 0x181f ;  /* 0x00781f00040e7f89 */ /* 0x000e2200000e0000 */
[----:B------:R-:W-:-:S05]  /*152f0*/  @!P0 MOV R3, R7 ;  /* 0x0000000700038202 */ /* 0x000fca0000000f00 */
        /* <DEDUP_REMOVED lines=20> */
[----:B-1----:R-:W-:Y:S01]  /*15440*/  @!P0 IMAD.X R7, RZ, RZ, R2, P5 ;  /* 0x000000ffff078224 */ /* 0x002fe200028e0602 */
[----:B------:R-:W-:Y:S02]  /*15450*/  @!P0 MOV R2, R14 ;  /* 0x0000000e00028202 */ /* 0x000fe40000000f00 */
[----:B------:R-:W0:Y:S01]  /*15460*/  SHFL.IDX PT, R14, R4, 0x5, 0x181f ;  /* 0x00b81f00040e7f89 */ /* 0x000e2200000e0000 */
[----:B------:R-:W-:-:S05]  /*15470*/  @!P0 IMAD.MOV.U32 R3, RZ, RZ, R7 ;  /* 0x000000ffff038224 */ /* 0x000fca00078e0007 */
        /* <DEDUP_REMOVED lines=16> */
[----:B------:R-:W-:-:S03]  /*15580*/  ISETP.GE.AND P0, PT, R6, R5, PT ;  /* 0x000000050600720c */ /* 0x000fc60003f06270 */
[----:B------:R-:W-:Y:S04]  /*15590*/  SHFL.IDX PT, R6, R0, 0x7, 0x181f ;  /* 0x00f81f0000067f89 */ /* 0x000fe800000e0000 */
[----:B-1----:R-:W1:Y:S06]  /*155a0*/  SHFL.IDX PT, R2, R0, 0x6, 0x181f ;  /* 0x00d81f0000027f89 */ /* 0x002e6c00000e0000 */
        /* <DEDUP_REMOVED lines=9> */
.L_x_2597:
[----:B------:R-:W-:Y:S01]  /*15640*/  VIADD R0, R17, 0x70 ;  /* 0x0000007011007836 */ /* 0x000fe20000000000 */
[----:B------:R-:W-:Y:S04]  /*15650*/  BSSY B0, `(.L_x_2509) ;  /* 0x000000c000007945 */ /* 0x000fe80003800000 */
[----:B------:R-:W-:-:S13]  /*15660*/  ISETP.GE.AND P0, PT, R0, R5, PT ;  /* 0x000000050000720c */ /* 0x000fda0003f06270 */
[----:B------:R-:W-:Y:S05]  /*15670*/  @P0 BRA `(.L_x_2510) ;  /* 0x0000000000240947 */ /* 0x000fea0003800000 */
[----:B01----:R-:W-:-:S05]  /*15680*/  LEA R2, P0, R33, R14, 0x1 ;  /* 0x0000000e21027211 */ /* 0x003fca00078008ff */
        /* <DEDUP_REMOVED lines=8> */
.L_x_2510:
[----:B------:R-:W-:Y:S05]  /*15710*/  BSYNC B0 ;  /* 0x0000000000007941 */ /* 0x000fea0003800000 */
.L_x_2509:
[----:B------:R-:W-:Y:S01]  /*15720*/  NOP ;  /* 0x0000000000007918 */ /* 0x000fe20000000000 */
[----:B------:R-:W-:-:S13]  /*15730*/  PLOP3.LUT P0, PT, PT, PT, PT, 0x80, 0x0 ;  /* 0x000000000000781c */ /* 0x000fda0003f0f070 */
.L_x_2511:
[----:B------:R-:W-:Y:S02]  /*15740*/  PLOP3.LUT P1, PT, P1, P0, PT, 0xa2, 0x0 ;  /* 0x000000000000781c */ /* 0x000fe40000f21472 */
[----:B------:R-:W-:-:S08]  /*15750*/  @P0 R2UR P1, UR4, R22 ;  /* 0x00000000160402ca */ /* 0x000fd00000020000 */
[----:B------:R-:W-:-:S05]  /*15760*/  @P0 PLOP3.LUT P0, PT, P1, PT, PT, 0x80, 0x0 ;  /* 0x000000000000081c */ /* 0x000fca0000f0f070 */
[----:B------:R-:W-:Y:S01]  /*15770*/  @!P1 SYNCS.ARRIVE.TRANS64.RED.A0T1 RZ, [UR4+0x38800], RZ ;  /* 0x038800ffffff99a7 */ /* 0x000fe20008200404 */
[----:B------:R-:W-:Y:S07]  /*15780*/  @!P1 ARRIVES.LDGSTSBAR.64.TRANSCNT [UR4+0x38800] ;  /* 0x03880000ff0099b0 */ /* 0x000fee0008000a84 */
[----:B------:R-:W-:Y:S05]  /*15790*/  @P0 BRA.U.ANY `(.L_x_2511) ;  /* 0xfffffffd00e80947 */ /* 0x000fea000393ffff */
[----:B0-2---:R-:W2:Y:S02]  /*157a0*/  LDL.LU R2, [R1+0x28] ;  /* 0x0000280001027983 */ /* 0x005ea40000300800 */
[----:B--2---:R-:W-:-:S05]  /*157b0*/  VIADD R2, R2, 0x1 ;  /* 0x0000000102027836 */ /* 0x004fca0000000000 */
[----:B------:R0:W-:Y:S01]  /*157c0*/  STL [R1+0x28], R2 ;  /* 0x0000280201007387 */ /* 0x0001e20000100800 */
        /* <DEDUP_REMOVED lines=9> */
.L_x_2598:
[----:B------:R-:W-:Y:S05]  /*15860*/  BSYNC B0 ;  /* 0x0000000000007941 */ /* 0x000fea0003800000 */
.L_x_2512:
[----:B------:R-:W2:Y:S01]  /*15870*/  LDL R0, [R1+0x14] ;  /* 0x0000140001007983 */ /* 0x000ea20000100800 */
[----:B------:R-:W-:Y:S01]  /*15880*/  BSSY B0, `(.L_x_2514) ;  /* 0x0000115000007945 */ /* 0x000fe20003800000 */
[----:B--2---:R-:W-:-:S13]  /*15890*/  ISETP.GE.AND P0, PT, R0, 0x2, PT ;  /* 0x000000020000780c */ /* 0x004fda0003f06270 */
[----:B------:R-:W-:Y:S05]  /*158a0*/  @!P0 BRA `(.L_x_2515) ;  /* 0x0000001000488947 */ /* 0x000fea0003800000 */
[C---:B------:R-:W-:Y:S01]  /*158b0*/  LOP3.LUT R2, R33.reuse, 0x40, RZ, 0xfc, !PT ;  /* 0x0000004021027812 */ /* 0x040fe200078efcff */
[----:B------:R-:W-:Y:S01]  /*158c0*/  ULDC UR4, c[0x0][0x2f4] ;  /* 0x0000bd0000047ab9 */ /* 0x000fe20000000800 */
[----:B------:R-:W-:Y:S01]  /*158d0*/  IADD3 R0, R0, -0x2, RZ ;  /* 0xfffffffe00007810 */ /* 0x000fe20007ffe0ff */
[----:B------:R-:W-:Y:S01]  /*158e0*/  IMAD.MOV.U32 R17, RZ, RZ, R28 ;  /* 0x000000ffff117224 */ /* 0x000fe200078e001c */
[----:B------:R-:W-:Y:S01]  /*158f0*/  ISETP.GE.AND P4, PT, R33, UR4, PT ;  /* 0x0000000421007c0c */ /* 0x000fe2000bf86270 */
[----:B------:R-:W-:Y:S01]  /*15900*/  IMAD.MOV.U32 R7, RZ, RZ, R27 ;  /* 0x000000ffff077224 */ /* 0x000fe200078e001b */
[----:B------:R-:W-:Y:S01]  /*15910*/  ISETP.GE.AND P3, PT, R2, UR4, PT ;  /* 0x0000000402007c0c */ /* 0x000fe2000bf66270 */
[----:B------:R-:W-:Y:S01]  /*15920*/  IMAD.MOV.U32 R29, RZ, RZ, R26 ;  /* 0x000000ffff1d7224 */ /* 0x000fe200078e001a */
[----:B------:R-:W-:Y:S02]  /*15930*/  ISETP.GE.AND P2, PT, R37, UR4, PT ;  /* 0x0000000425007c0c */ /* 0x000fe4000bf46270 */
[----:B------:R-:W-:-:S13]  /*15940*/  ISETP.GE.AND P1, PT, R36, UR4, PT ;  /* 0x0000000424007c0c */ /* 0x000fda000bf26270 */
.L_x_2528:
[----:B------:R-:W2:Y:S04]  /*15950*/  LDL R6, [R1+0x8] ;  /* 0x0000080001067983 */ /* 0x000ea80000100800 */
[----:B------:R-:W3:Y:S01]  /*15960*/  LDL R8, [R1+0xc] ;  /* 0x00000c0001087983 */ /* 0x000ee20000100800 */
[----:B------:R-:W4:Y:S01]  /*15970*/  S2R R2, SR_TID.X ;  /* 0x0000000000027919 */ /* 0x000f220000002100 */
[----:B------:R-:W1:Y:S01]  /*15980*/  S2R R4, SR_TID.X ;  /* 0x0000000000047919 */ /* 0x000e620000002100 */
[----:B----4-:R-:W-:-:S04]  /*15990*/  LOP3.LUT R2, R2, 0x7f, RZ, 0xc0, !PT ;  /* 0x0000007f02027812 */ /* 0x010fc800078ec0ff */
[----:B0-----:R-:W-:Y:S02]  /*159a0*/  SHF.R.U32.HI R3, RZ, 0x3, R2 ;  /* 0x00000003ff037819 */ /* 0x001fe40000011602 */
[----:B------:R-:W0:Y:S01]  /*159b0*/  LDC R2, c[0x0][0x430] ;  /* 0x00010c00ff027b82 */ /* 0x000e220000000800 */
[----:B-1----:R-:W-:-:S05]  /*159c0*/  IMAD.SHL.U32 R9, R4, 0x10, RZ ;  /* 0x0000001004097824 */ /* 0x002fca00078e00ff */
        /* <DEDUP_REMOVED lines=14> */
[----:B------:R-:W-:Y:S01]  /*15ab0*/  @!P6 IMAD R5, R31, R5, R2 ;  /* 0x000000051f05e224 */ /* 0x000fe200078e0202 */
[----:B------:R-:W-:-:S05]  /*15ac0*/  @!P6 MOV R2, R10 ;  /* 0x0000000a0002e202 */ /* 0x000fca0000000f00 */
[----:B------:R-:W-:-:S04]  /*15ad0*/  @!P6 IMAD.WIDE.U32 R2, R31, R4, R2 ;  /* 0x000000041f02e225 */ /* 0x000fc800078e0002 */
[----:B------:R-:W-:Y:S02]  /*15ae0*/  @!P6 IMAD.IADD R5, R5, 0x1, R3 ;  /* 0x000000010505e824 */ /* 0x000fe400078e0203 */
[----:B------:R-:W-:Y:S01]  /*15af0*/  IMAD.MOV.U32 R4, RZ, RZ, RZ ;  /* 0x000000ffff047224 */ /* 0x000fe200078e00ff */
        /* <DEDUP_REMOVED lines=16> */
.L_x_2516:
[----:B------:R-:W-:Y:S01]  /*15c00*/  IMAD R6, R27, 0x8, R22 ;  /* 0x000000081b067824 */ /* 0x000fe200078e0216 */
[----:B------:R-:W-:Y:S01]  /*15c10*/  SHF.L.U32 R3, R28, 0x1f, RZ ;  /* 0x0000001f1c037819 */ /* 0x000fe200000006ff */
[----:B------:R-:W-:Y:S03]  /*15c20*/  BSSY B1, `(.L_x_2517) ;  /* 0x0000003000017945 */ /* 0x000fe60003800000 */
[----:B------:R-:W0:Y:S02]  /*15c30*/  SYNCS.PHASECHK.TRANS64.TRYWAIT P0, [R6+URZ+0x38840], R3 ;  /* 0x03884003060075a7 */ /* 0x000e24000800017f */
[----:B0-----:R-:W-:Y:S05]  /*15c40*/  @!P0 BRA `(.L_x_2518) ;  /* 0x0000003800e48947 */ /* 0x001fea0003800000 */
.L_x_2599:
[----:B------:R-:W-:Y:S05]  /*15c50*/  BSYNC B1 ;  /* 0x0000000000017941 */ /* 0x000fea0003800000 */
.L_x_2517:
        /* <DEDUP_REMOVED lines=69> */
.L_x_2611:
        /* <DEDUP_REMOVED lines=17> */
.L_x_2520:
        /* <DEDUP_REMOVED lines=10> */
.L_x_2521:
[----:B------:R2:W-:Y:S01]  /*16260*/  SYNCS.ARRIVE.TRANS64.A1T0 RZ, [R6+URZ+0x38830], RZ ;  /* 0x038830ff06ff79a7 */ /* 0x0005e2000810003f */
[----:B------:R-:W-:Y:S05]  /*16270*/  @!P6 BRA `(.L_x_2522) ;  /* 0x000000000004e947 */ /* 0x000fea0003800000 */
[----:B------:R-:W-:Y:S01]  /*16280*/  BPT.TRAP 0x1 ;  /* 0x000000040000795c */ /* 0x000fe20000300000 */
.L_x_2522:
[----:B-1----:R-:W-:Y:S01]  /*16290*/  SHF.L.U32 R2, R17, 0x1f, RZ ;  /* 0x0000001f11027819 */ /* 0x002fe200000006ff */
[----:B--2---:R-:W-:Y:S01]  /*162a0*/  IMAD R6, R7, 0x8, R22 ;  /* 0x0000000807067824 */ /* 0x004fe200078e0216 */
[----:B------:R-:W-:Y:S03]  /*162b0*/  BSSY B1, `(.L_x_2523) ;  /* 0x0000003000017945 */ /* 0x000fe60003800000 */
[----:B------:R-:W1:Y:S02]  /*162c0*/  SYNCS.PHASECHK.TRANS64.TRYWAIT P0, [R6+URZ+0x38860], R2 ;  /* 0x03886002060075a7 */ /* 0x000e64000800017f */
[----:B-1----:R-:W-:Y:S05]  /*162d0*/  @!P0 BRA `(.L_x_2524) ;  /* 0x0000003c00188947 */ /* 0x002fea0003800000 */
.L_x_2612:
[----:B------:R-:W-:Y:S05]  /*162e0*/  BSYNC B1 ;  /* 0x0000000000017941 */ /* 0x000fea0003800000 */
.L_x_2523:
        /* <DEDUP_REMOVED lines=60> */
.L_x_2624:
        /* <DEDUP_REMOVED lines=33> */
.L_x_2526:
        /* <DEDUP_REMOVED lines=10> */
.L_x_2527:
[C---:B------:R-:W-:Y:S01]  /*16960*/  ISETP.GT.AND P0, PT, R26.reuse, RZ, PT ;  /* 0x000000ff1a00720c */ /* 0x040fe20003f04270 */
[----:B------:R2:W-:Y:S01]  /*16970*/  SYNCS.ARRIVE.TRANS64.A1T0 RZ, [R6+URZ+0x38850], RZ ;  /* 0x038850ff06ff79a7 */ /* 0x0005e2000810003f */
[----:B------:R-:W-:Y:S01]  /*16980*/  IADD3 R0, R26, -0x1, RZ ;  /* 0xffffffff1a007810 */ /* 0x000fe20007ffe0ff */
[----:B------:R-:W-:Y:S02]  /*16990*/  IMAD.MOV.U32 R17, RZ, RZ, R28 ;  /* 0x000000ffff117224 */ /* 0x000fe400078e001c */
[----:B------:R-:W-:Y:S02]  /*169a0*/  IMAD.MOV.U32 R7, RZ, RZ, R27 ;  /* 0x000000ffff077224 */ /* 0x000fe400078e001b */
[----:B------:R-:W-:-:S06]  /*169b0*/  IMAD.MOV.U32 R29, RZ, RZ, R26 ;  /* 0x000000ffff1d7224 */ /* 0x000fcc00078e001a */
[----:B--2---:R-:W-:Y:S05]  /*169c0*/  @P0 BRA `(.L_x_2528) ;  /* 0xffffffec00e00947 */ /* 0x004fea000383ffff */
.L_x_2515:
[----:B------:R-:W-:Y:S05]  /*169d0*/  BSYNC B0 ;  /* 0x0000000000007941 */ /* 0x000fea0003800000 */
.L_x_2514:
        /* <DEDUP_REMOVED lines=17> */
.L_x_2530:
[----:B------:R-:W-:Y:S05]  /*16af0*/  BSYNC B0 ;  /* 0x0000000000007941 */ /* 0x000fea0003800000 */
.L_x_2529:
[----:B------:R-:W-:-:S13]  /*16b00*/  LOP3.LUT P0, RZ, R23, 0x20, RZ, 0xc0, !PT ;  /* 0x0000002017ff7812 */ /* 0x000fda000780c0ff */
[----:B------:R-:W-:Y:S05]  /*16b10*/  @!P0 BRA `(.L_x_2531) ;  /* 0x0000000000048947 */ /* 0x000fea0003800000 */
[----:B------:R-:W-:Y:S01]  /*16b20*/  BPT.TRAP 0x1 ;  /* 0x000000040000795c */ /* 0x000fe20000300000 */
.L_x_2531:
[----:B------:R-:W2:Y:S01]  /*16b30*/  LDL.LU R0, [R1+0x4] ;  /* 0x0000040001007983 */ /* 0x000ea20000300800 */
[----:B------:R-:W-:Y:S01]  /*16b40*/  IMAD R4, R27, 0x8, R22 ;  /* 0x000000081b047824 */ /* 0x000fe200078e0216 */
[----:B0-----:R-:W-:Y:S01]  /*16b50*/  SHF.L.U32 R3, R28, 0x1f, RZ ;  /* 0x0000001f1c037819 */ /* 0x001fe200000006ff */
[----:B------:R-:W-:Y:S03]  /*16b60*/  BSSY B0, `(.L_x_2532) ;  /* 0x0000004000007945 */ /* 0x000fe60003800000 */
[----:B------:R-:W0:Y:S01]  /*16b70*/  SYNCS.PHASECHK.TRANS64.TRYWAIT P0, [R4+URZ+0x38860], R3 ;  /* 0x03886003040075a7 */ /* 0x000e22000800017f */
[----:B--2---:R-:W-:Y:S01]  /*16b80*/  IMAD R5, R26, -0x50, R0 ;  /* 0xffffffb01a057824 */ /* 0x004fe200078e0200 */
[----:B0-----:R-:W-:Y:S06]  /*16b90*/  @!P0 BRA `(.L_x_2533) ;  /* 0x0000003800d48947 */ /* 0x001fec0003800000 */
.L_x_2625:
[----:B------:R-:W-:Y:S05]  /*16ba0*/  BSYNC B0 ;  /* 0x0000000000007941 */ /* 0x000fea0003800000 */
.L_x_2532:
[----:B------:R-:W2:Y:S01]  /*16bb0*/  S2R R0, SR_TID.X ;  /* 0x0000000000007919 */ /* 0x000ea20000002100 */
[----:B------:R-:W-:Y:S01]  /*16bc0*/  UMOV UR4, 0xffffffff ;  /* 0xffffffff00047882 */ /* 0x000fe20000000000 */
[----:B------:R-:W-:Y:S01]  /*16bd0*/  IMAD R7, R27, 0x5000, R32 ;  /* 0x000050001b077824 */ /* 0x000fe200078e0220 */
[----:B--2---:R-:W-:-:S04]  /*16be0*/  LOP3.LUT R0, R0, 0x7f, RZ, 0xc0, !PT ;  /* 0x0000007f00007812 */ /* 0x004fc800078ec0ff */
[----:B------:R-:W-:-:S05]  /*16bf0*/  SHF.R.U32.HI R0, RZ, 0x3, R0 ;  /* 0x00000003ff007819 */ /* 0x000fca0000011600 */
[----:B------:R-:W-:Y:S01]  /*16c00*/  IMAD.IADD R5, R5, 0x1, -R0 ;  /* 0x0000000105057824 */ /* 0x000fe200078e0a00 */
[----:B------:R-:W-:Y:S06]  /*16c10*/  BRA.DIV UR4, `(.L_x_2534) ;  /* 0x0000003a04c87947 */ /* 0x000fec000b800000 */
[----:B-1----:R-:W1:Y:S01]  /*16c20*/  SHFL.IDX PT, R14, R24, RZ, 0x181f ;  /* 0x00181fff180e7589 */ /* 0x002e6200000e0000 */
[----:B------:R-:W-:Y:S01]  /*16c30*/  ULDC UR4, c[0x0][0x2f4] ;  /* 0x0000bd0000047ab9 */ /* 0x000fe20000000800 */
[C---:B------:R-:W-:Y:S01]  /*16c40*/  IMAD.SHL.U32 R8, R33.reuse, 0x2, RZ ;  /* 0x0000000221087824 */ /* 0x040fe200078e00ff */
[C---:B------:R-:W-:Y:S01]  /*16c50*/  ISETP.GE.AND P3, PT, R33.reuse, UR4, PT ;  /* 0x0000000421007c0c */ /* 0x040fe2000bf66270 */
[----:B0-----:R-:W0:Y:S01]  /*16c60*/  SHFL.IDX PT, R3, R25, RZ, 0x181f ;  /* 0x00181fff19037589 */ /* 0x001e2200000e0000 */
[----:B------:R-:W-:Y:S02]  /*16c70*/  LOP3.LUT R6, R33, 0x40, RZ, 0xfc, !PT ;  /* 0x0000004021067812 */ /* 0x000fe400078efcff */
[----:B------:R-:W-:Y:S01]  /*16c80*/  ISETP.LT.OR P4, PT, R5, 0x1, P3 ;  /* 0x000000010500780c */ /* 0x000fe20001f81670 */
[----:B------:R-:W-:Y:S01]  /*16c90*/  SHFL.IDX PT, R9, R25, 0x2, 0x181f ;  /* 0x00581f0019097f89 */ /* 0x000fe200000e0000 */
[----:B------:R-:W-:Y:S02]  /*16ca0*/  ISETP.GE.AND P2, PT, R6, UR4, PT ;  /* 0x0000000406007c0c */ /* 0x000fe4000bf46270 */
[----:B------:R-:W-:-:S02]  /*16cb0*/  LEA R0, R7, R22, 0x1 ;  /* 0x0000001607007211 */ /* 0x000fc400078e08ff */
        /* <DEDUP_REMOVED lines=48> */
.L_x_2637:
        /* <DEDUP_REMOVED lines=15> */
.L_x_2535:
        /* <DEDUP_REMOVED lines=10> */
.L_x_2536:
[----:B------:R1:W-:Y:S01]  /*17150*/  SYNCS.ARRIVE.TRANS64.A1T0 RZ, [R4+URZ+0x38850], RZ ;  /* 0x038850ff04ff79a7 */ /* 0x0003e2000810003f */
[----:B------:R-:W-:-:S05]  /*17160*/  VIADD R27, R27, 0x1 ;  /* 0x000000011b1b7836 */ /* 0x000fca0000000000 */
[----:B------:R-:W-:-:S04]  /*17170*/  ISETP.NE.AND P0, PT, R27, 0x2, PT ;  /* 0x000000021b00780c */ /* 0x000fc80003f05270 */
[----:B0-----:R-:W-:Y:S02]  /*17180*/  SEL R3, RZ, 0x1, P0 ;  /* 0x00000001ff037807 */ /* 0x001fe40000000000 */
[----:B------:R-:W-:Y:S02]  /*17190*/  SEL R27, R27, RZ, P0 ;  /* 0x000000ff1b1b7207 */ /* 0x000fe40000000000 */
[----:B-1----:R-:W-:-:S07]  /*171a0*/  LOP3.LUT R28, R28, R3, RZ, 0x3c, !PT ;  /* 0x000000031c1c7212 */ /* 0x002fce00078e3cff */
.L_x_2491:
[----:B------:R-:W-:Y:S05]  /*171b0*/  BSYNC B7 ;  /* 0x0000000000077941 */ /* 0x000fea0003800000 */
.L_x_2489:
[----:B------:R-:W-:-:S13]  /*171c0*/  LOP3.LUT P0, RZ, R23, 0x200, RZ, 0xc0, !PT ;  /* 0x0000020017ff7812 */ /* 0x000fda000780c0ff */
[----:B------:R-:W-:Y:S05]  /*171d0*/  @!P0 BRA `(.L_x_2537) ;  /* 0x0000000000248947 */ /* 0x000fea0003800000 */
[----:B------:R-:W-:Y:S05]  /*171e0*/  WARPSYNC.ALL ;  /* 0x0000000000007948 */ /* 0x000fea0003800000 */
[----:B------:R-:W0:Y:S08]  /*171f0*/  S2UR UR5, SR_CgaCtaId ;  /* 0x00000000000579c3 */ /* 0x000e300000008800 */
[----:B------:R-:W-:Y:S06]  /*17200*/  BAR.SYNC.DEFER_BLOCKING 0x5, 0x180 ;  /* 0x0146000000007b1d */ /* 0x000fec0000010000 */
[----:B------:R-:W-:-:S02]  /*17210*/  UMOV UR4, 0x400 ;  /* 0x0000040000047882 */ /* 0x000fc40000000000 */
[----:B0-----:R-:W-:-:S06]  /*17220*/  ULEA UR4, UR5, UR4, 0x18 ;  /* 0x0000000405047291 */ /* 0x001fcc000f8ec03f */
[----:B------:R-:W-:-:S05]  /*17230*/  MOV R22, UR4 ;  /* 0x0000000400167c02 */ /* 0x000fca0008000f00 */
[----:B------:R0:W1:Y:S01]  /*17240*/  LDS.128 R16, [R22+0x388d0] ;  /* 0x0388d00016107984 */ /* 0x0000620000000c00 */
[----:B------:R-:W-:Y:S06]  /*17250*/  BAR.ARV 0x4, 0x180 ;  /* 0x0106000000007b1d */ /* 0x000fec0000002000 */
[----:B------:R-:W-:Y:S05]  /*17260*/  BRA `(.L_x_2538) ;  /* 0x0000000800cc7947 */ /* 0x000fea0003800000 */
.L_x_2537:
[----:B------:R-:W0:Y:S01]  /*17270*/  S2R R0, SR_TID.X ;  /* 0x0000000000007919 */ /* 0x000e220000002100 */
[----:B------:R-:W-:Y:S01]  /*17280*/  UMOV UR4, 0xffffffff ;  /* 0xffffffff00047882 */ /* 0x000fe20000000000 */
[----:B0-----:R-:W-:-:S04]  /*17290*/  LOP3.LUT R8, R0, 0x1f, RZ, 0xc0, !PT ;  /* 0x0000001f00087812 */ /* 0x001fc800078ec0ff */
[----:B------:R-:W-:Y:S01]  /*172a0*/  ISETP.NE.AND P0, PT, R8, 0x1f, PT ;  /* 0x0000001f0800780c */ /* 0x000fe20003f05270 */
[----:B------:R-:W-:-:S12]  /*172b0*/  BRA.DIV UR4, `(.L_x_2539) ;  /* 0x0000003e04287947 */ /* 0x000fd8000b800000 */
[----:B------:R-:W-:Y:S01]  /*172c0*/  IMAD.IADD R5, R19, 0x1, R8 ;  /* 0x0000000113057824 */ /* 0x000fe200078e0208 */
[----:B------:R-:W-:-:S04]  /*172d0*/  ULDC UR4, c[0x0][0xc3c] ;  /* 0x00030f0000047ab9 */ /* 0x000fc80000000800 */
[----:B------:R-:W-:-:S13]  /*172e0*/  ISETP.GE.OR P1, PT, R5, UR4, !P0 ;  /* 0x0000000405007c0c */ /* 0x000fda000c726670 */
[----:B------:R-:W0:Y:S02]  /*172f0*/  @!P1 LDC.64 R2, c[0x0][0xc80] ;  /* 0x00032000ff029b82 */ /* 0x000e240000000a00 */
[----:B0-----:R-:W-:-:S06]  /*17300*/  @!P1 IMAD.WIDE R2, R5, 0x4, R2 ;  /* 0x0000000405029825 */ /* 0x001fcc00078e0202 */
        /* <DEDUP_REMOVED lines=25> */
[----:B------:R0:W1:Y:S02]  /*174a0*/  SHFL.IDX PT, R14, R6, 0x1f, 0x1f ;  /* 0x03e01f00060e7f89 */ /* 0x00006400000e0000 */
.L_x_2647:
[----:B------:R-:W-:Y:S02]  /*174b0*/  ULDC UR4, c[0x0][0xc38] ;  /* 0x00030e0000047ab9 */ /* 0x000fe40000000800 */
[----:B------:R-:W-:-:S04]  /*174c0*/  IMAD.U32 R7, RZ, RZ, UR4 ;  /* 0x00000004ff077e24 */ /* 0x000fc8000f8e00ff */
[----:B-1----:R-:W-:-:S04]  /*174d0*/  IMAD R14, R14, R7, RZ ;  /* 0x000000070e0e7224 */ /* 0x002fc800078e02ff */
[----:B------:R-:W-:-:S05]  /*174e0*/  IMAD.IADD R9, R4, 0x1, R14 ;  /* 0x0000000104097824 */ /* 0x000fca00078e020e */
[----:B------:R-:W-:-:S13]  /*174f0*/  ISETP.GT.AND P6, PT, R9, R0, PT ;  /* 0x000000000900720c */ /* 0x000fda0003fc4270 */
[----:B------:R-:W-:Y:S05]  /*17500*/  @P6 BRA `(.L_x_2540) ;  /* 0x00000000009c6947 */ /* 0x000fea0003800000 */
.L_x_2545:
        /* <DEDUP_REMOVED lines=14> */
.L_x_2543:
[----:B------:R-:W-:Y:S05]  /*175f0*/  BSYNC B0 ;  /* 0x0000000000007941 */ /* 0x000fea0003800000 */
.L_x_2542:
[----:B------:R-:W-:-:S03]  /*17600*/  UMOV UR4, 0xffffffff ;  /* 0xffffffff00047882 */ /* 0x000fc60000000000 */
[----:B------:R-:W-:Y:S05]  /*17610*/  BRA.DIV UR4, `(.L_x_2544) ;  /* 0x0000003e04747947 */ /* 0x000fea000b800000 */
[----:B-----5:R-:W2:Y:S02]  /*17620*/  SHFL.UP PT, R14, R5, 0x1, RZ ;  /* 0x04200000050e7989 */ /* 0x020ea400000e00ff */
        /* <DEDUP_REMOVED lines=13> */
[----:B0-----:R-:W-:-:S05]  /*17700*/  IMAD.IADD R6, R4, 0x1, R7 ;  /* 0x0000000104067824 */ /* 0x001fca00078e0207 */
[----:B------:R0:W1:Y:S02]  /*17710*/  SHFL.IDX PT, R14, R6, 0x1f, 0x1f ;  /* 0x03e01f00060e7f89 */ /* 0x00006400000e0000 */
.L_x_2655:
[----:B------:R-:W-:Y:S02]  /*17720*/  ULDC UR4, c[0x0][0xc38] ;  /* 0x00030e0000047ab9 */ /* 0x000fe40000000800 */
[----:B------:R-:W-:-:S04]  /*17730*/  IMAD.U32 R7, RZ, RZ, UR4 ;  /* 0x00000004ff077e24 */ /* 0x000fc8000f8e00ff */
[----:B-1----:R-:W-:-:S04]  /*17740*/  IMAD R14, R14, R7, RZ ;  /* 0x000000070e0e7224 */ /* 0x002fc800078e02ff */
[----:B------:R-:W-:-:S05]  /*17750*/  IMAD.IADD R9, R14, 0x1, R9 ;  /* 0x000000010e097824 */ /* 0x000fca00078e0209 */
[----:B------:R-:W-:-:S13]  /*17760*/  ISETP.GT.AND P6, PT, R9, R0, PT ;  /* 0x000000000900720c */ /* 0x000fda0003fc4270 */
[----:B------:R-:W-:Y:S05]  /*17770*/  @!P6 BRA `(.L_x_2545) ;  /* 0xfffffffc0064e947 */ /* 0x000fea000383ffff */
.L_x_2540:
        /* <DEDUP_REMOVED lines=8> */
.L_x_2659:
[----:B------:R-:W-:Y:S01]  /*17800*/  ISETP.NE.AND P0, PT, R2, RZ, PT ;  /* 0x000000ff0200720c */ /* 0x000fe20003f05270 */
[----:B------:R-:W-:-:S12]  /*17810*/  IMAD.MOV.U32 R14, RZ, RZ, RZ ;  /* 0x000000ffff0e7224 */ /* 0x000fd800078e00ff */
[----:B------:R-:W-:Y:S05]  /*17820*/  @!P0 BRA `(.L_x_2547) ;  /* 0x0000000000108947 */ /* 0x000fea0003800000 */
[----:B------:R-:W-:Y:S01]  /*17830*/  UMOV UR4, 0xffffffff ;  /* 0xffffffff00047882 */ /* 0x000fe20000000000 */
[----:B------:R-:W-:Y:S02]  /*17840*/  VIADD R12, R4, 0xffffffff ;  /* 0xffffffff040c7836 */ /* 0x000fe40000000000 */
[----:B------:R-:W-:Y:S05]  /*17850*/  BRA.DIV UR4, `(.L_x_2548) ;  /* 0x0000003e04e87947 */ /* 0x000fea000b800000 */
[----:B------:R3:W4:Y:S02]  /*17860*/  SHFL.IDX PT, R14, R6, R12, 0x1f ;  /* 0x00001f0c060e7589 */ /* 0x00072400000e0000 */
.L_x_2547:
[----:B------:R-:W5:Y:S01]  /*17870*/  LDC.64 R2, c[0x0][0xc90] ;  /* 0x00032400ff027b82 */ /* 0x000f620000000a00 */
[----:B------:R-:W-:-:S04]  /*17880*/  IMAD.IADD R19, R4, 0x1, R19 ;  /* 0x0000000104137824 */ /* 0x000fc800078e0213 */
[----:B-----5:R-:W-:-:S05]  /*17890*/  IMAD.WIDE R2, R19, 0x4, R2 ;  /* 0x0000000413027825 */ /* 0x020fca00078e0202 */
[----:B0--3--:R0:W1:Y:S01]  /*178a0*/  LDG.E R6, desc[UR38][R2.64] ;  /* 0x0000002602067981 */ /* 0x009062000c1e1900 */
[----:B----4-:R-:W-:Y:S02]  /*178b0*/  IMAD R16, R14, R7, R16 ;  /* 0x000000070e107224 */ /* 0x010fe400078e0210 */
[----:B0-----:R-:W-:Y:S02]  /*178c0*/  IMAD.MOV.U32 R2, RZ, RZ, RZ ;  /* 0x000000ffff027224 */ /* 0x001fe400078e00ff */
[----:B-12---:R-:W-:-:S05]  /*178d0*/  IMAD R4, R5, R6, RZ ;  /* 0x0000000605047224 */ /* 0x006fca00078e02ff */
[----:B------:R-:W-:-:S04]  /*178e0*/  IABS R8, R4 ;  /* 0x0000000400087213 */ /* 0x000fc80000000000 */
[----:B------:R-:W0:Y:S08]  /*178f0*/  I2F.RP R10, R8 ;  /* 0x00000008000a7306 */ /* 0x000e300000209400 */
[----:B0-----:R-:W0:Y:S02]  /*17900*/  MUFU.RCP R10, R10 ;  /* 0x0000000a000a7308 */ /* 0x001e240000001000 */
[----:B0-----:R-:W-:-:S06]  /*17910*/  VIADD R11, R10, 0xffffffe ;  /* 0x0ffffffe0a0b7836 */ /* 0x001fcc0000000000 */
[----:B------:R-:W0:Y:S02]  /*17920*/  F2I.FTZ.U32.TRUNC.NTZ R3, R11 ;  /* 0x0000000b00037305 */ /* 0x000e24000021f000 */
[----:B0-----:R-:W-:-:S04]  /*17930*/  IMAD.MOV R9, RZ, RZ, -R3 ;  /* 0x000000ffff097224 */ /* 0x001fc800078e0a03 */
        /* <DEDUP_REMOVED lines=28> */
[----:B0-----:R-:W-:-:S06]  /*17b00*/  IADD3 R3, R8, 0xffffffe, RZ ;  /* 0x0ffffffe08037810 */ /* 0x001fcc0007ffe0ff */
        /* <DEDUP_REMOVED lines=12> */
[----:B------:R-:W-:Y:S02]  /*17bd0*/  @!P1 IMAD.IADD R4, R4, 0x1, -R7 ;  /* 0x0000000104049824 */ /* 0x000fe400078e0a07 */
[----:B------:R-:W-:Y:S01]  /*17be0*/  @!P1 VIADD R2, R2, 0x1 ;  /* 0x0000000102029836 */ /* 0x000fe20000000000 */
[----:B------:R-:W-:Y:S02]  /*17bf0*/  ISETP.NE.AND P1, PT, R6, RZ, PT ;  /* 0x000000ff0600720c */ /* 0x000fe40003f25270 */
[----:B------:R-:W-:-:S13]  /*17c00*/  ISETP.GE.U32.AND P0, PT, R4, R7, PT ;  /* 0x000000070400720c */ /* 0x000fda0003f06070 */
[----:B------:R-:W-:-:S05]  /*17c10*/  @P0 IADD3 R2, R2, 0x1, RZ ;  /* 0x0000000102020810 */ /* 0x000fca0007ffe0ff */
[----:B------:R-:W-:Y:S01]  /*17c20*/  @!P2 IMAD.MOV R2, RZ, RZ, -R2 ;  /* 0x000000ffff02a224 */ /* 0x000fe200078e0a02 */
[----:B------:R-:W-:Y:S01]  /*17c30*/  @!P1 LOP3.LUT R2, RZ, R6, RZ, 0x33, !PT ;  /* 0x00000006ff029212 */ /* 0x000fe200078e33ff */
[----:B------:R-:W-:-:S04]  /*17c40*/  IMAD.MOV R6, RZ, RZ, -R6 ;  /* 0x000000ffff067224 */ /* 0x000fc800078e0a06 */
[----:B------:R-:W-:Y:S01]  /*17c50*/  IMAD R18, R2, R6, R9 ;  /* 0x0000000602127224 */ /* 0x000fe200078e0209 */
[----:B------:R-:W-:-:S05]  /*17c60*/  LOP3.LUT R2, RZ, R2, RZ, 0x33, !PT ;  /* 0x00000002ff027212 */ /* 0x000fca00078e33ff */
[----:B------:R-:W-:Y:S01]  /*17c70*/  IMAD.IADD R17, R5, 0x1, R2 ;  /* 0x0000000105117824 */ /* 0x000fe200078e0202 */
[----:B------:R-:W-:Y:S06]  /*17c80*/  BRA `(.L_x_2549) ;  /* 0x00000000001c7947 */ /* 0x000fec0003800000 */
.L_x_2541:
[----:B------:R-:W-:Y:S01]  /*17c90*/  UMOV UR4, URZ ;  /* 0x0000003f00047c82 */ /* 0x000fe20008000000 */
[----:B------:R-:W-:Y:S01]  /*17ca0*/  UMOV UR5, URZ ;  /* 0x0000003f00057c82 */ /* 0x000fe20008000000 */
[----:B------:R-:W-:Y:S01]  /*17cb0*/  ULDC UR6, c[0x0][0xc3c] ;  /* 0x00030f0000067ab9 */ /* 0x000fe20000000800 */
[----:B------:R-:W-:Y:S01]  /*17cc0*/  IMAD.MOV.U32 R16, RZ, RZ, R0 ;  /* 0x000000ffff107224 */ /* 0x000fe200078e0000 */
[----:B------:R-:W-:Y:S01]  /*17cd0*/  MOV R18, UR5 ;  /* 0x0000000500127c02 */ /* 0x000fe20008000f00 */
[----:B------:R-:W-:Y:S02]  /*17ce0*/  IMAD.U32 R17, RZ, RZ, UR4 ;  /* 0x00000004ff117e24 */ /* 0x000fe4000f8e00ff */
[----:B------:R-:W-:-:S07]  /*17cf0*/  IMAD.U32 R19, RZ, RZ, UR6 ;  /* 0x00000006ff137e24 */ /* 0x000fce000f8e00ff */
.L_x_2549:
[----:B------:R-:W1:Y:S01]  /*17d00*/  S2R R0, SR_TID.X ;  /* 0x0000000000007919 */ /* 0x000e620000002100 */
        /* <DEDUP_REMOVED lines=9> */
.L_x_2538:
[----:B------:R-:W-:Y:S02]  /*17da0*/  ULDC UR4, c[0x0][0xc3c] ;  /* 0x00030f0000047ab9 */ /* 0x000fe40000000800 */
[----:B-1----:R-:W-:-:S13]  /*17db0*/  ISETP.GE.AND P0, PT, R19, UR4, PT ;  /* 0x0000000413007c0c */ /* 0x002fda000bf06270 */
[----:B------:R-:W-:Y:S05]  /*17dc0*/  @!P0 BRA `(.L_x_2550) ;  /* 0xffffffb400808947 */ /* 0x000fea000383ffff */
[----:B------:R-:W-:Y:S05]  /*17dd0*/  BSYNC B8 ;  /* 0x0000000000087941 */ /* 0x000fea0003800000 */
.L_x_2485:
[----:B-1----:R-:W3:Y:S01]  /*17de0*/  LDL.LU R0, [R1+0x28] ;  /* 0x0000280001007983 */ /* 0x002ee20000300800 */
[----:B------:R-:W-:Y:S01]  /*17df0*/  BSSY B0, `(.L_x_2551) ;  /* 0x000000b000007945 */ /* 0x000fe20003800000 */
[----:B------:R-:W1:Y:S01]  /*17e00*/  S2R R5, SR_CgaCtaId ;  /* 0x0000000000057919 */ /* 0x000e620000008800 */
[----:B---3--:R-:W-:-:S05]  /*17e10*/  VIADD R0, R0, 0x1 ;  /* 0x0000000100007836 */ /* 0x008fca0000000000 */
        /* <DEDUP_REMOVED lines=8> */
.L_x_2662:
[----:B------:R-:W-:Y:S05]  /*17ea0*/  BSYNC B0 ;  /* 0x0000000000007941 */ /* 0x000fea0003800000 */
.L_x_2551:
[----:B------:R-:W-:-:S03]  /*17eb0*/  UMOV UR4, 0xffffffff ;  /* 0xffffffff00047882 */ /* 0x000fc60000000000 */
[----:B------:R-:W-:Y:S05]  /*17ec0*/  BRA.DIV UR4, `(.L_x_2553) ;  /* 0x0000003a04847947 */ /* 0x000fea000b800000 */
[----:B-1----:R-:W1:Y:S02]  /*17ed0*/  S2R R0, SR_TID.X ;  /* 0x0000000000007919 */ /* 0x002e640000002100 */
[----:B-1----:R-:W-:-:S04]  /*17ee0*/  SHF.R.U32.HI R0, RZ, 0x5, R0 ;  /* 0x00000005ff007819 */ /* 0x002fc80000011600 */
[----:B------:R-:W-:-:S05]  /*17ef0*/  LOP3.LUT R0, R0, 0x3, RZ, 0xc0, !PT ;  /* 0x0000000300007812 */ /* 0x000fca00078ec0ff */
[----:B------:R1:W3:Y:S02]  /*17f00*/  SHFL.IDX PT, R14, R0, RZ, 0x1f ;  /* 0x00001fff000e7589 */ /* 0x0002e400000e0000 */
.L_x_2665:
[----:B---3--:R-:W-:Y:S01]  /*17f10*/  ISETP.NE.AND P0, PT, R14, RZ, PT ;  /* 0x000000ff0e00720c */ /* 0x008fe20003f05270 */
[----:B------:R-:W-:-:S12]  /*17f20*/  BSSY B0, `(.L_x_2554) ;  /* 0x0000026000007945 */ /* 0x000fd80003800000 */
[----:B------:R-:W-:Y:S05]  /*17f30*/  @P0 BRA `(.L_x_2555) ;  /* 0x0000000000900947 */ /* 0x000fea0003800000 */
[----:B------:R-:W-:-:S03]  /*17f40*/  UMOV UR4, 0xffffffff ;  /* 0xffffffff00047882 */ /* 0x000fc60000000000 */
[----:B------:R-:W-:Y:S05]  /*17f50*/  BRA.DIV UR4, `(.L_x_2556) ;  /* 0x0000003a04947947 */ /* 0x000fea000b800000 */
[----:B------:R-:W-:-:S13]  /*17f60*/  ELECT P6, URZ, PT ;  /* 0x00000000003f782f */ /* 0x000fda00038c0000 */
.L_x_2668:
[----:B------:R-:W-:Y:S05]  /*17f70*/  @!P6 BRA `(.L_x_2555) ;  /* 0x000000000080e947 */ /* 0x000fea0003800000 */
[----:B-1----:R-:W3:Y:S02]  /*17f80*/  LDL R0, [R1+0x2c] ;  /* 0x00002c0001007983 */ /* 0x002ee40000100800 */
[----:B---3--:R-:W-:-:S13]  /*17f90*/  R2UR UR4, R0 ;  /* 0x00000000000472ca */ /* 0x008fda00000e0000 */
[----:B------:R-:W-:-:S06]  /*17fa0*/  ULOP3.LUT UR4, UR4, 0x2, URZ, 0xfc, !UPT ;  /* 0x0000000204047892 */ /* 0x000fcc000f8efc3f */
[----:B------:R-:W-:-:S05]  /*17fb0*/  IMAD.U32 R0, RZ, RZ, UR4 ;  /* 0x00000004ff007e24 */ /* 0x000fca000f8e00ff */
[----:B------:R-:W-:-:S13]  /*17fc0*/  ISETP.NE.AND P0, PT, R0, 0x3, PT ;  /* 0x000000030000780c */ /* 0x000fda0003f05270 */
[----:B------:R-:W-:Y:S05]  /*17fd0*/  @!P0 BRA `(.L_x_2557) ;  /* 0x0000000000048947 */ /* 0x000fea0003800000 */
[----:B------:R-:W-:Y:S01]  /*17fe0*/  BPT.TRAP 0x1 ;  /* 0x000000040000795c */ /* 0x000fe20000300000 */
.L_x_2557:
[C---:B------:R-:W-:Y:S01]  /*17ff0*/  IMAD R5, R27.reuse, 0x8, R4 ;  /* 0x000000081b057824 */ /* 0x040fe200078e0204 */
[----:B------:R-:W-:Y:S01]  /*18000*/  SHF.L.U32 R0, R28, 0x1f, RZ ;  /* 0x0000001f1c007819 */ /* 0x000fe200000006ff */
[----:B------:R-:W-:-:S03]  /*18010*/  VIADD R27, R27, 0x1 ;  /* 0x000000011b1b7836 */ /* 0x000fc60000000000 */
[----:B------:R-:W1:Y:S02]  /*18020*/  SYNCS.PHASECHK.TRANS64.TRYWAIT P1, [R5+URZ+0x38840], R0 ;  /* 0x03884000050075a7 */ /* 0x000e64000802017f */
[----:B------:R-:W-:-:S04]  /*18030*/  ISETP.NE.AND P2, PT, R27, 0x2, PT ;  /* 0x000000021b00780c */ /* 0x000fc80003f45270 */
[----:B------:R-:W-:Y:S01]  /*18040*/  SEL R3, RZ, 0x1, P2 ;  /* 0x00000001ff037807 */ /* 0x000fe20001000000 */
[----:B-1----:R-:W-:Y:S08]  /*18050*/  @!P1 BRA `(.L_x_2558) ;  /* 0x0000003800749947 */ /* 0x002ff00003800000 */
.L_x_2669:
[----:B------:R-:W-:Y:S02]  /*18060*/  SEL R27, R27, RZ, P2 ;  /* 0x000000ff1b1b7207 */ /* 0x000fe40001000000 */
[----:B------:R-:W-:Y:S01]  /*18070*/  LOP3.LUT R2, R28, R3, RZ, 0x3c, !PT ;  /* 0x000000031c027212 */ /* 0x000fe200078e3cff */
[----:B------:R-:W-:Y:S06]  /*18080*/  @!P0 BRA `(.L_x_2559) ;  /* 0x0000000000048947 */ /* 0x000fec0003800000 */
[----:B------:R-:W-:Y:S01]  /*18090*/  BPT.TRAP 0x1 ;  /* 0x000000040000795c */ /* 0x000fe20000300000 */
.L_x_2559:
[----:B------:R-:W-:Y:S02]  /*180a0*/  LEA R27, R27, R4, 0x3 ;  /* 0x000000041b1b7211 */ /* 0x000fe400078e18ff */
[----:B------:R-:W-:-:S04]  /*180b0*/  SHF.L.U32 R2, R2, 0x1f, RZ ;  /* 0x0000001f02027819 */ /* 0x000fc800000006ff */
[----:B------:R-:W3:Y:S02]  /*180c0*/  SYNCS.PHASECHK.TRANS64.TRYWAIT P1, [R27+URZ+0x38840], R2 ;  /* 0x038840021b0075a7 */ /* 0x000ee4000802017f */
[----:B---3--:R-:W-:Y:S05]  /*180d0*/  @!P1 BRA `(.L_x_2560) ;  /* 0x0000003800689947 */ /* 0x008fea0003800000 */
.L_x_2670:
[----:B------:R-:W-:Y:S05]  /*180e0*/  @!P0 BRA `(.L_x_2561) ;  /* 0x0000000000048947 */ /* 0x000fea0003800000 */
[----:B------:R-:W-:Y:S01]  /*180f0*/  BPT.TRAP 0x1 ;  /* 0x000000040000795c */ /* 0x000fe20000300000 */
.L_x_2561:
[----:B------:R-:W4:Y:S02]  /*18100*/  SYNCS.PHASECHK.TRANS64.TRYWAIT P1, [R5+URZ+0x38860], R0 ;  /* 0x03886000050075a7 */ /* 0x000f24000802017f */
[----:B----4-:R-:W-:Y:S05]  /*18110*/  @!P1 BRA `(.L_x_2562) ;  /* 0x00000038006c9947 */ /* 0x010fea0003800000 */
.L_x_2671:
[----:B------:R-:W-:Y:S05]  /*18120*/  @!P0 BRA `(.L_x_2563) ;  /* 0x0000000000048947 */ /* 0x000fea0003800000 */
[----:B------:R-:W-:Y:S01]  /*18130*/  BPT.TRAP 0x1 ;  /* 0x000000040000795c */ /* 0x000fe20000300000 */
.L_x_2563:
[----:B------:R0:W0:Y:S02]  /*18140*/  SYNCS.PHASECHK.TRANS64.TRYWAIT P0, [R27+URZ+0x38860], R2 ;  /* 0x038860021b0075a7 */ /* 0x000024000800017f */
[----:B0-----:R-:W-:Y:S05]  /*18150*/  @!P0 NANOSLEEP.SYNCS 0x989680 ;  /* 0x009896800000895d */ /* 0x001fea0003900000 */
[----:B------:R-:W0:Y:S02]  /*18160*/  @!P0 SYNCS.PHASECHK.TRANS64 P0, [R27+URZ+0x38860], R2 ;  /* 0x038860021b0085a7 */ /* 0x000e24000800007f */
[----:B0-----:R-:W-:Y:S05]  /*18170*/  @!P0 BRA `(.L_x_2563) ;  /* 0xfffffffc00f08947 */ /* 0x001fea000383ffff */
.L_x_2555:
[----:B------:R-:W-:Y:S05]  /*18180*/  BSYNC B0 ;  /* 0x0000000000007941 */ /* 0x000fea0003800000 */
.L_x_2554:
[----:B------:R-:W-:Y:S05]  /*18190*/  EXIT ;  /* 0x000000000000794d */ /* 0x000fea0003800000 */
.L_x_2421:
[----:B------:R-:W-:-:S13]  /*181a0*/  R2UR UR4, R16 ;  /* 0x00000000100472ca */ /* 0x000fda00000e0000 */
[----:B0-----:R-:W-:-:S04]  /*181b0*/  IMAD.U32 R3, RZ, RZ, UR4 ;  /* 0x00000004ff037e24 */ /* 0x001fc8000f8e00ff */
[----:B------:R0:W1:Y:S03]  /*181c0*/  SYNCS.PHASECHK.TRANS64.TRYWAIT P1, [R3+URZ+0x38800], R0 ;  /* 0x03880000030075a7 */ /* 0x000066000802017f */
[----:B-1----:R-:W-:Y:S05]  /*181d0*/  @!P1 NANOSLEEP.SYNCS 0x989680 ;  /* 0x009896800000995d */ /* 0x002fea0003900000 */
[----:B------:R-:W1:Y:S02]  /*181e0*/  @!P1 SYNCS.PHASECHK.TRANS64 P1, [R3+URZ+0x38800], R0 ;  /* 0x03880000030095a7 */ /* 0x000e64000802007f */
[----:B-1----:R-:W-:Y:S05]  /*181f0*/  @!P1 BRA `(.L_x_2421) ;  /* 0xfffffffc00e89947 */ /* 0x002fea000383ffff */
[----:B------:R-:W-:Y:S05]  /*18200*/  BRA `(.L_x_2564) ;  /* 0xfffffe98006c7947 */ /* 0x000fea000383ffff */
.L_x_2425:
[----:B-1----:R1:W2:Y:S02]  /*18210*/  SYNCS.PHASECHK.TRANS64.TRYWAIT P1, [R0+URZ+0x38830], R3 ;  /* 0x03883003000075a7 */ /* 0x0022a4000802017f */
[----:B--2---:R-:W-:Y:S05]  /*18220*/  @!P1 NANOSLEEP.SYNCS 0x989680 ;  /* 0x009896800000995d */ /* 0x004fea0003900000 */
[----:B------:R-:W2:Y:S02]  /*18230*/  @!P1 SYNCS.PHASECHK.TRANS64 P1, [R0+URZ+0x38830], R3 ;  /* 0x03883003000095a7 */ /* 0x000ea4000802007f */
[----:B--2---:R-:W-:Y:S05]  /*18240*/  @!P1 BRA `(.L_x_2425) ;  /* 0xfffffffc00f09947 */ /* 0x004fea000383ffff */
[----:B------:R-:W-:Y:S05]  /*18250*/  BRA `(.L_x_2424) ;  /* 0xfffffe9800907947 */ /* 0x000fea000383ffff */
.L_x_2431:
[----:B------:R-:W-:-:S13]  /*18260*/  R2UR UR4, R3 ;  /* 0x00000000030472ca */ /* 0x000fda00000e0000 */
[----:B-1----:R-:W-:-:S04]  /*18270*/  IMAD.U32 R153, RZ, RZ, UR4 ;  /* 0x00000004ff997e24 */ /* 0x002fc8000f8e00ff */
[----:B------:R1:W2:Y:S03]  /*18280*/  SYNCS.PHASECHK.TRANS64.TRYWAIT P1, [R153+URZ+0x38830], R4 ;  /* 0x03883004990075a7 */ /* 0x0002a6000802017f */
[----:B--2---:R-:W-:Y:S05]  /*18290*/  @!P1 NANOSLEEP.SYNCS 0x989680 ;  /* 0x009896800000995d */ /* 0x004fea0003900000 */
[----:B------:R-:W2:Y:S02]  /*182a0*/  @!P1 SYNCS.PHASECHK.TRANS64 P1, [R153+URZ+0x38830], R4 ;  /* 0x03883004990095a7 */ /* 0x000ea4000802007f */
[----:B--2---:R-:W-:Y:S05]  /*182b0*/  @!P1 BRA `(.L_x_2431) ;  /* 0xfffffffc00e89947 */ /* 0x004fea000383ffff */
[----:B------:R-:W-:Y:S05]  /*182c0*/  BRA `(.L_x_2430) ;  /* 0xfffffedc003c7947 */ /* 0x000fea000383ffff */
.L_x_2435:
[----:B--2---:R-:W-:-:S04]  /*182d0*/  IMAD.U32 R2, RZ, RZ, UR4 ;  /* 0x00000004ff027e24 */ /* 0x004fc8000f8e00ff */
[----:B------:R2:W3:Y:S03]  /*182e0*/  SYNCS.PHASECHK.TRANS64.TRYWAIT P1, [R2+URZ+0x38850], R0 ;  /* 0x03885000020075a7 */ /* 0x0004e6000802017f */
[----:B---3--:R-:W-:Y:S05]  /*182f0*/  @!P1 NANOSLEEP.SYNCS 0x989680 ;  /* 0x009896800000995d */ /* 0x008fea0003900000 */
[----:B------:R-:W3:Y:S02]  /*18300*/  @!P1 SYNCS.PHASECHK.TRANS64 P1, [R2+URZ+0x38850], R0 ;  /* 0x03885000020095a7 */ /* 0x000ee4000802007f */
[----:B---3--:R-:W-:Y:S05]  /*18310*/  @!P1 BRA `(.L_x_2435) ;  /* 0xfffffffc00ec9947 */ /* 0x008fea000383ffff */
[----:B------:R-:W-:Y:S05]  /*18320*/  BRA `(.L_x_2434) ;  /* 0xffffff0000907947 */ /* 0x000fea000383ffff */
.L_x_2443:
[----:B-1----:R-:W-:-:S04]  /*18330*/  IMAD.U32 R4, RZ, RZ, UR4 ;  /* 0x00000004ff047e24 */ /* 0x002fc8000f8e00ff */
[----:B------:R1:W2:Y:S03]  /*18340*/  SYNCS.PHASECHK.TRANS64.TRYWAIT P1, [R4+URZ+0x38830], R3 ;  /* 0x03883003040075a7 */ /* 0x0002a6000802017f */
[----:B--2---:R-:W-:Y:S05]  /*18350*/  @!P1 NANOSLEEP.SYNCS 0x989680 ;  /* 0x009896800000995d */ /* 0x004fea0003900000 */
[----:B------:R-:W2:Y:S02]  /*18360*/  @!P1 SYNCS.PHASECHK.TRANS64 P1, [R4+URZ+0x38830], R3 ;  /* 0x03883003040095a7 */ /* 0x000ea4000802007f */
[----:B--2---:R-:W-:Y:S05]  /*18370*/  @!P1 BRA `(.L_x_2443) ;  /* 0xfffffffc00ec9947 */ /* 0x004fea000383ffff */
[----:B------:R-:W-:Y:S05]  /*18380*/  BRA `(.L_x_2442) ;  /* 0xffffff1c00d47947 */ /* 0x000fea000383ffff */
.L_x_2447:
[----:B---3--:R-:W-:-:S04]  /*18390*/  IMAD.U32 R2, RZ, RZ, UR4 ;  /* 0x00000004ff027e24 */ /* 0x008fc8000f8e00ff */
[----:B------:R3:W4:Y:S03]  /*183a0*/  SYNCS.PHASECHK.TRANS64.TRYWAIT P1, [R2+URZ+0x38850], R0 ;  /* 0x03885000020075a7 */ /* 0x000726000802017f */
[----:B----4-:R-:W-:Y:S05]  /*183b0*/  @!P1 NANOSLEEP.SYNCS 0x989680 ;  /* 0x009896800000995d */ /* 0x010fea0003900000 */
[----:B------:R-:W4:Y:S02]  /*183c0*/  @!P1 SYNCS.PHASECHK.TRANS64 P1, [R2+URZ+0x38850], R0 ;  /* 0x03885000020095a7 */ /* 0x000f24000802007f */
[----:B----4-:R-:W-:Y:S05]  /*183d0*/  @!P1 BRA `(.L_x_2447) ;  /* 0xfffffffc00ec9947 */ /* 0x010fea000383ffff */
[----:B------:R-:W-:Y:S05]  /*183e0*/  BRA `(.L_x_2446) ;  /* 0xffffff4800247947 */ /* 0x000fea000383ffff */
.L_x_2454:
[----:B-1----:R-:W-:-:S04]  /*183f0*/  IMAD.U32 R7, RZ, RZ, UR8 ;  /* 0x00000008ff077e24 */ /* 0x002fc8000f8e00ff */
[----:B------:R1:W2:Y:S03]  /*18400*/  SYNCS.PHASECHK.TRANS64.TRYWAIT P1, [R7+URZ+0x38850], R0 ;  /* 0x03885000070075a7 */ /* 0x0002a6000802017f */
[----:B--2---:R-:W-:Y:S05]  /*18410*/  @!P1 NANOSLEEP.SYNCS 0x989680 ;  /* 0x009896800000995d */ /* 0x004fea0003900000 */
[----:B------:R-:W2:Y:S02]  /*18420*/  @!P1 SYNCS.PHASECHK.TRANS64 P1, [R7+URZ+0x38850], R0 ;  /* 0x03885000070095a7 */ /* 0x000ea4000802007f */
[----:B--2---:R-:W-:Y:S05]  /*18430*/  @!P1 BRA `(.L_x_2454) ;  /* 0xfffffffc00ec9947 */ /* 0x004fea000383ffff */
[----:B------:R-:W-:Y:S05]  /*18440*/  BRA `(.L_x_2453) ;  /* 0xffffff64007c7947 */ /* 0x000fea000383ffff */
.L_x_2497:
[----:B------:R-:W0:Y:S01]  /*18450*/  S2R R2, SR_TID.X ;  /* 0x0000000000027919 */ /* 0x000e220000002100 */
[----:B------:R-:W-:Y:S01]  /*18460*/  BSSY B0, `(.L_x_2565) ;  /* 0x000000a000007945 */ /* 0x000fe20003800000 */
[----:B------:R-:W-:Y:S02]  /*18470*/  IMAD.MOV.U32 R12, RZ, RZ, RZ ;  /* 0x000000ffff0c7224 */ /* 0x000fe400078e00ff */
[----:B------:R-:W-:Y:S02]  /*18480*/  IMAD.MOV.U32 R11, RZ, RZ, 0x1f ;  /* 0x0000001fff0b7424 */ /* 0x000fe400078e00ff */
[----:B------:R-:W-:Y:S01]  /*18490*/  IMAD.MOV.U32 R15, RZ, RZ, -0x1 ;  /* 0xffffffffff0f7424 */ /* 0x000fe200078e00ff */
[----:B0-----:R-:W-:-:S04]  /*184a0*/  SHF.R.U32.HI R2, RZ, 0x5, R2 ;  /* 0x00000005ff027819 */ /* 0x001fc80000011602 */
[----:B------:R-:W-:-:S04]  /*184b0*/  LOP3.LUT R2, R2, 0x3, RZ, 0xc0, !PT ;  /* 0x0000000302027812 */ /* 0x000fc800078ec0ff */
[----:B------:R-:W-:-:S07]  /*184c0*/  MOV R13, R2 ;  /* 0x00000002000d7202 */ /* 0x000fce0000000f00 */
[----:B-----5:R-:W-:Y:S05]  /*184d0*/  WARPSYNC.COLLECTIVE R15, `(.L_x_2566) ;  /* 0x000000000f087348 */ /* 0x020fea0003c00000 */
[----:B------:R0:W1:Y:S02]  /*184e0*/  SHFL.IDX P6, R14, R13, R12, R11 ;  /* 0x0000000c0d0e7389 */ /* 0x00006400000c000b */
[----:B01---5:R-:W-:Y:S01]  /*184f0*/  ENDCOLLECTIVE ;  /* 0x000000000000791b */ /* 0x023fe20003800000 */
.L_x_2566:
[----:B------:R-:W-:Y:S05]  /*18500*/  BSYNC B0 ;  /* 0x0000000000007941 */ /* 0x000fea0003800000 */
.L_x_2565:
[----:B------:R-:W-:Y:S05]  /*18510*/  BRA `(.L_x_2567) ;  /* 0xffffffb800b07947 */ /* 0x000fea000383ffff */
.L_x_2500:
[----:B0-----:R0:W1:Y:S02]  /*18520*/  SYNCS.PHASECHK.TRANS64.TRYWAIT P0, [R5+URZ+0x38840], R2 ;  /* 0x03884002050075a7 */ /* 0x001064000800017f */
[----:B-1----:R-:W-:Y:S05]  /*18530*/  @!P0 NANOSLEEP.SYNCS 0x989680 ;  /* 0x009896800000895d */ /* 0x002fea0003900000 */
[----:B------:R-:W1:Y:S02]  /*18540*/  @!P0 SYNCS.PHASECHK.TRANS64 P0, [R5+URZ+0x38840], R2 ;  /* 0x03884002050085a7 */ /* 0x000e64000800007f */
[----:B-1----:R-:W-:Y:S05]  /*18550*/  @!P0 BRA `(.L_x_2500) ;  /* 0xfffffffc00f08947 */ /* 0x002fea000383ffff */
[----:B------:R-:W-:Y:S05]  /*18560*/  BRA `(.L_x_2568) ;  /* 0xffffffbc00b47947 */ /* 0x000fea000383ffff */
.L_x_2501:
        /* <DEDUP_REMOVED lines=8> */
.L_x_2570:
[----:B------:R-:W-:Y:S05]  /*185f0*/  BSYNC B0 ;  /* 0x0000000000007941 */ /* 0x000fea0003800000 */
.L_x_2569:
[----:B------:R-:W-:Y:S01]  /*18600*/  IMAD.MOV.U32 R13, RZ, RZ, R0 ;  /* 0x000000ffff0d7224 */ /* 0x000fe200078e0000 */
[C---:B------:R-:W-:Y:S01]  /*18610*/  LOP3.LUT P5, RZ, R23.reuse, 0x10, RZ, 0xc0, !PT ;  /* 0x0000001017ff7812 */ /* 0x040fe200078ac0ff */
[----:B------:R-:W-:Y:S01]  /*18620*/  IMAD.MOV.U32 R12, RZ, RZ, RZ ;  /* 0x000000ffff0c7224 */ /* 0x000fe200078e00ff */
[C---:B------:R-:W-:Y:S01]  /*18630*/  LOP3.LUT P4, RZ, R23.reuse, 0x8, RZ, 0xc0, !PT ;  /* 0x0000000817ff7812 */ /* 0x040fe2000788c0ff */
[----:B------:R-:W-:Y:S01]  /*18640*/  IMAD.MOV.U32 R11, RZ, RZ, 0x181f ;  /* 0x0000181fff0b7424 */ /* 0x000fe200078e00ff */
[C---:B------:R-:W-:Y:S01]  /*18650*/  LOP3.LUT P3, RZ, R23.reuse, 0x4, RZ, 0xc0, !PT ;  /* 0x0000000417ff7812 */ /* 0x040fe2000786c0ff */
[----:B------:R-:W-:Y:S01]  /*18660*/  IMAD.MOV.U32 R15, RZ, RZ, -0x1 ;  /* 0xffffffffff0f7424 */ /* 0x000fe200078e00ff */
[----:B------:R-:W-:Y:S01]  /*18670*/  LOP3.LUT P2, RZ, R23, 0x2, RZ, 0xc0, !PT ;  /* 0x0000000217ff7812 */ /* 0x000fe2000784c0ff */
[----:B------:R-:W-:Y:S02]  /*18680*/  IMAD.MOV.U32 R2, RZ, RZ, R14 ;  /* 0x000000ffff027224 */ /* 0x000fe400078e000e */
[----:B------:R-:W-:-:S10]  /*18690*/  @P0 IMAD R9, R7, 0x2, R22 ;  /* 0x0000000207090824 */ /* 0x000fd400078e0216 */
[----:B------:R-:W-:Y:S05]  /*186a0*/  WARPSYNC.COLLECTIVE R15, `(.L_x_2571) ;  /* 0x000000000f087348 */ /* 0x000fea0003c00000 */
[----:B------:R0:W1:Y:S02]  /*186b0*/  SHFL.IDX P6, R14, R13, R12, R11 ;  /* 0x0000000c0d0e7389 */ /* 0x00006400000c000b */
[----:B01----:R-:W-:Y:S01]  /*186c0*/  ENDCOLLECTIVE ;  /* 0x000000000000791b */ /* 0x003fe20003800000 */
.L_x_2571:
[----:B------:R-:W-:Y:S02]  /*186d0*/  IMAD.MOV.U32 R13, RZ, RZ, R6 ;  /* 0x000000ffff0d7224 */ /* 0x000fe400078e0006 */
[----:B------:R-:W-:Y:S02]  /*186e0*/  IMAD.MOV.U32 R12, RZ, RZ, 0x1 ;  /* 0x00000001ff0c7424 */ /* 0x000fe400078e00ff */
[----:B------:R-:W-:-:S07]  /*186f0*/  IMAD.MOV.U32 R3, RZ, RZ, R14 ;  /* 0x000000ffff037224 */ /* 0x000fce00078e000e */
[----:B------:R-:W-:Y:S05]  /*18700*/  WARPSYNC.COLLECTIVE R15, `(.L_x_2572) ;  /* 0x000000000f087348 */ /* 0x000fea0003c00000 */
[----:B------:R0:W1:Y:S02]  /*18710*/  SHFL.IDX P6, R14, R13, R12, R11 ;  /* 0x0000000c0d0e7389 */ /* 0x00006400000c000b */
[----:B01----:R-:W-:Y:S01]  /*18720*/  ENDCOLLECTIVE ;  /* 0x000000000000791b */ /* 0x003fe20003800000 */
.L_x_2572:
[----:B------:R-:W-:-:S04]  /*18730*/  @P0 LEA R3, P1, R33, R3, 0x1 ;  /* 0x0000000321030211 */ /* 0x000fc800078208ff */
[----:B------:R-:W-:-:S04]  /*18740*/  @P0 IADD3.X R2, RZ, R2, RZ, P1, !PT ;  /* 0x00000002ff020210 */ /* 0x000fc80000ffe4ff */
[----:B------:R-:W-:Y:S01]  /*18750*/  @P0 LOP3.LUT R3, R3, R2, RZ, 0x3c, !PT ;  /* 0x0000000203030212 */ /* 0x000fe200078e3cff */
[----:B------:R-:W-:-:S03]  /*18760*/  IMAD.MOV.U32 R13, RZ, RZ, R0 ;  /* 0x000000ffff0d7224 */ /* 0x000fc600078e0000 */
[----:B------:R-:W-:-:S04]  /*18770*/  @P0 LOP3.LUT R2, R3, R2, RZ, 0x3c, !PT ;  /* 0x0000000203020212 */ /* 0x000fc800078e3cff */
[----:B------:R-:W-:Y:S01]  /*18780*/  @P0 LOP3.LUT R3, R3, R2, RZ, 0x3c, !PT ;  /* 0x0000000203030212 */ /* 0x000fe200078e3cff */
[----:B------:R-:W-:-:S04]  /*18790*/  IMAD.MOV.U32 R8, RZ, RZ, R14 ;  /* 0x000000ffff087224 */ /* 0x000fc800078e000e */
[----:B------:R-:W-:Y:S01]  /*187a0*/  @!PT LDS RZ, [RZ] ;  /* 0x00000000fffff984 */ /* 0x000fe20000000800 */
[----:B------:R-:W-:Y:S01]  /*187b0*/  @!PT LDS RZ, [RZ] ;  /* 0x00000000fffff984 */ /* 0x000fe20000000800 */
[----:B------:R-:W-:Y:S01]  /*187c0*/  @!PT LDS RZ, [RZ] ;  /* 0x00000000fffff984 */ /* 0x000fe20000000800 */
[----:B------:R0:W-:Y:S03]  /*187d0*/  @P0 LDGSTS.E.BYPASS.LTC128B.128 [R9+0x24400], desc[UR38][R2.64], !P5 ;  /* 0x2440000002090fae */ /* 0x0001e6000e901d66 */
[----:B0-----:R-:W-:Y:S05]  /*187e0*/  WARPSYNC.COLLECTIVE R15, `(.L_x_2573) ;  /* 0x000000000f087348 */ /* 0x001fea0003c00000 */
[----:B------:R1:W2:Y:S02]  /*187f0*/  SHFL.IDX P6, R14, R13, R12, R11 ;  /* 0x0000000c0d0e7389 */ /* 0x0002a400000c000b */
[----:B012---:R-:W-:Y:S01]  /*18800*/  ENDCOLLECTIVE ;  /* 0x000000000000791b */ /* 0x007fe20003800000 */
.L_x_2573:
        /* <DEDUP_REMOVED lines=8> */
[----:B------:R-:W-:Y:S01]  /*18890*/  IMAD.MOV.U32 R12, RZ, RZ, 0x2 ;  /* 0x00000002ff0c7424 */ /* 0x000fe200078e00ff */
[----:B0-----:R-:W-:-:S09]  /*188a0*/  MOV R2, R14 ;  /* 0x0000000e00027202 */ /* 0x001fd20000000f00 */
[----:B------:R-:W-:Y:S05]  /*188b0*/  WARPSYNC.COLLECTIVE R15, `(.L_x_2574) ;  /* 0x000000000f087348 */ /* 0x000fea0003c00000 */
[----:B------:R0:W1:Y:S02]  /*188c0*/  SHFL.IDX P6, R14, R13, R12, R11 ;  /* 0x0000000c0d0e7389 */ /* 0x00006400000c000b */
[----:B01----:R-:W-:Y:S01]  /*188d0*/  ENDCOLLECTIVE ;  /* 0x000000000000791b */ /* 0x003fe20003800000 */
.L_x_2574:
[----:B------:R-:W-:Y:S01]  /*188e0*/  @P0 IMAD R21, R7, 0x2, R22 ;  /* 0x0000000207150824 */ /* 0x000fe200078e0216 */
        /* <DEDUP_REMOVED lines=15> */
.L_x_2575:
[----:B------:R-:W-:Y:S02]  /*189e0*/  @P0 IMAD R9, R7, 0x2, R22 ;  /* 0x0000000207090824 */ /* 0x000fe400078e0216 */
[----:B------:R-:W-:Y:S02]  /*189f0*/  IMAD.MOV.U32 R13, RZ, RZ, R6 ;  /* 0x000000ffff0d7224 */ /* 0x000fe400078e0006 */
[----:B------:R-:W-:Y:S02]  /*18a00*/  IMAD.MOV.U32 R12, RZ, RZ, 0x3 ;  /* 0x00000003ff0c7424 */ /* 0x000fe400078e00ff */
[----:B------:R-:W-:-:S07]  /*18a10*/  IMAD.MOV.U32 R2, RZ, RZ, R14 ;  /* 0x000000ffff027224 */ /* 0x000fce00078e000e */
[----:B------:R-:W-:Y:S05]  /*18a20*/  WARPSYNC.COLLECTIVE R15, `(.L_x_2576) ;  /* 0x000000000f087348 */ /* 0x000fea0003c00000 */
[----:B------:R0:W1:Y:S02]  /*18a30*/  SHFL.IDX P6, R14, R13, R12, R11 ;  /* 0x0000000c0d0e7389 */ /* 0x00006400000c000b */
[----:B01----:R-:W-:Y:S01]  /*18a40*/  ENDCOLLECTIVE ;  /* 0x000000000000791b */ /* 0x003fe20003800000 */
.L_x_2576:
        /* <DEDUP_REMOVED lines=15> */
.L_x_2577:
[----:B------:R-:W-:Y:S02]  /*18b40*/  @P0 IMAD R21, R7, 0x2, R22 ;  /* 0x0000000207150824 */ /* 0x000fe400078e0216 */
[----:B------:R-:W-:Y:S01]  /*18b50*/  IMAD.MOV.U32 R13, RZ, RZ, R6 ;  /* 0x000000ffff0d7224 */ /* 0x000fe200078e0006 */
[----:B------:R-:W-:Y:S01]  /*18b60*/  MOV R12, 0x4 ;  /* 0x00000004000c7802 */ /* 0x000fe20000000f00 */
[----:B------:R-:W-:-:S07]  /*18b70*/  IMAD.MOV.U32 R2, RZ, RZ, R14 ;  /* 0x000000ffff027224 */ /* 0x000fce00078e000e */
[----:B------:R-:W-:Y:S05]  /*18b80*/  WARPSYNC.COLLECTIVE R15, `(.L_x_2578) ;  /* 0x000000000f087348 */ /* 0x000fea0003c00000 */
[----:B------:R0:W1:Y:S02]  /*18b90*/  SHFL.IDX P6, R14, R13, R12, R11 ;  /* 0x0000000c0d0e7389 */ /* 0x00006400000c000b */
[----:B01----:R-:W-:Y:S01]  /*18ba0*/  ENDCOLLECTIVE ;  /* 0x000000000000791b */ /* 0x003fe20003800000 */
.L_x_2578:
        /* <DEDUP_REMOVED lines=14> */
.L_x_2579:
[----:B------:R-:W-:Y:S01]  /*18c90*/  IMAD.MOV.U32 R0, RZ, RZ, R14 ;  /* 0x000000ffff007224 */ /* 0x000fe200078e000e */
[----:B------:R-:W-:Y:S06]  /*18ca0*/  BRA `(.L_x_2580) ;  /* 0xffffffbc00187947 */ /* 0x000fec000383ffff */
.L_x_2508:
[----:B------:R-:W-:Y:S01]  /*18cb0*/  IMAD.MOV.U32 R13, RZ, RZ, R0 ;  /* 0x000000ffff0d7224 */ /* 0x000fe200078e0000 */
[----:B------:R-:W-:Y:S01]  /*18cc0*/  MOV R11, 0x181f ;  /* 0x0000181f000b7802 */ /* 0x000fe20000000f00 */
[----:B------:R-:W-:Y:S02]  /*18cd0*/  IMAD.MOV.U32 R12, RZ, RZ, RZ ;  /* 0x000000ffff0c7224 */ /* 0x000fe400078e00ff */
[----:B------:R-:W-:Y:S02]  /*18ce0*/  IMAD.MOV.U32 R15, RZ, RZ, -0x1 ;  /* 0xffffffffff0f7424 */ /* 0x000fe400078e00ff */
[----:B-----5:R-:W-:Y:S02]  /*18cf0*/  IMAD R5, R9, R5, RZ ;  /* 0x0000000509057224 */ /* 0x020fe400078e02ff */
[----:B------:R-:W-:-:S07]  /*18d00*/  IMAD R17, R17, 0x80, R8 ;  /* 0x0000008011117824 */ /* 0x000fce00078e0208 */
[----:B------:R-:W-:Y:S05]  /*18d10*/  WARPSYNC.COLLECTIVE R15, `(.L_x_2581) ;  /* 0x000000000f087348 */ /* 0x000fea0003c00000 */
[----:B------:R0:W1:Y:S02]  /*18d20*/  SHFL.IDX P6, R14, R13, R12, R11 ;  /* 0x0000000c0d0e7389 */ /* 0x00006400000c000b */
[----:B01----:R-:W-:Y:S01]  /*18d30*/  ENDCOLLECTIVE ;  /* 0x000000000000791b */ /* 0x003fe20003800000 */
.L_x_2581:
[C---:B------:R-:W-:Y:S01]  /*18d40*/  VIADD R6, R17.reuse, 0x10 ;  /* 0x0000001011067836 */ /* 0x040fe20000000000 */
[----:B------:R-:W-:Y:S01]  /*18d50*/  ISETP.GE.AND P0, PT, R17, R5, PT ;  /* 0x000000051100720c */ /* 0x000fe20003f06270 */
[----:B------:R-:W-:Y:S02]  /*18d60*/  IMAD.MOV.U32 R13, RZ, RZ, R4 ;  /* 0x000000ffff0d7224 */ /* 0x000fe400078e0004 */
[----:B------:R-:W-:-:S10]  /*18d70*/  IMAD.MOV.U32 R2, RZ, RZ, R14 ;  /* 0x000000ffff027224 */ /* 0x000fd400078e000e */
[----:B------:R-:W-:Y:S05]  /*18d80*/  WARPSYNC.COLLECTIVE R15, `(.L_x_2582) ;  /* 0x000000000f087348 */ /* 0x000fea0003c00000 */
[----:B------:R0:W1:Y:S02]  /*18d90*/  SHFL.IDX P6, R14, R13, R12, R11 ;  /* 0x0000000c0d0e7389 */ /* 0x00006400000c000b */
[----:B01----:R-:W-:Y:S01]  /*18da0*/  ENDCOLLECTIVE ;  /* 0x000000000000791b */ /* 0x003fe20003800000 */
.L_x_2582:
        /* <DEDUP_REMOVED lines=8> */
.L_x_2583:
        /* <DEDUP_REMOVED lines=9> */
[----:B------:R-:W-:Y:S02]  /*18ec0*/  VIADD R6, R17, 0x20 ;  /* 0x0000002011067836 */ /* 0x000fe40000000000 */
[----:B0-----:R-:W-:-:S10]  /*18ed0*/  IMAD.MOV.U32 R2, RZ, RZ, R14 ;  /* 0x000000ffff027224 */ /* 0x001fd400078e000e */
[----:B------:R-:W-:Y:S05]  /*18ee0*/  WARPSYNC.COLLECTIVE R15, `(.L_x_2584) ;  /* 0x000000000f087348 */ /* 0x000fea0003c00000 */
[----:B------:R0:W1:Y:S02]  /*18ef0*/  SHFL.IDX P6, R14, R13, R12, R11 ;  /* 0x0000000c0d0e7389 */ /* 0x00006400000c000b */
[----:B01----:R-:W-:Y:S01]  /*18f00*/  ENDCOLLECTIVE ;  /* 0x000000000000791b */ /* 0x003fe20003800000 */
.L_x_2584:
        /* <DEDUP_REMOVED lines=8> */
.L_x_2585:
[----:B------:R-:W-:-:S05]  /*18f90*/  @!P0 IMAD.MOV.U32 R3, RZ, RZ, R7 ;  /* 0x000000ffff038224 */ /* 0x000fca00078e0007 */
        /* <DEDUP_REMOVED lines=9> */
[----:B------:R-:W-:Y:S01]  /*19030*/  VIADD R6, R17, 0x30 ;  /* 0x0000003011067836 */ /* 0x000fe20000000000 */
[----:B0-----:R-:W-:-:S11]  /*19040*/  MOV R2, R14 ;  /* 0x0000000e00027202 */ /* 0x001fd60000000f00 */
[----:B------:R-:W-:Y:S05]  /*19050*/  WARPSYNC.COLLECTIVE R15, `(.L_x_2586) ;  /* 0x000000000f087348 */ /* 0x000fea0003c00000 */
[----:B------:R0:W1:Y:S02]  /*19060*/  SHFL.IDX P6, R14, R13, R12, R11 ;  /* 0x0000000c0d0e7389 */ /* 0x00006400000c000b */
[----:B01----:R-:W-:Y:S01]  /*19070*/  ENDCOLLECTIVE ;  /* 0x000000000000791b */ /* 0x003fe20003800000 */
.L_x_2586:
        /* <DEDUP_REMOVED lines=8> */
.L_x_2587:
        /* <DEDUP_REMOVED lines=10> */
[----:B------:R-:W-:Y:S02]  /*191a0*/  VIADD R6, R17, 0x40 ;  /* 0x0000004011067836 */ /* 0x000fe40000000000 */
[----:B0-----:R-:W-:-:S10]  /*191b0*/  IMAD.MOV.U32 R2, RZ, RZ, R14 ;  /* 0x000000ffff027224 */ /* 0x001fd400078e000e */
[----:B------:R-:W-:Y:S05]  /*191c0*/  WARPSYNC.COLLECTIVE R15, `(.L_x_2588) ;  /* 0x000000000f087348 */ /* 0x000fea0003c00000 */
[----:B------:R0:W1:Y:S02]  /*191d0*/  SHFL.IDX P6, R14, R13, R12, R11 ;  /* 0x0000000c0d0e7389 */ /* 0x00006400000c000b */
[----:B01----:R-:W-:Y:S01]  /*191e0*/  ENDCOLLECTIVE ;  /* 0x000000000000791b */ /* 0x003fe20003800000 */
.L_x_2588:
        /* <DEDUP_REMOVED lines=8> */
.L_x_2589:
[----:B------:R-:W-:-:S05]  /*19270*/  @!P0 MOV R3, R7 ;  /* 0x0000000700038202 */ /* 0x000fca0000000f00 */
        /* <DEDUP_REMOVED lines=14> */
.L_x_2590:
        /* <DEDUP_REMOVED lines=8> */
.L_x_2591:
        /* <DEDUP_REMOVED lines=15> */
.L_x_2592:
        /* <DEDUP_REMOVED lines=8> */
.L_x_2593:
        /* <DEDUP_REMOVED lines=14> */
.L_x_2594:
        /* <DEDUP_REMOVED lines=8> */
.L_x_2595:
[----:B------:R-:W-:-:S05]  /*196b0*/  @!P0 MOV R3, R7 ;  /* 0x0000000700038202 */ /* 0x000fca0000000f00 */
        /* <DEDUP_REMOVED lines=12> */
.L_x_2596:
[----:B------:R-:W-:Y:S05]  /*19780*/  BRA `(.L_x_2597) ;  /* 0xffffffbc00ac7947 */ /* 0x000fea000383ffff */
.L_x_2513:
[----:B0-----:R0:W2:Y:S02]  /*19790*/  SYNCS.PHASECHK.TRANS64.TRYWAIT P0, [R22+URZ+0x38820], R3 ;  /* 0x03882003160075a7 */ /* 0x0010a4000800017f */
[----:B--2---:R-:W-:Y:S05]  /*197a0*/  @!P0 NANOSLEEP.SYNCS 0x989680 ;  /* 0x009896800000895d */ /* 0x004fea0003900000 */
[----:B------:R-:W2:Y:S02]  /*197b0*/  @!P0 SYNCS.PHASECHK.TRANS64 P0, [R22+URZ+0x38820], R3 ;  /* 0x03882003160085a7 */ /* 0x000ea4000800007f */
[----:B--2---:R-:W-:Y:S05]  /*197c0*/  @!P0 BRA `(.L_x_2513) ;  /* 0xfffffffc00f08947 */ /* 0x004fea000383ffff */
[----:B------:R-:W-:Y:S05]  /*197d0*/  BRA `(.L_x_2598) ;  /* 0xffffffc000207947 */ /* 0x000fea000383ffff */
.L_x_2518:
[----:B0-----:R0:W1:Y:S02]  /*197e0*/  SYNCS.PHASECHK.TRANS64.TRYWAIT P0, [R6+URZ+0x38840], R3 ;  /* 0x03884003060075a7 */ /* 0x001064000800017f */
[----:B-1----:R-:W-:Y:S05]  /*197f0*/  @!P0 NANOSLEEP.SYNCS 0x989680 ;  /* 0x009896800000895d */ /* 0x002fea0003900000 */
[----:B------:R-:W1:Y:S02]  /*19800*/  @!P0 SYNCS.PHASECHK.TRANS64 P0, [R6+URZ+0x38840], R3 ;  /* 0x03884003060085a7 */ /* 0x000e64000800007f */
[----:B-1----:R-:W-:Y:S05]  /*19810*/  @!P0 BRA `(.L_x_2518) ;  /* 0xfffffffc00f08947 */ /* 0x002fea000383ffff */
[----:B------:R-:W-:Y:S05]  /*19820*/  BRA `(.L_x_2599) ;  /* 0xffffffc400087947 */ /* 0x000fea000383ffff */
.L_x_2519:
        /* <DEDUP_REMOVED lines=8> */
.L_x_2601:
[----:B------:R-:W-:Y:S05]  /*198b0*/  BSYNC B1 ;  /* 0x0000000000017941 */ /* 0x000fea0003800000 */
.L_x_2600:
[----:B------:R-:W-:Y:S01]  /*198c0*/  IMAD.MOV.U32 R13, RZ, RZ, R8 ;  /* 0x000000ffff0d7224 */ /* 0x000fe200078e0008 */
[----:B------:R-:W-:Y:S01]  /*198d0*/  MOV R11, 0x181f ;  /* 0x0000181f000b7802 */ /* 0x000fe20000000f00 */
[----:B------:R-:W-:Y:S01]  /*198e0*/  IMAD.MOV.U32 R12, RZ, RZ, RZ ;  /* 0x000000ffff0c7224 */ /* 0x000fe200078e00ff */
        /* <DEDUP_REMOVED lines=8> */
.L_x_2602:
        /* <DEDUP_REMOVED lines=14> */
.L_x_2603:
        /* <DEDUP_REMOVED lines=14> */
.L_x_2604:
[----:B------:R-:W-:Y:S01]  /*19b30*/  MOV R13, R10 ;  /* 0x0000000a000d7202 */ /* 0x000fe20000000f00 */
[----:B------:R-:W-:Y:S02]  /*19b40*/  IMAD.MOV.U32 R12, RZ, RZ, 0x2 ;  /* 0x00000002ff0c7424 */ /* 0x000fe400078e00ff */
[----:B------:R-:W-:-:S07]  /*19b50*/  IMAD.MOV.U32 R2, RZ, RZ, R14 ;  /* 0x000000ffff027224 */ /* 0x000fce00078e000e */
[----:B------:R-:W-:Y:S05]  /*19b60*/  WARPSYNC.COLLECTIVE R15, `(.L_x_2605) ;  /* 0x000000000f087348 */ /* 0x000fea0003c00000 */
[----:B------:R0:W1:Y:S02]  /*19b70*/  SHFL.IDX P6, R14, R13, R12, R11 ;  /* 0x0000000c0d0e7389 */ /* 0x00006400000c000b */
[----:B01----:R-:W-:Y:S01]  /*19b80*/  ENDCOLLECTIVE ;  /* 0x000000000000791b */ /* 0x003fe20003800000 */
.L_x_2605:
        /* <DEDUP_REMOVED lines=14> */
.L_x_2606:
[----:B------:R-:W-:Y:S01]  /*19c70*/  MOV R13, R10 ;  /* 0x0000000a000d7202 */ /* 0x000fe20000000f00 */
[----:B------:R-:W-:Y:S02]  /*19c80*/  IMAD.MOV.U32 R12, RZ, RZ, 0x3 ;  /* 0x00000003ff0c7424 */ /* 0x000fe400078e00ff */
[----:B------:R-:W-:-:S07]  /*19c90*/  IMAD.MOV.U32 R2, RZ, RZ, R14 ;  /* 0x000000ffff027224 */ /* 0x000fce00078e000e */
[----:B------:R-:W-:Y:S05]  /*19ca0*/  WARPSYNC.COLLECTIVE R15, `(.L_x_2607) ;  /* 0x000000000f087348 */ /* 0x000fea0003c00000 */
[----:B------:R0:W1:Y:S02]  /*19cb0*/  SHFL.IDX P6, R14, R13, R12, R11 ;  /* 0x0000000c0d0e7389 */ /* 0x00006400000c000b */
[----:B01----:R-:W-:Y:S01]  /*19cc0*/  ENDCOLLECTIVE ;  /* 0x000000000000791b */ /* 0x003fe20003800000 */
.L_x_2607:
        /* <DEDUP_REMOVED lines=14> */
.L_x_2608:
[----:B------:R-:W-:Y:S01]  /*19db0*/  MOV R13, R10 ;  /* 0x0000000a000d7202 */ /* 0x000fe20000000f00 */
[----:B------:R-:W-:Y:S02]  /*19dc0*/  IMAD.MOV.U32 R12, RZ, RZ, 0x4 ;  /* 0x00000004ff0c7424 */ /* 0x000fe400078e00ff */
[----:B------:R-:W-:-:S07]  /*19dd0*/  IMAD.MOV.U32 R2, RZ, RZ, R14 ;  /* 0x000000ffff027224 */ /* 0x000fce00078e000e */
[----:B------:R-:W-:Y:S05]  /*19de0*/  WARPSYNC.COLLECTIVE R15, `(.L_x_2609) ;  /* 0x000000000f087348 */ /* 0x000fea0003c00000 */
[----:B------:R0:W1:Y:S02]  /*19df0*/  SHFL.IDX P6, R14, R13, R12, R11 ;  /* 0x0000000c0d0e7389 */ /* 0x00006400000c000b */
[----:B01----:R-:W-:Y:S01]  /*19e00*/  ENDCOLLECTIVE ;  /* 0x000000000000791b */ /* 0x003fe20003800000 */
.L_x_2609:
        /* <DEDUP_REMOVED lines=17> */
.L_x_2610:
[----:B------:R-:W-:Y:S01]  /*19f20*/  IMAD.MOV.U32 R2, RZ, RZ, R14 ;  /* 0x000000ffff027224 */ /* 0x000fe200078e000e */
[----:B------:R-:W-:Y:S06]  /*19f30*/  BRA `(.L_x_2611) ;  /* 0xffffffc0005c7947 */ /* 0x000fec000383ffff */
.L_x_2524:
[----:B-1----:R1:W2:Y:S02]  /*19f40*/  SYNCS.PHASECHK.TRANS64.TRYWAIT P0, [R6+URZ+0x38860], R2 ;  /* 0x03886002060075a7 */ /* 0x0022a4000800017f */
[----:B--2---:R-:W-:Y:S05]  /*19f50*/  @!P0 NANOSLEEP.SYNCS 0x989680 ;  /* 0x009896800000895d */ /* 0x004fea0003900000 */
[----:B------:R-:W2:Y:S02]  /*19f60*/  @!P0 SYNCS.PHASECHK.TRANS64 P0, [R6+URZ+0x38860], R2 ;  /* 0x03886002060085a7 */ /* 0x000ea4000800007f */
[----:B--2---:R-:W-:Y:S05]  /*19f70*/  @!P0 BRA `(.L_x_2524) ;  /* 0xfffffffc00f08947 */ /* 0x004fea000383ffff */
[----:B------:R-:W-:Y:S05]  /*19f80*/  BRA `(.L_x_2612) ;  /* 0xffffffc000d47947 */ /* 0x000fea000383ffff */
.L_x_2525:
[----:B------:R-:W-:Y:S01]  /*19f90*/  BSSY B1, `(.L_x_2613) ;  /* 0x0000008000017945 */ /* 0x000fe20003800000 */
[----:B------:R-:W-:Y:S01]  /*19fa0*/  IMAD.MOV.U32 R13, RZ, RZ, R25 ;  /* 0x000000ffff0d7224 */ /* 0x000fe200078e0019 */
[----:B------:R-:W-:Y:S01]  /*19fb0*/  MOV R12, RZ ;  /* 0x000000ff000c7202 */ /* 0x000fe20000000f00 */
[----:B------:R-:W-:Y:S02]  /*19fc0*/  IMAD.MOV.U32 R11, RZ, RZ, 0x181f ;  /* 0x0000181fff0b7424 */ /* 0x000fe400078e00ff */
[----:B------:R-:W-:-:S07]  /*19fd0*/  IMAD.MOV.U32 R15, RZ, RZ, -0x1 ;  /* 0xffffffffff0f7424 */ /* 0x000fce00078e00ff */
[----:B-1----:R-:W-:Y:S05]  /*19fe0*/  WARPSYNC.COLLECTIVE R15, `(.L_x_2614) ;  /* 0x000000000f087348 */ /* 0x002fea0003c00000 */
[----:B------:R0:W2:Y:S02]  /*19ff0*/  SHFL.IDX P6, R14, R13, R12, R11 ;  /* 0x0000000c0d0e7389 */ /* 0x0000a400000c000b */
[----:B012---:R-:W-:Y:S01]  /*1a000*/  ENDCOLLECTIVE ;  /* 0x000000000000791b */ /* 0x007fe20003800000 */
.L_x_2614:
[----:B------:R-:W-:Y:S05]  /*1a010*/  BSYNC B1 ;  /* 0x0000000000017941 */ /* 0x000fea0003800000 */
.L_x_2613:
        /* <DEDUP_REMOVED lines=9> */
.L_x_2615:
[----:B------:R-:W-:Y:S01]  /*1a0b0*/  IMAD.MOV.U32 R13, RZ, RZ, R25 ;  /* 0x000000ffff0d7224 */ /* 0x000fe200078e0019 */
[----:B------:R-:W-:Y:S01]  /*1a0c0*/  MOV R12, 0x1 ;  /* 0x00000001000c7802 */ /* 0x000fe20000000f00 */
[----:B------:R-:W-:-:S07]  /*1a0d0*/  IMAD.MOV.U32 R2, RZ, RZ, R14 ;  /* 0x000000ffff027224 */ /* 0x000fce00078e000e */
[----:B------:R-:W-:Y:S05]  /*1a0e0*/  WARPSYNC.COLLECTIVE R15, `(.L_x_2616) ;  /* 0x000000000f087348 */ /* 0x000fea0003c00000 */
[----:B------:R0:W1:Y:S02]  /*1a0f0*/  SHFL.IDX P6, R14, R13, R12, R11 ;  /* 0x0000000c0d0e7389 */ /* 0x00006400000c000b */
[----:B01----:R-:W-:Y:S01]  /*1a100*/  ENDCOLLECTIVE ;  /* 0x000000000000791b */ /* 0x003fe20003800000 */
.L_x_2616:
        /* <DEDUP_REMOVED lines=18> */
.L_x_2617:
[----:B------:R-:W-:Y:S01]  /*1a230*/  IMAD.MOV.U32 R13, RZ, RZ, R25 ;  /* 0x000000ffff0d7224 */ /* 0x000fe200078e0019 */
[----:B------:R-:W-:Y:S01]  /*1a240*/  MOV R12, 0x2 ;  /* 0x00000002000c7802 */ /* 0x000fe20000000f00 */
[----:B------:R-:W-:-:S07]  /*1a250*/  IMAD.MOV.U32 R2, RZ, RZ, R14 ;  /* 0x000000ffff027224 */ /* 0x000fce00078e000e */
[----:B------:R-:W-:Y:S05]  /*1a260*/  WARPSYNC.COLLECTIVE R15, `(.L_x_2618) ;  /* 0x000000000f087348 */ /* 0x000fea0003c00000 */
[----:B------:R0:W1:Y:S02]  /*1a270*/  SHFL.IDX P6, R14, R13, R12, R11 ;  /* 0x0000000c0d0e7389 */ /* 0x00006400000c000b */
[----:B01----:R-:W-:Y:S01]  /*1a280*/  ENDCOLLECTIVE ;  /* 0x000000000000791b */ /* 0x003fe20003800000 */
.L_x_2618:
        /* <DEDUP_REMOVED lines=18> */
.L_x_2619:
[----:B------:R-:W-:Y:S01]  /*1a3b0*/  IMAD.MOV.U32 R13, RZ, RZ, R25 ;  /* 0x000000ffff0d7224 */ /* 0x000fe200078e0019 */
[----:B------:R-:W-:Y:S01]  /*1a3c0*/  MOV R12, 0x3 ;  /* 0x00000003000c7802 */ /* 0x000fe20000000f00 */
[----:B------:R-:W-:-:S07]  /*1a3d0*/  IMAD.MOV.U32 R2, RZ, RZ, R14 ;  /* 0x000000ffff027224 */ /* 0x000fce00078e000e */
[----:B------:R-:W-:Y:S05]  /*1a3e0*/  WARPSYNC.COLLECTIVE R15, `(.L_x_2620) ;  /* 0x000000000f087348 */ /* 0x000fea0003c00000 */
[----:B------:R0:W1:Y:S02]  /*1a3f0*/  SHFL.IDX P6, R14, R13, R12, R11 ;  /* 0x0000000c0d0e7389 */ /* 0x00006400000c000b */
[----:B01----:R-:W-:Y:S01]  /*1a400*/  ENDCOLLECTIVE ;  /* 0x000000000000791b */ /* 0x003fe20003800000 */
.L_x_2620:
        /* <DEDUP_REMOVED lines=18> */
.L_x_2621:
[----:B------:R-:W-:Y:S01]  /*1a530*/  IMAD.MOV.U32 R13, RZ, RZ, R25 ;  /* 0x000000ffff0d7224 */ /* 0x000fe200078e0019 */
[----:B------:R-:W-:Y:S01]  /*1a540*/  MOV R12, 0x4 ;  /* 0x00000004000c7802 */ /* 0x000fe20000000f00 */
[----:B------:R-:W-:-:S07]  /*1a550*/  IMAD.MOV.U32 R2, RZ, RZ, R14 ;  /* 0x000000ffff027224 */ /* 0x000fce00078e000e */
[----:B------:R-:W-:Y:S05]  /*1a560*/  WARPSYNC.COLLECTIVE R15, `(.L_x_2622) ;  /* 0x000000000f087348 */ /* 0x000fea0003c00000 */
[----:B------:R0:W1:Y:S02]  /*1a570*/  SHFL.IDX P6, R14, R13, R12, R11 ;  /* 0x0000000c0d0e7389 */ /* 0x00006400000c000b */
[----:B01----:R-:W-:Y:S01]  /*1a580*/  ENDCOLLECTIVE ;  /* 0x000000000000791b */ /* 0x003fe20003800000 */
.L_x_2622:
        /* <DEDUP_REMOVED lines=13> */
.L_x_2623:
        /* <DEDUP_REMOVED lines=9> */
.L_x_2533:
[----:B0-----:R0:W2:Y:S02]  /*1a6f0*/  SYNCS.PHASECHK.TRANS64.TRYWAIT P0, [R4+URZ+0x38860], R3 ;  /* 0x03886003040075a7 */ /* 0x0010a4000800017f */
[----:B--2---:R-:W-:Y:S05]  /*1a700*/  @!P0 NANOSLEEP.SYNCS 0x989680 ;  /* 0x009896800000895d */ /* 0x004fea0003900000 */
[----:B------:R-:W2:Y:S02]  /*1a710*/  @!P0 SYNCS.PHASECHK.TRANS64 P0, [R4+URZ+0x38860], R3 ;  /* 0x03886003040085a7 */ /* 0x000ea4000800007f */
[----:B--2---:R-:W-:Y:S05]  /*1a720*/  @!P0 BRA `(.L_x_2533) ;  /* 0xfffffffc00f08947 */ /* 0x004fea000383ffff */
[----:B------:R-:W-:Y:S05]  /*1a730*/  BRA `(.L_x_2625) ;  /* 0xffffffc400187947 */ /* 0x000fea000383ffff */
.L_x_2534:
[----:B------:R-:W-:Y:S01]  /*1a740*/  BSSY B0, `(.L_x_2626) ;  /* 0x0000008000007945 */ /* 0x000fe20003800000 */
[----:B------:R-:W-:Y:S01]  /*1a750*/  IMAD.MOV.U32 R13, RZ, RZ, R25 ;  /* 0x000000ffff0d7224 */ /* 0x000fe200078e0019 */
[----:B------:R-:W-:Y:S01]  /*1a760*/  MOV R15, 0xffffffff ;  /* 0xffffffff000f7802 */ /* 0x000fe20000000f00 */
[----:B------:R-:W-:Y:S02]  /*1a770*/  IMAD.MOV.U32 R12, RZ, RZ, RZ ;  /* 0x000000ffff0c7224 */ /* 0x000fe400078e00ff */
[----:B------:R-:W-:-:S07]  /*1a780*/  IMAD.MOV.U32 R11, RZ, RZ, 0x181f ;  /* 0x0000181fff0b7424 */ /* 0x000fce00078e00ff */
[----:B01----:R-:W-:Y:S05]  /*1a790*/  WARPSYNC.COLLECTIVE R15, `(.L_x_2627) ;  /* 0x000000000f087348 */ /* 0x003fea0003c00000 */
[----:B-1----:R1:W2:Y:S02]  /*1a7a0*/  SHFL.IDX P6, R14, R13, R12, R11 ;  /* 0x0000000c0d0e7389 */ /* 0x0022a400000c000b */
[----:B012---:R-:W-:Y:S01]  /*1a7b0*/  ENDCOLLECTIVE ;  /* 0x000000000000791b */ /* 0x007fe20003800000 */
.L_x_2627:
[----:B------:R-:W-:Y:S05]  /*1a7c0*/  BSYNC B0 ;  /* 0x0000000000007941 */ /* 0x000fea0003800000 */
.L_x_2626:
[----:B------:R-:W-:Y:S01]  /*1a7d0*/  IMAD.MOV.U32 R13, RZ, RZ, R24 ;  /* 0x000000ffff0d7224 */ /* 0x000fe200078e0018 */
[C---:B------:R-:W-:Y:S01]  /*1a7e0*/  SHF.L.U32 R8, R33.reuse, 0x1, RZ ;  /* 0x0000000121087819 */ /* 0x040fe200000006ff */
[----:B------:R-:W-:Y:S01]  /*1a7f0*/  IMAD.MOV.U32 R12, RZ, RZ, RZ ;  /* 0x000000ffff0c7224 */ /* 0x000fe200078e00ff */
[----:B------:R-:W-:Y:S01]  /*1a800*/  LOP3.LUT R0, R33, 0x40, RZ, 0xfc, !PT ;  /* 0x0000004021007812 */ /* 0x000fe200078efcff */
[----:B------:R-:W-:Y:S02]  /*1a810*/  IMAD.MOV.U32 R11, RZ, RZ, 0x181f ;  /* 0x0000181fff0b7424 */ /* 0x000fe400078e00ff */
[----:B------:R-:W-:Y:S02]  /*1a820*/  IMAD.MOV.U32 R15, RZ, RZ, -0x1 ;  /* 0xffffffffff0f7424 */ /* 0x000fe400078e00ff */
[----:B------:R-:W-:-:S07]  /*1a830*/  IMAD.MOV.U32 R3, RZ, RZ, R14 ;  /* 0x000000ffff037224 */ /* 0x000fce00078e000e */
[----:B------:R-:W-:Y:S05]  /*1a840*/  WARPSYNC.COLLECTIVE R15, `(.L_x_2628) ;  /* 0x000000000f087348 */ /* 0x000fea0003c00000 */
[----:B------:R0:W1:Y:S02]  /*1a850*/  SHFL.IDX P6, R14, R13, R12, R11 ;  /* 0x0000000c0d0e7389 */ /* 0x00006400000c000b */
[----:B01----:R-:W-:Y:S01]  /*1a860*/  ENDCOLLECTIVE ;  /* 0x000000000000791b */ /* 0x003fe20003800000 */
.L_x_2628:
        /* <DEDUP_REMOVED lines=21> */
.L_x_2629:
[----:B------:R-:W-:Y:S01]  /*1a9c0*/  @!PT LDS RZ, [RZ] ;  /* 0x00000000fffff984 */ /* 0x000fe20000000800 */
[----:B------:R-:W-:Y:S01]  /*1a9d0*/  @!PT LDS RZ, [RZ] ;  /* 0x00000000fffff984 */ /* 0x000fe20000000800 */
[----:B------:R-:W-:Y:S01]  /*1a9e0*/  @!PT LDS RZ, [RZ] ;  /* 0x00000000fffff984 */ /* 0x000fe20000000800 */
[----:B------:R0:W-:Y:S01]  /*1a9f0*/  LDGSTS.E.BYPASS.LTC128B.128 [R0+0x5400], desc[UR38][R2.64+0x100], !P4 ;  /* 0x0540010002007fae */ /* 0x0001e2000e101d66 */
[----:B------:R-:W-:Y:S02]  /*1aa00*/  ISETP.LT.OR P4, PT, R5, 0x1, P0 ;  /* 0x000000010500780c */ /* 0x000fe40000781670 */
[----:B------:R-:W-:-:S11]  /*1aa10*/  MOV R13, R24 ;  /* 0x00000018000d7202 */ /* 0x000fd60000000f00 */
[----:B------:R0:W-:Y:S01]  /*1aa20*/  LDGSTS.E.BYPASS.LTC128B.128 [R0+0x7c00], desc[UR38][R2.64+0x180], !P4 ;  /* 0x07c0018002007fae */ /* 0x0001e2000e101d66 */
[----:B------:R-:W-:-:S07]  /*1aa30*/  IMAD.MOV.U32 R7, RZ, RZ, R14 ;  /* 0x000000ffff077224 */ /* 0x000fce00078e000e */
[----:B0-----:R-:W-:Y:S05]  /*1aa40*/  WARPSYNC.COLLECTIVE R15, `(.L_x_2630) ;  /* 0x000000000f087348 */ /* 0x001fea0003c00000 */
[----:B------:R1:W2:Y:S02]  /*1aa50*/  SHFL.IDX P6, R14, R13, R12, R11 ;  /* 0x0000000c0d0e7389 */ /* 0x0002a400000c000b */
[----:B012---:R-:W-:Y:S01]  /*1aa60*/  ENDCOLLECTIVE ;  /* 0x000000000000791b */ /* 0x007fe20003800000 */
.L_x_2630:
[----:B------:R-:W-:Y:S02]  /*1aa70*/  IMAD.MOV.U32 R13, RZ, RZ, R25 ;  /* 0x000000ffff0d7224 */ /* 0x000fe400078e0019 */
[----:B------:R-:W-:Y:S01]  /*1aa80*/  IMAD.MOV.U32 R12, RZ, RZ, 0x2 ;  /* 0x00000002ff0c7424 */ /* 0x000fe200078e00ff */
[----:B------:R-:W-:-:S13]  /*1aa90*/  IADD3 R2, P4, R14, R8, RZ ;  /* 0x000000080e027210 */ /* 0x000fda0007f9e0ff */
[----:B------:R-:W-:Y:S05]  /*1aaa0*/  WARPSYNC.COLLECTIVE R15, `(.L_x_2631) ;  /* 0x000000000f087348 */ /* 0x000fea0003c00000 */
[----:B------:R0:W1:Y:S02]  /*1aab0*/  SHFL.IDX P6, R14, R13, R12, R11 ;  /* 0x0000000c0d0e7389 */ /* 0x00006400000c000b */
[----:B01----:R-:W-:Y:S01]  /*1aac0*/  ENDCOLLECTIVE ;  /* 0x000000000000791b */ /* 0x003fe20003800000 */
.L_x_2631:
        /* <DEDUP_REMOVED lines=12> */
.L_x_2632:
        /* <DEDUP_REMOVED lines=14> */
.L_x_2633:
        /* <DEDUP_REMOVED lines=12> */
.L_x_2634:
        /* <DEDUP_REMOVED lines=14> */
.L_x_2635:
        /* <DEDUP_REMOVED lines=12> */
.L_x_2636:
        /* <DEDUP_REMOVED lines=9> */
.L_x_2539:
        /* <DEDUP_REMOVED lines=8> */
.L_x_2639:
[----:B------:R-:W-:Y:S05]  /*1afe0*/  BSYNC B0 ;  /* 0x0000000000007941 */ /* 0x000fea0003800000 */
.L_x_2638:
        /* <DEDUP_REMOVED lines=9> */
.L_x_2640:
[----:B------:R-:W-:Y:S02]  /*1b080*/  ULDC UR4, c[0x0][0xc3c] ;  /* 0x00030f0000047ab9 */ /* 0x000fe40000000800 */
[----:B------:R-:W-:-:S13]  /*1b090*/  ISETP.GE.OR P1, PT, R5, UR4, !P0 ;  /* 0x0000000405007c0c */ /* 0x000fda000c726670 */
[----:B------:R-:W0:Y:S01]  /*1b0a0*/  @!P1 LDC.64 R2, c[0x0][0xc80] ;  /* 0x00032000ff029b82 */ /* 0x000e220000000a00 */
[----:B------:R-:W-:Y:S01]  /*1b0b0*/  MOV R11, RZ ;  /* 0x000000ff000b7202 */ /* 0x000fe20000000f00 */
[----:B------:R-:W-:Y:S02]  /*1b0c0*/  IMAD.MOV.U32 R4, RZ, RZ, R14 ;  /* 0x000000ffff047224 */ /* 0x000fe400078e000e */
[----:B0-----:R-:W-:-:S06]  /*1b0d0*/  @!P1 IMAD.WIDE R2, R5, 0x4, R2 ;  /* 0x0000000405029825 */ /* 0x001fcc00078e0202 */
[----:B------:R-:W2:Y:S01]  /*1b0e0*/  @!P1 LDG.E R2, desc[UR38][R2.64] ;  /* 0x0000002602029981 */ /* 0x000ea2000c1e1900 */
[----:B------:R-:W-:Y:S01]  /*1b0f0*/  IMAD.MOV.U32 R5, RZ, RZ, RZ ;  /* 0x000000ffff057224 */ /* 0x000fe200078e00ff */
        /* <DEDUP_REMOVED lines=10> */
.L_x_2641:
[----:B------:R-:W-:Y:S01]  /*1b1a0*/  IMAD.MOV.U32 R12, RZ, RZ, 0x2 ;  /* 0x00000002ff0c7424 */ /* 0x000fe200078e00ff */
[----:B------:R-:W-:-:S05]  /*1b1b0*/  SEL R6, R14, RZ, P1 ;  /* 0x000000ff0e067207 */ /* 0x000fca0000800000 */
[----:B------:R-:W-:-:S04]  /*1b1c0*/  IMAD.IADD R6, R5, 0x1, R6 ;  /* 0x0000000105067824 */ /* 0x000fc800078e0206 */
[----:B------:R-:W-:-:S07]  /*1b1d0*/  IMAD.MOV.U32 R13, RZ, RZ, R6 ;  /* 0x000000ffff0d7224 */ /* 0x000fce00078e0006 */
[----:B------:R-:W-:Y:S05]  /*1b1e0*/  WARPSYNC.COLLECTIVE R15, `(.L_x_2642) ;  /* 0x000000000f087348 */ /* 0x000fea0003c00000 */
[----:B------:R0:W1:Y:S02]  /*1b1f0*/  SHFL.UP P6, R14, R13, R12, R11 ;  /* 0x0400000c0d0e7389 */ /* 0x00006400000c000b */
[----:B01----:R-:W-:Y:S01]  /*1b200*/  ENDCOLLECTIVE ;  /* 0x000000000000791b */ /* 0x003fe20003800000 */
.L_x_2642:
[----:B------:R-:W-:Y:S02]  /*1b210*/  MOV R12, 0x4 ;  /* 0x00000004000c7802 */ /* 0x000fe40000000f00 */
[----:B------:R-:W-:-:S05]  /*1b220*/  SEL R7, R14, RZ, P2 ;  /* 0x000000ff0e077207 */ /* 0x000fca0001000000 */
[----:B------:R-:W-:-:S04]  /*1b230*/  IMAD.IADD R7, R6, 0x1, R7 ;  /* 0x0000000106077824 */ /* 0x000fc800078e0207 */
[----:B------:R-:W-:-:S07]  /*1b240*/  IMAD.MOV.U32 R13, RZ, RZ, R7 ;  /* 0x000000ffff0d7224 */ /* 0x000fce00078e0007 */
[----:B------:R-:W-:Y:S05]  /*1b250*/  WARPSYNC.COLLECTIVE R15, `(.L_x_2643) ;  /* 0x000000000f087348 */ /* 0x000fea0003c00000 */
[----:B------:R0:W1:Y:S02]  /*1b260*/  SHFL.UP P6, R14, R13, R12, R11 ;  /* 0x0400000c0d0e7389 */ /* 0x00006400000c000b */
[----:B01----:R-:W-:Y:S01]  /*1b270*/  ENDCOLLECTIVE ;  /* 0x000000000000791b */ /* 0x003fe20003800000 */
.L_x_2643:
[----:B------:R-:W-:Y:S01]  /*1b280*/  IMAD.MOV.U32 R12, RZ, RZ, 0x8 ;  /* 0x00000008ff0c7424 */ /* 0x000fe200078e00ff */
[----:B------:R-:W-:-:S05]  /*1b290*/  SEL R2, R14, RZ, P3 ;  /* 0x000000ff0e027207 */ /* 0x000fca0001800000 */
[----:B------:R-:W-:-:S04]  /*1b2a0*/  IMAD.IADD R2, R7, 0x1, R2 ;  /* 0x0000000107027824 */ /* 0x000fc800078e0202 */
[----:B------:R-:W-:-:S07]  /*1b2b0*/  IMAD.MOV.U32 R13, RZ, RZ, R2 ;  /* 0x000000ffff0d7224 */ /* 0x000fce00078e0002 */
[----:B------:R-:W-:Y:S05]  /*1b2c0*/  WARPSYNC.COLLECTIVE R15, `(.L_x_2644) ;  /* 0x000000000f087348 */ /* 0x000fea0003c00000 */
[----:B------:R0:W1:Y:S02]  /*1b2d0*/  SHFL.UP P6, R14, R13, R12, R11 ;  /* 0x0400000c0d0e7389 */ /* 0x00006400000c000b */
[----:B01----:R-:W-:Y:S01]  /*1b2e0*/  ENDCOLLECTIVE ;  /* 0x000000000000791b */ /* 0x003fe20003800000 */
.L_x_2644:
[----:B------:R-:W-:Y:S02]  /*1b2f0*/  MOV R12, 0x10 ;  /* 0x00000010000c7802 */ /* 0x000fe40000000f00 */
[----:B------:R-:W-:-:S05]  /*1b300*/  SEL R3, R14, RZ, P4 ;  /* 0x000000ff0e037207 */ /* 0x000fca0002000000 */
[----:B------:R-:W-:-:S04]  /*1b310*/  IMAD.IADD R3, R2, 0x1, R3 ;  /* 0x0000000102037824 */ /* 0x000fc800078e0203 */
[----:B------:R-:W-:-:S07]  /*1b320*/  IMAD.MOV.U32 R13, RZ, RZ, R3 ;  /* 0x000000ffff0d7224 */ /* 0x000fce00078e0003 */
[----:B------:R-:W-:Y:S05]  /*1b330*/  WARPSYNC.COLLECTIVE R15, `(.L_x_2645) ;  /* 0x000000000f087348 */ /* 0x000fea0003c00000 */
[----:B------:R0:W1:Y:S02]  /*1b340*/  SHFL.UP P6, R14, R13, R12, R11 ;  /* 0x0400000c0d0e7389 */ /* 0x00006400000c000b */
[----:B01----:R-:W-:Y:S01]  /*1b350*/  ENDCOLLECTIVE ;  /* 0x000000000000791b */ /* 0x003fe20003800000 */
.L_x_2645:
        /* <DEDUP_REMOVED lines=8> */
.L_x_2646:
[----:B------:R-:W-:Y:S05]  /*1b3e0*/  BRA `(.L_x_2647) ;  /* 0xffffffc000307947 */ /* 0x000fea000383ffff */
.L_x_2544:
[----:B------:R-:W-:Y:S01]  /*1b3f0*/  BSSY B0, `(.L_x_2648) ;  /* 0x0000008000007945 */ /* 0x000fe20003800000 */
[----:B-----5:R-:W-:Y:S01]  /*1b400*/  IMAD.MOV.U32 R13, RZ, RZ, R5 ;  /* 0x000000ffff0d7224 */ /* 0x020fe200078e0005 */
[----:B------:R-:W-:Y:S01]  /*1b410*/  MOV R12, 0x1 ;  /* 0x00000001000c7802 */ /* 0x000fe20000000f00 */
[----:B------:R-:W-:Y:S02]  /*1b420*/  IMAD.MOV.U32 R11, RZ, RZ, RZ ;  /* 0x000000ffff0b7224 */ /* 0x000fe400078e00ff */
[----:B------:R-:W-:-:S07]  /*1b430*/  IMAD.MOV.U32 R15, RZ, RZ, -0x1 ;  /* 0xffffffffff0f7424 */ /* 0x000fce00078e00ff */
[----:B01----:R-:W-:Y:S05]  /*1b440*/  WARPSYNC.COLLECTIVE R15, `(.L_x_2649) ;  /* 0x000000000f087348 */ /* 0x003fea0003c00000 */
[----:B------:R2:W3:Y:S02]  /*1b450*/  SHFL.UP P6, R14, R13, R12, R11 ;  /* 0x0400000c0d0e7389 */ /* 0x0004e400000c000b */
[----:B0123--:R-:W-:Y:S01]  /*1b460*/  ENDCOLLECTIVE ;  /* 0x000000000000791b */ /* 0x00ffe20003800000 */
.L_x_2649:
[----:B------:R-:W-:Y:S05]  /*1b470*/  BSYNC B0 ;  /* 0x0000000000007941 */ /* 0x000fea0003800000 */
.L_x_2648:
        /* <DEDUP_REMOVED lines=8> */
.L_x_2650:
[----:B------:R-:W-:Y:S01]  /*1b500*/  IMAD.MOV.U32 R12, RZ, RZ, 0x4 ;  /* 0x00000004ff0c7424 */ /* 0x000fe200078e00ff */
[----:B------:R-:W-:-:S05]  /*1b510*/  SEL R2, R14, RZ, P2 ;  /* 0x000000ff0e027207 */ /* 0x000fca0001000000 */
[----:B------:R-:W-:-:S04]  /*1b520*/  IMAD.IADD R2, R13, 0x1, R2 ;  /* 0x000000010d027824 */ /* 0x000fc800078e0202 */
[----:B------:R-:W-:-:S07]  /*1b530*/  IMAD.MOV.U32 R13, RZ, RZ, R2 ;  /* 0x000000ffff0d7224 */ /* 0x000fce00078e0002 */
[----:B------:R-:W-:Y:S05]  /*1b540*/  WARPSYNC.COLLECTIVE R15, `(.L_x_2651) ;  /* 0x000000000f087348 */ /* 0x000fea0003c00000 */
[----:B------:R0:W1:Y:S02]  /*1b550*/  SHFL.UP P6, R14, R13, R12, R11 ;  /* 0x0400000c0d0e7389 */ /* 0x00006400000c000b */
[----:B01----:R-:W-:Y:S01]  /*1b560*/  ENDCOLLECTIVE ;  /* 0x000000000000791b */ /* 0x003fe20003800000 */
.L_x_2651:
[----:B------:R-:W-:Y:S02]  /*1b570*/  MOV R12, 0x8 ;  /* 0x00000008000c7802 */ /* 0x000fe40000000f00 */
[----:B------:R-:W-:-:S05]  /*1b580*/  SEL R3, R14, RZ, P3 ;  /* 0x000000ff0e037207 */ /* 0x000fca0001800000 */
[----:B------:R-:W-:-:S04]  /*1b590*/  IMAD.IADD R3, R2, 0x1, R3 ;  /* 0x0000000102037824 */ /* 0x000fc800078e0203 */
[----:B------:R-:W-:-:S07]  /*1b5a0*/  IMAD.MOV.U32 R13, RZ, RZ, R3 ;  /* 0x000000ffff0d7224 */ /* 0x000fce00078e0003 */
[----:B------:R-:W-:Y:S05]  /*1b5b0*/  WARPSYNC.COLLECTIVE R15, `(.L_x_2652) ;  /* 0x000000000f087348 */ /* 0x000fea0003c00000 */
[----:B------:R0:W1:Y:S02]  /*1b5c0*/  SHFL.UP P6, R14, R13, R12, R11 ;  /* 0x0400000c0d0e7389 */ /* 0x00006400000c000b */
[----:B01----:R-:W-:Y:S01]  /*1b5d0*/  ENDCOLLECTIVE ;  /* 0x000000000000791b */ /* 0x003fe20003800000 */
.L_x_2652:
[----:B------:R-:W-:Y:S01]  /*1b5e0*/  IMAD.MOV.U32 R12, RZ, RZ, 0x10 ;  /* 0x00000010ff0c7424 */ /* 0x000fe200078e00ff */
[----:B------:R-:W-:-:S05]  /*1b5f0*/  SEL R4, R14, RZ, P4 ;  /* 0x000000ff0e047207 */ /* 0x000fca0002000000 */
[----:B------:R-:W-:-:S04]  /*1b600*/  IMAD.IADD R4, R3, 0x1, R4 ;  /* 0x0000000103047824 */ /* 0x000fc800078e0204 */
[----:B------:R-:W-:-:S07]  /*1b610*/  IMAD.MOV.U32 R13, RZ, RZ, R4 ;  /* 0x000000ffff0d7224 */ /* 0x000fce00078e0004 */
[----:B------:R-:W-:Y:S05]  /*1b620*/  WARPSYNC.COLLECTIVE R15, `(.L_x_2653) ;  /* 0x000000000f087348 */ /* 0x000fea0003c00000 */
[----:B------:R0:W1:Y:S02]  /*1b630*/  SHFL.UP P6, R14, R13, R12, R11 ;  /* 0x0400000c0d0e7389 */ /* 0x00006400000c000b */
[----:B01----:R-:W-:Y:S01]  /*1b640*/  ENDCOLLECTIVE ;  /* 0x000000000000791b */ /* 0x003fe20003800000 */
.L_x_2653:
[----:B------:R-:W-:Y:S01]  /*1b650*/  MOV R12, 0x1f ;  /* 0x0000001f000c7802 */ /* 0x000fe20000000f00 */
[----:B------:R-:W-:Y:S01]  /*1b660*/  IMAD.MOV.U32 R11, RZ, RZ, 0x1f ;  /* 0x0000001fff0b7424 */ /* 0x000fe200078e00ff */
[----:B------:R-:W-:-:S05]  /*1b670*/  SEL R3, R14, RZ, P5 ;  /* 0x000000ff0e037207 */ /* 0x000fca0002800000 */
[----:B------:R-:W-:-:S04]  /*1b680*/  IMAD.IADD R6, R4, 0x1, R3 ;  /* 0x0000000104067824 */ /* 0x000fc800078e0203 */
[----:B------:R-:W-:-:S07]  /*1b690*/  IMAD.MOV.U32 R13, RZ, RZ, R6 ;  /* 0x000000ffff0d7224 */ /* 0x000fce00078e0006 */
[----:B------:R-:W-:Y:S05]  /*1b6a0*/  WARPSYNC.COLLECTIVE R15, `(.L_x_2654) ;  /* 0x000000000f087348 */ /* 0x000fea0003c00000 */
[----:B------:R0:W1:Y:S02]  /*1b6b0*/  SHFL.IDX P6, R14, R13, R12, R11 ;  /* 0x0000000c0d0e7389 */ /* 0x00006400000c000b */
[----:B01----:R-:W-:Y:S01]  /*1b6c0*/  ENDCOLLECTIVE ;  /* 0x000000000000791b */ /* 0x003fe20003800000 */
.L_x_2654:
[----:B------:R-:W-:Y:S05]  /*1b6d0*/  BRA `(.L_x_2655) ;  /* 0xffffffc000107947 */ /* 0x000fea000383ffff */
.L_x_2546:
[----:B------:R-:W-:Y:S01]  /*1b6e0*/  BSSY B0, `(.L_x_2656) ;  /* 0x0000006000007945 */ /* 0x000fe20003800000 */
[----:B------:R-:W-:Y:S01]  /*1b6f0*/  PLOP3.LUT P6, PT, P6, PT, PT, 0x8, 0x0 ;  /* 0x000000000000781c */ /* 0x000fe200037ce170 */
[----:B------:R-:W-:-:S12]  /*1b700*/  IMAD.MOV.U32 R15, RZ, RZ, -0x1 ;  /* 0xffffffffff0f7424 */ /* 0x000fd800078e00ff */
[----:B0-----:R-:W-:Y:S05]  /*1b710*/  WARPSYNC.COLLECTIVE R15, `(.L_x_2657) ;  /* 0x000000000f087348 */ /* 0x001fea0003c00000 */
[----:B------:R-:W-:Y:S01]  /*1b720*/  VOTE.ANY R14, PT, P6 ;  /* 0x00000000000e7806 */ /* 0x000fe200030e0100 */
[----:B0-----:R-:W-:Y:S06]  /*1b730*/  ENDCOLLECTIVE ;  /* 0x000000000000791b */ /* 0x001fec0003800000 */
.L_x_2657:
[----:B------:R-:W-:Y:S05]  /*1b740*/  BSYNC B0 ;  /* 0x0000000000007941 */ /* 0x000fea0003800000 */
.L_x_2656:
[----:B------:R-:W-:Y:S01]  /*1b750*/  IMAD.MOV.U32 R2, RZ, RZ, R14 ;  /* 0x000000ffff027224 */ /* 0x000fe200078e000e */
[----:B------:R-:W-:Y:S01]  /*1b760*/  MOV R11, 0x1f ;  /* 0x0000001f000b7802 */ /* 0x000fe20000000f00 */
[----:B------:R-:W-:Y:S02]  /*1b770*/  IMAD.MOV.U32 R13, RZ, RZ, R5 ;  /* 0x000000ffff0d7224 */ /* 0x000fe400078e0005 */
[----:B------:R-:W0:Y:S01]  /*1b780*/  POPC R4, R2 ;  /* 0x0000000200047309 */ /* 0x000e220000000000 */
[----:B------:R-:W-:Y:S02]  /*1b790*/  IMAD.MOV.U32 R15, RZ, RZ, -0x1 ;  /* 0xffffffffff0f7424 */ /* 0x000fe400078e00ff */
[----:B0-----:R-:W-:-:S07]  /*1b7a0*/  IMAD.MOV.U32 R12, RZ, RZ, R4 ;  /* 0x000000ffff0c7224 */ /* 0x001fce00078e0004 */
[----:B------:R-:W-:Y:S05]  /*1b7b0*/  WARPSYNC.COLLECTIVE R15, `(.L_x_2658) ;  /* 0x000000000f087348 */ /* 0x000fea0003c00000 */
[----:B------:R0:W1:Y:S02]  /*1b7c0*/  SHFL.IDX P6, R14, R13, R12, R11 ;  /* 0x0000000c0d0e7389 */ /* 0x00006400000c000b */
[----:B01----:R-:W-:Y:S01]  /*1b7d0*/  ENDCOLLECTIVE ;  /* 0x000000000000791b */ /* 0x003fe20003800000 */
.L_x_2658:
[----:B------:R-:W-:Y:S01]  /*1b7e0*/  IMAD.MOV.U32 R5, RZ, RZ, R14 ;  /* 0x000000ffff057224 */ /* 0x000fe200078e000e */
[----:B------:R-:W-:Y:S06]  /*1b7f0*/  BRA `(.L_x_2659) ;  /* 0xffffffc000007947 */ /* 0x000fec000383ffff */
.L_x_2548:
[----:B------:R-:W-:Y:S01]  /*1b800*/  BSSY B0, `(.L_x_2660) ;  /* 0x0000007000007945 */ /* 0x000fe20003800000 */
[----:B------:R-:W-:Y:S02]  /*1b810*/  IMAD.MOV.U32 R13, RZ, RZ, R6 ;  /* 0x000000ffff0d7224 */ /* 0x000fe400078e0006 */
[----:B------:R-:W-:Y:S02]  /*1b820*/  IMAD.MOV.U32 R11, RZ, RZ, 0x1f ;  /* 0x0000001fff0b7424 */ /* 0x000fe400078e00ff */
[----:B------:R-:W-:-:S07]  /*1b830*/  IMAD.MOV.U32 R15, RZ, RZ, -0x1 ;  /* 0xffffffffff0f7424 */ /* 0x000fce00078e00ff */
[----:B012---:R-:W-:Y:S05]  /*1b840*/  WARPSYNC.COLLECTIVE R15, `(.L_x_2661) ;  /* 0x000000000f087348 */ /* 0x007fea0003c00000 */
[----:B------:R3:W4:Y:S02]  /*1b850*/  SHFL.IDX P6, R14, R13, R12, R11 ;  /* 0x0000000c0d0e7389 */ /* 0x00072400000c000b */
[----:B01234-:R-:W-:Y:S01]  /*1b860*/  ENDCOLLECTIVE ;  /* 0x000000000000791b */ /* 0x01ffe20003800000 */
.L_x_2661:
[----:B------:R-:W-:Y:S05]  /*1b870*/  BSYNC B0 ;  /* 0x0000000000007941 */ /* 0x000fea0003800000 */
.L_x_2660:
[----:B------:R-:W-:Y:S05]  /*1b880*/  BRA `(.L_x_2547) ;  /* 0xffffffbc00f87947 */ /* 0x000fea000383ffff */
.L_x_2552:
[----:B-1----:R1:W3:Y:S02]  /*1b890*/  SYNCS.PHASECHK.TRANS64.TRYWAIT P0, [R4+URZ+0x38820], R0 ;  /* 0x03882000040075a7 */ /* 0x0022e4000800017f */
[----:B---3--:R-:W-:Y:S05]  /*1b8a0*/  @!P0 NANOSLEEP.SYNCS 0x989680 ;  /* 0x009896800000895d */ /* 0x008fea0003900000 */
[----:B------:R-:W3:Y:S02]  /*1b8b0*/  @!P0 SYNCS.PHASECHK.TRANS64 P0, [R4+URZ+0x38820], R0 ;  /* 0x03882000040085a7 */ /* 0x000ee4000800007f */
[----:B---3--:R-:W-:Y:S05]  /*1b8c0*/  @!P0 BRA `(.L_x_2552) ;  /* 0xfffffffc00f08947 */ /* 0x008fea000383ffff */
[----:B------:R-:W-:Y:S05]  /*1b8d0*/  BRA `(.L_x_2662) ;  /* 0xffffffc400707947 */ /* 0x000fea000383ffff */
.L_x_2553:
[----:B------:R-:W3:Y:S01]  /*1b8e0*/  S2R R2, SR_TID.X ;  /* 0x0000000000027919 */ /* 0x000ee20000002100 */
[----:B------:R-:W-:Y:S01]  /*1b8f0*/  BSSY B0, `(.L_x_2663) ;  /* 0x000000a000007945 */ /* 0x000fe20003800000 */
[----:B------:R-:W-:Y:S02]  /*1b900*/  IMAD.MOV.U32 R12, RZ, RZ, RZ ;  /* 0x000000ffff0c7224 */ /* 0x000fe400078e00ff */
[----:B------:R-:W-:Y:S02]  /*1b910*/  IMAD.MOV.U32 R11, RZ, RZ, 0x1f ;  /* 0x0000001fff0b7424 */ /* 0x000fe400078e00ff */
[----:B------:R-:W-:Y:S01]  /*1b920*/  IMAD.MOV.U32 R15, RZ, RZ, -0x1 ;  /* 0xffffffffff0f7424 */ /* 0x000fe200078e00ff */
[----:B---3--:R-:W-:-:S04]  /*1b930*/  SHF.R.U32.HI R2, RZ, 0x5, R2 ;  /* 0x00000005ff027819 */ /* 0x008fc80000011602 */
[----:B------:R-:W-:-:S04]  /*1b940*/  LOP3.LUT R2, R2, 0x3, RZ, 0xc0, !PT ;  /* 0x0000000302027812 */ /* 0x000fc800078ec0ff */
[----:B------:R-:W-:-:S07]  /*1b950*/  MOV R13, R2 ;  /* 0x00000002000d7202 */ /* 0x000fce0000000f00 */
[----:B012---:R-:W-:Y:S05]  /*1b960*/  WARPSYNC.COLLECTIVE R15, `(.L_x_2664) ;  /* 0x000000000f087348 */ /* 0x007fea0003c00000 */
[----:B------:R3:W4:Y:S02]  /*1b970*/  SHFL.IDX P6, R14, R13, R12, R11 ;  /* 0x0000000c0d0e7389 */ /* 0x00072400000c000b */
[----:B01234-:R-:W-:Y:S01]  /*1b980*/  ENDCOLLECTIVE ;  /* 0x000000000000791b */ /* 0x01ffe20003800000 */
.L_x_2664:
[----:B------:R-:W-:Y:S05]  /*1b990*/  BSYNC B0 ;  /* 0x0000000000007941 */ /* 0x000fea0003800000 */
.L_x_2663:
[----:B------:R-:W-:Y:S05]  /*1b9a0*/  BRA `(.L_x_2665) ;  /* 0xffffffc400587947 */ /* 0x000fea000383ffff */
.L_x_2556:
[----:B------:R-:W-:Y:S01]  /*1b9b0*/  BSSY B1, `(.L_x_2666) ;  /* 0x0000006000017945 */ /* 0x000fe20003800000 */
[----:B------:R-:W-:-:S07]  /*1b9c0*/  IMAD.MOV.U32 R15, RZ, RZ, -0x1 ;  /* 0xffffffffff0f7424 */ /* 0x000fce00078e00ff */
[----:B012---:R-:W-:Y:S05]  /*1b9d0*/  WARPSYNC.COLLECTIVE R15, `(.L_x_2667) ;  /* 0x000000000f0c7348 */ /* 0x007fea0003c00000 */
[----:B------:R-:W-:Y:S02]  /*1b9e0*/  ELECT P6, UR62, PT ;  /* 0x00000000003e782f */ /* 0x000fe400038c0000 */
[----:B------:R-:W-:Y:S01]  /*1b9f0*/  MOV R14, UR62 ;  /* 0x0000003e000e7c02 */ /* 0x000fe20008000f00 */
[----:B012---:R-:W-:Y:S10]  /*1ba00*/  ENDCOLLECTIVE ;  /* 0x000000000000791b */ /* 0x007ff40003800000 */
.L_x_2667:
[----:B------:R-:W-:Y:S05]  /*1ba10*/  BSYNC B1 ;  /* 0x0000000000017941 */ /* 0x000fea0003800000 */
.L_x_2666:
[----:B------:R-:W-:Y:S05]  /*1ba20*/  BRA `(.L_x_2668) ;  /* 0xffffffc400507947 */ /* 0x000fea000383ffff */
.L_x_2558:
[----:B-1----:R1:W3:Y:S02]  /*1ba30*/  SYNCS.PHASECHK.TRANS64.TRYWAIT P1, [R5+URZ+0x38840], R0 ;  /* 0x03884000050075a7 */ /* 0x0022e4000802017f */
[----:B---3--:R-:W-:Y:S05]  /*1ba40*/  @!P1 NANOSLEEP.SYNCS 0x989680 ;  /* 0x009896800000995d */ /* 0x008fea0003900000 */
[----:B------:R-:W3:Y:S02]  /*1ba50*/  @!P1 SYNCS.PHASECHK.TRANS64 P1, [R5+URZ+0x38840], R0 ;  /* 0x03884000050095a7 */ /* 0x000ee4000802007f */
[----:B---3--:R-:W-:Y:S05]  /*1ba60*/  @!P1 BRA `(.L_x_2558) ;  /* 0xfffffffc00f09947 */ /* 0x008fea000383ffff */
[----:B------:R-:W-:Y:S05]  /*1ba70*/  BRA `(.L_x_2669) ;  /* 0xffffffc400787947 */ /* 0x000fea000383ffff */
.L_x_2560:
[----:B---3--:R3:W4:Y:S02]  /*1ba80*/  SYNCS.PHASECHK.TRANS64.TRYWAIT P1, [R27+URZ+0x38840], R2 ;  /* 0x038840021b0075a7 */ /* 0x008724000802017f */
[----:B----4-:R-:W-:Y:S05]  /*1ba90*/  @!P1 NANOSLEEP.SYNCS 0x989680 ;  /* 0x009896800000995d */ /* 0x010fea0003900000 */
[----:B------:R-:W4:Y:S02]  /*1baa0*/  @!P1 SYNCS.PHASECHK.TRANS64 P1, [R27+URZ+0x38840], R2 ;  /* 0x038840021b0095a7 */ /* 0x000f24000802007f */
[----:B----4-:R-:W-:Y:S05]  /*1bab0*/  @!P1 BRA `(.L_x_2560) ;  /* 0xfffffffc00f09947 */ /* 0x010fea000383ffff */
[----:B------:R-:W-:Y:S05]  /*1bac0*/  BRA `(.L_x_2670) ;  /* 0xffffffc400847947 */ /* 0x000fea000383ffff */
.L_x_2562:
[----:B----4-:R4:W0:Y:S02]  /*1bad0*/  SYNCS.PHASECHK.TRANS64.TRYWAIT P1, [R5+URZ+0x38860], R0 ;  /* 0x03886000050075a7 */ /* 0x010824000802017f */
[----:B0-----:R-:W-:Y:S05]  /*1bae0*/  @!P1 NANOSLEEP.SYNCS 0x989680 ;  /* 0x009896800000995d */ /* 0x001fea0003900000 */
[----:B------:R-:W0:Y:S02]  /*1baf0*/  @!P1 SYNCS.PHASECHK.TRANS64 P1, [R5+URZ+0x38860], R0 ;  /* 0x03886000050095a7 */ /* 0x000e24000802007f */
[----:B0-----:R-:W-:Y:S05]  /*1bb00*/  @!P1 BRA `(.L_x_2562) ;  /* 0xfffffffc00f09947 */ /* 0x001fea000383ffff */
[----:B------:R-:W-:Y:S05]  /*1bb10*/  BRA `(.L_x_2671) ;  /* 0xffffffc400807947 */ /* 0x000fea000383ffff */
.L_x_2672:
        /* <DEDUP_REMOVED lines=14> */
.L_x_3301:


//--------------------- .text._ZN7cutlass13device_kernelIN5flash11enable_sm90INS1_16FlashAttnFwdSm90INS1_25CollectiveMainloopFwdSm90ILi2EN4cute5tupleIJNS5_1CILi1EEES8_S8_EEENS6_IJNS7_ILi128EEENS7_ILi80EEENS7_ILi256EEEEEELi256ENS_6half_tEfNS_4arch4Sm90ELb1ELb0ELb1ELb1ELb1ELb1ELb0ELb1ELb1ELb1ELb0ELb0EEENS1_21CollectiveEpilogueFwdINS6_IJSA_SC_SB_EEES9_SE_SG_Li256ELb1ELb1ELb0ELb0EEENS1_36VarlenDynamicPersistentTileSchedulerILi128ELi80ELi256ELi128ELb0ELb1ELb1ELb1ELb1ELb1EEEEEEEEEvNT_6ParamsE --------------------------
	.section	.text._ZN7cutlass13device_kernelIN5flash11enable_sm90INS1_16FlashAttnFwdSm90INS1_25CollectiveMainloopFwdSm90ILi2EN4cute5tupleIJNS5_1CILi1EEES8_S8_EEENS6_IJNS7_ILi128EEENS7_ILi80EEENS7_ILi256EEEEEELi256ENS_6half_tEfNS_4arch4Sm90ELb1ELb0ELb1ELb1ELb1ELb1ELb0ELb1ELb1ELb1ELb0ELb0EEENS1_21CollectiveEpilogueFwdINS6_IJSA_SC_SB_EEES9_SE_SG_Li256ELb1ELb1ELb0ELb0EEENS1_36VarlenDynamicPersistentTileSchedulerILi128ELi80ELi256ELi128ELb0ELb1ELb1ELb1ELb1ELb1EEEEEEEEEvNT_6ParamsE,"ax",@progbits
	.align	128
.text._ZN7cutlass13device_kernelIN5flash11enable_sm90INS1_16FlashAttnFwdSm90INS1_25CollectiveMainloopFwdSm90ILi2EN4cute5tupleIJNS5_1CILi1EEES8_S8_EEENS6_IJNS7_ILi128EEENS7_ILi80EEENS7_ILi256EEEEEELi256ENS_6half_tEfNS_4arch4Sm90ELb1ELb0ELb1ELb1ELb1ELb1ELb0ELb1ELb1ELb1ELb0ELb0EEENS1_21CollectiveEpilogueFwdINS6_IJSA_SC_SB_EEES9_SE_SG_Li256ELb1ELb1ELb0ELb0EEENS1_36VarlenDynamicPersistentTileSchedulerILi128ELi80ELi256ELi128ELb0ELb1ELb1ELb1ELb1ELb1EEEEEEEEEvNT_6ParamsE:
        .type           _ZN7cutlass13device_kernelIN5flash11enable_sm90INS1_16FlashAttnFwdSm90INS1_25CollectiveMainloopFwdSm90ILi2EN4cute5tupleIJNS5_1CILi1EEES8_S8_EEENS6_IJNS7_ILi128EEENS7_ILi80EEENS7_ILi256EEEEEELi256ENS_6half_tEfNS_4arch4Sm90ELb1ELb0ELb1ELb1ELb1ELb1ELb0ELb1ELb1ELb1ELb0ELb0EEENS1_21CollectiveEpilogueFwdINS6_IJSA_SC_SB_EEES9_SE_SG_Li256ELb1ELb1ELb0ELb0EEENS1_36VarlenDynamicPersistentTileSchedulerILi128ELi80ELi256ELi128ELb0ELb1ELb1ELb1ELb1ELb1EEEEEEEEEvNT_6ParamsE,@function
        .size           _ZN7cutlass13device_kernelIN5flash11enable_sm90INS1_16FlashAttnFwdSm90INS1_25CollectiveMainloopFwdSm90ILi2EN4cute5tupleIJNS5_1CILi1EEES8_S8_EEENS6_IJNS7_ILi128EEENS7_ILi80EEENS7_ILi256EEEEEELi256ENS_6half_tEfNS_4arch4Sm90ELb1ELb0ELb1ELb1ELb1ELb1ELb0ELb1ELb1ELb1ELb0ELb0EEENS1_21CollectiveEpilogueFwdINS6_IJSA_SC_SB_EEES9_SE_SG_Li256ELb1ELb1ELb0ELb0EEENS1_36VarlenDynamicPersistentTileSchedulerILi128ELi80ELi256ELi128ELb0ELb1ELb1ELb1ELb1ELb1EEEEEEEEEvNT_6ParamsE,(.L_x_3302 - _ZN7cutlass13device_kernelIN5flash11enable_sm90INS1_16FlashAttnFwdSm90INS1_25CollectiveMainloopFwdSm90ILi2EN4cute5tupleIJNS5_1CILi1EEES8_S8_EEENS6_IJNS7_ILi128EEENS7_ILi80EEENS7_ILi256EEEEEELi256ENS_6half_tEfNS_4arch4Sm90ELb1ELb0ELb1ELb1ELb1ELb1ELb0ELb1ELb1ELb1ELb0ELb0EEENS1_21CollectiveEpilogueFwdINS6_IJSA_SC_SB_EEES9_SE_SG_Li256ELb1ELb1ELb0ELb0EEENS1_36VarlenDynamicPersistentTileSchedulerILi128ELi80ELi256ELi128ELb0ELb1ELb1ELb1ELb1ELb1EEEEEEEEEvNT_6ParamsE)
        .other          _ZN7cutlass13device_kernelIN5flash11enable_sm90INS1_16FlashAttnFwdSm90INS1_25CollectiveMainloopFwdSm90ILi2EN4cute5tupleIJNS5_1CILi1EEES8_S8_EEENS6_IJNS7_ILi128EEENS7_ILi80EEENS7_ILi256EEEEEELi256ENS_6half_tEfNS_4arch4Sm90ELb1ELb0ELb1ELb1ELb1ELb1ELb0ELb1ELb1ELb1ELb0ELb0EEENS1_21CollectiveEpilogueFwdINS6_IJSA_SC_SB_EEES9_SE_SG_Li256ELb1ELb1ELb0ELb0EEENS1_36VarlenDynamicPersistentTileSchedulerILi128ELi80ELi256ELi128ELb0ELb1ELb1ELb1ELb1ELb1EEEEEEEEEvNT_6ParamsE,@"STO_CUDA_ENTRY STV_DEFAULT"
_ZN7cutlass13device_kernelIN5flash11enable_sm90INS1_16FlashAttnFwdSm90INS1_25CollectiveMainloopFwdSm90ILi2EN4cute5tupleIJNS5_1CILi1EEES8_S8_EEENS6_IJNS7_ILi128EEENS7_ILi80EEENS7_ILi256EEEEEELi256ENS_6half_tEfNS_4arch4Sm90ELb1ELb0ELb1ELb1ELb1ELb1ELb0ELb1ELb1ELb1ELb0ELb0EEENS1_21CollectiveEpilogueFwdINS6_IJSA_SC_SB_EEES9_SE_SG_Li256ELb1ELb1ELb0ELb0EEENS1_36VarlenDynamicPersistentTileSchedulerILi128ELi80ELi256ELi128ELb0ELb1ELb1ELb1ELb1ELb1EEEEEEEEEvNT_6ParamsE:
        /* <DEDUP_REMOVED lines=18> */
.L_x_2674:
[----:B------:R-:W-:Y:S05]  /*0120*/  BSYNC B0 ;  /* 0x0000000000007941 */ /* 0x000fea0003800000 */
.L_x_2673:
        /* <DEDUP_REMOVED lines=41> */
.L_x_2675:
        /* <DEDUP_REMOVED lines=22> */
.L_x_2676:
        /* <DEDUP_REMOVED lines=18> */
.L_x_2677:
        /* <DEDUP_REMOVED lines=22> */
.L_x_2678:
        /* <DEDUP_REMOVED lines=22> */
.L_x_2679:
[----:B0-----:R-:W-:Y:S01]  /*0900*/  UMOV UR4, 0x1 ;  /* 0x0000000100047882 */ /* 0x001fe20000000000 */
[----:B------:R-:W-:Y:S01]  /*0910*/  PLOP3.LUT P0, PT, PT, PT, UP0, 0x80, 0x0 ;  /* 0x000000000000781c */ /* 0x000fe20003f0f008 */
[----:B------:R-:W-:Y:S01]  /*0920*/  USEL UR4, UR4, 0x2, !UP0 ;  /* 0x0000000204047887 */ /* 0x000fe2000c000000 */
[----:B------:R-:W-:Y:S01]  /*0930*/  NOP ;  /* 0x0000000000007918 */ /* 0x000fe20000000000 */
[----:B------:R-:W-:Y:S01]  /*0940*/  ULDC.64 UR60, c[0x0][0x208] ;  /* 0x00008200003c7ab9 */ /* 0x000fe20000000a00 */
[----:B------:R-:W-:Y:S03]  /*0950*/  BSSY B9, `(.L_x_2680) ;  /* 0x0002ea8000097945 */ /* 0x000fe60003800000 */
[----:B------:R-:W-:-:S05]  /*0960*/  IMAD.U32 R3, RZ, RZ, UR4 ;  /* 0x00000004ff037e24 */ /* 0x000fca000f8e00ff */
[----:B------:R0:W-:Y:S01]  /*0970*/  STL [R1+0x90], R3 ;  /* 0x0000900301007387 */ /* 0x0001e20000100800 */
[----:B-12-4-:R-:W-:Y:S06]  /*0980*/  BAR.SYNC.DEFER_BLOCKING 0x0 ;  /* 0x0000000000007b1d */ /* 0x016fec0000010000 */
[----:B------:R-:W-:Y:S05]  /*0990*/  @!P0 BRA `(.L_x_2681) ;  /* 0x0000027400288947 */ /* 0x000fea0003800000 */
.L_x_2682:
        /* <DEDUP_REMOVED lines=10> */
[----:B------:R-:W-:-:S05]  /*0a40*/  LEA R22, R229, R22, 0x18 ;  /* 0x00000016e5167211 */ /* 0x000fca00078ec0ff */
[----:B------:R-:W1:Y:S01]  /*0a50*/  LDS.128 R28, [R22+0x388d0] ;  /* 0x0388d000161c7984 */ /* 0x000e620000000c00 */
[----:B------:R-:W-:Y:S06]  /*0a60*/  BAR.ARV 0x4, 0x180 ;  /* 0x0106000000007b1d */ /* 0x000fec0000002000 */
[----:B-1----:R-:W-:-:S13]  /*0a70*/  ISETP.GE.AND P0, PT, R31, UR4, PT ;  /* 0x000000041f007c0c */ /* 0x002fda000bf06270 */
[----:B------:R-:W-:Y:S05]  /*0a80*/  @P0 BRA `(.L_x_2683) ;  /* 0x000002e800500947 */ /* 0x000fea0003800000 */
[----:B------:R-:W2:Y:S01]  /*0a90*/  LDL R2, [R1+0x90] ;  /* 0x0000900001027983 */ /* 0x000ea20000100800 */
[----:B------:R-:W-:Y:S01]  /*0aa0*/  IADD3 R0, R0, -0x80, RZ ;  /* 0xffffff8000007810 */ /* 0x000fe20007ffe0ff */
[----:B------:R-:W-:Y:S01]  /*0ab0*/  IMAD.MOV.U32 R212, RZ, RZ, RZ ;  /* 0x000000ffffd47224 */ /* 0x000fe200078e00ff */
[----:B------:R-:W-:Y:S01]  /*0ac0*/  R2UR UR4, R22 ;  /* 0x00000000160472ca */ /* 0x000fe200000e0000 */
[----:B------:R-:W-:Y:S01]  /*0ad0*/  IMAD.MOV.U32 R227, RZ, RZ, RZ ;  /* 0x000000ffffe37224 */ /* 0x000fe200078e00ff */
[----:B0-----:R-:W-:Y:S01]  /*0ae0*/  SHF.R.S32.HI R3, RZ, 0x1f, R0 ;  /* 0x0000001fff037819 */ /* 0x001fe20000011400 */
[----:B------:R-:W-:Y:S02]  /*0af0*/  IMAD.MOV.U32 R224, RZ, RZ, RZ ;  /* 0x000000ffffe07224 */ /* 0x000fe400078e00ff */
[----:B------:R-:W-:Y:S01]  /*0b00*/  IMAD.MOV.U32 R219, RZ, RZ, RZ ;  /* 0x000000ffffdb7224 */ /* 0x000fe200078e00ff */
[CC--:B------:R-:W-:Y:S02]  /*0b10*/  LEA.HI R6, R3.reuse, R0.reuse, RZ, 0x5 ;  /* 0x0000000003067211 */ /* 0x0c0fe400078f28ff */
[----:B------:R-:W-:-:S02]  /*0b20*/  LEA.HI R4, R3, R0, RZ, 0x4 ;  /* 0x0000000003047211 */ /* 0x000fc400078f20ff */
[-C--:B------:R-:W-:Y:S01]  /*0b30*/  LEA.HI R13, R3, R0.reuse, RZ, 0x2 ;  /* 0x00000000030d7211 */ /* 0x080fe200078f10ff */
[----:B------:R-:W-:Y:S01]  /*0b40*/  IMAD.SHL.U32 R6, R6, 0x20, RZ ;  /* 0x0000002006067824 */ /* 0x000fe200078e00ff */
[----:B------:R-:W-:Y:S01]  /*0b50*/  LOP3.LUT R7, R4, 0x3fffff0, RZ, 0xc0, !PT ;  /* 0x03fffff004077812 */ /* 0x000fe200078ec0ff */
[----:B------:R-:W-:Y:S01]  /*0b60*/  UIADD3 UR4, UR4, 0x14400, URZ ;  /* 0x0001440004047890 */ /* 0x000fe2000fffe03f */
[----:B------:R-:W-:Y:S02]  /*0b70*/  LOP3.LUT R13, R13, 0xfffffffc, RZ, 0xc0, !PT ;  /* 0xfffffffc0d0d7812 */ /* 0x000fe400078ec0ff */
[----:B------:R-:W-:Y:S01]  /*0b80*/  LOP3.LUT R6, R6, 0xfffffc00, RZ, 0xc0, !PT ;  /* 0xfffffc0006067812 */ /* 0x000fe200078ec0ff */
[C---:B------:R-:W-:Y:S01]  /*0b90*/  IMAD.IADD R7, R0.reuse, 0x1, -R7 ;  /* 0x0000000100077824 */ /* 0x040fe200078e0a07 */
[----:B------:R-:W-:Y:S01]  /*0ba0*/  LEA.HI R220, R3, R0, RZ, 0x3 ;  /* 0x0000000003dc7211 */ /* 0x000fe200078f18ff */
[----:B------:R-:W-:-:S03]  /*0bb0*/  IMAD.IADD R13, R0, 0x1, -R13 ;  /* 0x00000001000d7824 */ /* 0x000fc600078e0a0d */
[----:B------:R-:W-:Y:S02]  /*0bc0*/  LEA R7, R7, R6, 0x6 ;  /* 0x0000000607077211 */ /* 0x000fe400078e30ff */
[----:B------:R-:W-:-:S04]  /*0bd0*/  LEA.HI R6, R13, R13, RZ, 0x1 ;  /* 0x0000000d0d067211 */ /* 0x000fc800078f08ff */
[----:B------:R-:W-:-:S05]  /*0be0*/  LOP3.LUT R6, R6, 0x1ffffffe, RZ, 0xc0, !PT ;  /* 0x1ffffffe06067812 */ /* 0x000fca00078ec0ff */
[----:B------:R-:W-:Y:S01]  /*0bf0*/  IMAD.IADD R13, R13, 0x1, -R6 ;  /* 0x000000010d0d7824 */ /* 0x000fe200078e0a06 */
[----:B--2---:R-:W-:Y:S02]  /*0c00*/  R2UR UR5, R2 ;  /* 0x00000000020572ca */ /* 0x004fe400000e0000 */
[CC--:B------:R-:W-:Y:S02]  /*0c10*/  LEA.HI R2, R3.reuse, R0.reuse, RZ, 0x7 ;  /* 0x0000000003027211 */ /* 0x0c0fe400078f38ff */
[----:B------:R-:W-:Y:S02]  /*0c20*/  LEA.HI R3, R3, R0, RZ, 0x6 ;  /* 0x0000000003037211 */ /* 0x000fe400078f30ff */
[----:B------:R-:W-:-:S03]  /*0c30*/  LOP3.LUT R5, R2, 0xffffff80, RZ, 0xc0, !PT ;  /* 0xffffff8002057812 */ /* 0x000fc600078ec0ff */
[----:B------:R-:W-:Y:S02]  /*0c40*/  IMAD.SHL.U32 R3, R3, 0x8, RZ ;  /* 0x0000000803037824 */ /* 0x000fe400078e00ff */
[----:B------:R-:W-:Y:S01]  /*0c50*/  IMAD.IADD R8, R0, 0x1, -R5 ;  /* 0x0000000100087824 */ /* 0x000fe200078e0a05 */
[----:B------:R-:W-:Y:S01]  /*0c60*/  SHF.R.S32.HI R5, RZ, 0x7, R2 ;  /* 0x00000007ff057819 */ /* 0x000fe20000011402 */
[----:B------:R-:W-:Y:S01]  /*0c70*/  ULOP3.LUT UR5, UR5, 0x1, URZ, 0xfc, !UPT ;  /* 0x0000000105057892 */ /* 0x000fe2000f8efc3f */
[----:B------:R-:W-:Y:S02]  /*0c80*/  LOP3.LUT R3, R3, 0xfffffe00, RZ, 0xc0, !PT ;  /* 0xfffffe0003037812 */ /* 0x000fe400078ec0ff */
[----:B------:R-:W-:Y:S02]  /*0c90*/  SHF.R.S32.HI R9, RZ, 0x1f, R8 ;  /* 0x0000001fff097819 */ /* 0x000fe40000011408 */
[----:B------:R-:W-:Y:S02]  /*0ca0*/  LEA.HI R2, R2, R5, RZ, 0x1 ;  /* 0x0000000502027211 */ /* 0x000fe400078f08ff */
[----:B------:R-:W-:-:S02]  /*0cb0*/  LEA.HI R10, R9, R8, RZ, 0x2 ;  /* 0x00000008090a7211 */ /* 0x000fc400078f10ff */
[----:B------:R-:W-:Y:S02]  /*0cc0*/  LOP3.LUT R2, R2, 0x3fffffe, RZ, 0xc0, !PT ;  /* 0x03fffffe02027812 */ /* 0x000fe400078ec0ff */
[--C-:B------:R-:W-:Y:S02]  /*0cd0*/  SHF.R.S32.HI R11, RZ, 0x2, R10.reuse ;  /* 0x00000002ff0b7819 */ /* 0x100fe4000001140a */
[----:B------:R-:W-:Y:S01]  /*0ce0*/  SHF.R.S32.HI R12, RZ, 0x1f, R10 ;  /* 0x0000001fff0c7819 */ /* 0x000fe2000001140a */
[----:B------:R-:W-:Y:S01]  /*0cf0*/  IMAD.IADD R2, R5, 0x1, -R2 ;  /* 0x0000000105027824 */ /* 0x000fe200078e0a02 */
[----:B------:R-:W-:Y:S02]  /*0d00*/  LEA.HI R9, R9, R8, RZ, 0x5 ;  /* 0x0000000809097211 */ /* 0x000fe400078f28ff */
[----:B------:R-:W-:Y:S02]  /*0d10*/  LEA.HI R12, R12, R11, RZ, 0x3 ;  /* 0x0000000b0c0c7211 */ /* 0x000fe400078f18ff */
[----:B------:R-:W-:-:S02]  /*0d20*/  SHF.R.S32.HI R5, RZ, 0x4, R4 ;  /* 0x00000004ff057819 */ /* 0x000fc40000011404 */
[----:B------:R-:W-:Y:S02]  /*0d30*/  LOP3.LUT R12, R12, 0xfffffff8, RZ, 0xc0, !PT ;  /* 0xfffffff80c0c7812 */ /* 0x000fe400078ec0ff */
[----:B------:R-:W-:Y:S02]  /*0d40*/  SHF.R.S32.HI R9, RZ, 0x5, R9 ;  /* 0x00000005ff097819 */ /* 0x000fe40000011409 */
[----:B------:R-:W-:Y:S01]  /*0d50*/  LEA.HI R4, R4, R5, RZ, 0x1 ;  /* 0x0000000504047211 */ /* 0x000fe200078f08ff */
[----:B------:R-:W-:-:S03]  /*0d60*/  IMAD.IADD R12, R11, 0x1, -R12 ;  /* 0x000000010b0c7824 */ /* 0x000fc600078e0a0c */
[----:B------:R-:W-:Y:S02]  /*0d70*/  LOP3.LUT R4, R4, 0x1ffffffe, RZ, 0xc0, !PT ;  /* 0x1ffffffe04047812 */ /* 0x000fe400078ec0ff */
[----:B------:R-:W-:-:S03]  /*0d80*/  LEA R9, R9, R12, 0x4 ;  /* 0x0000000c09097211 */ /* 0x000fc600078e20ff */
[----:B------:R-:W-:Y:S01]  /*0d90*/  IMAD.IADD R4, R5, 0x1, -R4 ;  /* 0x0000000105047824 */ /* 0x000fe200078e0a04 */
[----:B------:R-:W-:Y:S01]  /*0da0*/  LOP3.LUT R5, R220, 0xfffffff8, RZ, 0xc0, !PT ;  /* 0xfffffff8dc057812 */ /* 0x000fe200078ec0ff */
[----:B------:R-:W-:Y:S01]  /*0db0*/  IMAD R2, R2, 0x40, R9 ;  /* 0x0000004002027824 */ /* 0x000fe200078e0209 */
[----:B------:R-:W-:Y:S01]  /*0dc0*/  LOP3.LUT R9, R10, 0x7ffffffc, RZ, 0xc0, !PT ;  /* 0x7ffffffc0a097812 */ /* 0x000fe200078ec0ff */
[----:B------:R-:W-:Y:S01]  /*0dd0*/  IMAD R6, R4, 0x8, R7 ;  /* 0x0000000804067824 */ /* 0x000fe200078e0207 */
[----:B------:R-:W-:Y:S01]  /*0de0*/  IADD3 R5, R0, -R5, RZ ;  /* 0x8000000500057210 */ /* 0x000fe20007ffe0ff */
[----:B------:R-:W-:Y:S01]  /*0df0*/  IMAD R0, R13, 0x8, R2 ;  /* 0x000000080d007824 */ /* 0x000fe200078e0202 */
[----:B------:R-:W-:Y:S01]  /*0e00*/  SHF.R.S32.HI R220, RZ, 0x3, R220 ;  /* 0x00000003ffdc7819 */ /* 0x000fe200000114dc */
[----:B------:R-:W-:Y:S01]  /*0e10*/  IMAD.IADD R4, R8, 0x1, -R9 ;  /* 0x0000000108047824 */ /* 0x000fe200078e0a09 */
[----:B------:R-:W-:Y:S01]  /*0e20*/  STL [R1+0x8c], R6 ;  /* 0x00008c0601007387 */ /* 0x000fe20000100800 */
[C---:B------:R-:W-:Y:S01]  /*0e30*/  IMAD.SHL.U32 R214, R5.reuse, 0x4, RZ ;  /* 0x0000000405d67824 */ /* 0x040fe200078e00ff */
[----:B------:R-:W-:Y:S01]  /*0e40*/  SHF.L.U32 R16, R5, 0x3, RZ ;  /* 0x0000000305107819 */ /* 0x000fe200000006ff */
[----:B------:R-:W-:Y:S01]  /*0e50*/  IMAD.SHL.U32 R228, R220, 0x40, RZ ;  /* 0x00000040dce47824 */ /* 0x000fe200078e00ff */
[----:B------:R0:W-:Y:S01]  /*0e60*/  STL [R1+0x74], R4 ;  /* 0x0000740401007387 */ /* 0x0001e20000100800 */
[----:B------:R-:W-:Y:S01]  /*0e70*/  IMAD.U32 R2, RZ, RZ, UR4 ;  /* 0x00000004ff027e24 */ /* 0x000fe2000f8e00ff */
[----:B------:R-:W-:Y:S01]  /*0e80*/  SHF.R.S32.HI R17, RZ, 0x1f, R16 ;  /* 0x0000001fff117819 */ /* 0x000fe20000011410 */
[----:B------:R-:W-:Y:S01]  /*0e90*/  VIADD R221, R214, 0x40 ;  /* 0x00000040d6dd7836 */ /* 0x000fe20000000000 */
[----:B------:R1:W-:Y:S01]  /*0ea0*/  STL [R1+0x78], R0 ;  /* 0x0000780001007387 */ /* 0x0003e20000100800 */
[----:B------:R-:W-:Y:S01]  /*0eb0*/  LOP3.LUT R228, R228, 0x1c0, RZ, 0xc0, !PT ;  /* 0x000001c0e4e47812 */ /* 0x000fe200078ec0ff */
[----:B------:R-:W-:Y:S01]  /*0ec0*/  VIADD R18, R16, 0x80 ;  /* 0x0000008010127836 */ /* 0x000fe20000000000 */
[C---:B------:R-:W-:Y:S01]  /*0ed0*/  IADD3 R223, R214.reuse, 0x60, RZ ;  /* 0x00000060d6df7810 */ /* 0x040fe20007ffe0ff */
[----:B------:R-:W-:Y:S01]  /*0ee0*/  STL [R1+0x88], RZ ;  /* 0x000088ff01007387 */ /* 0x000fe20000100800 */
[----:B------:R-:W-:Y:S01]  /*0ef0*/  IMAD.IADD R213, R214, 0x1, R221 ;  /* 0x00000001d6d57824 */ /* 0x000fe200078e02dd */
[----:B0-----:R-:W-:Y:S01]  /*0f00*/  IADD3 R4, R220, 0x40, RZ ;  /* 0x00000040dc047810 */ /* 0x001fe20007ffe0ff */
[----:B------:R-:W-:Y:S01]  /*0f10*/  VIADD R19, R16, 0xc0 ;  /* 0x000000c010137836 */ /* 0x000fe20000000000 */
[----:B------:R-:W-:Y:S01]  /*0f20*/  SHF.R.S32.HI R218, RZ, 0x1f, R18 ;  /* 0x0000001fffda7819 */ /* 0x000fe20000011412 */
[----:B------:R-:W-:Y:S01]  /*0f30*/  VIADD R222, R214, 0x20 ;  /* 0x00000020d6de7836 */ /* 0x000fe20000000000 */
[----:B-1----:R-:W-:-:S02]  /*0f40*/  MOV R0, UR5 ;  /* 0x0000000500007c02 */ /* 0x002fc40008000f00 */
[----:B------:R-:W-:-:S03]  /*0f50*/  SHF.R.S32.HI R217, RZ, 0x1f, R19 ;  /* 0x0000001fffd97819 */ /* 0x000fc60000011413 */
[----:B------:R0:W-:Y:S04]  /*0f60*/  STL [R1+0x5c], R0 ;  /* 0x00005c0001007387 */ /* 0x0001e80000100800 */
[----:B------:R-:W-:Y:S04]  /*0f70*/  STL [R1+0x50], R3 ;  /* 0x0000500301007387 */ /* 0x000fe80000100800 */
[----:B------:R1:W-:Y:S01]  /*0f80*/  STL [R1+0x84], R2 ;  /* 0x0000840201007387 */ /* 0x0003e20000100800 */
[----:B0-----:R-:W-:-:S04]  /*0f90*/  IADD3 R0, R220, 0x20, RZ ;  /* 0x00000020dc007810 */ /* 0x001fc80007ffe0ff */
[----:B------:R-:W-:-:S04]  /*0fa0*/  SHF.R.S32.HI R7, RZ, 0x1f, R0 ;  /* 0x0000001fff077819 */ /* 0x000fc80000011400 */
[----:B------:R-:W-:Y:S01]  /*0fb0*/  LEA.HI R7, R7, R0, RZ, 0x3 ;  /* 0x0000000007077211 */ /* 0x000fe200078f18ff */
[----:B------:R-:W-:Y:S01]  /*0fc0*/  IMAD.SHL.U32 R0, R0, 0x40, RZ ;  /* 0x0000004000007824 */ /* 0x000fe200078e00ff */
[----:B-1----:R-:W-:-:S03]  /*0fd0*/  SHF.R.S32.HI R2, RZ, 0x1f, R4 ;  /* 0x0000001fff027819 */ /* 0x002fc60000011404 */
[----:B------:R-:W-:Y:S01]  /*0fe0*/  IMAD.SHL.U32 R7, R7, 0x40, RZ ;  /* 0x0000004007077824 */ /* 0x000fe200078e00ff */
[----:B------:R-:W-:Y:S02]  /*0ff0*/  LOP3.LUT R3, R0, 0x1c0, RZ, 0xc0, !PT ;  /* 0x000001c000037812 */ /* 0x000fe400078ec0ff */
[----:B------:R-:W-:Y:S02]  /*1000*/  SHF.R.U32.HI R0, RZ, 0x3, R228 ;  /* 0x00000003ff007819 */ /* 0x000fe400000116e4 */
[----:B------:R-:W-:Y:S02]  /*1010*/  SHF.R.S32.HI R0, RZ, 0x1f, R213 ;  /* 0x0000001fff007819 */ /* 0x000fe400000114d5 */
[----:B------:R-:W-:Y:S02]  /*1020*/  LEA.HI R2, R2, R4, RZ, 0x3 ;  /* 0x0000000402027211 */ /* 0x000fe400078f18ff */
[----:B------:R-:W-:Y:S02]  /*1030*/  LEA.HI R0, R0, R213, RZ, 0x3 ;  /* 0x000000d500007211 */ /* 0x000fe400078f18ff */
[----:B------:R-:W-:-:S02]  /*1040*/  SHF.L.U32 R2, R2, 0x6, RZ ;  /* 0x0000000602027819 */ /* 0x000fc400000006ff */
[----:B------:R-:W-:Y:S02]  /*1050*/  SHF.R.U32.HI R4, RZ, 0x3, R3 ;  /* 0x00000003ff047819 */ /* 0x000fe40000011603 */
[----:B------:R-:W-:Y:S02]  /*1060*/  LOP3.LUT R23, R0, 0xfffffff8, RZ, 0xc0, !PT ;  /* 0xfffffff800177812 */ /* 0x000fe400078ec0ff */
[----:B------:R-:W-:Y:S02]  /*1070*/  LOP3.LUT R3, R7, 0xfffffe00, RZ, 0xc0, !PT ;  /* 0xfffffe0007037812 */ /* 0x000fe400078ec0ff */
[----:B------:R-:W-:Y:S02]  /*1080*/  LOP3.LUT R0, R2, 0xfffffe00, RZ, 0xc0, !PT ;  /* 0xfffffe0002007812 */ /* 0x000fe400078ec0ff */
[----:B------:R-:W-:Y:S01]  /*1090*/  SHF.R.S32.HI R216, RZ, 0x1f, R23 ;  /* 0x0000001fffd87819 */ /* 0x000fe20000011417 */
[----:B------:R0:W-:Y:S04]  /*10a0*/  STL [R1+0x64], R3 ;  /* 0x0000640301007387 */ /* 0x0001e80000100800 */
[----:B------:R0:W-:Y:S02]  /*10b0*/  STL [R1+0x60], R0 ;  /* 0x0000600001007387 */ /* 0x0001e40000100800 */
.L_x_2955:
[----:B0-234-:R-:W0:Y:S01]  /*10c0*/  LDC.64 R2, c[0x0][0xc88] ;  /* 0x00032200ff027b82 */ /* 0x01de220000000a00 */
        /* <DEDUP_REMOVED lines=13> */
[C---:B------:R-:W-:Y:S02]  /*11a0*/  IMAD.SHL.U32 R26, R8.reuse, 0x4, RZ ;  /* 0x00000004081a7824 */ /* 0x040fe400078e00ff */
[C---:B------:R-:W-:Y:S01]  /*11b0*/  @P2 LEA R2, P3, R8.reuse, UR4, 0x2 ;  /* 0x0000000408022c11 */ /* 0x040fe2000f8610ff */
[----:B------:R0:W-:Y:S01]  /*11c0*/  STL [R1+0x7c], R8 ;  /* 0x00007c0801007387 */ /* 0x0001e20000100800 */
[C-C-:B------:R-:W-:Y:S02]  /*11d0*/  SHF.L.U64.HI R27, R8.reuse, 0x2, R0.reuse ;  /* 0x00000002081b7819 */ /* 0x140fe40000010200 */
[----:B------:R-:W-:Y:S01]  /*11e0*/  @P2 LEA.HI.X R3, R8, UR5, R0, 0x2, P3 ;  /* 0x0000000508032c11 */ /* 0x000fe200098f1400 */
[----:B------:R-:W-:Y:S01]  /*11f0*/  IMAD.MOV.U32 R0, RZ, RZ, RZ ;  /* 0x000000ffff007224 */ /* 0x000fe200078e00ff */
[----:B------:R-:W-:Y:S01]  /*1200*/  ULDC UR4, c[0x0][0x288] ;  /* 0x0000a20000047ab9 */ /* 0x000fe20000000800 */
[----:B------:R-:W-:-:S04]  /*1210*/  IADD3 R6, P4, R26, UR6, RZ ;  /* 0x000000061a067c10 */ /* 0x000fc8000ff9e0ff */
[----:B------:R0:W5:Y:S01]  /*1220*/  @P2 LDG.E R0, desc[UR60][R2.64] ;  /* 0x0000003c02002981 */ /* 0x000162000c1e1900 */
[----:B------:R-:W-:Y:S02]  /*1230*/  @P1 IADD3 R4, P2, R26, UR8, RZ ;  /* 0x000000081a041c10 */ /* 0x000fe4000ff5e0ff */
[----:B------:R-:W-:Y:S01]  /*1240*/  MOV R9, UR4 ;  /* 0x0000000400097c02 */ /* 0x000fe20008000f00 */
[----:B------:R-:W-:Y:S01]  /*1250*/  ULDC.64 UR4, c[0x0][0x418] ;  /* 0x0001060000047ab9 */ /* 0x000fe20000000a00 */
[C---:B------:R-:W-:Y:S02]  /*1260*/  @P1 IADD3.X R5, R27.reuse, UR9, RZ, P2, !PT ;  /* 0x000000091b051c10 */ /* 0x040fe400097fe4ff */
[----:B------:R-:W-:Y:S01]  /*1270*/  IADD3.X R7, R27, UR7, RZ, P4, !PT ;  /* 0x000000071b077c10 */ /* 0x000fe2000a7fe4ff */
[----:B------:R-:W-:Y:S02]  /*1280*/  UISETP.NE.U32.AND UP0, UPT, UR4, URZ, UPT ;  /* 0x0000003f0400728c */ /* 0x000fe4000bf05070 */
[----:B------:R-:W2:Y:S01]  /*1290*/  @P1 LDG.E R9, desc[UR60][R4.64] ;  /* 0x0000003c04091981 */ /* 0x000ea2000c1e1900 */
[----:B------:R-:W-:Y:S01]  /*12a0*/  ULDC UR4, c[0x0][0x424] ;  /* 0x0001090000047ab9 */ /* 0x000fe20000000800 */
[----:B------:R-:W-:-:S02]  /*12b0*/  ULDC.64 UR6, c[0x0][0xa20] ;  /* 0x0002880000067ab9 */ /* 0x000fc40000000a00 */
[----:B------:R0:W5:Y:S01]  /*12c0*/  @P0 LDG.E R118, desc[UR60][R6.64] ;  /* 0x0000003c06760981 */ /* 0x000162000c1e1900 */
[----:B------:R-:W-:Y:S01]  /*12d0*/  UISETP.NE.AND.EX UP0, UPT, UR5, URZ, UPT, UP0 ;  /* 0x0000003f0500728c */ /* 0x000fe2000bf05300 */
[----:B------:R-:W-:Y:S02]  /*12e0*/  ISETP.NE.U32.AND P2, PT, RZ, UR6, PT ;  /* 0x00000006ff007c0c */ /* 0x000fe4000bf45070 */
[----:B------:R-:W-:Y:S01]  /*12f0*/  ULDC UR5, c[0x0][0x2f0] ;  /* 0x0000bc0000057ab9 */ /* 0x000fe20000000800 */
[----:B------:R-:W-:Y:S01]  /*1300*/  USEL UR4, UR4, 0x1, UP0 ;  /* 0x0000000104047887 */ /* 0x000fe20008000000 */
[----:B------:R-:W-:-:S03]  /*1310*/  ISETP.NE.AND.EX P2, PT, RZ, UR7, PT, P2 ;  /* 0x00000007ff007c0c */ /* 0x000fc6000bf45320 */
[----:B------:R-:W-:-:S03]  /*1320*/  UIMAD UR4, UR4, UR5, URZ ;  /* 0x00000005040472a4 */ /* 0x000fc6000f8e023f */
[----:B------:R-:W-:Y:S01]  /*1330*/  ULDC UR5, c[0x0][0x348] ;  /* 0x0000d20000057ab9 */ /* 0x000fe20000000800 */
[----:B------:R-:W-:Y:S01]  /*1340*/  IMAD.MOV.U32 R91, RZ, RZ, R8 ;  /* 0x000000ffff5b7224 */ /* 0x000fe200078e0008 */
[----:B--2---:R0:W-:Y:S04]  /*1350*/  STL [R1+0x6c], R9 ;  /* 0x00006c0901007387 */ /* 0x0041e80000100800 */
[----:B------:R0:W-:Y:S01]  /*1360*/  STL [R1+0x80], R30 ;  /* 0x0000801e01007387 */ /* 0x0001e20000100800 */
[----:B------:R-:W-:Y:S01]  /*1370*/  IMAD.MOV.U32 R10, RZ, RZ, R9 ;  /* 0x000000ffff0a7224 */ /* 0x000fe200078e0009 */
[----:B------:R-:W-:Y:S06]  /*1380*/  @P1 BRA `(.L_x_2684) ;  /* 0x0000000000281947 */ /* 0x000fec0003800000 */
        /* <DEDUP_REMOVED lines=8> */
[----:B--2---:R-:W-:-:S05]  /*1410*/  IMAD.IADD R10, R5, 0x1, -R4 ;  /* 0x00000001050a7824 */ /* 0x004fca00078e0a04 */
[----:B------:R1:W-:Y:S02]  /*1420*/  STL [R1+0x6c], R10 ;  /* 0x00006c0a01007387 */ /* 0x0003e40000100800 */
.L_x_2684:
[----:B0-----:R-:W-:Y:S01]  /*1430*/  MOV R2, UR5 ;  /* 0x0000000500027c02 */ /* 0x001fe20008000f00 */
[----:B------:R-:W-:Y:S01]  /*1440*/  IMAD.U32 R25, RZ, RZ, UR4 ;  /* 0x00000004ff197e24 */ /* 0x000fe2000f8e00ff */
[----:B------:R-:W-:Y:S06]  /*1450*/  @!P2 BRA `(.L_x_2685) ;  /* 0x000000000010a947 */ /* 0x000fec0003800000 */
[----:B------:R-:W-:-:S04]  /*1460*/  IADD3 R4, P0, R26, UR6, RZ ;  /* 0x000000061a047c10 */ /* 0x000fc8000ff1e0ff */
[----:B------:R-:W-:-:S05]  /*1470*/  IADD3.X R5, R27, UR7, RZ, P0, !PT ;  /* 0x000000071b057c10 */ /* 0x000fca00087fe4ff */
[----:B------:R0:W5:Y:S01]  /*1480*/  LDG.E R25, desc[UR60][R4.64] ;  /* 0x0000003c04197981 */ /* 0x000162000c1e1900 */
[----:B------:R-:W-:Y:S05]  /*1490*/  BRA `(.L_x_2686) ;  /* 0x0000000000107947 */ /* 0x000fea0003800000 */
.L_x_2685:
[----:B------:R-:W-:Y:S05]  /*14a0*/  @!P0 BRA `(.L_x_2686) ;  /* 0x00000000000c8947 */ /* 0x000fea0003800000 */
[----:B------:R-:W2:Y:S04]  /*14b0*/  LDG.E R4, desc[UR60][R6.64] ;  /* 0x0000003c06047981 */ /* 0x000ea8000c1e1900 */
[----:B------:R-:W2:Y:S02]  /*14c0*/  LDG.E R25, desc[UR60][R6.64+0x4] ;  /* 0x0000043c06197981 */ /* 0x000ea4000c1e1900 */
[----:B--2---:R-:W-:-:S07]  /*14d0*/  IMAD.IADD R25, R25, 0x1, -R4 ;  /* 0x0000000119197824 */ /* 0x004fce00078e0a04 */
.L_x_2686:
[----:B------:R-:W-:Y:S01]  /*14e0*/  ULDC.64 UR4, c[0x0][0xa10] ;  /* 0x0002840000047ab9 */ /* 0x000fe20000000a00 */
[----:B------:R-:W2:Y:S01]  /*14f0*/  LDC R9, c[0x0][0x448] ;  /* 0x00011200ff097b82 */ /* 0x000ea20000000800 */
[----:B------:R-:W-:-:S04]  /*1500*/  ISETP.NE.U32.AND P0, PT, RZ, UR4, PT ;  /* 0x00000004ff007c0c */ /* 0x000fc8000bf05070 */
[----:B------:R-:W-:Y:S01]  /*1510*/  ISETP.NE.AND.EX P0, PT, RZ, UR5, PT, P0 ;  /* 0x00000005ff007c0c */ /* 0x000fe2000bf05300 */
[----:B------:R-:W-:-:S12]  /*1520*/  ULDC.64 UR4, c[0x0][0xa30] ;  /* 0x00028c0000047ab9 */ /* 0x000fd80000000a00 */
[----:B0-----:R-:W0:Y:S02]  /*1530*/  @P0 LDC.64 R4, c[0x0][0xa10] ;  /* 0x00028400ff040b82 */ /* 0x001e240000000a00 */
[----:B0-----:R-:W-:-:S05]  /*1540*/  @P0 IMAD.WIDE R4, R91, 0x4, R4 ;  /* 0x000000045b040825 */ /* 0x001fca00078e0204 */
[----:B------:R-:W3:Y:S04]  /*1550*/  @P0 LDG.E R3, desc[UR60][R4.64] ;  /* 0x0000003c04030981 */ /* 0x000ee8000c1e1900 */
[----:B------:R0:W3:Y:S01]  /*1560*/  @P0 LDG.E R8, desc[UR60][R4.64+0x4] ;  /* 0x0000043c04080981 */ /* 0x0000e2000c1e1900 */
[----:B------:R-:W-:Y:S01]  /*1570*/  ISETP.NE.U32.AND P1, PT, RZ, UR4, PT ;  /* 0x00000004ff007c0c */ /* 0x000fe2000bf25070 */
[----:B-----5:R-:W-:-:S03]  /*1580*/  IMAD.MOV.U32 R135, RZ, RZ, R25 ;  /* 0x000000ffff877224 */ /* 0x020fc600078e0019 */
[----:B------:R-:W-:-:S13]  /*1590*/  ISETP.NE.AND.EX P1, PT, RZ, UR5, PT, P1 ;  /* 0x00000005ff007c0c */ /* 0x000fda000bf25310 */
[----:B------:R-:W-:-:S04]  /*15a0*/  @P1 IADD3 R6, P2, R26, UR4, RZ ;  /* 0x000000041a061c10 */ /* 0x000fc8000ff5e0ff */
[----:B------:R-:W-:-:S05]  /*15b0*/  @P1 IADD3.X R7, R27, UR5, RZ, P2, !PT ;  /* 0x000000051b071c10 */ /* 0x000fca00097fe4ff */
[----:B------:R4:W5:Y:S01]  /*15c0*/  @P1 LDG.E R135, desc[UR60][R6.64] ;  /* 0x0000003c06871981 */ /* 0x000962000c1e1900 */
[----:B--2---:R-:W-:Y:S02]  /*15d0*/  ISETP.NE.AND P1, PT, R9, 0x1, PT ;  /* 0x000000010900780c */ /* 0x004fe40003f25270 */
[----:B------:R-:W-:-:S05]  /*15e0*/  SHF.L.U32 R11, R29, 0x7, RZ ;  /* 0x000000071d0b7819 */ /* 0x000fca00000006ff */
[----:B0-----:R-:W-:Y:S01]  /*15f0*/  VIADD R4, R11, 0x7f ;  /* 0x0000007f0b047836 */ /* 0x001fe20000000000 */
[----:B------:R0:W-:Y:S05]  /*1600*/  STL [R1+0x68], R11 ;  /* 0x0000680b01007387 */ /* 0x0001ea0000100800 */
[----:B------:R-:W2:Y:S08]  /*1610*/  @P1 LDC R9, c[0x0][0x44c] ;  /* 0x00011300ff091b82 */ /* 0x000eb00000000800 */
[----:B------:R-:W1:Y:S01]  /*1620*/  @P1 LDC R5, c[0x0][0x450] ;  /* 0x00011400ff051b82 */ /* 0x000e620000000800 */
[----:B---3--:R-:W-:-:S02]  /*1630*/  @P0 IMAD.IADD R2, R8, 0x1, -R3 ;  /* 0x0000000108020824 */ /* 0x008fc400078e0a03 */
[----:B------:R-:W-:Y:S02]  /*1640*/  IMAD.IADD R8, R25, 0x1, -R0 ;  /* 0x0000000119087824 */ /* 0x000fe400078e0a00 */
[----:B--2---:R-:W-:-:S03]  /*1650*/  @P1 IMAD.HI.U32 R0, R4, R9, RZ ;  /* 0x0000000904001227 */ /* 0x004fc600078e00ff */
[----:B----4-:R-:W-:Y:S01]  /*1660*/  IADD3 R6, R8, R2, RZ ;  /* 0x0000000208067210 */ /* 0x010fe20007ffe0ff */
[----:B------:R-:W-:Y:S01]  /*1670*/  IMAD.MOV R116, RZ, RZ, -R8 ;  /* 0x000000ffff747224 */ /* 0x000fe200078e0a08 */
[----:B-1----:R-:W-:Y:S02]  /*1680*/  @P1 SHF.R.U32.HI R4, RZ, R5, R0 ;  /* 0x00000005ff041219 */ /* 0x002fe40000011600 */
[C---:B------:R-:W-:Y:S01]  /*1690*/  IADD3 R139, R6.reuse, 0x50, -R10 ;  /* 0x00000050068b7810 */ /* 0x040fe20007ffe80a */
[----:B------:R-:W-:Y:S01]  /*16a0*/  VIADD R0, R6, 0x4f ;  /* 0x0000004f06007836 */ /* 0x000fe20000000000 */
[----:B------:R-:W-:Y:S01]  /*16b0*/  VIMNMX R116, RZ, R116, !PT ;  /* 0x00000074ff747248 */ /* 0x000fe20007fe0100 */
[----:B------:R0:W-:Y:S02]  /*16c0*/  STL [R1+0x70], R6 ;  /* 0x0000700601007387 */ /* 0x0001e40000100800 */
[----:B------:R-:W-:Y:S02]  /*16d0*/  IMAD.IADD R4, R139, 0x1, R4 ;  /* 0x000000018b047824 */ /* 0x000fe400078e0204 */
[----:B------:R-:W-:-:S04]  /*16e0*/  IMAD.HI R0, R0, 0x66666667, RZ ;  /* 0x6666666700007827 */ /* 0x000fc800078e02ff */
[----:B------:R-:W-:Y:S01]  /*16f0*/  IMAD.HI R4, R4, 0x66666667, RZ ;  /* 0x6666666704047827 */ /* 0x000fe200078e02ff */
[----:B------:R-:W-:-:S04]  /*1700*/  SHF.R.U32.HI R3, RZ, 0x1f, R0 ;  /* 0x0000001fff037819 */ /* 0x000fc80000011600 */
[----:B------:R-:W-:Y:S02]  /*1710*/  SHF.R.U32.HI R5, RZ, 0x1f, R4 ;  /* 0x0000001fff057819 */ /* 0x000fe40000011604 */
[----:B------:R-:W-:Y:S02]  /*1720*/  LEA.HI.SX32 R140, R0, R3, 0x1b ;  /* 0x00000003008c7211 */ /* 0x000fe400078fdaff */
[----:B------:R-:W-:-:S04]  /*1730*/  LEA.HI.SX32 R5, R4, R5, 0x1b ;  /* 0x0000000504057211 */ /* 0x000fc800078fdaff */
[----:B------:R-:W-:-:S05]  /*1740*/  VIMNMX R5, R140, R5, PT ;  /* 0x000000058c057248 */ /* 0x000fca0003fe0100 */
[----:B------:R-:W-:-:S05]  /*1750*/  IMAD R5, R5, 0x50, -R8 ;  /* 0x0000005005057824 */ /* 0x000fca00078e0a08 */
[----:B------:R-:W-:-:S04]  /*1760*/  VIMNMX R5, R5, R2, PT ;  /* 0x0000000205057248 */ /* 0x000fc80003fe0100 */
[----:B------:R-:W-:Y:S01]  /*1770*/  ISETP.GT.AND P0, PT, R5, R116, PT ;  /* 0x000000740500720c */ /* 0x000fe20003f04270 */
[----:B------:R-:W-:-:S05]  /*1780*/  IMAD.WIDE.U32 R116, R116, -0x33333333, RZ ;  /* 0xcccccccd74747825 */ /* 0x000fca00078e00ff */
[----:B------:R-:W-:-:S05]  /*1790*/  SHF.R.U32.HI R116, RZ, 0x6, R117 ;  /* 0x00000006ff747819 */ /* 0x000fca0000011675 */
[----:B------:R-:W-:Y:S02]  /*17a0*/  IMAD.MOV.U32 R24, RZ, RZ, R116 ;  /* 0x000000ffff187224 */ /* 0x000fe400078e0074 */
[----:B------:R-:W-:-:S05]  /*17b0*/  @P0 IADD3 R0, R5, 0x4f, RZ ;  /* 0x0000004f05000810 */ /* 0x000fca0007ffe0ff */
        /* <DEDUP_REMOVED lines=26> */
.L_x_2689:
[----:B------:R-:W-:Y:S05]  /*1960*/  BSYNC B6 ;  /* 0x0000000000067941 */ /* 0x000fea0003800000 */
.L_x_2688:
[----:B------:R-:W-:Y:S01]  /*1970*/  IADD3 R0, R22, 0x400, RZ ;  /* 0x0000040016007810 */ /* 0x000fe20007ffe0ff */
[----:B------:R-:W-:Y:S03]  /*1980*/  BSSY B6, `(.L_x_2690) ;  /* 0x0000013000067945 */ /* 0x000fe60003800000 */
        /* <DEDUP_REMOVED lines=18> */
.L_x_2691:
[----:B------:R-:W-:Y:S05]  /*1ab0*/  BSYNC B6 ;  /* 0x0000000000067941 */ /* 0x000fea0003800000 */
.L_x_2690:
[----:B------:R-:W2:Y:S01]  /*1ac0*/  LDL R29, [R1+0x64] ;  /* 0x00006400011d7983 */ /* 0x000ea20000100800 */
[----:B------:R-:W-:Y:S01]  /*1ad0*/  ULDC.64 UR4, c[0x0][0x9f8] ;  /* 0x00027e0000047ab9 */ /* 0x000fe20000000a00 */
[----:B------:R-:W0:Y:S01]  /*1ae0*/  LDC R115, c[0x0][0x3f4] ;  /* 0x0000fd00ff737b82 */ /* 0x000e220000000800 */
[----:B------:R-:W-:Y:S01]  /*1af0*/  ISETP.NE.U32.AND P0, PT, RZ, UR4, PT ;  /* 0x00000004ff007c0c */ /* 0x000fe2000bf05070 */
[----:B------:R-:W3:Y:S04]  /*1b00*/  LDL R31, [R1+0x50] ;  /* 0x00005000011f7983 */ /* 0x000ee80000100800 */
[----:B------:R-:W4:Y:S01]  /*1b10*/  LDL R20, [R1+0x60] ;  /* 0x0000600001147983 */ /* 0x000f220000100800 */
[----:B------:R-:W-:Y:S01]  /*1b20*/  ISETP.NE.AND.EX P0, PT, RZ, UR5, PT, P0 ;  /* 0x00000005ff007c0c */ /* 0x000fe2000bf05300 */
[----:B------:R-:W1:Y:S01]  /*1b30*/  LDC.64 R92, c[0x0][0x408] ;  /* 0x00010200ff5c7b82 */ /* 0x000e620000000a00 */
[----:B------:R-:W0:Y:S07]  /*1b40*/  S2R R0, SR_TID.X ;  /* 0x0000000000007919 */ /* 0x000e2e0000002100 */
[----:B------:R-:W1:Y:S04]  /*1b50*/  LDC.64 R98, c[0x0][0x3f8] ;  /* 0x0000fe00ff627b82 */ /* 0x000e680000000a00 */
[----:B------:R-:W-:Y:S01]  /*1b60*/  @P0 IADD3 R4, P1, R26, UR4, RZ ;  /* 0x000000041a040c10 */ /* 0x000fe2000ff3e0ff */
[----:B------:R-:W-:-:S03]  /*1b70*/  ULDC UR4, c[0x0][0x2f4] ;  /* 0x0000bd0000047ab9 */ /* 0x000fc60000000800 */
[----:B------:R-:W-:-:S05]  /*1b80*/  @P0 IADD3.X R5, R27, UR5, RZ, P1, !PT ;  /* 0x000000051b050c10 */ /* 0x000fca0008ffe4ff */
[----:B------:R0:W4:Y:S01]  /*1b90*/  @P0 LDG.E R91, desc[UR60][R4.64] ;  /* 0x0000003c045b0981 */ /* 0x000122000c1e1900 */
[----:B------:R-:W-:Y:S02]  /*1ba0*/  ISETP.GE.AND P1, PT, R213, UR4, PT ;  /* 0x00000004d5007c0c */ /* 0x000fe4000bf26270 */
[----:B------:R-:W-:Y:S02]  /*1bb0*/  ISETP.GE.AND P0, PT, R16, UR4, PT ;  /* 0x0000000410007c0c */ /* 0x000fe4000bf06270 */
[----:B------:R-:W-:-:S04]  /*1bc0*/  SEL R3, RZ, 0xffffffff, P1 ;  /* 0xffffffffff037807 */ /* 0x000fc80000800000 */
[----:B------:R-:W-:Y:S01]  /*1bd0*/  SHF.L.U32 R3, R3, 0x1, RZ ;  /* 0x0000000103037819 */ /* 0x000fe200000006ff */
[----:B0-----:R-:W-:Y:S01]  /*1be0*/  VIADD R6, R0, 0xffffff80 ;  /* 0xffffff8000067836 */ /* 0x001fe20000000000 */
[----:B------:R-:W-:Y:S02]  /*1bf0*/  SEL R0, RZ, 0x1, P0 ;  /* 0x00000001ff007807 */ /* 0x000fe40000000000 */
[----:B------:R-:W-:Y:S02]  /*1c00*/  ISETP.GE.AND P0, PT, R18, UR4, PT ;  /* 0x0000000412007c0c */ /* 0x000fe4000bf06270 */
[----:B------:R-:W-:Y:S02]  /*1c10*/  SHF.R.S32.HI R7, RZ, 0x1f, R6 ;  /* 0x0000001fff077819 */ /* 0x000fe40000011406 */
[----:B------:R-:W-:Y:S02]  /*1c20*/  LOP3.LUT R0, R3, 0x2, R0, 0xe2, !PT ;  /* 0x0000000203007812 */ /* 0x000fe400078ee200 */
[----:B------:R-:W-:-:S02]  /*1c30*/  SEL R3, RZ, 0x4, P0 ;  /* 0x00000004ff037807 */ /* 0x000fc40000000000 */
[----:B------:R-:W-:Y:S02]  /*1c40*/  ISETP.GE.AND P2, PT, R16, R115, PT ;  /* 0x000000731000720c */ /* 0x000fe40003f46270 */
[----:B------:R-:W-:Y:S02]  /*1c50*/  SHF.R.S32.HI R9, RZ, 0x1f, R220 ;  /* 0x0000001fff097819 */ /* 0x000fe400000114dc */
[----:B------:R-:W-:Y:S02]  /*1c60*/  LEA.HI R7, R7, R6, RZ, 0x3 ;  /* 0x0000000607077211 */ /* 0x000fe400078f18ff */
[----:B------:R-:W-:Y:S02]  /*1c70*/  LOP3.LUT R5, R0, R3, RZ, 0xfc, !PT ;  /* 0x0000000300057212 */ /* 0x000fe400078efcff */
[----:B------:R-:W-:Y:S01]  /*1c80*/  SEL R3, R115, RZ, P2 ;  /* 0x000000ff73037207 */ /* 0x000fe20001000000 */
[----:B-1----:R-:W-:Y:S01]  /*1c90*/  IMAD R0, R9, R92, RZ ;  /* 0x0000005c09007224 */ /* 0x002fe200078e02ff */
[----:B------:R-:W-:Y:S01]  /*1ca0*/  LOP3.LUT R7, R7, 0xfffffff8, RZ, 0xc0, !PT ;  /* 0xfffffff807077812 */ /* 0x000fe200078ec0ff */
[----:B------:R-:W-:Y:S01]  /*1cb0*/  IMAD R4, R9, R98, RZ ;  /* 0x0000006209047224 */ /* 0x000fe200078e02ff */
[----:B------:R-:W-:Y:S01]  /*1cc0*/  SHF.R.S32.HI R215, RZ, 0x1f, R214 ;  /* 0x0000001fffd77819 */ /* 0x000fe200000114d6 */
[----:B------:R-:W-:Y:S01]  /*1cd0*/  VIADD R21, R220, 0x40 ;  /* 0x00000040dc157836 */ /* 0x000fe20000000000 */
[----:B------:R-:W-:Y:S01]  /*1ce0*/  ISETP.GE.AND P1, PT, R213, R115, PT ;  /* 0x00000073d500720c */ /* 0x000fe20003f26270 */
[----:B------:R-:W-:Y:S01]  /*1cf0*/  IMAD.IADD R3, R16, 0x1, R3 ;  /* 0x0000000110037824 */ /* 0x000fe200078e0203 */
[C---:B------:R-:W-:Y:S01]  /*1d00*/  IADD3 R28, R220.reuse, 0x20, RZ ;  /* 0x00000020dc1c7810 */ /* 0x040fe20007ffe0ff */
[----:B------:R-:W-:-:S02]  /*1d10*/  VIADD R33, R220, 0x20 ;  /* 0x00000020dc217836 */ /* 0x000fc40000000000 */
[----:B------:R-:W-:Y:S02]  /*1d20*/  IMAD.IADD R15, R6, 0x1, -R7 ;  /* 0x00000001060f7824 */ /* 0x000fe400078e0a07 */
[C---:B------:R-:W-:Y:S01]  /*1d30*/  IMAD R9, R220.reuse, R93, R0 ;  /* 0x0000005ddc097224 */ /* 0x040fe200078e0200 */
[----:B------:R-:W-:Y:S01]  /*1d40*/  SEL R0, R115, RZ, P1 ;  /* 0x000000ff73007207 */ /* 0x000fe20000800000 */
[C---:B------:R-:W-:Y:S02]  /*1d50*/  IMAD R7, R220.reuse, R99, R4 ;  /* 0x00000063dc077224 */ /* 0x040fe400078e0204 */
[----:B------:R-:W-:Y:S01]  /*1d60*/  IMAD.WIDE.U32 R102, R220, R98, R214 ;  /* 0x00000062dc667225 */ /* 0x000fe200078e00d6 */
[----:B------:R-:W-:-:S03]  /*1d70*/  SHF.L.U32 R6, R21, 0x6, RZ ;  /* 0x0000000615067819 */ /* 0x000fc600000006ff */
[----:B------:R-:W-:Y:S01]  /*1d80*/  IMAD.WIDE.U32 R100, R220, R98, R16 ;  /* 0x00000062dc647225 */ /* 0x000fe200078e0010 */
[----:B------:R-:W-:-:S03]  /*1d90*/  SHF.R.S32.HI R4, RZ, 0x1f, R3 ;  /* 0x0000001fff047819 */ /* 0x000fc60000011403 */
[----:B------:R-:W-:Y:S02]  /*1da0*/  IMAD.SHL.U32 R33, R33, 0x40, RZ ;  /* 0x0000004021217824 */ /* 0x000fe400078e00ff */
[----:B------:R-:W-:Y:S02]  /*1db0*/  IMAD.SHL.U32 R28, R28, 0x40, RZ ;  /* 0x000000401c1c7824 */ /* 0x000fe400078e00ff */
[----:B------:R-:W-:Y:S02]  /*1dc0*/  IMAD.IADD R103, R103, 0x1, R7 ;  /* 0x0000000167677824 */ /* 0x000fe400078e0207 */
[----:B------:R-:W-:Y:S02]  /*1dd0*/  IMAD.IADD R101, R7, 0x1, R101 ;  /* 0x0000000107657824 */ /* 0x000fe400078e0265 */
[----:B------:R-:W-:Y:S01]  /*1de0*/  IMAD.IADD R7, R213, 0x1, R0 ;  /* 0x00000001d5077824 */ /* 0x000fe200078e0200 */
[----:B------:R-:W-:Y:S02]  /*1df0*/  LOP3.LUT R0, R6, 0x1c0, RZ, 0xc0, !PT ;  /* 0x000001c006007812 */ /* 0x000fe400078ec0ff */
[----:B------:R-:W-:-:S02]  /*1e00*/  LEA.HI R6, R4, R3, RZ, 0x6 ;  /* 0x0000000304067211 */ /* 0x000fc400078f30ff */
[----:B------:R-:W-:Y:S02]  /*1e10*/  LEA.HI R11, R4, R3, RZ, 0x3 ;  /* 0x00000003040b7211 */ /* 0x000fe400078f18ff */
[----:B------:R-:W-:Y:S02]  /*1e20*/  LOP3.LUT R33, R33, 0x1c0, RZ, 0xc0, !PT ;  /* 0x000001c021217812 */ /* 0x000fe400078ec0ff */
[----:B------:R-:W-:Y:S01]  /*1e30*/  LOP3.LUT R28, R28, 0x1c0, RZ, 0xc0, !PT ;  /* 0x000001c01c1c7812 */ /* 0x000fe200078ec0ff */
[CC--:B------:R-:W-:Y:S01]  /*1e40*/  IMAD.WIDE.U32 R96, R220.reuse, R92.reuse, R214 ;  /* 0x0000005cdc607225 */ /* 0x0c0fe200078e00d6 */
[----:B------:R-:W-:Y:S02]  /*1e50*/  SHF.R.S32.HI R4, RZ, 0x1f, R7 ;  /* 0x0000001fff047819 */ /* 0x000fe40000011407 */
[----:B------:R-:W-:Y:S01]  /*1e60*/  SHF.R.S32.HI R6, RZ, 0x6, R6 ;  /* 0x00000006ff067819 */ /* 0x000fe20000011406 */
[----:B------:R-:W-:Y:S01]  /*1e70*/  IMAD.WIDE.U32 R94, R220, R92, R16 ;  /* 0x0000005cdc5e7225 */ /* 0x000fe200078e0010 */
[----:B------:R-:W-:-:S02]  /*1e80*/  LOP3.LUT R8, R33, 0x38, R11, 0xf8, !PT ;  /* 0x0000003821087812 */ /* 0x000fc400078ef80b */
[----:B------:R-:W-:Y:S01]  /*1e90*/  SHF.R.U32.HI R28, RZ, 0x3, R28 ;  /* 0x00000003ff1c7819 */ /* 0x000fe2000001161c */
[----:B------:R-:W0:Y:S01]  /*1ea0*/  S2R R141, SR_TID.X ;  /* 0x00000000008d7919 */ /* 0x000e220000002100 */
[----:B------:R-:W-:Y:S01]  /*1eb0*/  IADD3 R97, R97, R9, RZ ;  /* 0x0000000961617210 */ /* 0x000fe20007ffe0ff */
[----:B------:R-:W-:Y:S01]  /*1ec0*/  IMAD.IADD R95, R9, 0x1, R95 ;  /* 0x00000001095f7824 */ /* 0x000fe200078e025f */
[----:B------:R-:W-:Y:S02]  /*1ed0*/  LOP3.LUT R3, R228, 0x38, R11, 0xf8, !PT ;  /* 0x00000038e4037812 */ /* 0x000fe400078ef80b */
[----:B------:R-:W-:Y:S02]  /*1ee0*/  SHF.R.U32.HI R32, RZ, 0x3, R228 ;  /* 0x00000003ff207819 */ /* 0x000fe400000116e4 */
[----:B------:R-:W-:Y:S02]  /*1ef0*/  LEA.HI R21, R4, R7, RZ, 0x3 ;  /* 0x0000000704157211 */ /* 0x000fe400078f18ff */
[----:B------:R-:W-:-:S02]  /*1f00*/  LOP3.LUT R9, R8, R28, RZ, 0x3c, !PT ;  /* 0x0000001c08097212 */ /* 0x000fc400078e3cff */
[----:B------:R-:W-:Y:S02]  /*1f10*/  LEA.HI R4, R4, R7, RZ, 0x6 ;  /* 0x0000000704047211 */ /* 0x000fe400078f30ff */
[----:B------:R-:W-:Y:S02]  /*1f20*/  SHF.R.U32.HI R138, RZ, 0x3, R0 ;  /* 0x00000003ff8a7819 */ /* 0x000fe40000011600 */
[----:B------:R-:W-:Y:S02]  /*1f30*/  LOP3.LUT R13, R0, 0x38, R11, 0xf8, !PT ;  /* 0x00000038000d7812 */ /* 0x000fe400078ef80b */
[----:B------:R-:W-:Y:S02]  /*1f40*/  LOP3.LUT R3, R3, R32, RZ, 0x3c, !PT ;  /* 0x0000002003037212 */ /* 0x000fe400078e3cff */
[----:B------:R-:W-:Y:S02]  /*1f50*/  SHF.R.S32.HI R4, RZ, 0x6, R4 ;  /* 0x00000006ff047819 */ /* 0x000fe40000011404 */
[----:B------:R-:W-:-:S02]  /*1f60*/  LOP3.LUT R13, R13, R138, RZ, 0x3c, !PT ;  /* 0x0000008a0d0d7212 */ /* 0x000fc400078e3cff */
[----:B------:R-:W-:Y:S02]  /*1f70*/  ISETP.GE.AND P0, PT, R19, UR4, PT ;  /* 0x0000000413007c0c */ /* 0x000fe4000bf06270 */
[----:B------:R-:W-:Y:S01]  /*1f80*/  LOP3.LUT R7, R33, 0x38, R21, 0xf8, !PT ;  /* 0x0000003821077812 */ /* 0x000fe200078ef815 */
[----:B-----5:R-:W-:Y:S01]  /*1f90*/  IMAD.WIDE.U32 R102, R135, R98, R102 ;  /* 0x0000006287667225 */ /* 0x020fe200078e0066 */
[C-C-:B------:R-:W-:Y:S02]  /*1fa0*/  SHF.L.U64.HI R106, R92.reuse, 0x5, R93.reuse ;  /* 0x000000055c6a7819 */ /* 0x140fe4000001025d */
[----:B------:R-:W-:Y:S01]  /*1fb0*/  LOP3.LUT R8, R7, R28, RZ, 0x3c, !PT ;  /* 0x0000001c07087212 */ /* 0x000fe200078e3cff */
[----:B------:R-:W-:Y:S01]  /*1fc0*/  IMAD R7, R93, 0x50, RZ ;  /* 0x000000505d077824 */ /* 0x000fe200078e02ff */
[C---:B------:R-:W-:Y:S01]  /*1fd0*/  SHF.L.U64.HI R110, R92.reuse, 0x6, R93 ;  /* 0x000000065c6e7819 */ /* 0x040fe2000001025d */
[----:B------:R-:W-:Y:S01]  /*1fe0*/  IMAD.SHL.U32 R107, R92, 0x20, RZ ;  /* 0x000000205c6b7824 */ /* 0x000fe200078e00ff */
[--C-:B------:R-:W-:Y:S01]  /*1ff0*/  SHF.L.U64.HI R104, R98, 0x5, R99.reuse ;  /* 0x0000000562687819 */ /* 0x100fe20000010263 */
[----:B------:R-:W-:Y:S01]  /*2000*/  IMAD.SHL.U32 R111, R92, 0x40, RZ ;  /* 0x000000405c6f7824 */ /* 0x000fe200078e00ff */
[C---:B------:R-:W-:Y:S01]  /*2010*/  SHF.L.U64.HI R108, R98.reuse, 0x6, R99 ;  /* 0x00000006626c7819 */ /* 0x040fe20000010263 */
[----:B------:R-:W-:Y:S01]  /*2020*/  IMAD.WIDE.U32 R96, R135, R92, R96 ;  /* 0x0000005c87607225 */ /* 0x000fe200078e0060 */
[----:B------:R-:W-:-:S03]  /*2030*/  SHF.L.U32 R105, R98, 0x5, RZ ;  /* 0x0000000562697819 */ /* 0x000fc600000006ff */
[----:B------:R-:W-:Y:S01]  /*2040*/  IMAD.WIDE.U32 R94, R135, R92, R94 ;  /* 0x0000005c875e7225 */ /* 0x000fe200078e005e */
[----:B------:R-:W-:-:S03]  /*2050*/  LOP3.LUT R10, R11, 0xfffffff8, RZ, 0xc0, !PT ;  /* 0xfffffff80b0a7812 */ /* 0x000fc600078ec0ff */
[----:B------:R-:W-:Y:S02]  /*2060*/  IMAD R121, R99, 0x50, RZ ;  /* 0x0000005063797824 */ /* 0x000fe400078e02ff */
[----:B------:R-:W-:Y:S02]  /*2070*/  IMAD.SHL.U32 R109, R98, 0x40, RZ ;  /* 0x00000040626d7824 */ /* 0x000fe400078e00ff */
[----:B------:R-:W-:Y:S01]  /*2080*/  IMAD.WIDE.U32 R100, R135, R98, R100 ;  /* 0x0000006287647225 */ /* 0x000fe200078e0064 */
[----:B0-----:R-:W-:-:S03]  /*2090*/  LEA.HI R141, R141, 0x8, RZ, 0x19 ;  /* 0x000000088d8d7811 */ /* 0x001fc600078fc8ff */
[----:B------:R-:W-:Y:S01]  /*20a0*/  IMAD.IADD R118, R118, 0x1, R25 ;  /* 0x0000000176767824 */ /* 0x000fe200078e0219 */
[----:B------:R-:W-:Y:S01]  /*20b0*/  SHF.L.U32 R115, R115, 0x1, RZ ;  /* 0x0000000173737819 */ /* 0x000fe200000006ff */
[----:B------:R-:W-:Y:S01]  /*20c0*/  IMAD R112, R15, 0x20, R220 ;  /* 0x000000200f707824 */ /* 0x000fe200078e02dc */
[----:B------:R-:W-:Y:S01]  /*20d0*/  SHF.R.S32.HI R28, RZ, 0x1f, R10 ;  /* 0x0000001fff1c7819 */ /* 0x000fe2000001140a */
[C---:B--2---:R-:W-:Y:S02]  /*20e0*/  IMAD R132, R6.reuse, 0x1400, R29 ;  /* 0x0000140006847824 */ /* 0x044fe400078e021d */
[----:B---3--:R-:W-:Y:S02]  /*20f0*/  IMAD R134, R6, 0x1400, R31 ;  /* 0x0000140006867824 */ /* 0x008fe400078e021f */
[----:B------:R-:W-:Y:S01]  /*2100*/  IMAD.IADD R132, R132, 0x1, R9 ;  /* 0x0000000184847824 */ /* 0x000fe200078e0209 */
[----:B------:R-:W-:Y:S01]  /*2110*/  LOP3.LUT R9, R0, 0x38, R21, 0xf8, !PT ;  /* 0x0000003800097812 */ /* 0x000fe200078ef815 */
[----:B----4-:R-:W-:-:S02]  /*2120*/  IMAD R130, R6, 0x1400, R20 ;  /* 0x0000140006827824 */ /* 0x010fc400078e0214 */
[----:B------:R-:W-:Y:S01]  /*2130*/  IMAD.IADD R134, R134, 0x1, R3 ;  /* 0x0000000186867824 */ /* 0x000fe200078e0203 */
[----:B------:R-:W-:Y:S01]  /*2140*/  LOP3.LUT R3, R228, 0x38, R21, 0xf8, !PT ;  /* 0x00000038e4037812 */ /* 0x000fe200078ef815 */
[----:B------:R-:W-:Y:S01]  /*2150*/  IMAD R133, R4, 0x1400, R31 ;  /* 0x0000140004857824 */ /* 0x000fe200078e021f */
[----:B------:R-:W-:Y:S01]  /*2160*/  IADD3 R130, R130, R13, RZ ;  /* 0x0000000d82827210 */ /* 0x000fe20007ffe0ff */
[C---:B------:R-:W-:Y:S02]  /*2170*/  IMAD R131, R4.reuse, 0x1400, R29 ;  /* 0x0000140004837824 */ /* 0x040fe400078e021d */
[----:B------:R-:W-:Y:S01]  /*2180*/  IMAD R123, R4, 0x1400, R20 ;  /* 0x00001400047b7824 */ /* 0x000fe200078e0214 */
[----:B------:R-:W-:Y:S02]  /*2190*/  LOP3.LUT R4, R9, R138, RZ, 0x3c, !PT ;  /* 0x0000008a09047212 */ /* 0x000fe400078e3cff */
[----:B------:R-:W-:Y:S02]  /*21a0*/  SHF.R.S32.HI R13, RZ, 0x1f, R135 ;  /* 0x0000001fff0d7819 */ /* 0x000fe40000011487 */
[----:B------:R-:W-:Y:S01]  /*21b0*/  LOP3.LUT R6, R3, R32, RZ, 0x3c, !PT ;  /* 0x0000002003067212 */ /* 0x000fe200078e3cff */
[----:B------:R-:W-:-:S02]  /*21c0*/  IMAD.IADD R123, R123, 0x1, R4 ;  /* 0x000000017b7b7824 */ /* 0x000fc400078e0204 */
[----:B------:R-:W-:Y:S02]  /*21d0*/  IMAD R4, R13, R92, RZ ;  /* 0x0000005c0d047224 */ /* 0x000fe400078e02ff */
[----:B------:R-:W-:Y:S02]  /*21e0*/  IMAD.IADD R133, R133, 0x1, R6 ;  /* 0x0000000185857824 */ /* 0x000fe400078e0206 */
[----:B------:R-:W-:Y:S02]  /*21f0*/  IMAD R6, R13, R98, RZ ;  /* 0x000000620d067224 */ /* 0x000fe400078e02ff */
[C---:B------:R-:W-:Y:S01]  /*2200*/  IMAD R13, R135.reuse, R93, R4 ;  /* 0x0000005d870d7224 */ /* 0x040fe200078e0204 */
[----:B------:R-:W-:Y:S01]  /*2210*/  SEL R4, RZ, 0x8, P0 ;  /* 0x00000008ff047807 */ /* 0x000fe20000000000 */
[----:B------:R-:W-:Y:S01]  /*2220*/  IMAD R9, R135, R99, R6 ;  /* 0x0000006387097224 */ /* 0x000fe200078e0206 */
[----:B------:R-:W-:Y:S01]  /*2230*/  SHF.R.S32.HI R20, RZ, 0x3, R21 ;  /* 0x00000003ff147819 */ /* 0x000fe20000011415 */
[----:B------:R-:W-:Y:S01]  /*2240*/  IMAD.WIDE.U32 R92, R92, 0x50, RZ ;  /* 0x000000505c5c7825 */ /* 0x000fe200078e00ff */
[----:B------:R-:W-:-:S02]  /*2250*/  LOP3.LUT R27, R5, R4, RZ, 0xfc, !PT ;  /* 0x00000004051b7212 */ /* 0x000fc400078efcff */
[----:B------:R-:W-:Y:S01]  /*2260*/  LOP3.LUT R21, R21, 0xfffffff8, RZ, 0xc0, !PT ;  /* 0xfffffff815157812 */ /* 0x000fe200078ec0ff */
[----:B------:R-:W-:Y:S01]  /*2270*/  IMAD.WIDE.U32 R98, R98, 0x50, RZ ;  /* 0x0000005062627825 */ /* 0x000fe200078e00ff */
[----:B------:R-:W-:Y:S02]  /*2280*/  LOP3.LUT R4, R5, 0x1, RZ, 0xc0, !PT ;  /* 0x0000000105047812 */ /* 0x000fe400078ec0ff */
[----:B------:R-:W-:Y:S01]  /*2290*/  IADD3 R5, R103, R9, RZ ;  /* 0x0000000967057210 */ /* 0x000fe20007ffe0ff */
[----:B------:R-:W-:Y:S01]  /*22a0*/  IMAD.IADD R131, R131, 0x1, R8 ;  /* 0x0000000183837824 */ /* 0x000fe200078e0208 */
[----:B------:R-:W-:Y:S01]  /*22b0*/  LOP3.LUT R25, R27, 0x2, RZ, 0xc0, !PT ;  /* 0x000000021b197812 */ /* 0x000fe200078ec0ff */
[----:B------:R-:W-:Y:S01]  /*22c0*/  IMAD.IADD R122, R93, 0x1, R7 ;  /* 0x000000015d7a7824 */ /* 0x000fe200078e0207 */
[----:B------:R-:W-:Y:S01]  /*22d0*/  LOP3.LUT R26, R27, 0x4, RZ, 0xc0, !PT ;  /* 0x000000041b1a7812 */ /* 0x000fe200078ec0ff */
[----:B------:R-:W-:Y:S01]  /*22e0*/  IMAD.IADD R6, R9, 0x1, R101 ;  /* 0x0000000109067824 */ /* 0x000fe200078e0265 */
[----:B------:R-:W-:Y:S01]  /*22f0*/  SHF.R.S32.HI R3, RZ, 0x1f, R30 ;  /* 0x0000001fff037819 */ /* 0x000fe2000001141e */
[----:B------:R-:W-:Y:S01]  /*2300*/  IMAD.IADD R121, R99, 0x1, R121 ;  /* 0x0000000163797824 */ /* 0x000fe200078e0279 */
[----:B------:R-:W-:Y:S01]  /*2310*/  SHF.R.S32.HI R9, RZ, 0x3, R11 ;  /* 0x00000003ff097819 */ /* 0x000fe2000001140b */
[----:B------:R-:W-:Y:S01]  /*2320*/  IMAD.IADD R7, R97, 0x1, R13 ;  /* 0x0000000161077824 */ /* 0x000fe200078e020d */
[----:B------:R-:W-:Y:S01]  /*2330*/  LOP3.LUT R27, R27, 0x8, RZ, 0xc0, !PT ;  /* 0x000000081b1b7812 */ /* 0x000fe200078ec0ff */
[----:B------:R-:W-:Y:S01]  /*2340*/  IMAD.IADD R8, R13, 0x1, R95 ;  /* 0x000000010d087824 */ /* 0x000fe200078e025f */
[----:B------:R-:W-:-:S02]  /*2350*/  SHF.R.S32.HI R117, RZ, 0x1f, R91 ;  /* 0x0000001fff757819 */ /* 0x000fc4000001145b */
[----:B------:R-:W-:-:S07]  /*2360*/  SHF.R.S32.HI R29, RZ, 0x1f, R21 ;  /* 0x0000001fff1d7819 */ /* 0x000fce0000011415 */
.L_x_2808:
[----:B--2---:R-:W2:Y:S01]  /*2370*/  LDL R34, [R1+0x50] ;  /* 0x0000500001227983 */ /* 0x004ea20000100800 */
[----:B------:R-:W0:Y:S01]  /*2380*/  LDC R84, c[0x0][0x430] ;  /* 0x00010c00ff547b82 */ /* 0x000e220000000800 */
[----:B------:R-:W-:Y:S02]  /*2390*/  IADD3 R24, R24, -0x1, RZ ;  /* 0xffffffff18187810 */ /* 0x000fe40007ffe0ff */
[----:B------:R-:W-:-:S03]  /*23a0*/  SHF.R.U32.HI R36, RZ, 0x3, R228 ;  /* 0x00000003ff247819 */ /* 0x000fc600000116e4 */
[----:B------:R-:W-:Y:S02]  /*23b0*/  IMAD R11, R24, 0x50, R112 ;  /* 0x00000050180b7824 */ /* 0x000fe400078e0270 */
[----:B------:R-:W1:Y:S02]  /*23c0*/  LDC R114, c[0x0][0x3f4] ;  /* 0x0000fd00ff727b82 */ /* 0x000e640000000800 */
[----:B------:R-:W-:Y:S01]  /*23d0*/  IMAD.IADD R35, R118, 0x1, R11 ;  /* 0x0000000176237824 */ /* 0x000fe200078e020b */
[----:B------:R-:W-:-:S03]  /*23e0*/  ISETP.GE.AND P0, PT, R11, R2, PT ;  /* 0x000000020b00720c */ /* 0x000fc60003f06270 */
[----:B------:R-:W-:Y:S01]  /*23f0*/  IMAD.MOV.U32 R11, RZ, RZ, R35 ;  /* 0x000000ffff0b7224 */ /* 0x000fe200078e0023 */
[----:B------:R-:W-:Y:S02]  /*2400*/  ISETP.GT.OR P0, PT, R112, 0x4f, P0 ;  /* 0x0000004f7000780c */ /* 0x000fe40000704670 */
[----:B0-----:R-:W-:-:S11]  /*2410*/  ISETP.NE.AND P3, PT, R84, 0x1, PT ;  /* 0x000000015400780c */ /* 0x001fd60003f65270 */
        /* <DEDUP_REMOVED lines=10> */
[----:B------:R-:W-:-:S05]  /*24c0*/  @!P0 IMAD.WIDE.U32 R14, R91, R32, R14 ;  /* 0x000000205b0e8225 */ /* 0x000fca00078e000e */
[----:B------:R-:W-:Y:S01]  /*24d0*/  @!P0 IADD3 R15, R15, R31, RZ ;  /* 0x0000001f0f0f8210 */ /* 0x000fe20007ffe0ff */
[----:B------:R-:W-:Y:S01]  /*24e0*/  IMAD.MOV.U32 R31, RZ, RZ, RZ ;  /* 0x000000ffff1f7224 */ /* 0x000fe200078e00ff */
[----:B---3--:R-:W-:-:S04]  /*24f0*/  @!P0 LEA R12, P3, R14, R12, 0x2 ;  /* 0x0000000c0e0c8211 */ /* 0x008fc800078610ff */
[----:B------:R-:W-:Y:S02]  /*2500*/  @!P0 LEA.HI.X R13, R14, R13, R15, 0x2, P3 ;  /* 0x0000000d0e0d8211 */ /* 0x000fe400018f140f */
[----:B------:R-:W-:-:S03]  /*2510*/  LOP3.LUT R14, R228, 0x38, R16, 0xf8, !PT ;  /* 0x00000038e40e7812 */ /* 0x000fc600078ef810 */
[----:B------:R0:W5:Y:S01]  /*2520*/  @!P0 LDG.E R31, desc[UR60][R12.64] ;  /* 0x0000003c0c1f8981 */ /* 0x000162000c1e1900 */
[----:B------:R-:W-:Y:S01]  /*2530*/  ISETP.GE.AND P0, PT, R114, 0x1, PT ;  /* 0x000000017200780c */ /* 0x000fe20003f06270 */
[----:B------:R-:W-:Y:S01]  /*2540*/  IMAD.MOV R11, RZ, RZ, -R11 ;  /* 0x000000ffff0b7224 */ /* 0x000fe200078e0a0b */
[----:B------:R-:W-:Y:S01]  /*2550*/  ISETP.GT.AND P3, PT, R24, R116, PT ;  /* 0x000000741800720c */ /* 0x000fe20003f64270 */
[----:B------:R-:W-:Y:S05]  /*2560*/  YIELD ;  /* 0x0000000000007946 */ /* 0x000fea0003800000 */
[----:B------:R-:W-:Y:S01]  /*2570*/  BSSY B0, `(.L_x_2692) ;  /* 0x00007b9000007945 */ /* 0x000fe20003800000 */
[----:B------:R-:W-:Y:S01]  /*2580*/  IMAD R84, R84, R11, R35 ;  /* 0x0000000b54547224 */ /* 0x000fe200078e0223 */
[----:B------:R-:W-:-:S02]  /*2590*/  P2R R113, PR, RZ, 0x8 ;  /* 0x00000008ff717803 */ /* 0x000fc40000000000 */
[----:B--2---:R-:W-:-:S05]  /*25a0*/  LOP3.LUT R85, R34, R14, R36, 0xf6, !PT ;  /* 0x0000000e22557212 */ /* 0x004fca00078ef624 */
[----:B------:R-:W-:-:S04]  /*25b0*/  IMAD R85, R212, 0x5000, R85 ;  /* 0x00005000d4557824 */ /* 0x000fc800078e0255 */
        /* <DEDUP_REMOVED lines=53> */
[----:B------:R-:W-:Y:S01]  /*2910*/  ISETP.GE.AND P5, PT, R214, R114, PT ;  /* 0x00000072d600720c */ /* 0x000fe20003fa6270 */
[----:B------:R-:W-:Y:S01]  /*2920*/  IMAD.X R34, R11, 0x1, R5, P0 ;  /* 0x000000010b227824 */ /* 0x000fe200000e0605 */
[----:B------:R-:W-:Y:S01]  /*2930*/  LEA R32, P0, R33, UR4, 0x1 ;  /* 0x0000000421207c11 */ /* 0x000fe2000f8008ff */
[----:B------:R-:W-:Y:S01]  /*2940*/  IMAD.X R36, R80, 0x1, R7, P4 ;  /* 0x0000000150247824 */ /* 0x000fe200020e0607 */
[----:B------:R-:W-:-:S02]  /*2950*/  CS2R R78, SRZ ;  /* 0x00000000004e7805 */ /* 0x000fc4000001ff00 */
[-C--:B------:R-:W-:Y:S02]  /*2960*/  ISETP.GE.AND P4, PT, R222, R114.reuse, PT ;  /* 0x00000072de00720c */ /* 0x080fe40003f86270 */
[----:B------:R-:W-:Y:S01]  /*2970*/  LEA.HI.X R33, R33, UR5, R34, 0x1, P0 ;  /* 0x0000000521217c11 */ /* 0x000fe200080f0c22 */
[----:B------:R-:W-:Y:S02]  /*2980*/  ULDC.64 UR4, c[0x0][0x400] ;  /* 0x0001000000047ab9 */ /* 0x000fe40000000a00 */
[C---:B------:R-:W-:Y:S02]  /*2990*/  LEA R34, P0, R35.reuse, UR4, 0x1 ;  /* 0x0000000423227c11 */ /* 0x040fe4000f8008ff */
[----:B------:R0:W5:Y:S02]  /*29a0*/  @!P5 LDG.E.64 R76, desc[UR60][R32.64] ;  /* 0x0000003c204cd981 */ /* 0x000164000c1e1b00 */
[----:B------:R-:W-:Y:S02]  /*29b0*/  LEA.HI.X R35, R35, UR5, R36, 0x1, P0 ;  /* 0x0000000523237c11 */ /* 0x000fe400080f0c24 */
        /* <DEDUP_REMOVED lines=15> */
.L_x_2696:
[----:B------:R-:W-:Y:S05]  /*2ab0*/  BSYNC B1 ;  /* 0x0000000000017941 */ /* 0x000fea0003800000 */
.L_x_2695:
[----:B0----5:R-:W-:Y:S01]  /*2ac0*/  IMAD.MOV.U32 R33, RZ, RZ, R65 ;  /* 0x000000ffff217224 */ /* 0x021fe200078e0041 */
[----:B------:R-:W-:Y:S01]  /*2ad0*/  MOV R32, R64 ;  /* 0x0000004000207202 */ /* 0x000fe20000000f00 */
[----:B------:R-:W-:Y:S01]  /*2ae0*/  IMAD.MOV.U32 R34, RZ, RZ, R68 ;  /* 0x000000ffff227224 */ /* 0x000fe200078e0044 */
[----:B------:R-:W-:Y:S01]  /*2af0*/  ISETP.GE.AND P4, PT, R37, R88, PT ;  /* 0x000000582500720c */ /* 0x000fe20003f86270 */
[----:B------:R-:W-:Y:S01]  /*2b00*/  IMAD.MOV.U32 R35, RZ, RZ, R69 ;  /* 0x000000ffff237224 */ /* 0x000fe200078e0045 */
[----:B------:R-:W-:Y:S01]  /*2b10*/  PRMT R146, R32, 0x5410, R33 ;  /* 0x0000541020927816 */ /* 0x000fe20000000021 */
[----:B------:R-:W-:Y:S01]  /*2b20*/  IMAD.MOV.U32 R33, RZ, RZ, R73 ;  /* 0x000000ffff217224 */ /* 0x000fe200078e0049 */
[----:B------:R-:W-:Y:S01]  /*2b30*/  MOV R32, R72 ;  /* 0x0000004800207202 */ /* 0x000fe20000000f00 */
[----:B------:R-:W-:Y:S01]  /*2b40*/  BSSY B1, `(.L_x_2697) ;  /* 0x0000039000017945 */ /* 0x000fe20003800000 */
        /* <DEDUP_REMOVED lines=12> */
[----:B------:R-:W-:Y:S01]  /*2c10*/  PRMT R147, R32, 0x7610, R147 ;  /* 0x0000761020937816 */ /* 0x000fe20000000093 */
[----:B------:R-:W-:Y:S01]  /*2c20*/  IMAD.MOV.U32 R33, RZ, RZ, R75 ;  /* 0x000000ffff217224 */ /* 0x000fe200078e004b */
[----:B------:R-:W-:Y:S02]  /*2c30*/  MOV R32, R74 ;  /* 0x0000004a00207202 */ /* 0x000fe40000000f00 */
[----:B------:R-:W-:-:S02]  /*2c40*/  CS2R R60, SRZ ;  /* 0x00000000003c7805 */ /* 0x000fc4000001ff00 */
[----:B------:R-:W-:Y:S01]  /*2c50*/  PRMT R160, R34, 0x5410, R35 ;  /* 0x0000541022a07816 */ /* 0x000fe20000000023 */
[----:B------:R-:W-:Y:S01]  /*2c60*/  IMAD.MOV.U32 R34, RZ, RZ, R78 ;  /* 0x000000ffff227224 */ /* 0x000fe200078e004e */
[----:B------:R-:W-:Y:S01]  /*2c70*/  PRMT R161, R32, 0x5410, R33 ;  /* 0x0000541020a17816 */ /* 0x000fe20000000021 */
[----:B------:R-:W-:Y:S01]  /*2c80*/  IMAD.MOV.U32 R35, RZ, RZ, R79 ;  /* 0x000000ffff237224 */ /* 0x000fe200078e004f */
[----:B------:R-:W-:Y:S02]  /*2c90*/  CS2R R50, SRZ ;  /* 0x0000000000327805 */ /* 0x000fe4000001ff00 */
[----:B------:R-:W-:Y:S02]  /*2ca0*/  CS2R R54, SRZ ;  /* 0x0000000000367805 */ /* 0x000fe4000001ff00 */
[----:B------:R-:W-:Y:S02]  /*2cb0*/  CS2R R58, SRZ ;  /* 0x00000000003a7805 */ /* 0x000fe4000001ff00 */
[----:B------:R-:W-:-:S02]  /*2cc0*/  CS2R R62, SRZ ;  /* 0x00000000003e7805 */ /* 0x000fc4000001ff00 */
        /* <DEDUP_REMOVED lines=32> */
.L_x_2698:
[----:B------:R-:W-:Y:S05]  /*2ed0*/  BSYNC B1 ;  /* 0x0000000000017941 */ /* 0x000fea0003800000 */
.L_x_2697:
        /* <DEDUP_REMOVED lines=43> */
.L_x_2700:
[----:B------:R-:W-:Y:S05]  /*3190*/  BSYNC B1 ;  /* 0x0000000000017941 */ /* 0x000fea0003800000 */
.L_x_2699:
[----:B------:R-:W2:Y:S01]  /*31a0*/  LDL R11, [R1+0x5c] ;  /* 0x00005c00010b7983 */ /* 0x000ea20000100800 */
[----:B0-----:R-:W-:Y:S01]  /*31b0*/  IMAD.MOV.U32 R12, RZ, RZ, R52 ;  /* 0x000000ffff0c7224 */ /* 0x001fe200078e0034 */
[----:B------:R-:W-:Y:S01]  /*31c0*/  PRMT R143, R143, 0x5410, R81 ;  /* 0x000054108f8f7816 */ /* 0x000fe20000000051 */
[----:B------:R-:W-:Y:S01]  /*31d0*/  IMAD.MOV.U32 R14, RZ, RZ, R56 ;  /* 0x000000ffff0e7224 */ /* 0x000fe200078e0038 */
[----:B------:R-:W-:-:S04]  /*31e0*/  MOV R13, R53 ;  /* 0x00000035000d7202 */ /* 0x000fc80000000f00 */
[----:B------:R-:W-:Y:S01]  /*31f0*/  PRMT R144, R12, 0x5410, R13 ;  /* 0x000054100c907816 */ /* 0x000fe2000000000d */
[----:B------:R-:W-:Y:S01]  /*3200*/  IMAD.MOV.U32 R12, RZ, RZ, R60 ;  /* 0x000000ffff0c7224 */ /* 0x000fe200078e003c */
[----:B------:R-:W-:Y:S01]  /*3210*/  PRMT R147, R147, 0x5410, R14 ;  /* 0x0000541093937816 */ /* 0x000fe2000000000e */
[----:B------:R-:W-:Y:S01]  /*3220*/  IMAD.MOV.U32 R14, RZ, RZ, R50 ;  /* 0x000000ffff0e7224 */ /* 0x000fe200078e0032 */
[----:B------:R-:W-:Y:S02]  /*3230*/  MOV R13, R61 ;  /* 0x0000003d000d7202 */ /* 0x000fe40000000f00 */
[----:B------:R-:W-:Y:S01]  /*3240*/  PRMT R149, R149, 0x5410, R12 ;  /* 0x0000541095957816 */ /* 0x000fe2000000000c */
[----:B------:R-:W-:Y:S01]  /*3250*/  IMAD.MOV.U32 R12, RZ, RZ, R54 ;  /* 0x000000ffff0c7224 */ /* 0x000fe200078e0036 */
[----:B------:R-:W-:Y:S02]  /*3260*/  PRMT R150, R13, 0x7610, R150 ;  /* 0x000076100d967816 */ /* 0x000fe40000000096 */
[----:B------:R-:W-:Y:S01]  /*3270*/  PRMT R142, R142, 0x5410, R14 ;  /* 0x000054108e8e7816 */ /* 0x000fe2000000000e */
[----:B------:R-:W-:Y:S01]  /*3280*/  IMAD.MOV.U32 R14, RZ, RZ, R58 ;  /* 0x000000ffff0e7224 */ /* 0x000fe200078e003a */
[----:B------:R-:W-:-:S04]  /*3290*/  MOV R13, R55 ;  /* 0x00000037000d7202 */ /* 0x000fc80000000f00 */
[----:B------:R-:W-:Y:S01]  /*32a0*/  PRMT R145, R12, 0x5410, R13 ;  /* 0x000054100c917816 */ /* 0x000fe2000000000d */
[----:B------:R-:W-:Y:S01]  /*32b0*/  IMAD.MOV.U32 R12, RZ, RZ, R62 ;  /* 0x000000ffff0c7224 */ /* 0x000fe200078e003e */
[----:B------:R-:W-:-:S04]  /*32c0*/  MOV R13, R63 ;  /* 0x0000003f000d7202 */ /* 0x000fc80000000f00 */
[----:B------:R-:W-:Y:S01]  /*32d0*/  PRMT R150, R150, 0x5410, R12 ;  /* 0x0000541096967816 */ /* 0x000fe2000000000c */
[----:B-----5:R-:W-:Y:S01]  /*32e0*/  IMAD.MOV.U32 R12, RZ, RZ, R36 ;  /* 0x000000ffff0c7224 */ /* 0x020fe200078e0024 */
[----:B------:R-:W-:Y:S02]  /*32f0*/  PRMT R151, R13, 0x7610, R151 ;  /* 0x000076100d977816 */ /* 0x000fe40000000097 */
[----:B------:R-:W-:-:S04]  /*3300*/  MOV R13, R37 ;  /* 0x00000025000d7202 */ /* 0x000fc80000000f00 */
[----:B------:R-:W-:Y:S01]  /*3310*/  PRMT R127, R13, 0x5410, R12 ;  /* 0x000054100d7f7816 */ /* 0x000fe2000000000c */
[----:B------:R-:W-:Y:S01]  /*3320*/  IMAD.MOV.U32 R12, RZ, RZ, R44 ;  /* 0x000000ffff0c7224 */ /* 0x000fe200078e002c */
[----:B------:R-:W-:-:S04]  /*3330*/  MOV R13, R45 ;  /* 0x0000002d000d7202 */ /* 0x000fc80000000f00 */
[----:B------:R-:W-:Y:S01]  /*3340*/  PRMT R136, R12, 0x5410, R13 ;  /* 0x000054100c887816 */ /* 0x000fe2000000000d */
[----:B------:R-:W-:Y:S01]  /*3350*/  IMAD.MOV.U32 R12, RZ, RZ, R38 ;  /* 0x000000ffff0c7224 */ /* 0x000fe200078e0026 */
[----:B------:R-:W-:-:S04]  /*3360*/  MOV R13, R39 ;  /* 0x00000027000d7202 */ /* 0x000fc80000000f00 */
[----:B------:R-:W-:Y:S01]  /*3370*/  PRMT R126, R13, 0x5410, R12 ;  /* 0x000054100d7e7816 */ /* 0x000fe2000000000c */
[----:B------:R-:W-:Y:S02]  /*3380*/  IMAD.MOV.U32 R12, RZ, RZ, R43 ;  /* 0x000000ffff0c7224 */ /* 0x000fe400078e002b */
[----:B------:R-:W-:Y:S01]  /*3390*/  IMAD.MOV.U32 R13, RZ, RZ, R46 ;  /* 0x000000ffff0d7224 */ /* 0x000fe200078e002e */
[----:B--2---:R-:W-:Y:S01]  /*33a0*/  R2UR UR4, R11 ;  /* 0x000000000b0472ca */ /* 0x004fe200000e0000 */
[----:B------:R-:W-:-:S05]  /*33b0*/  IMAD.MOV.U32 R11, RZ, RZ, R49 ;  /* 0x000000ffff0b7224 */ /* 0x000fca00078e0031 */
[----:B------:R-:W-:Y:S01]  /*33c0*/  PRMT R143, R11, 0x7610, R143 ;  /* 0x000076100b8f7816 */ /* 0x000fe2000000008f */
[----:B------:R-:W-:-:S05]  /*33d0*/  IMAD.MOV.U32 R11, RZ, RZ, R57 ;  /* 0x000000ffff0b7224 */ /* 0x000fca00078e0039 */
[----:B------:R-:W-:Y:S01]  /*33e0*/  PRMT R148, R11, 0x7610, R148 ;  /* 0x000076100b947816 */ /* 0x000fe20000000094 */
[----:B------:R-:W-:Y:S01]  /*33f0*/  IMAD.MOV.U32 R11, RZ, RZ, R51 ;  /* 0x000000ffff0b7224 */ /* 0x000fe200078e0033 */
[----:B------:R-:W-:Y:S02]  /*3400*/  UISETP.NE.AND UP0, UPT, UR4, 0x3, UPT ;  /* 0x000000030400788c */ /* 0x000fe4000bf05270 */
[----:B------:R-:W-:Y:S01]  /*3410*/  PRMT R148, R148, 0x5410, R14 ;  /* 0x0000541094947816 */ /* 0x000fe2000000000e */
[----:B------:R-:W-:Y:S01]  /*3420*/  IMAD.MOV.U32 R14, RZ, RZ, R32 ;  /* 0x000000ffff0e7224 */ /* 0x000fe200078e0020 */
[----:B------:R-:W-:Y:S01]  /*3430*/  PRMT R142, R11, 0x7610, R142 ;  /* 0x000076100b8e7816 */ /* 0x000fe2000000008e */
[----:B------:R-:W-:Y:S01]  /*3440*/  IMAD.MOV.U32 R11, RZ, RZ, R59 ;  /* 0x000000ffff0b7224 */ /* 0x000fe200078e003b */
[----:B------:R-:W-:Y:S02]  /*3450*/  PLOP3.LUT P0, PT, PT, PT, UP0, 0x80, 0x0 ;  /* 0x000000000000781c */ /* 0x000fe40003f0f008 */
[----:B------:R-:W-:Y:S01]  /*3460*/  PRMT R125, R125, 0x5410, R14 ;  /* 0x000054107d7d7816 */ /* 0x000fe2000000000e */
[----:B------:R-:W-:Y:S01]  /*3470*/  IMAD.MOV.U32 R14, RZ, RZ, R40 ;  /* 0x000000ffff0e7224 */ /* 0x000fe200078e0028 */
[----:B------:R-:W-:Y:S01]  /*3480*/  PRMT R149, R11, 0x7610, R149 ;  /* 0x000076100b957816 */ /* 0x000fe20000000095 */
[----:B------:R-:W-:-:S03]  /*3490*/  IMAD.MOV.U32 R11, RZ, RZ, R33 ;  /* 0x000000ffff0b7224 */ /* 0x000fc600078e0021 */
[----:B------:R-:W-:Y:S01]  /*34a0*/  PRMT R129, R129, 0x5410, R14 ;  /* 0x0000541081817816 */ /* 0x000fe2000000000e */
[----:B------:R-:W-:Y:S01]  /*34b0*/  IMAD.MOV.U32 R14, RZ, RZ, R34 ;  /* 0x000000ffff0e7224 */ /* 0x000fe200078e0022 */
[----:B------:R-:W-:Y:S01]  /*34c0*/  PRMT R125, R11, 0x7610, R125 ;  /* 0x000076100b7d7816 */ /* 0x000fe2000000007d */
[----:B------:R-:W-:-:S03]  /*34d0*/  IMAD.MOV.U32 R11, RZ, RZ, R41 ;  /* 0x000000ffff0b7224 */ /* 0x000fc600078e0029 */
[----:B------:R-:W-:Y:S02]  /*34e0*/  PRMT R124, R124, 0x5410, R14 ;  /* 0x000054107c7c7816 */ /* 0x000fe4000000000e */
[----:B------:R-:W-:Y:S01]  /*34f0*/  PRMT R129, R11, 0x7610, R129 ;  /* 0x000076100b817816 */ /* 0x000fe20000000081 */
[----:B------:R-:W-:Y:S01]  /*3500*/  IMAD.MOV.U32 R11, RZ, RZ, R35 ;  /* 0x000000ffff0b7224 */ /* 0x000fe200078e0023 */
[----:B------:R-:W-:-:S04]  /*3510*/  MOV R14, R47 ;  /* 0x0000002f000e7202 */ /* 0x000fc80000000f00 */
[----:B------:R-:W-:Y:S01]  /*3520*/  PRMT R124, R11, 0x7610, R124 ;  /* 0x000076100b7c7816 */ /* 0x000fe2000000007c */
[----:B------:R-:W-:Y:S01]  /*3530*/  IMAD.MOV.U32 R11, RZ, RZ, R42 ;  /* 0x000000ffff0b7224 */ /* 0x000fe200078e002a */
[----:B------:R-:W-:-:S04]  /*3540*/  PRMT R137, R13, 0x5410, R14 ;  /* 0x000054100d897816 */ /* 0x000fc8000000000e */
[----:B------:R-:W-:Y:S01]  /*3550*/  PRMT R128, R12, 0x5410, R11 ;  /* 0x000054100c807816 */ /* 0x000fe2000000000b */
[----:B------:R-:W-:Y:S06]  /*3560*/  @!P0 BRA `(.L_x_2701) ;  /* 0x0000000000048947 */ /* 0x000fec0003800000 */
[----:B------:R-:W-:Y:S01]  /*3570*/  BPT.TRAP 0x1 ;  /* 0x000000040000795c */ /* 0x000fe20000300000 */
.L_x_2701:
[----:B------:R-:W-:Y:S01]  /*3580*/  IMAD R89, R212, 0x8, R22 ;  /* 0x00000008d4597824 */ /* 0x000fe200078e0216 */
[----:B------:R-:W-:Y:S01]  /*3590*/  SHF.L.U32 R90, R227, 0x1f, RZ ;  /* 0x0000001fe35a7819 */ /* 0x000fe200000006ff */
[----:B------:R-:W-:Y:S03]  /*35a0*/  BSSY B1, `(.L_x_2702) ;  /* 0x0000003000017945 */ /* 0x000fe60003800000 */
[----:B------:R-:W0:Y:S02]  /*35b0*/  SYNCS.PHASECHK.TRANS64.TRYWAIT P6, [R89+URZ+0x38890], R90 ;  /* 0x0388905a590075a7 */ /* 0x000e2400080c017f */
[----:B0-----:R-:W-:Y:S05]  /*35c0*/  @!P6 BRA `(.L_x_2703) ;  /* 0x000002bc0088e947 */ /* 0x001fea0003800000 */
.L_x_3086:
[----:B------:R-:W-:Y:S05]  /*35d0*/  BSYNC B1 ;  /* 0x0000000000017941 */ /* 0x000fea0003800000 */
.L_x_2702:
[----:B------:R-:W-:-:S03]  /*35e0*/  UMOV UR4, 0xffffffff ;  /* 0xffffffff00047882 */ /* 0x000fc60000000000 */
[----:B------:R-:W-:Y:S05]  /*35f0*/  BRA.DIV UR4, `(.L_x_2704) ;  /* 0x000002be04907947 */ /* 0x000fea000b800000 */
[----:B------:R1:W2:Y:S04]  /*3600*/  SHFL.IDX PT, R83, R119, RZ, 0x181f ;  /* 0x00181fff77537589 */ /* 0x0002a800000e0000 */
[----:B------:R1:W3:Y:S02]  /*3610*/  SHFL.IDX PT, R82, R120, RZ, 0x181f ;  /* 0x00181fff78527589 */ /* 0x0002e400000e0000 */
.L_x_3090:
        /* <DEDUP_REMOVED lines=12> */
[----:B0-----:R-:W-:Y:S01]  /*36e0*/  HADD2.F32 R156, -RZ, R13.H0_H0 ;  /* 0x2000000dff9c7230 */ /* 0x001fe20000004100 */
[--C-:B------:R-:W-:Y:S01]  /*36f0*/  SHF.R.U64 R78, R78, 0x10, R79.reuse ;  /* 0x000000104e4e7819 */ /* 0x100fe2000000124f */
[----:B------:R-:W-:Y:S01]  /*3700*/  HADD2.F32 R154, -RZ, R15.H0_H0 ;  /* 0x2000000fff9a7230 */ /* 0x000fe20000004100 */
[----:B------:R-:W-:Y:S02]  /*3710*/  SHF.R.U32.HI R152, RZ, 0x10, R79 ;  /* 0x00000010ff987819 */ /* 0x000fe4000001164f */
[----:B------:R-:W-:Y:S01]  /*3720*/  SHF.R.U32.HI R76, RZ, 0x10, R77 ;  /* 0x00000010ff4c7819 */ /* 0x000fe2000001164d */
[----:B------:R-:W-:Y:S02]  /*3730*/  HADD2.F32 R77, -RZ, R11.H0_H0 ;  /* 0x2000000bff4d7230 */ /* 0x000fe40000004100 */
[----:B------:R-:W-:Y:S02]  /*3740*/  HADD2.F32 R79, -RZ, R78.H0_H0 ;  /* 0x2000004eff4f7230 */ /* 0x000fe40000004100 */
[----:B------:R-:W-:-:S02]  /*3750*/  HADD2.F32 R11, -RZ, R152.H0_H0 ;  /* 0x20000098ff0b7230 */ /* 0x000fc40000004100 */
[----:B------:R-:W-:Y:S02]  /*3760*/  HADD2.F32 R152, -RZ, R13.H1_H1 ;  /* 0x3000000dff987230 */ /* 0x000fe40000004100 */
[-C--:B------:R-:W-:Y:S01]  /*3770*/  FMUL.FTZ R155, R156, R79.reuse ;  /* 0x0000004f9c9b7220 */ /* 0x080fe20000410000 */
[----:B------:R-:W-:Y:S02]  /*3780*/  HADD2.F32 R78, -RZ, R15.H1_H1 ;  /* 0x3000000fff4e7230 */ /* 0x000fe40000004100 */
[----:B------:R-:W-:Y:S02]  /*3790*/  HADD2.F32 R15, -RZ, R76.H0_H0 ;  /* 0x2000004cff0f7230 */ /* 0x000fe40000004100 */
[----:B------:R-:W-:Y:S01]  /*37a0*/  FMUL.FTZ R153, R152, R79 ;  /* 0x0000004f98997220 */ /* 0x000fe20000410000 */
[-C--:B------:R-:W-:Y:S01]  /*37b0*/  FMUL.FTZ R79, R154, R11.reuse ;  /* 0x0000000b9a4f7220 */ /* 0x080fe20000410000 */
[----:B------:R-:W-:Y:S01]  /*37c0*/  FMUL.FTZ R13, R78, R11 ;  /* 0x0000000b4e0d7220 */ /* 0x000fe20000410000 */
[-C--:B------:R-:W-:Y:S01]  /*37d0*/  FFMA.FTZ R76, R152, R77.reuse, R155 ;  /* 0x0000004d984c7223 */ /* 0x080fe2000001009b */
[----:B------:R-:W-:Y:S01]  /*37e0*/  FFMA.FTZ R11, R156, R77, -R153 ;  /* 0x0000004d9c0b7223 */ /* 0x000fe20000010899 */
        /* <DEDUP_REMOVED lines=24> */
.L_x_2710:
[----:B------:R-:W-:Y:S05]  /*3970*/  BSYNC B3 ;  /* 0x0000000000037941 */ /* 0x000fea0003800000 */
.L_x_2709:
[----:B0-----:R4:W-:Y:S02]  /*3980*/  ST.E.128 desc[UR60][R80.64], R12 ;  /* 0x0000000c50007985 */ /* 0x0019e4000c101d3c */
.L_x_2708:
[----:B------:R-:W-:Y:S05]  /*3990*/  BSYNC B2 ;  /* 0x0000000000027941 */ /* 0x000fea0003800000 */
.L_x_2707:
        /* <DEDUP_REMOVED lines=27> */
[----:B------:R-:W-:Y:S01]  /*3b50*/  FFMA.FTZ R78, R78, R11, R73 ;  /* 0x0000000b4e4e7223 */ /* 0x000fe20000010049 */
[----:B------:R-:W-:-:S02]  /*3b60*/  HADD2.F32 R74, -RZ, R161.H0_H0 ;  /* 0x200000a1ff4a7230 */ /* 0x000fc40000004100 */
[----:B------:R-:W-:Y:S01]  /*3b70*/  FFMA.FTZ R75, R80, R11, -R75 ;  /* 0x0000000b504b7223 */ /* 0x000fe2000001084b */
[--C-:B------:R-:W-:Y:S01]  /*3b80*/  HADD2.F32 R15, -RZ, R12.reuse.H1_H1 ;  /* 0x3000000cff0f7230 */ /* 0x100fe20000004100 */
[----:B------:R-:W-:Y:S01]  /*3b90*/  F2FP.F16.F32.PACK_AB R152, R13, R152 ;  /* 0x000000980d98723e */ /* 0x000fe200000000ff */
[----:B------:R-:W-:Y:S02]  /*3ba0*/  HADD2.F32 R73, -RZ, R12.H0_H0 ;  /* 0x2000000cff497230 */ /* 0x000fe40000004100 */
        /* <DEDUP_REMOVED lines=9> */
[C---:B------:R-:W-:Y:S01]  /*3c40*/  FMUL.FTZ R11, R14.reuse, R11 ;  /* 0x0000000b0e0b7220 */ /* 0x040fe20000410000 */
[----:B------:R-:W-:Y:S02]  /*3c50*/  IMAD.MOV.U32 R13, RZ, RZ, R75 ;  /* 0x000000ffff0d7224 */ /* 0x000fe400078e004b */
[-C--:B------:R-:W-:Y:S01]  /*3c60*/  FFMA.FTZ R80, R73, R72.reuse, -R80 ;  /* 0x0000004849507223 */ /* 0x080fe20000010850 */
[----:B------:R-:W-:Y:S01]  /*3c70*/  FFMA.FTZ R15, R15, R72, R74 ;  /* 0x000000480f0f7223 */ /* 0x000fe2000001004a */
[-C--:B------:R-:W-:Y:S01]  /*3c80*/  FFMA.FTZ R79, R14, R159.reuse, -R79 ;  /* 0x0000009f0e4f7223 */ /* 0x080fe2000001084f */
[----:B------:R-:W-:-:S03]  /*3c90*/  FFMA.FTZ R12, R12, R159, R11 ;  /* 0x0000009f0c0c7223 */ /* 0x000fc6000001000b */
[----:B------:R-:W-:Y:S01]  /*3ca0*/  F2FP.F16.F32.PACK_AB R74, R15, R80 ;  /* 0x000000500f4a723e */ /* 0x000fe200000000ff */
[----:B------:R-:W-:Y:S01]  /*3cb0*/  IMAD.MOV.U32 R15, RZ, RZ, R152 ;  /* 0x000000ffff0f7224 */ /* 0x000fe200078e0098 */
[----:B------:R-:W-:Y:S02]  /*3cc0*/  F2FP.F16.F32.PACK_AB R14, R12, R79 ;  /* 0x0000004f0c0e723e */ /* 0x000fe400000000ff */
[----:B------:R-:W-:-:S07]  /*3cd0*/  MOV R12, R74 ;  /* 0x0000004a000c7202 */ /* 0x000fce0000000f00 */
.L_x_2714:
[----:B------:R-:W-:Y:S05]  /*3ce0*/  BSYNC B3 ;  /* 0x0000000000037941 */ /* 0x000fea0003800000 */
.L_x_2713:
[----:B0-----:R0:W-:Y:S02]  /*3cf0*/  ST.E.128 desc[UR60][R76.64], R12 ;  /* 0x0000000c4c007985 */ /* 0x0011e4000c101d3c */
.L_x_2712:
[----:B------:R-:W-:Y:S05]  /*3d00*/  BSYNC B2 ;  /* 0x0000000000027941 */ /* 0x000fea0003800000 */
.L_x_2711:
        /* <DEDUP_REMOVED lines=11> */
[----:B------:R-:W-:Y:S01]  /*3dc0*/  SHF.R.U32.HI R71, RZ, 0x10, R71 ;  /* 0x00000010ff477819 */ /* 0x000fe20000011647 */
[----:B------:R-:W-:Y:S01]  /*3dd0*/  HADD2.F32 R70, -RZ, R15.H1_H1 ;  /* 0x3000000fff467230 */ /* 0x000fe20000004100 */
[--C-:B------:R-:W-:Y:S01]  /*3de0*/  SHF.R.U64 R74, R68, 0x10, R69.reuse ;  /* 0x00000010444a7819 */ /* 0x100fe20000001245 */
[----:B------:R-:W-:Y:S01]  /*3df0*/  HADD2.F32 R76, -RZ, R76.H0_H0 ;  /* 0x2000004cff4c7230 */ /* 0x000fe20000004100 */
[----:B------:R-:W-:Y:S01]  /*3e00*/  SHF.R.U32.HI R68, RZ, 0x10, R69 ;  /* 0x00000010ff447819 */ /* 0x000fe20000011645 */
[----:B------:R-:W-:Y:S02]  /*3e10*/  HADD2.F32 R71, -RZ, R71.H0_H0 ;  /* 0x20000047ff477230 */ /* 0x000fe40000004100 */
[--C-:B------:R-:W-:Y:S02]  /*3e20*/  HADD2.F32 R13, -RZ, R11.reuse.H1_H1 ;  /* 0x3000000bff0d7230 */ /* 0x100fe40000004100 */
[----:B------:R-:W-:-:S02]  /*3e30*/  HADD2.F32 R11, -RZ, R11.H0_H0 ;  /* 0x2000000bff0b7230 */ /* 0x000fc40000004100 */
[CC--:B------:R-:W-:Y:S01]  /*3e40*/  FMUL.FTZ R78, R70.reuse, R71.reuse ;  /* 0x00000047464e7220 */ /* 0x0c0fe20000410000 */
[----:B------:R-:W-:Y:S02]  /*3e50*/  HADD2.F32 R15, -RZ, R15.H0_H0 ;  /* 0x2000000fff0f7230 */ /* 0x000fe40000004100 */
[----:B------:R-:W-:Y:S02]  /*3e60*/  HADD2.F32 R74, -RZ, R74.H0_H0 ;  /* 0x2000004aff4a7230 */ /* 0x000fe40000004100 */
[----:B------:R-:W-:Y:S02]  /*3e70*/  HADD2.F32 R69, -RZ, R68.H0_H0 ;  /* 0x20000044ff457230 */ /* 0x000fe40000004100 */
[-C--:B------:R-:W-:Y:S01]  /*3e80*/  FMUL.FTZ R68, R13, R76.reuse ;  /* 0x0000004c0d447220 */ /* 0x080fe20000410000 */
[----:B------:R-:W-:Y:S01]  /*3e90*/  FMUL.FTZ R76, R11, R76 ;  /* 0x0000004c0b4c7220 */ /* 0x000fe20000410000 */
[----:B------:R-:W-:Y:S02]  /*3ea0*/  FMUL.FTZ R71, R15, R71 ;  /* 0x000000470f477220 */ /* 0x000fe40000410000 */
[-C--:B------:R-:W-:Y:S01]  /*3eb0*/  FFMA.FTZ R11, R11, R74.reuse, -R68 ;  /* 0x0000004a0b0b7223 */ /* 0x080fe20000010844 */
[----:B------:R-:W-:Y:S01]  /*3ec0*/  FFMA.FTZ R68, R13, R74, R76 ;  /* 0x0000004a0d447223 */ /* 0x000fe2000001004c */
[-C--:B------:R-:W-:Y:S01]  /*3ed0*/  FFMA.FTZ R70, R70, R69.reuse, R71 ;  /* 0x0000004546467223 */ /* 0x080fe20000010047 */
[----:B------:R-:W-:Y:S01]  /*3ee0*/  FFMA.FTZ R13, R15, R69, -R78 ;  /* 0x000000450f0d7223 */ /* 0x000fe2000001084e */
[----:B------:R-:W-:-:S02]  /*3ef0*/  HADD2.F32 R71, -RZ, R160.H0_H0 ;  /* 0x200000a0ff477230 */ /* 0x000fc40000004100 */
[----:B------:R-:W-:Y:S01]  /*3f00*/  HADD2.F32 R160, -RZ, R160.H1_H1 ;  /* 0x300000a0ffa07230 */ /* 0x000fe20000004100 */
[----:B------:R-:W-:Y:S01]  /*3f10*/  F2FP.F16.F32.PACK_AB R11, R68, R11 ;  /* 0x0000000b440b723e */ /* 0x000fe200000000ff */
[----:B------:R-:W-:Y:S02]  /*3f20*/  HADD2.F32 R74, -RZ, R12.H1_H1 ;  /* 0x3000000cff4a7230 */ /* 0x000fe40000004100 */
[----:B------:R-:W-:Y:S02]  /*3f30*/  HADD2.F32 R69, -RZ, R14.H1_H1 ;  /* 0x3000000eff457230 */ /* 0x000fe40000004100 */
[----:B------:R-:W-:Y:S02]  /*3f40*/  HADD2.F32 R12, -RZ, R12.H0_H0 ;  /* 0x2000000cff0c7230 */ /* 0x000fe40000004100 */
[----:B------:R-:W-:Y:S01]  /*3f50*/  FMUL.FTZ R75, R74, R71 ;  /* 0x000000474a4b7220 */ /* 0x000fe20000410000 */
[----:B------:R-:W-:Y:S02]  /*3f60*/  HADD2.F32 R14, -RZ, R14.H0_H0 ;  /* 0x2000000eff0e7230 */ /* 0x000fe40000004100 */
[----:B------:R-:W-:Y:S01]  /*3f70*/  FMUL.FTZ R77, R69, R160 ;  /* 0x000000a0454d7220 */ /* 0x000fe20000410000 */
[----:B------:R-:W-:-:S02]  /*3f80*/  HADD2.F32 R15, -RZ, R158.H0_H0 ;  /* 0x2000009eff0f7230 */ /* 0x000fc40000004100 */
[----:B------:R-:W-:Y:S01]  /*3f90*/  FMUL.FTZ R71, R12, R71 ;  /* 0x000000470c477220 */ /* 0x000fe20000410000 */
[----:B------:R-:W-:Y:S02]  /*3fa0*/  HADD2.F32 R158, -RZ, R158.H1_H1 ;  /* 0x3000009eff9e7230 */ /* 0x000fe40000004100 */
[----:B------:R-:W-:Y:S01]  /*3fb0*/  FMUL.FTZ R160, R14, R160 ;  /* 0x000000a00ea07220 */ /* 0x000fe20000410000 */
[-C--:B------:R-:W-:Y:S01]  /*3fc0*/  FFMA.FTZ R75, R12, R15.reuse, -R75 ;  /* 0x0000000f0c4b7223 */ /* 0x080fe2000001084b */
[----:B------:R-:W-:Y:S01]  /*3fd0*/  FFMA.FTZ R74, R74, R15, R71 ;  /* 0x0000000f4a4a7223 */ /* 0x000fe20000010047 */
[-C--:B------:R-:W-:Y:S01]  /*3fe0*/  FFMA.FTZ R77, R14, R158.reuse, -R77 ;  /* 0x0000009e0e4d7223 */ /* 0x080fe2000001084d */
[----:B------:R-:W-:Y:S01]  /*3ff0*/  FFMA.FTZ R160, R69, R158, R160 ;  /* 0x0000009e45a07223 */ /* 0x000fe200000100a0 */
[----:B------:R-:W-:Y:S02]  /*4000*/  F2FP.F16.F32.PACK_AB R15, R70, R13 ;  /* 0x0000000d460f723e */ /* 0x000fe400000000ff */
[----:B------:R-:W-:-:S02]  /*4010*/  F2FP.F16.F32.PACK_AB R12, R74, R75 ;  /* 0x0000004b4a0c723e */ /* 0x000fc400000000ff */
[----:B------:R-:W-:Y:S02]  /*4020*/  F2FP.F16.F32.PACK_AB R14, R160, R77 ;  /* 0x0000004da00e723e */ /* 0x000fe400000000ff */
[----:B------:R-:W-:-:S07]  /*4030*/  MOV R13, R11 ;  /* 0x0000000b000d7202 */ /* 0x000fce0000000f00 */
.L_x_2718:
[----:B------:R-:W-:Y:S05]  /*4040*/  BSYNC B3 ;  /* 0x0000000000037941 */ /* 0x000fea0003800000 */
.L_x_2717:
[----:B----4-:R0:W-:Y:S02]  /*4050*/  ST.E.128 desc[UR60][R72.64], R12 ;  /* 0x0000000c48007985 */ /* 0x0101e4000c101d3c */
.L_x_2716:
[----:B------:R-:W-:Y:S05]  /*4060*/  BSYNC B2 ;  /* 0x0000000000027941 */ /* 0x000fea0003800000 */
.L_x_2715:
        /* <DEDUP_REMOVED lines=22> */
[C---:B------:R-:W-:Y:S01]  /*41d0*/  FMUL.FTZ R74, R64.reuse, R67 ;  /* 0x00000043404a7220 */ /* 0x040fe20000410000 */
[-C--:B------:R-:W-:Y:S01]  /*41e0*/  FMUL.FTZ R72, R15, R70.reuse ;  /* 0x000000460f487220 */ /* 0x080fe20000410000 */
[----:B------:R-:W-:Y:S02]  /*41f0*/  FMUL.FTZ R70, R11, R70 ;  /* 0x000000460b467220 */ /* 0x000fe40000410000 */
[-C--:B------:R-:W-:Y:S01]  /*4200*/  FFMA.FTZ R74, R13, R65.reuse, R74 ;  /* 0x000000410d4a7223 */ /* 0x080fe2000001004a */
[----:B------:R-:W-:Y:S01]  /*4210*/  FFMA.FTZ R71, R64, R65, -R71 ;  /* 0x0000004140477223 */ /* 0x000fe20000010847 */
[----:B------:R-:W-:Y:S01]  /*4220*/  FFMA.FTZ R11, R11, R66, -R72 ;  /* 0x000000420b0b7223 */ /* 0x000fe20000010848 */
[----:B------:R-:W-:-:S02]  /*4230*/  HADD2.F32 R13, -RZ, R12.H1_H1 ;  /* 0x3000000cff0d7230 */ /* 0x000fc40000004100 */
[----:B------:R-:W-:Y:S01]  /*4240*/  FFMA.FTZ R72, R15, R66, R70 ;  /* 0x000000420f487223 */ /* 0x000fe20000010046 */
        /* <DEDUP_REMOVED lines=19> */
.L_x_2720:
[----:B------:R-:W-:Y:S05]  /*4380*/  BSYNC B2 ;  /* 0x0000000000027941 */ /* 0x000fea0003800000 */
.L_x_2719:
[----:B----4-:R0:W-:Y:S02]  /*4390*/  ST.E.128 desc[UR60][R68.64], R12 ;  /* 0x0000000c44007985 */ /* 0x0101e4000c101d3c */
.L_x_2706:
[----:B------:R-:W-:Y:S05]  /*43a0*/  BSYNC B1 ;  /* 0x0000000000017941 */ /* 0x000fea0003800000 */
.L_x_2705:
[----:B------:R-:W-:-:S03]  /*43b0*/  UMOV UR4, 0xffffffff ;  /* 0xffffffff00047882 */ /* 0x000fc60000000000 */
[----:B------:R-:W-:Y:S05]  /*43c0*/  BRA.DIV UR4, `(.L_x_2721) ;  /* 0x000002b204687947 */ /* 0x000fea000b800000 */
[----:B------:R0:W0:Y:S04]  /*43d0*/  SHFL.IDX PT, R67, R119, 0x1, 0x181f ;  /* 0x00381f0077437f89 */ /* 0x00002800000e0000 */
[----:B------:R0:W0:Y:S02]  /*43e0*/  SHFL.IDX PT, R66, R120, 0x1, 0x181f ;  /* 0x00381f0078427f89 */ /* 0x00002400000e0000 */
.L_x_3094:
        /* <DEDUP_REMOVED lines=29> */
[----:B------:R-:W-:-:S02]  /*45c0*/  HADD2.F32 R60, -RZ, R150.H1_H1 ;  /* 0x30000096ff3c7230 */ /* 0x000fc40000004100 */
[----:B------:R-:W-:Y:S01]  /*45d0*/  FFMA.FTZ R63, R11, R62, R68 ;  /* 0x0000003e0b3f7223 */ /* 0x000fe20000010044 */
[----:B------:R-:W-:Y:S02]  /*45e0*/  HADD2.F32 R11, -RZ, R12.H1_H1 ;  /* 0x3000000cff0b7230 */ /* 0x000fe40000004100 */
[----:B------:R-:W-:Y:S01]  /*45f0*/  FFMA.FTZ R72, R15, R61, -R72 ;  /* 0x0000003d0f487223 */ /* 0x000fe20000010848 */
[----:B------:R-:W-:Y:S02]  /*4600*/  HADD2.F32 R13, -RZ, R14.H1_H1 ;  /* 0x3000000eff0d7230 */ /* 0x000fe40000004100 */
[----:B------:R-:W-:Y:S02]  /*4610*/  HADD2.F32 R151, -RZ, R151.H0_H0 ;  /* 0x20000097ff977230 */ /* 0x000fe40000004100 */
[----:B------:R-:W-:Y:S01]  /*4620*/  FMUL.FTZ R61, R11, R60 ;  /* 0x0000003c0b3d7220 */ /* 0x000fe20000410000 */
[----:B------:R-:W-:Y:S02]  /*4630*/  HADD2.F32 R12, -RZ, R12.H0_H0 ;  /* 0x2000000cff0c7230 */ /* 0x000fe40000004100 */
[----:B------:R-:W-:-:S02]  /*4640*/  HADD2.F32 R14, -RZ, R14.H0_H0 ;  /* 0x2000000eff0e7230 */ /* 0x000fc40000004100 */
[-C--:B------:R-:W-:Y:S01]  /*4650*/  FMUL.FTZ R69, R13, R151.reuse ;  /* 0x000000970d457220 */ /* 0x080fe20000410000 */
[----:B------:R-:W-:Y:S02]  /*4660*/  HADD2.F32 R15, -RZ, R149.H1_H1 ;  /* 0x30000095ff0f7230 */ /* 0x000fe40000004100 */
        /* <DEDUP_REMOVED lines=11> */
.L_x_2727:
[----:B------:R-:W-:Y:S05]  /*4720*/  BSYNC B3 ;  /* 0x0000000000037941 */ /* 0x000fea0003800000 */
.L_x_2726:
[----:B----4-:R0:W-:Y:S02]  /*4730*/  ST.E.128 desc[UR60][R64.64], R12 ;  /* 0x0000000c40007985 */ /* 0x0101e4000c101d3c */
.L_x_2725:
[----:B------:R-:W-:Y:S05]  /*4740*/  BSYNC B2 ;  /* 0x0000000000027941 */ /* 0x000fea0003800000 */
.L_x_2724:
        /* <DEDUP_REMOVED lines=26> */
[-C--:B------:R-:W-:Y:S01]  /*48f0*/  FFMA.FTZ R59, R11, R58.reuse, R62 ;  /* 0x0000003a0b3b7223 */ /* 0x080fe2000001003e */
[----:B------:R-:W-:Y:S01]  /*4900*/  FFMA.FTZ R64, R13, R58, -R64 ;  /* 0x0000003a0d407223 */ /* 0x000fe20000010840 */
[----:B------:R-:W-:Y:S01]  /*4910*/  FFMA.FTZ R68, R15, R57, -R68 ;  /* 0x000000390f447223 */ /* 0x000fe20000010844 */
[----:B------:R-:W-:-:S02]  /*4920*/  HADD2.F32 R11, -RZ, R12.H1_H1 ;  /* 0x3000000cff0b7230 */ /* 0x000fc40000004100 */
[----:B------:R-:W-:Y:S01]  /*4930*/  FFMA.FTZ R63, R56, R57, R63 ;  /* 0x00000039383f7223 */ /* 0x000fe2000001003f */
[----:B------:R-:W-:Y:S02]  /*4940*/  HADD2.F32 R15, -RZ, R148.H1_H1 ;  /* 0x30000094ff0f7230 */ /* 0x000fe40000004100 */
[----:B------:R-:W-:Y:S02]  /*4950*/  HADD2.F32 R12, -RZ, R12.H0_H0 ;  /* 0x2000000cff0c7230 */ /* 0x000fe40000004100 */
[--C-:B------:R-:W-:Y:S02]  /*4960*/  HADD2.F32 R13, -RZ, R14.reuse.H1_H1 ;  /* 0x3000000eff0d7230 */ /* 0x100fe40000004100 */
[-C--:B------:R-:W-:Y:S01]  /*4970*/  FMUL.FTZ R57, R11, R15.reuse ;  /* 0x0000000f0b397220 */ /* 0x080fe20000410000 */
[----:B------:R-:W-:Y:S02]  /*4980*/  HADD2.F32 R14, -RZ, R14.H0_H0 ;  /* 0x2000000eff0e7230 */ /* 0x000fe40000004100 */
[----:B------:R-:W-:Y:S01]  /*4990*/  FMUL.FTZ R56, R12, R15 ;  /* 0x0000000f0c387220 */ /* 0x000fe20000410000 */
[----:B------:R-:W-:-:S02]  /*49a0*/  HADD2.F32 R148, -RZ, R148.H0_H0 ;  /* 0x20000094ff947230 */ /* 0x000fc40000004100 */
        /* <DEDUP_REMOVED lines=9> */
[----:B------:R-:W-:Y:S01]  /*4a40*/  F2FP.F16.F32.PACK_AB R14, R58, R15 ;  /* 0x0000000f3a0e723e */ /* 0x000fe200000000ff */
[----:B------:R-:W-:Y:S01]  /*4a50*/  IMAD.MOV.U32 R15, RZ, RZ, R63 ;  /* 0x000000ffff0f7224 */ /* 0x000fe200078e003f */
[----:B------:R-:W-:-:S07]  /*4a60*/  F2FP.F16.F32.PACK_AB R12, R56, R57 ;  /* 0x00000039380c723e */ /* 0x000fce00000000ff */
.L_x_2731:
[----:B------:R-:W-:Y:S05]  /*4a70*/  BSYNC B3 ;  /* 0x0000000000037941 */ /* 0x000fea0003800000 */
.L_x_2730:
[----:B----4-:R0:W-:Y:S02]  /*4a80*/  ST.E.128 desc[UR60][R60.64], R12 ;  /* 0x0000000c3c007985 */ /* 0x0101e4000c101d3c */
.L_x_2729:
[----:B------:R-:W-:Y:S05]  /*4a90*/  BSYNC B2 ;  /* 0x0000000000027941 */ /* 0x000fea0003800000 */
.L_x_2728:
        /* <DEDUP_REMOVED lines=49> */
.L_x_2735:
[----:B------:R-:W-:Y:S05]  /*4db0*/  BSYNC B3 ;  /* 0x0000000000037941 */ /* 0x000fea0003800000 */
.L_x_2734:
[----:B----4-:R0:W-:Y:S02]  /*4dc0*/  ST.E.128 desc[UR60][R56.64], R12 ;  /* 0x0000000c38007985 */ /* 0x0101e4000c101d3c */
.L_x_2733:
[----:B------:R-:W-:Y:S05]  /*4dd0*/  BSYNC B2 ;  /* 0x0000000000027941 */ /* 0x000fea0003800000 */
.L_x_2732:
        /* <DEDUP_REMOVED lines=48> */
.L_x_2737:
[----:B------:R-:W-:Y:S05]  /*50e0*/  BSYNC B2 ;  /* 0x0000000000027941 */ /* 0x000fea0003800000 */
.L_x_2736:
[----:B----4-:R0:W-:Y:S02]  /*50f0*/  ST.E.128 desc[UR60][R52.64], R12 ;  /* 0x0000000c34007985 */ /* 0x0101e4000c101d3c */
.L_x_2723:
[----:B------:R-:W-:Y:S05]  /*5100*/  BSYNC B1 ;  /* 0x0000000000017941 */ /* 0x000fea0003800000 */
.L_x_2722:
[----:B------:R-:W-:-:S03]  /*5110*/  UMOV UR4, 0xffffffff ;  /* 0xffffffff00047882 */ /* 0x000fc60000000000 */
[----:B------:R-:W-:Y:S05]  /*5120*/  BRA.DIV UR4, `(.L_x_2738) ;  /* 0x000002a6045c7947 */ /* 0x000fea000b800000 */
[----:B01----:R-:W0:Y:S04]  /*5130*/  SHFL.IDX PT, R119, R119, 0x2, 0x181f ;  /* 0x00581f0077777f89 */ /* 0x003e2800000e0000 */
[----:B------:R-:W1:Y:S02]  /*5140*/  SHFL.IDX PT, R120, R120, 0x2, 0x181f ;  /* 0x00581f0078787f89 */ /* 0x000e6400000e0000 */
.L_x_3098:
        /* <DEDUP_REMOVED lines=50> */
.L_x_2743:
[----:B------:R-:W-:Y:S05]  /*5470*/  BSYNC B2 ;  /* 0x0000000000027941 */ /* 0x000fea0003800000 */
.L_x_2742:
[----:B--2---:R0:W-:Y:S02]  /*5480*/  ST.E.128 desc[UR60][R48.64], R12 ;  /* 0x0000000c30007985 */ /* 0x0041e4000c101d3c */
.L_x_2741:
[----:B------:R-:W-:Y:S05]  /*5490*/  BSYNC B1 ;  /* 0x0000000000017941 */ /* 0x000fea0003800000 */
.L_x_2740:
        /* <DEDUP_REMOVED lines=49> */
.L_x_2747:
[----:B------:R-:W-:Y:S05]  /*57b0*/  BSYNC B2 ;  /* 0x0000000000027941 */ /* 0x000fea0003800000 */
.L_x_2746:
[----:B----4-:R0:W-:Y:S02]  /*57c0*/  ST.E.128 desc[UR60][R44.64], R12 ;  /* 0x0000000c2c007985 */ /* 0x0101e4000c101d3c */
.L_x_2745:
[----:B------:R-:W-:Y:S05]  /*57d0*/  BSYNC B1 ;  /* 0x0000000000017941 */ /* 0x000fea0003800000 */
.L_x_2744:
        /* <DEDUP_REMOVED lines=49> */
.L_x_2751:
[----:B------:R-:W-:Y:S05]  /*5af0*/  BSYNC B2 ;  /* 0x0000000000027941 */ /* 0x000fea0003800000 */
.L_x_2750:
[----:B----4-:R0:W-:Y:S02]  /*5b00*/  ST.E.128 desc[UR60][R40.64], R12 ;  /* 0x0000000c28007985 */ /* 0x0101e4000c101d3c */
.L_x_2749:
[----:B------:R-:W-:Y:S05]  /*5b10*/  BSYNC B1 ;  /* 0x0000000000017941 */ /* 0x000fea0003800000 */
.L_x_2748:
        /* <DEDUP_REMOVED lines=48> */
.L_x_2753:
[----:B------:R-:W-:Y:S05]  /*5e20*/  BSYNC B1 ;  /* 0x0000000000017941 */ /* 0x000fea0003800000 */
.L_x_2752:
[----:B----4-:R0:W-:Y:S01]  /*5e30*/  ST.E.128 desc[UR60][R36.64], R12 ;  /* 0x0000000c24007985 */ /* 0x0101e2000c101d3c */
[----:B------:R-:W-:Y:S05]  /*5e40*/  BRA `(.L_x_2739) ;  /* 0x0000004000ac7947 */ /* 0x000fea0003800000 */
.L_x_2694:
        /* <DEDUP_REMOVED lines=17> */
[----:B------:R-:W-:Y:S02]  /*5f60*/  IADD3.X R35, R11, R6, RZ, P0, !PT ;  /* 0x000000060b237210 */ /* 0x000fe400007fe4ff */
[----:B------:R-:W-:Y:S02]  /*5f70*/  CS2R R38, SRZ ;  /* 0x0000000000267805 */ /* 0x000fe4000001ff00 */
[----:B------:R-:W-:Y:S01]  /*5f80*/  LEA R48, P4, R34, UR4, 0x1 ;  /* 0x0000000422307c11 */ /* 0x000fe2000f8808ff */
[----:B------:R-:W-:Y:S01]  /*5f90*/  IMAD.X R33, R80, 0x1, R8, P5 ;  /* 0x0000000150217824 */ /* 0x000fe200028e0608 */
        /* <DEDUP_REMOVED lines=11> */
[----:B------:R-:W-:-:S03]  /*6050*/  CS2R R32, SRZ ;  /* 0x0000000000207805 */ /* 0x000fc6000001ff00 */
[----:B------:R0:W5:Y:S04]  /*6060*/  @!P5 LDG.E.128 R40, desc[UR60][R52.64+0x80] ;  /* 0x0000803c3428d981 */ /* 0x000168000c1e1d00 */
[----:B------:R0:W5:Y:S04]  /*6070*/  @!P4 LDG.E.128 R36, desc[UR60][R48.64] ;  /* 0x0000003c3024c981 */ /* 0x000168000c1e1d00 */
[----:B------:R0:W5:Y:S04]  /*6080*/  @!P5 LDG.E.128 R32, desc[UR60][R48.64+0x80] ;  /* 0x0000803c3020d981 */ /* 0x000168000c1e1d00 */
[----:B------:R0:W5:Y:S02]  /*6090*/  @!P4 LDG.E.128 R44, desc[UR60][R52.64] ;  /* 0x0000003c342cc981 */ /* 0x000164000c1e1d00 */
.L_x_2755:
[----:B------:R-:W-:Y:S05]  /*60a0*/  BSYNC B1 ;  /* 0x0000000000017941 */ /* 0x000fea0003800000 */
.L_x_2754:
        /* <DEDUP_REMOVED lines=33> */
[----:B------:R-:W-:Y:S02]  /*62c0*/  PRMT R159, R159, 0x5410, R48 ;  /* 0x000054109f9f7816 */ /* 0x000fe40000000030 */
[----:B------:R-:W-:Y:S02]  /*62d0*/  CS2R R60, SRZ ;  /* 0x00000000003c7805 */ /* 0x000fe4000001ff00 */
        /* <DEDUP_REMOVED lines=30> */
.L_x_2757:
[----:B------:R-:W-:Y:S05]  /*64c0*/  BSYNC B1 ;  /* 0x0000000000017941 */ /* 0x000fea0003800000 */
.L_x_2756:
        /* <DEDUP_REMOVED lines=9> */
[----:B------:R-:W-:Y:S01]  /*6560*/  CS2R R78, SRZ ;  /* 0x00000000004e7805 */ /* 0x000fe2000001ff00 */
[----:B-----5:R-:W-:Y:S01]  /*6570*/  IMAD.MOV.U32 R81, RZ, RZ, R50 ;  /* 0x000000ffff517224 */ /* 0x020fe200078e0032 */
[----:B------:R-:W-:-:S03]  /*6580*/  CS2R R76, SRZ ;  /* 0x00000000004c7805 */ /* 0x000fc6000001ff00 */
[----:B------:R-:W-:Y:S05]  /*6590*/  @P5 BRA `(.L_x_2759) ;  /* 0x0000000000505947 */ /* 0x000fea0003800000 */
[----:B------:R-:W-:Y:S01]  /*65a0*/  IADD3 R14, P0, P6, R100, R109, R14 ;  /* 0x0000006d640e7210 */ /* 0x000fe20007e1e00e */
[----:B------:R-:W-:Y:S01]  /*65b0*/  ULDC.64 UR4, c[0x0][0x3e8] ;  /* 0x0000fa0000047ab9 */ /* 0x000fe20000000a00 */
[----:B------:R-:W-:Y:S02]  /*65c0*/  ULDC.64 UR6, c[0x0][0x400] ;  /* 0x0001000000067ab9 */ /* 0x000fe40000000a00 */
        /* <DEDUP_REMOVED lines=17> */
.L_x_2759:
[----:B------:R-:W-:Y:S05]  /*66e0*/  BSYNC B1 ;  /* 0x0000000000017941 */ /* 0x000fea0003800000 */
.L_x_2758:
[----:B------:R-:W2:Y:S01]  /*66f0*/  LDL R11, [R1+0x5c] ;  /* 0x00005c00010b7983 */ /* 0x000ea20000100800 */
[----:B0-----:R-:W-:Y:S01]  /*6700*/  IMAD.MOV.U32 R12, RZ, RZ, R48 ;  /* 0x000000ffff0c7224 */ /* 0x001fe200078e0030 */
[----:B------:R-:W-:Y:S01]  /*6710*/  PRMT R150, R81, 0x7610, R150 ;  /* 0x0000761051967816 */ /* 0x000fe20000000096 */
[----:B------:R-:W-:Y:S02]  /*6720*/  IMAD.MOV.U32 R13, RZ, RZ, R49 ;  /* 0x000000ffff0d7224 */ /* 0x000fe400078e0031 */
[----:B------:R-:W-:-:S03]  /*6730*/  IMAD.MOV.U32 R14, RZ, RZ, R54 ;  /* 0x000000ffff0e7224 */ /* 0x000fc600078e0036 */
[----:B------:R-:W-:Y:S01]  /*6740*/  PRMT R151, R12, 0x5410, R13 ;  /* 0x000054100c977816 */ /* 0x000fe2000000000d */
[----:B------:R-:W-:Y:S01]  /*6750*/  IMAD.MOV.U32 R12, RZ, RZ, R52 ;  /* 0x000000ffff0c7224 */ /* 0x000fe200078e0034 */
[----:B------:R-:W-:Y:S01]  /*6760*/  PRMT R161, R14, 0x7610, R161 ;  /* 0x000076100ea17816 */ /* 0x000fe200000000a1 */
[----:B------:R-:W-:Y:S02]  /*6770*/  IMAD.MOV.U32 R13, RZ, RZ, R53 ;  /* 0x000000ffff0d7224 */ /* 0x000fe400078e0035 */
[----:B------:R-:W-:-:S03]  /*6780*/  IMAD.MOV.U32 R14, RZ, RZ, R58 ;  /* 0x000000ffff0e7224 */ /* 0x000fc600078e003a */
[----:B------:R-:W-:Y:S01]  /*6790*/  PRMT R165, R13, 0x7610, R165 ;  /* 0x000076100da57816 */ /* 0x000fe200000000a5 */
[----:B------:R-:W-:Y:S01]  /*67a0*/  IMAD.MOV.U32 R13, RZ, RZ, R57 ;  /* 0x000000ffff0d7224 */ /* 0x000fe200078e0039 */
[----:B------:R-:W-:Y:S01]  /*67b0*/  PRMT R152, R14, 0x7610, R152 ;  /* 0x000076100e987816 */ /* 0x000fe20000000098 */
[----:B------:R-:W-:-:S05]  /*67c0*/  IMAD.MOV.U32 R14, RZ, RZ, R62 ;  /* 0x000000ffff0e7224 */ /* 0x000fca00078e003e */
[----:B------:R-:W-:Y:S01]  /*67d0*/  PRMT R161, R161, 0x5410, R14 ;  /* 0x00005410a1a17816 */ /* 0x000fe2000000000e */
[----:B-----5:R-:W-:-:S05]  /*67e0*/  IMAD.MOV.U32 R14, RZ, RZ, R66 ;  /* 0x000000ffff0e7224 */ /* 0x020fca00078e0042 */
[----:B------:R-:W-:Y:S01]  /*67f0*/  PRMT R142, R14, 0x7610, R142 ;  /* 0x000076100e8e7816 */ /* 0x000fe2000000008e */
[----:B------:R-:W-:-:S05]  /*6800*/  IMAD.MOV.U32 R14, RZ, RZ, R70 ;  /* 0x000000ffff0e7224 */ /* 0x000fca00078e0046 */
[----:B------:R-:W-:Y:S01]  /*6810*/  PRMT R147, R14, 0x7610, R147 ;  /* 0x000076100e937816 */ /* 0x000fe20000000093 */
[----:B------:R-:W-:-:S05]  /*6820*/  IMAD.MOV.U32 R14, RZ, RZ, R74 ;  /* 0x000000ffff0e7224 */ /* 0x000fca00078e004a */
[----:B------:R-:W-:Y:S01]  /*6830*/  PRMT R144, R14, 0x7610, R144 ;  /* 0x000076100e907816 */ /* 0x000fe20000000090 */
[----:B------:R-:W-:Y:S01]  /*6840*/  IMAD.MOV.U32 R14, RZ, RZ, R77 ;  /* 0x000000ffff0e7224 */ /* 0x000fe200078e004d */
[----:B--2---:R-:W-:Y:S02]  /*6850*/  R2UR UR4, R11 ;  /* 0x000000000b0472ca */ /* 0x004fe400000e0000 */
[----:B------:R-:W-:-:S04]  /*6860*/  MOV R11, R51 ;  /* 0x00000033000b7202 */ /* 0x000fc80000000f00 */
[----:B------:R-:W-:Y:S02]  /*6870*/  PRMT R150, R150, 0x5410, R11 ;  /* 0x0000541096967816 */ /* 0x000fe4000000000b */
[----:B------:R-:W-:-:S04]  /*6880*/  MOV R11, R55 ;  /* 0x00000037000b7202 */ /* 0x000fc80000000f00 */
[----:B------:R-:W-:Y:S01]  /*6890*/  PRMT R154, R12, 0x5410, R11 ;  /* 0x000054100c9a7816 */ /* 0x000fe2000000000b */
[----:B------:R-:W-:Y:S01]  /*68a0*/  IMAD.MOV.U32 R12, RZ, RZ, R56 ;  /* 0x000000ffff0c7224 */ /* 0x000fe200078e0038 */
[----:B------:R-:W-:Y:S01]  /*68b0*/  MOV R11, R59 ;  /* 0x0000003b000b7202 */ /* 0x000fe20000000f00 */
[----:B------:R-:W-:-:S03]  /*68c0*/  UISETP.NE.AND UP0, UPT, UR4, 0x3, UPT ;  /* 0x000000030400788c */ /* 0x000fc6000bf05270 */
[----:B------:R-:W-:Y:S01]  /*68d0*/  PRMT R153, R12, 0x5410, R13 ;  /* 0x000054100c997816 */ /* 0x000fe2000000000d */
[----:B------:R-:W-:Y:S01]  /*68e0*/  IMAD.MOV.U32 R12, RZ, RZ, R60 ;  /* 0x000000ffff0c7224 */ /* 0x000fe200078e003c */
[----:B------:R-:W-:Y:S01]  /*68f0*/  PRMT R152, R152, 0x5410, R11 ;  /* 0x0000541098987816 */ /* 0x000fe2000000000b */
[----:B------:R-:W-:Y:S01]  /*6900*/  IMAD.MOV.U32 R13, RZ, RZ, R61 ;  /* 0x000000ffff0d7224 */ /* 0x000fe200078e003d */
[----:B------:R-:W-:Y:S02]  /*6910*/  MOV R11, R63 ;  /* 0x0000003f000b7202 */ /* 0x000fe40000000f00 */
[----:B------:R-:W-:Y:S02]  /*6920*/  PLOP3.LUT P0, PT, PT, PT, UP0, 0x80, 0x0 ;  /* 0x000000000000781c */ /* 0x000fe40003f0f008 */
        /* <DEDUP_REMOVED lines=24> */
.L_x_2760:
[----:B------:R-:W-:Y:S01]  /*6ab0*/  IMAD R89, R212, 0x8, R22 ;  /* 0x00000008d4597824 */ /* 0x000fe200078e0216 */
[----:B------:R-:W-:Y:S01]  /*6ac0*/  SHF.L.U32 R90, R227, 0x1f, RZ ;  /* 0x0000001fe35a7819 */ /* 0x000fe200000006ff */
[----:B------:R-:W0:Y:S01]  /*6ad0*/  LDC R136, c[0x0][0x2f4] ;  /* 0x0000bd00ff887b82 */ /* 0x000e220000000800 */
[----:B------:R-:W-:Y:S02]  /*6ae0*/  BSSY B1, `(.L_x_2761) ;  /* 0x0000003000017945 */ /* 0x000fe40003800000 */
[----:B------:R-:W1:Y:S02]  /*6af0*/  SYNCS.PHASECHK.TRANS64.TRYWAIT P6, [R89+URZ+0x38890], R90 ;  /* 0x0388905a590075a7 */ /* 0x000e6400080c017f */
[----:B-1----:R-:W-:Y:S05]  /*6b00*/  @!P6 BRA `(.L_x_2762) ;  /* 0x0000028c0030e947 */ /* 0x002fea0003800000 */
.L_x_3099:
[----:B------:R-:W-:Y:S05]  /*6b10*/  BSYNC B1 ;  /* 0x0000000000017941 */ /* 0x000fea0003800000 */
.L_x_2761:
[----:B------:R-:W-:Y:S01]  /*6b20*/  UMOV UR4, 0xffffffff ;  /* 0xffffffff00047882 */ /* 0x000fe20000000000 */
[----:B0-----:R-:W-:Y:S02]  /*6b30*/  IADD3 R137, -R115, R136, RZ ;  /* 0x0000008873897210 */ /* 0x001fe40007ffe1ff */
[----:B------:R-:W-:Y:S05]  /*6b40*/  BRA.DIV UR4, `(.L_x_2763) ;  /* 0x0000028e04347947 */ /* 0x000fea000b800000 */
[----:B------:R0:W2:Y:S04]  /*6b50*/  SHFL.IDX PT, R125, R119, RZ, 0x181f ;  /* 0x00181fff777d7589 */ /* 0x0000a800000e0000 */
[----:B------:R0:W3:Y:S02]  /*6b60*/  SHFL.IDX PT, R124, R120, RZ, 0x181f ;  /* 0x00181fff787c7589 */ /* 0x0000e400000e0000 */
.L_x_3103:
[----:B------:R-:W-:Y:S04]  /*6b70*/  BSSY B1, `(.L_x_2764) ;  /* 0x00000ec000017945 */ /* 0x000fe80003800000 */
[----:B------:R-:W-:Y:S05]  /*6b80*/  @P3 BRA `(.L_x_2765) ;  /* 0x0000000c00a83947 */ /* 0x000fea0003800000 */
[----:B------:R-:W-:Y:S01]  /*6b90*/  ISETP.NE.AND P3, PT, R4, RZ, PT ;  /* 0x000000ff0400720c */ /* 0x000fe20003f65270 */
[----:B------:R-:W-:-:S12]  /*6ba0*/  BSSY B2, `(.L_x_2766) ;  /* 0x0000074000027945 */ /* 0x000fd80003800000 */
[----:B------:R-:W-:Y:S05]  /*6bb0*/  @!P3 BRA `(.L_x_2767) ;  /* 0x0000000400c8b947 */ /* 0x000fea0003800000 */
[----:B------:R-:W4:Y:S01]  /*6bc0*/  LDL R14, [R1+0x50] ;  /* 0x00005000010e7983 */ /* 0x000f220000100800 */
        /* <DEDUP_REMOVED lines=14> */
[----:B------:R-:W-:Y:S02]  /*6cb0*/  ISETP.GE.AND P3, PT, R129, R136, PT ;  /* 0x000000888100720c */ /* 0x000fe40003f66270 */
[----:B------:R-:W-:Y:S01]  /*6cc0*/  LOP3.LUT R11, R11, R13, RZ, 0x3c, !PT ;  /* 0x0000000d0b0b7212 */ /* 0x000fe200078e3cff */
[----:B------:R-:W-:-:S10]  /*6cd0*/  IMAD R13, R212, 0x5000, R134 ;  /* 0x00005000d40d7824 */ /* 0x000fd400078e0286 */
[----:B------:R-:W-:-:S04]  /*6ce0*/  @!P3 IMAD.WIDE R128, R129, 0x2, R124 ;  /* 0x000000028180b825 */ /* 0x000fc800078e027c */
[----:B----4-:R-:W-:-:S04]  /*6cf0*/  IMAD R12, R12, 0x1400, R14 ;  /* 0x000014000c0c7824 */ /* 0x010fc800078e020e */
[----:B------:R-:W-:Y:S02]  /*6d00*/  IMAD.IADD R11, R12, 0x1, R11 ;  /* 0x000000010c0b7824 */ /* 0x000fe400078e020b */
[----:B------:R-:W-:Y:S02]  /*6d10*/  IMAD R12, R13, 0x2, R22 ;  /* 0x000000020d0c7824 */ /* 0x000fe400078e0216 */
[----:B------:R-:W-:-:S04]  /*6d20*/  IMAD R11, R212, 0x5000, R11 ;  /* 0x00005000d40b7824 */ /* 0x000fc800078e020b */
[----:B------:R-:W2:Y:S01]  /*6d30*/  LDS.128 R12, [R12+0x24400] ;  /* 0x024400000c0c7984 */ /* 0x000ea20000000c00 */
[----:B------:R-:W-:-:S06]  /*6d40*/  LEA R80, R11, R22, 0x1 ;  /* 0x000000160b507211 */ /* 0x000fcc00078e08ff */
[----:B------:R-:W3:Y:S01]  /*6d50*/  LDS.128 R80, [R80+0x24400] ;  /* 0x0244000050507984 */ /* 0x000ee20000000c00 */
[----:B------:R-:W-:Y:S05]  /*6d60*/  @P6 BRA `(.L_x_2769) ;  /* 0x0000000400506947 */ /* 0x000fea0003800000 */
[----:B------:R-:W-:Y:S01]  /*6d70*/  SHF.R.U64 R11, R36, 0x10, R37 ;  /* 0x00000010240b7819 */ /* 0x000fe20000001225 */
[----:B--2---:R-:W-:Y:S01]  /*6d80*/  HADD2.F32 R158, -RZ, R13.H0_H0 ;  /* 0x2000000dff9e7230 */ /* 0x004fe20000004100 */
[--C-:B------:R-:W-:Y:S01]  /*6d90*/  SHF.R.U64 R36, R44, 0x10, R45.reuse ;  /* 0x000000102c247819 */ /* 0x100fe2000000122d */
[----:B------:R-:W-:Y:S01]  /*6da0*/  HADD2.F32 R155, -RZ, R155.H0_H0 ;  /* 0x2000009bff9b7230 */ /* 0x000fe20000004100 */
[----:B------:R-:W-:Y:S01]  /*6db0*/  SHF.R.U32.HI R44, RZ, 0x10, R45 ;  /* 0x00000010ff2c7819 */ /* 0x000fe2000001162d */
[----:B------:R-:W-:Y:S01]  /*6dc0*/  HADD2.F32 R13, -RZ, R13.H1_H1 ;  /* 0x3000000dff0d7230 */ /* 0x000fe20000004100 */
[--C-:B------:R-:W-:Y:S01]  /*6dd0*/  SHF.R.U64 R45, R46, 0x10, R47.reuse ;  /* 0x000000102e2d7819 */ /* 0x100fe2000000122f */
[----:B------:R-:W-:Y:S01]  /*6de0*/  HADD2.F32 R36, -RZ, R36.H0_H0 ;  /* 0x20000024ff247230 */ /* 0x000fe20000004100 */
[----:B------:R-:W-:Y:S01]  /*6df0*/  SHF.R.U32.HI R46, RZ, 0x10, R47 ;  /* 0x00000010ff2e7819 */ /* 0x000fe2000001162f */
[----:B------:R-:W-:Y:S01]  /*6e00*/  HADD2.F32 R47, -RZ, R156.H0_H0 ;  /* 0x2000009cff2f7230 */ /* 0x000fe20000004100 */
[----:B------:R-:W-:Y:S01]  /*6e10*/  SHF.R.U32.HI R37, RZ, 0x10, R37 ;  /* 0x00000010ff257819 */ /* 0x000fe20000011625 */
[--C-:B---3--:R-:W-:Y:S01]  /*6e20*/  HADD2.F32 R156, -RZ, R81.reuse.H0_H0 ;  /* 0x20000051ff9c7230 */ /* 0x108fe20000004100 */
[--C-:B------:R-:W-:Y:S01]  /*6e30*/  SHF.R.U64 R38, R38, 0x10, R39.reuse ;  /* 0x0000001026267819 */ /* 0x100fe20000001227 */
[----:B------:R-:W-:Y:S01]  /*6e40*/  HADD2.F32 R81, -RZ, R81.H1_H1 ;  /* 0x30000051ff517230 */ /* 0x000fe20000004100 */
[----:B------:R-:W-:Y:S01]  /*6e50*/  SHF.R.U32.HI R39, RZ, 0x10, R39 ;  /* 0x00000010ff277819 */ /* 0x000fe20000011627 */
[----:B------:R-:W-:-:S02]  /*6e60*/  HADD2.F32 R160, -RZ, R37.H0_H0 ;  /* 0x20000025ffa07230 */ /* 0x000fc40000004100 */
[-C--:B------:R-:W-:Y:S01]  /*6e70*/  FMUL.FTZ R37, R156, R47.reuse ;  /* 0x0000002f9c257220 */ /* 0x080fe20000410000 */
[----:B------:R-:W-:Y:S02]  /*6e80*/  HADD2.F32 R44, -RZ, R44.H0_H0 ;  /* 0x2000002cff2c7230 */ /* 0x000fe40000004100 */
[C---:B------:R-:W-:Y:S01]  /*6e90*/  FMUL.FTZ R47, R158.reuse, R47 ;  /* 0x0000002f9e2f7220 */ /* 0x040fe20000410000 */
[----:B------:R-:W-:Y:S02]  /*6ea0*/  HADD2.F32 R46, -RZ, R46.H0_H0 ;  /* 0x2000002eff2e7230 */ /* 0x000fe40000004100 */
[-C--:B------:R-:W-:Y:S01]  /*6eb0*/  FFMA.FTZ R37, R158, R155.reuse, -R37 ;  /* 0x0000009b9e257223 */ /* 0x080fe20000010825 */
[----:B------:R-:W-:Y:S02]  /*6ec0*/  HADD2.F32 R158, -RZ, R15.H0_H0 ;  /* 0x2000000fff9e7230 */ /* 0x000fe40000004100 */
[----:B------:R-:W-:Y:S01]  /*6ed0*/  FMUL.FTZ R162, R81, R44 ;  /* 0x0000002c51a27220 */ /* 0x000fe20000410000 */
[----:B------:R-:W-:Y:S01]  /*6ee0*/  FFMA.FTZ R47, R156, R155, R47 ;  /* 0x0000009b9c2f7223 */ /* 0x000fe2000001002f */
[----:B------:R-:W-:-:S02]  /*6ef0*/  HADD2.F32 R156, -RZ, R83.H0_H0 ;  /* 0x20000053ff9c7230 */ /* 0x000fc40000004100 */
[C---:B------:R-:W-:Y:S01]  /*6f00*/  FMUL.FTZ R44, R13.reuse, R44 ;  /* 0x0000002c0d2c7220 */ /* 0x040fe20000410000 */
[----:B------:R-:W-:Y:S02]  /*6f10*/  HADD2.F32 R83, -RZ, R83.H1_H1 ;  /* 0x30000053ff537230 */ /* 0x000fe40000004100 */
[-C--:B------:R-:W-:Y:S01]  /*6f20*/  FFMA.FTZ R162, R13, R160.reuse, -R162 ;  /* 0x000000a00da27223 */ /* 0x080fe200000108a2 */
[----:B------:R-:W-:Y:S02]  /*6f30*/  HADD2.F32 R15, -RZ, R15.H1_H1 ;  /* 0x3000000fff0f7230 */ /* 0x000fe40000004100 */
[----:B------:R-:W-:Y:S01]  /*6f40*/  FFMA.FTZ R44, R81, R160, R44 ;  /* 0x000000a0512c7223 */ /* 0x000fe2000001002c */
[----:B------:R-:W-:Y:S02]  /*6f50*/  HADD2.F32 R13, -RZ, R164.H0_H0 ;  /* 0x200000a4ff0d7230 */ /* 0x000fe40000004100 */
[----:B------:R-:W-:Y:S01]  /*6f60*/  FMUL.FTZ R164, R83, R46 ;  /* 0x0000002e53a47220 */ /* 0x000fe20000410000 */
[----:B------:R-:W-:-:S02]  /*6f70*/  HADD2.F32 R160, -RZ, R39.H0_H0 ;  /* 0x20000027ffa07230 */ /* 0x000fc40000004100 */
[----:B------:R-:W-:Y:S01]  /*6f80*/  FMUL.FTZ R46, R15, R46 ;  /* 0x0000002e0f2e7220 */ /* 0x000fe20000410000 */
[----:B------:R-:W-:Y:S02]  /*6f90*/  HADD2.F32 R81, -RZ, R157.H1_H1 ;  /* 0x3000009dff517230 */ /* 0x000fe40000004100 */
[-C--:B------:R-:W-:Y:S01]  /*6fa0*/  FMUL.FTZ R39, R156, R13.reuse ;  /* 0x0000000d9c277220 */ /* 0x080fe20000410000 */
[C---:B------:R-:W-:Y:S01]  /*6fb0*/  FMUL.FTZ R13, R158.reuse, R13 ;  /* 0x0000000d9e0d7220 */ /* 0x040fe20000410000 */
[-C--:B------:R-:W-:Y:S01]  /*6fc0*/  FFMA.FTZ R46, R83, R160.reuse, R46 ;  /* 0x000000a0532e7223 */ /* 0x080fe2000001002e */
[----:B------:R-:W-:Y:S02]  /*6fd0*/  HADD2.F32 R83, -RZ, R80.H1_H1 ;  /* 0x30000050ff537230 */ /* 0x000fe40000004100 */
[-C--:B------:R-:W-:Y:S01]  /*6fe0*/  FFMA.FTZ R39, R158, R81.reuse, -R39 ;  /* 0x000000519e277223 */ /* 0x080fe20000010827 */
[----:B------:R-:W-:Y:S02]  /*6ff0*/  HADD2.F32 R155, -RZ, R12.H1_H1 ;  /* 0x3000000cff9b7230 */ /* 0x000fe40000004100 */
[----:B------:R-:W-:Y:S01]  /*7000*/  FFMA.FTZ R13, R156, R81, R13 ;  /* 0x000000519c0d7223 */ /* 0x000fe2000001000d */
[----:B------:R-:W-:Y:S01]  /*7010*/  FFMA.FTZ R164, R15, R160, -R164 ;  /* 0x000000a00fa47223 */ /* 0x000fe200000108a4 */
[----:B------:R-:W-:Y:S01]  /*7020*/  HADD2.F32 R15, -RZ, R170.H0_H0 ;  /* 0x200000aaff0f7230 */ /* 0x000fe20000004100 */
[----:B------:R-:W-:Y:S01]  /*7030*/  F2FP.F16.F32.PACK_AB R37, R162, R37 ;  /* 0x00000025a225723e */ /* 0x000fe200000000ff */
[----:B------:R-:W-:-:S02]  /*7040*/  HADD2.F32 R158, -RZ, R80.H0_H0 ;  /* 0x20000050ff9e7230 */ /* 0x000fc40000004100 */
[-C--:B------:R-:W-:Y:S01]  /*7050*/  FMUL.FTZ R80, R83, R36.reuse ;  /* 0x0000002453507220 */ /* 0x080fe20000410000 */
[----:B------:R-:W-:Y:S02]  /*7060*/  HADD2.F32 R156, -RZ, R12.H0_H0 ;  /* 0x2000000cff9c7230 */ /* 0x000fe40000004100 */
[----:B------:R-:W-:Y:S01]  /*7070*/  FMUL.FTZ R36, R155, R36 ;  /* 0x000000249b247220 */ /* 0x000fe20000410000 */
[----:B------:R-:W-:Y:S02]  /*7080*/  HADD2.F32 R12, -RZ, R11.H0_H0 ;  /* 0x2000000bff0c7230 */ /* 0x000fe40000004100 */
[-C--:B------:R-:W-:Y:S01]  /*7090*/  FMUL.FTZ R11, R158, R15.reuse ;  /* 0x0000000f9e0b7220 */ /* 0x080fe20000410000 */
[----:B------:R-:W-:Y:S02]  /*70a0*/  HADD2.F32 R81, -RZ, R159.H0_H0 ;  /* 0x2000009fff517230 */ /* 0x000fe40000004100 */
[----:B------:R-:W-:Y:S01]  /*70b0*/  FMUL.FTZ R15, R156, R15 ;  /* 0x0000000f9c0f7220 */ /* 0x000fe20000410000 */
[----:B------:R-:W-:-:S02]  /*70c0*/  HADD2.F32 R45, -RZ, R45.H0_H0 ;  /* 0x2000002dff2d7230 */ /* 0x000fc40000004100 */
[-C--:B------:R-:W-:Y:S01]  /*70d0*/  FFMA.FTZ R80, R155, R12.reuse, -R80 ;  /* 0x0000000c9b507223 */ /* 0x080fe20000010850 */
[----:B------:R-:W-:Y:S01]  /*70e0*/  FFMA.FTZ R36, R83, R12, R36 ;  /* 0x0000000c53247223 */ /* 0x000fe20000010024 */
[----:B------:R-:W-:Y:S02]  /*70f0*/  HADD2.F32 R155, -RZ, R82.H0_H0 ;  /* 0x20000052ff9b7230 */ /* 0x000fe40000004100 */
[-C--:B------:R-:W-:Y:S01]  /*7100*/  FFMA.FTZ R11, R156, R81.reuse, -R11 ;  /* 0x000000519c0b7223 */ /* 0x080fe2000001080b */
[----:B------:R-:W-:Y:S02]  /*7110*/  HADD2.F32 R12, -RZ, R159.H1_H1 ;  /* 0x3000009fff0c7230 */ /* 0x000fe40000004100 */
[----:B------:R-:W-:Y:S01]  /*7120*/  FFMA.FTZ R15, R158, R81, R15 ;  /* 0x000000519e0f7223 */ /* 0x000fe2000001000f */
[----:B------:R-:W-:Y:S01]  /*7130*/  HADD2.F32 R83, -RZ, R14.H0_H0 ;  /* 0x2000000eff537230 */ /* 0x000fe20000004100 */
[----:B------:R-:W-:Y:S01]  /*7140*/  F2FP.F16.F32.PACK_AB R39, R164, R39 ;  /* 0x00000027a427723e */ /* 0x000fe200000000ff */
[----:B------:R-:W-:Y:S01]  /*7150*/  HADD2.F32 R82, -RZ, R82.H1_H1 ;  /* 0x30000052ff527230 */ /* 0x000fe20000004100 */
[----:B------:R-:W-:Y:S01]  /*7160*/  F2FP.F16.F32.PACK_AB R80, R80, R11 ;  /* 0x0000000b5050723e */ /* 0x000fe200000000ff */
[----:B------:R-:W-:Y:S01]  /*7170*/  HADD2.F32 R14, -RZ, R14.H1_H1 ;  /* 0x3000000eff0e7230 */ /* 0x000fe20000004100 */
[----:B------:R-:W-:Y:S01]  /*7180*/  F2FP.F16.F32.PACK_AB R36, R36, R15 ;  /* 0x0000000f2424723e */ /* 0x000fe200000000ff */
[----:B------:R-:W-:-:S02]  /*7190*/  HADD2.F32 R81, -RZ, R157.H0_H0 ;  /* 0x2000009dff517230 */ /* 0x000fc40000004100 */
[-C--:B------:R-:W-:Y:S01]  /*71a0*/  FMUL.FTZ R159, R82, R45.reuse ;  /* 0x0000002d529f7220 */ /* 0x080fe20000410000 */
[----:B------:R-:W-:Y:S02]  /*71b0*/  HADD2.F32 R157, -RZ, R38.H0_H0 ;  /* 0x20000026ff9d7230 */ /* 0x000fe40000004100 */
[-C--:B------:R-:W-:Y:S01]  /*71c0*/  FMUL.FTZ R38, R155, R12.reuse ;  /* 0x0000000c9b267220 */ /* 0x080fe20000410000 */
[C---:B------:R-:W-:Y:S01]  /*71d0*/  FMUL.FTZ R12, R83.reuse, R12 ;  /* 0x0000000c530c7220 */ /* 0x040fe20000410000 */
[----:B------:R-:W-:Y:S01]  /*71e0*/  FMUL.FTZ R45, R14, R45 ;  /* 0x0000002d0e2d7220 */ /* 0x000fe20000410000 */
[----:B------:R-:W-:Y:S01]  /*71f0*/  MOV R15, R39 ;  /* 0x00000027000f7202 */ /* 0x000fe20000000f00 */
[-C--:B------:R-:W-:Y:S01]  /*7200*/  FFMA.FTZ R38, R83, R81.reuse, -R38 ;  /* 0x0000005153267223 */ /* 0x080fe20000010826 */
[----:B------:R-:W-:Y:S01]  /*7210*/  FFMA.FTZ R12, R155, R81, R12 ;  /* 0x000000519b0c7223 */ /* 0x000fe2000001000c */
[-C--:B------:R-:W-:Y:S01]  /*7220*/  FFMA.FTZ R45, R82, R157.reuse, R45 ;  /* 0x0000009d522d7223 */ /* 0x080fe2000001002d */
[----:B------:R-:W-:Y:S01]  /*7230*/  FFMA.FTZ R159, R14, R157, -R159 ;  /* 0x0000009d0e9f7223 */ /* 0x000fe2000001089f */
[----:B------:R-:W-:Y:S01]  /*7240*/  F2FP.F16.F32.PACK_AB R83, R46, R13 ;  /* 0x0000000d2e53723e */ /* 0x000fe200000000ff */
[----:B------:R-:W-:Y:S01]  /*7250*/  IMAD.MOV.U32 R13, RZ, RZ, R37 ;  /* 0x000000ffff0d7224 */ /* 0x000fe200078e0025 */
[----:B------:R-:W-:-:S02]  /*7260*/  F2FP.F16.F32.PACK_AB R81, R44, R47 ;  /* 0x0000002f2c51723e */ /* 0x000fc400000000ff */
[----:B------:R-:W-:Y:S01]  /*7270*/  F2FP.F16.F32.PACK_AB R82, R45, R12 ;  /* 0x0000000c2d52723e */ /* 0x000fe200000000ff */
[----:B------:R-:W-:Y:S01]  /*7280*/  IMAD.MOV.U32 R12, RZ, RZ, R80 ;  /* 0x000000ffff0c7224 */ /* 0x000fe200078e0050 */
[----:B------:R-:W-:Y:S01]  /*7290*/  F2FP.F16.F32.PACK_AB R14, R159, R38 ;  /* 0x000000269f0e723e */ /* 0x000fe200000000ff */
[----:B------:R-:W-:-:S07]  /*72a0*/  IMAD.MOV.U32 R80, RZ, RZ, R36 ;  /* 0x000000ffff507224 */ /* 0x000fce00078e0024 */
.L_x_2769:
[----:B------:R-:W-:Y:S05]  /*72b0*/  BSYNC B3 ;  /* 0x0000000000037941 */ /* 0x000fea0003800000 */
.L_x_2768:
[----:B--2---:R4:W-:Y:S04]  /*72c0*/  ST.E.128 desc[UR60][R126.64], R12 ;  /* 0x0000000c7e007985 */ /* 0x0049e8000c101d3c */
[----:B---3--:R4:W-:Y:S02]  /*72d0*/  @!P3 ST.E.128 desc[UR60][R128.64], R80 ;  /* 0x000000508000b985 */ /* 0x0089e4000c101d3c */
.L_x_2767:
[----:B------:R-:W-:Y:S05]  /*72e0*/  BSYNC B2 ;  /* 0x0000000000027941 */ /* 0x000fea0003800000 */
.L_x_2766:
[----:B------:R-:W-:-:S13]  /*72f0*/  ISETP.NE.AND P3, PT, R25, RZ, PT ;  /* 0x000000ff1900720c */ /* 0x000fda0003f65270 */
[----:B------:R-:W-:Y:S05]  /*7300*/  @!P3 BRA `(.L_x_2765) ;  /* 0x0000000400c8b947 */ /* 0x000fea0003800000 */
[----:B----4-:R-:W4:Y:S01]  /*7310*/  LDL R15, [R1+0x50] ;  /* 0x00005000010f7983 */ /* 0x010f220000100800 */
        /* <DEDUP_REMOVED lines=15> */
[----:B------:R-:W-:-:S11]  /*7410*/  LOP3.LUT R12, R12, R14, RZ, 0x3c, !PT ;  /* 0x0000000e0c0c7212 */ /* 0x000fd600078e3cff */
[----:B------:R-:W-:-:S04]  /*7420*/  @!P3 IMAD.WIDE R124, R11, 0x2, R124 ;  /* 0x000000020b7cb825 */ /* 0x000fc800078e027c */
[----:B----4-:R-:W-:-:S04]  /*7430*/  IMAD R13, R13, 0x1400, R15 ;  /* 0x000014000d0d7824 */ /* 0x010fc800078e020f */
[----:B------:R-:W-:Y:S02]  /*7440*/  IMAD.IADD R15, R13, 0x1, R12 ;  /* 0x000000010d0f7824 */ /* 0x000fe400078e020c */
[C---:B------:R-:W-:Y:S02]  /*7450*/  IMAD R13, R212.reuse, 0x5000, R133 ;  /* 0x00005000d40d7824 */ /* 0x040fe400078e0285 */
[----:B------:R-:W-:Y:S02]  /*7460*/  IMAD R15, R212, 0x5000, R15 ;  /* 0x00005000d40f7824 */ /* 0x000fe400078e020f */
[----:B------:R-:W-:-:S03]  /*7470*/  IMAD R13, R13, 0x2, R22 ;  /* 0x000000020d0d7824 */ /* 0x000fc600078e0216 */
[----:B------:R-:W-:-:S03]  /*7480*/  LEA R36, R15, R22, 0x1 ;  /* 0x000000160f247211 */ /* 0x000fc600078e08ff */
[----:B------:R-:W2:Y:S04]  /*7490*/  LDS.128 R12, [R13+0x24400] ;  /* 0x024400000d0c7984 */ /* 0x000ea80000000c00 */
[----:B------:R-:W3:Y:S01]  /*74a0*/  LDS.128 R36, [R36+0x24400] ;  /* 0x0244000024247984 */ /* 0x000ee20000000c00 */
[----:B------:R-:W-:Y:S05]  /*74b0*/  @P6 BRA `(.L_x_2771) ;  /* 0x0000000400506947 */ /* 0x000fea0003800000 */
[----:B------:R-:W-:Y:S01]  /*74c0*/  SHF.R.U64 R11, R32, 0x10, R33 ;  /* 0x00000010200b7819 */ /* 0x000fe20000001221 */
[--C-:B---3--:R-:W-:Y:S01]  /*74d0*/  HADD2.F32 R80, -RZ, R37.reuse.H1_H1 ;  /* 0x30000025ff507230 */ /* 0x108fe20000004100 */
[--C-:B------:R-:W-:Y:S01]  /*74e0*/  SHF.R.U64 R32, R40, 0x10, R41.reuse ;  /* 0x0000001028207819 */ /* 0x100fe20000001229 */
[----:B------:R-:W-:Y:S01]  /*74f0*/  HADD2.F32 R47, -RZ, R37.H0_H0 ;  /* 0x20000025ff2f7230 */ /* 0x000fe20000004100 */
[----:B------:R-:W-:Y:S01]  /*7500*/  SHF.R.U32.HI R40, RZ, 0x10, R41 ;  /* 0x00000010ff287819 */ /* 0x000fe20000011629 */
[----:B--2---:R-:W-:Y:S01]  /*7510*/  HADD2.F32 R37, -RZ, R13.H0_H0 ;  /* 0x2000000dff257230 */ /* 0x004fe20000004100 */
[----:B------:R-:W-:Y:S01]  /*7520*/  SHF.R.U64 R41, R42, 0x10, R43 ;  /* 0x000000102a297819 */ /* 0x000fe2000000122b */
[----:B------:R-:W-:Y:S01]  /*7530*/  HADD2.F32 R46, -RZ, R169.H0_H0 ;  /* 0x200000a9ff2e7230 */ /* 0x000fe20000004100 */
[----:B------:R-:W-:Y:S01]  /*7540*/  SHF.R.U32.HI R33, RZ, 0x10, R33 ;  /* 0x00000010ff217819 */ /* 0x000fe20000011621 */
[----:B------:R-:W-:Y:S01]  /*7550*/  HADD2.F32 R81, -RZ, R40.H0_H0 ;  /* 0x20000028ff517230 */ /* 0x000fe20000004100 */
[----:B------:R-:W-:Y:S01]  /*7560*/  SHF.R.U32.HI R42, RZ, 0x10, R43 ;  /* 0x00000010ff2a7819 */ /* 0x000fe2000001162b */
[----:B------:R-:W-:Y:S01]  /*7570*/  IMAD.MOV.U32 R43, RZ, RZ, R38 ;  /* 0x000000ffff2b7224 */ /* 0x000fe200078e0026 */
[----:B------:R-:W-:Y:S01]  /*7580*/  SHF.R.U64 R34, R34, 0x10, R35 ;  /* 0x0000001022227819 */ /* 0x000fe20000001223 */
[----:B------:R-:W-:-:S02]  /*7590*/  HADD2.F32 R40, -RZ, R13.H1_H1 ;  /* 0x3000000dff287230 */ /* 0x000fc40000004100 */
[-C--:B------:R-:W-:Y:S01]  /*75a0*/  FMUL.FTZ R13, R80, R81.reuse ;  /* 0x00000051500d7220 */ /* 0x080fe20000410000 */
[----:B------:R-:W-:Y:S01]  /*75b0*/  HADD2.F32 R38, -RZ, R169.H1_H1 ;  /* 0x300000a9ff267230 */ /* 0x000fe20000004100 */
[----:B------:R-:W-:Y:S01]  /*75c0*/  SHF.R.U32.HI R35, RZ, 0x10, R35 ;  /* 0x00000010ff237819 */ /* 0x000fe20000011623 */
[----:B------:R-:W-:Y:S02]  /*75d0*/  HADD2.F32 R33, -RZ, R33.H0_H0 ;  /* 0x20000021ff217230 */ /* 0x000fe40000004100 */
[C---:B------:R-:W-:Y:S01]  /*75e0*/  FMUL.FTZ R81, R40.reuse, R81 ;  /* 0x0000005128517220 */ /* 0x040fe20000410000 */
[----:B------:R-:W-:Y:S02]  /*75f0*/  HADD2.F32 R34, -RZ, R34.H0_H0 ;  /* 0x20000022ff227230 */ /* 0x000fe40000004100 */
[-C--:B------:R-:W-:Y:S01]  /*7600*/  FMUL.FTZ R82, R47, R38.reuse ;  /* 0x000000262f527220 */ /* 0x080fe20000410000 */
[C---:B------:R-:W-:Y:S01]  /*7610*/  FMUL.FTZ R38, R37.reuse, R38 ;  /* 0x0000002625267220 */ /* 0x040fe20000410000 */
[-C--:B------:R-:W-:Y:S01]  /*7620*/  FFMA.FTZ R13, R40, R33.reuse, -R13 ;  /* 0x00000021280d7223 */ /* 0x080fe2000001080d */
[----:B------:R-:W-:Y:S01]  /*7630*/  FFMA.FTZ R81, R80, R33, R81 ;  /* 0x0000002150517223 */ /* 0x000fe20000010051 */
[----:B------:R-:W-:Y:S01]  /*7640*/  FFMA.FTZ R82, R37, R46, -R82 ;  /* 0x0000002e25527223 */ /* 0x000fe20000010852 */
[----:B------:R-:W-:-:S02]  /*7650*/  HADD2.F32 R33, -RZ, R168.H0_H0 ;  /* 0x200000a8ff217230 */ /* 0x000fc40000004100 */
[----:B------:R-:W-:Y:S01]  /*7660*/  FFMA.FTZ R38, R47, R46, R38 ;  /* 0x0000002e2f267223 */ /* 0x000fe20000010026 */
[----:B------:R-:W-:Y:S02]  /*7670*/  HADD2.F32 R168, -RZ, R168.H1_H1 ;  /* 0x300000a8ffa87230 */ /* 0x000fe40000004100 */
[--C-:B------:R-:W-:Y:S01]  /*7680*/  HADD2.F32 R37, -RZ, R39.reuse.H0_H0 ;  /* 0x20000027ff257230 */ /* 0x100fe20000004100 */
[----:B------:R-:W-:Y:S01]  /*7690*/  F2FP.F16.F32.PACK_AB R13, R13, R82 ;  /* 0x000000520d0d723e */ /* 0x000fe200000000ff */
[----:B------:R-:W-:Y:S01]  /*76a0*/  HADD2.F32 R40, -RZ, R39.H1_H1 ;  /* 0x30000027ff287230 */ /* 0x000fe20000004100 */
[----:B------:R-:W-:Y:S01]  /*76b0*/  F2FP.F16.F32.PACK_AB R38, R81, R38 ;  /* 0x000000265126723e */ /* 0x000fe200000000ff */
[----:B------:R-:W-:Y:S02]  /*76c0*/  HADD2.F32 R39, -RZ, R15.H0_H0 ;  /* 0x2000000fff277230 */ /* 0x000fe40000004100 */
[----:B------:R-:W-:Y:S01]  /*76d0*/  FMUL.FTZ R46, R37, R168 ;  /* 0x000000a8252e7220 */ /* 0x000fe20000410000 */
[----:B------:R-:W-:-:S02]  /*76e0*/  HADD2.F32 R47, -RZ, R42.H0_H0 ;  /* 0x2000002aff2f7230 */ /* 0x000fc40000004100 */
[----:B------:R-:W-:Y:S02]  /*76f0*/  HADD2.F32 R42, -RZ, R15.H1_H1 ;  /* 0x3000000fff2a7230 */ /* 0x000fe40000004100 */
[C---:B------:R-:W-:Y:S01]  /*7700*/  FMUL.FTZ R168, R39.reuse, R168 ;  /* 0x000000a827a87220 */ /* 0x040fe20000410000 */
[----:B------:R-:W-:Y:S02]  /*7710*/  HADD2.F32 R35, -RZ, R35.H0_H0 ;  /* 0x20000023ff237230 */ /* 0x000fe40000004100 */
[----:B------:R-:W-:Y:S01]  /*7720*/  FMUL.FTZ R15, R40, R47 ;  /* 0x0000002f280f7220 */ /* 0x000fe20000410000 */
[----:B------:R-:W-:Y:S01]  /*7730*/  FFMA.FTZ R46, R39, R33, -R46 ;  /* 0x00000021272e7223 */ /* 0x000fe2000001082e */
[C---:B------:R-:W-:Y:S01]  /*7740*/  FMUL.FTZ R47, R42.reuse, R47 ;  /* 0x0000002f2a2f7220 */ /* 0x040fe20000410000 */
[----:B------:R-:W-:Y:S01]  /*7750*/  FFMA.FTZ R168, R37, R33, R168 ;  /* 0x0000002125a87223 */ /* 0x000fe200000100a8 */
[----:B------:R-:W-:Y:S02]  /*7760*/  HADD2.F32 R33, -RZ, R167.H0_H0 ;  /* 0x200000a7ff217230 */ /* 0x000fe40000004100 */
[----:B------:R-:W-:Y:S01]  /*7770*/  FFMA.FTZ R15, R42, R35, -R15 ;  /* 0x000000232a0f7223 */ /* 0x000fe2000001080f */
[----:B------:R-:W-:-:S02]  /*7780*/  HADD2.F32 R37, -RZ, R32.H0_H0 ;  /* 0x20000020ff257230 */ /* 0x000fc40000004100 */
[----:B------:R-:W-:Y:S01]  /*7790*/  FFMA.FTZ R47, R40, R35, R47 ;  /* 0x00000023282f7223 */ /* 0x000fe2000001002f */
[----:B------:R-:W-:Y:S02]  /*77a0*/  HADD2.F32 R167, -RZ, R167.H1_H1 ;  /* 0x300000a7ffa77230 */ /* 0x000fe40000004100 */
[----:B------:R-:W-:Y:S01]  /*77b0*/  HADD2.F32 R32, -RZ, R36.H0_H0 ;  /* 0x20000024ff207230 */ /* 0x000fe20000004100 */
[----:B------:R-:W-:Y:S01]  /*77c0*/  F2FP.F16.F32.PACK_AB R15, R15, R46 ;  /* 0x0000002e0f0f723e */ /* 0x000fe200000000ff */
[----:B------:R-:W-:Y:S02]  /*77d0*/  HADD2.F32 R42, -RZ, R12.H0_H0 ;  /* 0x2000000cff2a7230 */ /* 0x000fe40000004100 */
[----:B------:R-:W-:Y:S02]  /*77e0*/  HADD2.F32 R36, -RZ, R36.H1_H1 ;  /* 0x30000024ff247230 */ /* 0x000fe40000004100 */
[----:B------:R-:W-:Y:S02]  /*77f0*/  HADD2.F32 R40, -RZ, R12.H1_H1 ;  /* 0x3000000cff287230 */ /* 0x000fe40000004100 */
[----:B------:R-:W-:-:S02]  /*7800*/  HADD2.F32 R35, -RZ, R11.H0_H0 ;  /* 0x2000000bff237230 */ /* 0x000fc40000004100 */
[-C--:B------:R-:W-:Y:S01]  /*7810*/  FMUL.FTZ R11, R32, R167.reuse ;  /* 0x000000a7200b7220 */ /* 0x080fe20000410000 */
[----:B------:R-:W-:Y:S01]  /*7820*/  FMUL.FTZ R167, R42, R167 ;  /* 0x000000a72aa77220 */ /* 0x000fe20000410000 */
[-C--:B------:R-:W-:Y:S01]  /*7830*/  FMUL.FTZ R39, R36, R37.reuse ;  /* 0x0000002524277220 */ /* 0x080fe20000410000 */
[----:B------:R-:W-:Y:S01]  /*7840*/  FMUL.FTZ R37, R40, R37 ;  /* 0x0000002528257220 */ /* 0x000fe20000410000 */
        /* <DEDUP_REMOVED lines=9> */
[-C--:B------:R-:W-:Y:S01]  /*78e0*/  FMUL.FTZ R41, R36, R39.reuse ;  /* 0x0000002724297220 */ /* 0x080fe20000410000 */
[--C-:B------:R-:W-:Y:S02]  /*78f0*/  HADD2.F32 R40, -RZ, R14.reuse.H0_H0 ;  /* 0x2000000eff287230 */ /* 0x100fe40000004100 */
[----:B------:R-:W-:Y:S02]  /*7900*/  HADD2.F32 R37, -RZ, R14.H1_H1 ;  /* 0x3000000eff257230 */ /* 0x000fe40000004100 */
[-C--:B------:R-:W-:Y:S01]  /*7910*/  FMUL.FTZ R80, R43, R42.reuse ;  /* 0x0000002a2b507220 */ /* 0x080fe20000410000 */
[----:B------:R-:W-:Y:S02]  /*7920*/  HADD2.F32 R35, -RZ, R166.H1_H1 ;  /* 0x300000a6ff237230 */ /* 0x000fe40000004100 */
[C---:B------:R-:W-:Y:S01]  /*7930*/  FMUL.FTZ R39, R40.reuse, R39 ;  /* 0x0000002728277220 */ /* 0x040fe20000410000 */
[C---:B------:R-:W-:Y:S01]  /*7940*/  FMUL.FTZ R42, R37.reuse, R42 ;  /* 0x0000002a252a7220 */ /* 0x040fe20000410000 */
[-C--:B------:R-:W-:Y:S01]  /*7950*/  FFMA.FTZ R37, R37, R34.reuse, -R80 ;  /* 0x0000002225257223 */ /* 0x080fe20000010850 */
[-C--:B------:R-:W-:Y:S01]  /*7960*/  FFMA.FTZ R14, R40, R35.reuse, -R41 ;  /* 0x00000023280e7223 */ /* 0x080fe20000010829 */
[----:B------:R-:W-:Y:S01]  /*7970*/  FFMA.FTZ R35, R36, R35, R39 ;  /* 0x0000002324237223 */ /* 0x000fe20000010027 */
[----:B------:R-:W-:Y:S01]  /*7980*/  FFMA.FTZ R42, R43, R34, R42 ;  /* 0x000000222b2a7223 */ /* 0x000fe2000001002a */
[----:B------:R-:W-:Y:S01]  /*7990*/  F2FP.F16.F32.PACK_AB R36, R33, R12 ;  /* 0x0000000c2124723e */ /* 0x000fe200000000ff */
[----:B------:R-:W-:Y:S01]  /*79a0*/  IMAD.MOV.U32 R12, RZ, RZ, R32 ;  /* 0x000000ffff0c7224 */ /* 0x000fe200078e0020 */
[----:B------:R-:W-:Y:S01]  /*79b0*/  F2FP.F16.F32.PACK_AB R14, R37, R14 ;  /* 0x0000000e250e723e */ /* 0x000fe200000000ff */
[----:B------:R-:W-:Y:S01]  /*79c0*/  IMAD.MOV.U32 R37, RZ, RZ, R38 ;  /* 0x000000ffff257224 */ /* 0x000fe200078e0026 */
[----:B------:R-:W-:-:S02]  /*79d0*/  F2FP.F16.F32.PACK_AB R42, R42, R35 ;  /* 0x000000232a2a723e */ /* 0x000fc400000000ff */
[----:B------:R-:W-:Y:S02]  /*79e0*/  F2FP.F16.F32.PACK_AB R39, R47, R168 ;  /* 0x000000a82f27723e */ /* 0x000fe400000000ff */
[----:B------:R-:W-:-:S07]  /*79f0*/  MOV R38, R42 ;  /* 0x0000002a00267202 */ /* 0x000fce0000000f00 */
.L_x_2771:
[----:B------:R-:W-:Y:S05]  /*7a00*/  BSYNC B2 ;  /* 0x0000000000027941 */ /* 0x000fea0003800000 */
.L_x_2770:
[----:B--2---:R2:W-:Y:S04]  /*7a10*/  ST.E.128 desc[UR60][R44.64], R12 ;  /* 0x0000000c2c007985 */ /* 0x0045e8000c101d3c */
[----:B---3--:R2:W-:Y:S02]  /*7a20*/  @!P3 ST.E.128 desc[UR60][R124.64], R36 ;  /* 0x000000247c00b985 */ /* 0x0085e4000c101d3c */
.L_x_2765:
[----:B------:R-:W-:Y:S05]  /*7a30*/  BSYNC B1 ;  /* 0x0000000000017941 */ /* 0x000fea0003800000 */
.L_x_2764:
[----:B------:R-:W-:-:S03]  /*7a40*/  UMOV UR4, 0xffffffff ;  /* 0xffffffff00047882 */ /* 0x000fc60000000000 */
[----:B------:R-:W-:Y:S05]  /*7a50*/  BRA.DIV UR4, `(.L_x_2772) ;  /* 0x0000027e04bc7947 */ /* 0x000fea000b800000 */
[----:B--2---:R2:W0:Y:S04]  /*7a60*/  SHFL.IDX PT, R37, R119, 0x1, 0x181f ;  /* 0x00381f0077257f89 */ /* 0x00442800000e0000 */
[----:B------:R2:W0:Y:S02]  /*7a70*/  SHFL.IDX PT, R36, R120, 0x1, 0x181f ;  /* 0x00381f0078247f89 */ /* 0x00042400000e0000 */
.L_x_3107:
[----:B------:R-:W-:Y:S04]  /*7a80*/  BSSY B1, `(.L_x_2773) ;  /* 0x00000fc000017945 */ /* 0x000fe80003800000 */
[----:B------:R-:W-:Y:S05]  /*7a90*/  @P4 BRA `(.L_x_2774) ;  /* 0x0000000c00e84947 */ /* 0x000fea0003800000 */
[----:B------:R-:W-:Y:S01]  /*7aa0*/  ISETP.NE.AND P3, PT, R4, RZ, PT ;  /* 0x000000ff0400720c */ /* 0x000fe20003f65270 */
[----:B------:R-:W-:-:S12]  /*7ab0*/  BSSY B2, `(.L_x_2775) ;  /* 0x000007b000027945 */ /* 0x000fd80003800000 */
[----:B------:R-:W-:Y:S05]  /*7ac0*/  @!P3 BRA `(.L_x_2776) ;  /* 0x0000000400e4b947 */ /* 0x000fea0003800000 */
[----:B----4-:R-:W4:Y:S01]  /*7ad0*/  LDL R14, [R1+0x64] ;  /* 0x00006400010e7983 */ /* 0x010f220000100800 */
[----:B------:R-:W-:Y:S01]  /*7ae0*/  SEL R11, R115, R137, !P2 ;  /* 0x00000089730b7207 */ /* 0x000fe20005000000 */
[C---:B------:R-:W-:Y:S01]  /*7af0*/  VIADD R13, R220.reuse, 0x20 ;  /* 0x00000020dc0d7836 */ /* 0x040fe20000000000 */
[----:B------:R-:W-:Y:S01]  /*7b00*/  IADD3 R15, R220, 0x20, RZ ;  /* 0x00000020dc0f7810 */ /* 0x000fe20007ffe0ff */
[----:B------:R-:W-:Y:S01]  /*7b10*/  BSSY B3, `(.L_x_2777) ;  /* 0x0000072000037945 */ /* 0x000fe20003800000 */
[----:B------:R-:W-:Y:S01]  /*7b20*/  SHF.R.S32.HI R12, RZ, 0x1f, R11 ;  /* 0x0000001fff0c7819 */ /* 0x000fe2000001140b */
[----:B------:R-:W-:Y:S01]  /*7b30*/  IMAD.SHL.U32 R13, R13, 0x40, RZ ;  /* 0x000000400d0d7824 */ /* 0x000fe200078e00ff */
[----:B0-----:R-:W-:Y:S01]  /*7b40*/  LEA R38, P4, R10, R36, 0x1 ;  /* 0x000000240a267211 */ /* 0x001fe200078808ff */
        /* <DEDUP_REMOVED lines=9> */
[----:B------:R-:W-:-:S02]  /*7be0*/  LEA.HI.X R39, R10, R37, R28, 0x1, P4 ;  /* 0x000000250a277211 */ /* 0x000fc400020f0c1c */
[----:B------:R-:W-:Y:S02]  /*7bf0*/  SHF.R.S32.HI R12, RZ, 0x3, R11 ;  /* 0x00000003ff0c7819 */ /* 0x000fe4000001140b */
[----:B------:R-:W-:Y:S02]  /*7c00*/  LOP3.LUT R11, R15, 0x38, R41, 0xf8, !PT ;  /* 0x000000380f0b7812 */ /* 0x000fe400078ef829 */
[----:B------:R-:W-:Y:S02]  /*7c10*/  ISETP.GE.AND P4, PT, R16, R114, PT ;  /* 0x000000721000720c */ /* 0x000fe40003f86270 */
[----:B------:R-:W-:Y:S02]  /*7c20*/  LOP3.LUT R11, R11, R13, RZ, 0x3c, !PT ;  /* 0x0000000d0b0b7212 */ /* 0x000fe400078e3cff */
[----:B------:R-:W-:-:S13]  /*7c30*/  ISETP.GE.AND P3, PT, R41, R136, PT ;  /* 0x000000882900720c */ /* 0x000fda0003f66270 */
[----:B------:R-:W-:-:S04]  /*7c40*/  @!P3 IMAD.WIDE R40, R41, 0x2, R36 ;  /* 0x000000022928b825 */ /* 0x000fc800078e0224 */
[----:B----4-:R-:W-:-:S04]  /*7c50*/  IMAD R12, R12, 0x1400, R14 ;  /* 0x000014000c0c7824 */ /* 0x010fc800078e020e */
[----:B------:R-:W-:Y:S02]  /*7c60*/  IMAD.IADD R13, R12, 0x1, R11 ;  /* 0x000000010c0d7824 */ /* 0x000fe400078e020b */
[C---:B------:R-:W-:Y:S02]  /*7c70*/  IMAD R11, R212.reuse, 0x5000, R132 ;  /* 0x00005000d40b7824 */ /* 0x040fe400078e0284 */
[----:B------:R-:W-:Y:S02]  /*7c80*/  IMAD R13, R212, 0x5000, R13 ;  /* 0x00005000d40d7824 */ /* 0x000fe400078e020d */
[----:B------:R-:W-:-:S03]  /*7c90*/  IMAD R11, R11, 0x2, R22 ;  /* 0x000000020b0b7824 */ /* 0x000fc600078e0216 */
[----:B------:R-:W-:Y:S02]  /*7ca0*/  LEA R32, R13, R22, 0x1 ;  /* 0x000000160d207211 */ /* 0x000fe400078e08ff */
[----:B------:R0:W4:Y:S04]  /*7cb0*/  LDS.128 R12, [R11+0x24400] ;  /* 0x024400000b0c7984 */ /* 0x0001280000000c00 */
[----:B------:R-:W0:Y:S01]  /*7cc0*/  LDS.128 R32, [R32+0x24400] ;  /* 0x0244000020207984 */ /* 0x000e220000000c00 */
[----:B------:R-:W-:Y:S05]  /*7cd0*/  @P4 BRA `(.L_x_2778) ;  /* 0x0000000400544947 */ /* 0x000fea0003800000 */
[----:B------:R-:W-:Y:S01]  /*7ce0*/  SHF.R.U64 R42, R60, 0x10, R61 ;  /* 0x000000103c2a7819 */ /* 0x000fe2000000123d */
[----:B0-----:R-:W-:Y:S01]  /*7cf0*/  IMAD.MOV.U32 R45, RZ, RZ, R33 ;  /* 0x000000ffff2d7224 */ /* 0x001fe200078e0021 */
[----:B------:R-:W-:Y:S01]  /*7d00*/  SHF.R.U32.HI R60, RZ, 0x10, R61 ;  /* 0x00000010ff3c7819 */ /* 0x000fe2000001163d */
[----:B----4-:R-:W-:Y:S01]  /*7d10*/  IMAD.MOV.U32 R33, RZ, RZ, R15 ;  /* 0x000000ffff217224 */ /* 0x010fe200078e000f */
[--C-:B------:R-:W-:Y:S01]  /*7d20*/  SHF.R.U64 R11, R52, 0x10, R53.reuse ;  /* 0x00000010340b7819 */ /* 0x100fe20000001235 */
[----:B------:R-:W-:Y:S01]  /*7d30*/  HADD2.F32 R82, -RZ, R165.H1_H1 ;  /* 0x300000a5ff527230 */ /* 0x000fe20000004100 */
[----:B------:R-:W-:Y:S01]  /*7d40*/  SHF.R.U32.HI R52, RZ, 0x10, R53 ;  /* 0x00000010ff347819 */ /* 0x000fe20000011635 */
[--C-:B------:R-:W-:Y:S01]  /*7d50*/  HADD2.F32 R47, -RZ, R45.reuse.H0_H0 ;  /* 0x2000002dff2f7230 */ /* 0x100fe20000004100 */
[--C-:B------:R-:W-:Y:S01]  /*7d60*/  SHF.R.U64 R44, R62, 0x10, R63.reuse ;  /* 0x000000103e2c7819 */ /* 0x100fe2000000123f */
[----:B------:R-:W-:Y:S01]  /*7d70*/  HADD2.F32 R45, -RZ, R45.H1_H1 ;  /* 0x3000002dff2d7230 */ /* 0x000fe20000004100 */
[----:B------:R-:W-:Y:S01]  /*7d80*/  SHF.R.U32.HI R62, RZ, 0x10, R63 ;  /* 0x00000010ff3e7819 */ /* 0x000fe2000001163f */
[----:B------:R-:W-:-:S02]  /*7d90*/  HADD2.F32 R60, -RZ, R60.H0_H0 ;  /* 0x2000003cff3c7230 */ /* 0x000fc40000004100 */
[----:B---3--:R-:W-:Y:S01]  /*7da0*/  FMUL.FTZ R124, R47, R82 ;  /* 0x000000522f7c7220 */ /* 0x008fe20000410000 */
[--C-:B------:R-:W-:Y:S01]  /*7db0*/  HADD2.F32 R15, -RZ, R13.reuse.H0_H0 ;  /* 0x2000000dff0f7230 */ /* 0x100fe20000004100 */
[--C-:B------:R-:W-:Y:S01]  /*7dc0*/  SHF.R.U64 R43, R54, 0x10, R55.reuse ;  /* 0x00000010362b7819 */ /* 0x100fe20000001237 */
[----:B------:R-:W-:Y:S02]  /*7dd0*/  HADD2.F32 R46, -RZ, R13.H1_H1 ;  /* 0x3000000dff2e7230 */ /* 0x000fe40000004100 */
[----:B------:R-:W-:Y:S01]  /*7de0*/  FMUL.FTZ R53, R45, R60 ;  /* 0x0000003c2d357220 */ /* 0x000fe20000410000 */
[----:B------:R-:W-:Y:S02]  /*7df0*/  HADD2.F32 R80, -RZ, R165.H0_H0 ;  /* 0x200000a5ff507230 */ /* 0x000fe40000004100 */
[C---:B------:R-:W-:Y:S01]  /*7e00*/  FMUL.FTZ R82, R15.reuse, R82 ;  /* 0x000000520f527220 */ /* 0x040fe20000410000 */
[----:B------:R-:W-:Y:S02]  /*7e10*/  HADD2.F32 R52, -RZ, R52.H0_H0 ;  /* 0x20000034ff347230 */ /* 0x000fe40000004100 */
[C---:B------:R-:W-:Y:S01]  /*7e20*/  FMUL.FTZ R60, R46.reuse, R60 ;  /* 0x0000003c2e3c7220 */ /* 0x040fe20000410000 */
[----:B------:R-:W-:Y:S01]  /*7e30*/  SHF.R.U32.HI R54, RZ, 0x10, R55 ;  /* 0x00000010ff367819 */ /* 0x000fe20000011637 */
[-C--:B------:R-:W-:Y:S01]  /*7e40*/  FFMA.FTZ R13, R15, R80.reuse, -R124 ;  /* 0x000000500f0d7223 */ /* 0x080fe2000001087c */
[----:B------:R-:W-:Y:S01]  /*7e50*/  FFMA.FTZ R15, R47, R80, R82 ;  /* 0x000000502f0f7223 */ /* 0x000fe20000010052 */
[-C--:B------:R-:W-:Y:S01]  /*7e60*/  FFMA.FTZ R46, R46, R52.reuse, -R53 ;  /* 0x000000342e2e7223 */ /* 0x080fe20000010835 */
[----:B------:R-:W-:Y:S01]  /*7e70*/  FFMA.FTZ R52, R45, R52, R60 ;  /* 0x000000342d347223 */ /* 0x000fe2000001003c */
[----:B------:R-:W-:-:S02]  /*7e80*/  HADD2.F32 R82, -RZ, R163.H1_H1 ;  /* 0x300000a3ff527230 */ /* 0x000fc40000004100 */
[--C-:B------:R-:W-:Y:S01]  /*7e90*/  HADD2.F32 R47, -RZ, R35.reuse.H0_H0 ;  /* 0x20000023ff2f7230 */ /* 0x100fe20000004100 */
[----:B------:R-:W-:Y:S01]  /*7ea0*/  F2FP.F16.F32.PACK_AB R13, R46, R13 ;  /* 0x0000000d2e0d723e */ /* 0x000fe200000000ff */
[----:B------:R-:W-:Y:S02]  /*7eb0*/  HADD2.F32 R60, -RZ, R35.H1_H1 ;  /* 0x30000023ff3c7230 */ /* 0x000fe40000004100 */
[--C-:B------:R-:W-:Y:S02]  /*7ec0*/  HADD2.F32 R35, -RZ, R33.reuse.H0_H0 ;  /* 0x20000021ff237230 */ /* 0x100fe40000004100 */
[----:B------:R-:W-:Y:S02]  /*7ed0*/  HADD2.F32 R62, -RZ, R62.H0_H0 ;  /* 0x2000003eff3e7230 */ /* 0x000fe40000004100 */
[----:B------:R-:W-:Y:S02]  /*7ee0*/  HADD2.F32 R45, -RZ, R33.H1_H1 ;  /* 0x30000021ff2d7230 */ /* 0x000fe40000004100 */
[----:B------:R-:W-:-:S02]  /*7ef0*/  HADD2.F32 R80, -RZ, R154.H1_H1 ;  /* 0x3000009aff507230 */ /* 0x000fc40000004100 */
[C---:B------:R-:W-:Y:S01]  /*7f00*/  FMUL.FTZ R124, R60.reuse, R62 ;  /* 0x0000003e3c7c7220 */ /* 0x040fe20000410000 */
[----:B------:R-:W-:Y:S02]  /*7f10*/  HADD2.F32 R53, -RZ, R54.H0_H0 ;  /* 0x20000036ff357230 */ /* 0x000fe40000004100 */
[-C--:B------:R-:W-:Y:S01]  /*7f20*/  FMUL.FTZ R54, R47, R82.reuse ;  /* 0x000000522f367220 */ /* 0x080fe20000410000 */
[----:B------:R-:W-:Y:S01]  /*7f30*/  FMUL.FTZ R82, R35, R82 ;  /* 0x0000005223527220 */ /* 0x000fe20000410000 */
[----:B------:R-:W-:Y:S01]  /*7f40*/  FMUL.FTZ R55, R45, R62 ;  /* 0x0000003e2d377220 */ /* 0x000fe20000410000 */
[----:B------:R-:W-:Y:S02]  /*7f50*/  HADD2.F32 R163, -RZ, R163.H0_H0 ;  /* 0x200000a3ffa37230 */ /* 0x000fe40000004100 */
[-C--:B------:R-:W-:Y:S01]  /*7f60*/  FFMA.FTZ R33, R35, R80.reuse, -R54 ;  /* 0x0000005023217223 */ /* 0x080fe20000010836 */
[----:B------:R-:W-:Y:S01]  /*7f70*/  FFMA.FTZ R35, R47, R80, R82 ;  /* 0x000000502f237223 */ /* 0x000fe20000010052 */
[-C--:B------:R-:W-:Y:S01]  /*7f80*/  FFMA.FTZ R54, R45, R53.reuse, -R124 ;  /* 0x000000352d367223 */ /* 0x080fe2000001087c */
[----:B------:R-:W-:Y:S01]  /*7f90*/  FFMA.FTZ R60, R60, R53, R55 ;  /* 0x000000353c3c7223 */ /* 0x000fe20000010037 */
[----:B------:R-:W-:-:S02]  /*7fa0*/  HADD2.F32 R55, -RZ, R42.H0_H0 ;  /* 0x2000002aff377230 */ /* 0x000fc40000004100 */
[--C-:B------:R-:W-:Y:S01]  /*7fb0*/  HADD2.F32 R45, -RZ, R32.reuse.H0_H0 ;  /* 0x20000020ff2d7230 */ /* 0x100fe20000004100 */
[----:B------:R-:W-:Y:S01]  /*7fc0*/  F2FP.F16.F32.PACK_AB R54, R54, R33 ;  /* 0x000000213636723e */ /* 0x000fe200000000ff */
[----:B------:R-:W-:Y:S01]  /*7fd0*/  HADD2.F32 R47, -RZ, R32.H1_H1 ;  /* 0x30000020ff2f7230 */ /* 0x000fe20000004100 */
[----:B------:R-:W-:Y:S01]  /*7fe0*/  F2FP.F16.F32.PACK_AB R33, R52, R15 ;  /* 0x0000000f3421723e */ /* 0x000fe200000000ff */
[--C-:B------:R-:W-:Y:S01]  /*7ff0*/  HADD2.F32 R32, -RZ, R12.reuse.H1_H1 ;  /* 0x3000000cff207230 */ /* 0x100fe20000004100 */
[----:B------:R-:W-:Y:S01]  /*8000*/  F2FP.F16.F32.PACK_AB R35, R60, R35 ;  /* 0x000000233c23723e */ /* 0x000fe200000000ff */
[----:B------:R-:W-:Y:S02]  /*8010*/  HADD2.F32 R42, -RZ, R12.H0_H0 ;  /* 0x2000000cff2a7230 */ /* 0x000fe40000004100 */
[-C--:B------:R-:W-:Y:S01]  /*8020*/  FMUL.FTZ R61, R47, R55.reuse ;  /* 0x000000372f3d7220 */ /* 0x080fe20000410000 */
[----:B------:R-:W-:Y:S02]  /*8030*/  HADD2.F32 R53, -RZ, R11.H0_H0 ;  /* 0x2000000bff357230 */ /* 0x000fe40000004100 */
[----:B------:R-:W-:Y:S01]  /*8040*/  FMUL.FTZ R62, R32, R55 ;  /* 0x00000037203e7220 */ /* 0x000fe20000410000 */
[----:B------:R-:W-:-:S02]  /*8050*/  HADD2.F32 R154, -RZ, R154.H0_H0 ;  /* 0x2000009aff9a7230 */ /* 0x000fc40000004100 */
[-C--:B------:R-:W-:Y:S01]  /*8060*/  FMUL.FTZ R12, R42, R163.reuse ;  /* 0x000000a32a0c7220 */ /* 0x080fe20000410000 */
[----:B------:R-:W-:Y:S01]  /*8070*/  FMUL.FTZ R11, R45, R163 ;  /* 0x000000a32d0b7220 */ /* 0x000fe20000410000 */
[-C--:B------:R-:W-:Y:S01]  /*8080*/  FFMA.FTZ R32, R32, R53.reuse, -R61 ;  /* 0x0000003520207223 */ /* 0x080fe2000001083d */
[----:B------:R-:W-:Y:S01]  /*8090*/  FFMA.FTZ R53, R47, R53, R62 ;  /* 0x000000352f357223 */ /* 0x000fe2000001003e */
[-C--:B------:R-:W-:Y:S01]  /*80a0*/  FFMA.FTZ R12, R45, R154.reuse, R12 ;  /* 0x0000009a2d0c7223 */ /* 0x080fe2000001000c */
[----:B------:R-:W-:Y:S02]  /*80b0*/  HADD2.F32 R47, -RZ, R44.H0_H0 ;  /* 0x2000002cff2f7230 */ /* 0x000fe40000004100 */
[----:B------:R-:W-:Y:S01]  /*80c0*/  FFMA.FTZ R11, R42, R154, -R11 ;  /* 0x0000009a2a0b7223 */ /* 0x000fe2000001080b */
[----:B------:R-:W-:Y:S02]  /*80d0*/  HADD2.F32 R45, -RZ, R161.H0_H0 ;  /* 0x200000a1ff2d7230 */ /* 0x000fe40000004100 */
[----:B------:R-:W-:-:S02]  /*80e0*/  HADD2.F32 R44, -RZ, R34.H0_H0 ;  /* 0x20000022ff2c7230 */ /* 0x000fc40000004100 */
[----:B------:R-:W-:Y:S01]  /*80f0*/  HADD2.F32 R161, -RZ, R161.H1_H1 ;  /* 0x300000a1ffa17230 */ /* 0x000fe20000004100 */
[----:B------:R-:W-:Y:S01]  /*8100*/  F2FP.F16.F32.PACK_AB R32, R32, R11 ;  /* 0x0000000b2020723e */ /* 0x000fe200000000ff */
[----:B------:R-:W-:Y:S02]  /*8110*/  HADD2.F32 R42, -RZ, R14.H0_H0 ;  /* 0x2000000eff2a7230 */ /* 0x000fe40000004100 */
[----:B------:R-:W-:Y:S02]  /*8120*/  HADD2.F32 R34, -RZ, R34.H1_H1 ;  /* 0x30000022ff227230 */ /* 0x000fe40000004100 */
[-C--:B------:R-:W-:Y:S01]  /*8130*/  FMUL.FTZ R55, R44, R161.reuse ;  /* 0x000000a12c377220 */ /* 0x080fe20000410000 */
[----:B------:R-:W-:Y:S02]  /*8140*/  HADD2.F32 R14, -RZ, R14.H1_H1 ;  /* 0x3000000eff0e7230 */ /* 0x000fe40000004100 */
[----:B------:R-:W-:Y:S01]  /*8150*/  FMUL.FTZ R161, R42, R161 ;  /* 0x000000a12aa17220 */ /* 0x000fe20000410000 */
[----:B------:R-:W-:-:S02]  /*8160*/  HADD2.F32 R43, -RZ, R43.H0_H0 ;  /* 0x2000002bff2b7230 */ /* 0x000fc40000004100 */
[----:B------:R-:W-:Y:S01]  /*8170*/  FMUL.FTZ R61, R34, R47 ;  /* 0x0000002f223d7220 */ /* 0x000fe20000410000 */
[----:B------:R-:W-:Y:S01]  /*8180*/  FFMA.FTZ R55, R42, R45, -R55 ;  /* 0x0000002d2a377223 */ /* 0x000fe20000010837 */
[----:B------:R-:W-:Y:S01]  /*8190*/  FMUL.FTZ R47, R14, R47 ;  /* 0x0000002f0e2f7220 */ /* 0x000fe20000410000 */
[----:B------:R-:W-:Y:S01]  /*81a0*/  FFMA.FTZ R161, R44, R45, R161 ;  /* 0x0000002d2ca17223 */ /* 0x000fe200000100a1 */
[-C--:B------:R-:W-:Y:S01]  /*81b0*/  FFMA.FTZ R14, R14, R43.reuse, -R61 ;  /* 0x0000002b0e0e7223 */ /* 0x080fe2000001083d */
[----:B------:R-:W-:Y:S01]  /*81c0*/  F2FP.F16.F32.PACK_AB R42, R53, R12 ;  /* 0x0000000c352a723e */ /* 0x000fe200000000ff */
[----:B------:R-:W-:Y:S01]  /*81d0*/  FFMA.FTZ R34, R34, R43, R47 ;  /* 0x0000002b22227223 */ /* 0x000fe2000001002f */
[----:B------:R-:W-:Y:S02]  /*81e0*/  IMAD.MOV.U32 R12, RZ, RZ, R32 ;  /* 0x000000ffff0c7224 */ /* 0x000fe400078e0020 */
[----:B------:R-:W-:Y:S01]  /*81f0*/  F2FP.F16.F32.PACK_AB R14, R14, R55 ;  /* 0x000000370e0e723e */ /* 0x000fe200000000ff */
[----:B------:R-:W-:Y:S01]  /*8200*/  IMAD.MOV.U32 R15, RZ, RZ, R54 ;  /* 0x000000ffff0f7224 */ /* 0x000fe200078e0036 */
[----:B------:R-:W-:-:S02]  /*8210*/  F2FP.F16.F32.PACK_AB R34, R34, R161 ;  /* 0x000000a12222723e */ /* 0x000fc400000000ff */
[----:B------:R-:W-:-:S07]  /*8220*/  MOV R32, R42 ;  /* 0x0000002a00207202 */ /* 0x000fce0000000f00 */
.L_x_2778:
[----:B------:R-:W-:Y:S05]  /*8230*/  BSYNC B3 ;  /* 0x0000000000037941 */ /* 0x000fea0003800000 */
.L_x_2777:
[----:B----4-:R4:W-:Y:S04]  /*8240*/  ST.E.128 desc[UR60][R38.64], R12 ;  /* 0x0000000c26007985 */ /* 0x0109e8000c101d3c */
[----:B0-----:R4:W-:Y:S02]  /*8250*/  @!P3 ST.E.128 desc[UR60][R40.64], R32 ;  /* 0x000000202800b985 */ /* 0x0019e4000c101d3c */
.L_x_2776:
[----:B------:R-:W-:Y:S05]  /*8260*/  BSYNC B2 ;  /* 0x0000000000027941 */ /* 0x000fea0003800000 */
.L_x_2775:
[----:B------:R-:W-:-:S13]  /*8270*/  ISETP.NE.AND P3, PT, R25, RZ, PT ;  /* 0x000000ff1900720c */ /* 0x000fda0003f65270 */
[----:B------:R-:W-:Y:S05]  /*8280*/  @!P3 BRA `(.L_x_2774) ;  /* 0x0000000400ecb947 */ /* 0x000fea0003800000 */
[----:B----4-:R-:W4:Y:S01]  /*8290*/  LDL R14, [R1+0x64] ;  /* 0x00006400010e7983 */ /* 0x010f220000100800 */
[----:B------:R-:W-:Y:S01]  /*82a0*/  SEL R11, R115, R137, !P1 ;  /* 0x00000089730b7207 */ /* 0x000fe20004800000 */
[C---:B------:R-:W-:Y:S01]  /*82b0*/  VIADD R13, R220.reuse, 0x20 ;  /* 0x00000020dc0d7836 */ /* 0x040fe20000000000 */
        /* <DEDUP_REMOVED lines=21> */
[----:B----4-:R-:W-:-:S04]  /*8410*/  IMAD R12, R12, 0x1400, R14 ;  /* 0x000014000c0c7824 */ /* 0x010fc800078e020e */
[----:B------:R-:W-:Y:S02]  /*8420*/  IMAD.IADD R13, R12, 0x1, R11 ;  /* 0x000000010c0d7824 */ /* 0x000fe400078e020b */
[C---:B------:R-:W-:Y:S02]  /*8430*/  IMAD R11, R212.reuse, 0x5000, R131 ;  /* 0x00005000d40b7824 */ /* 0x040fe400078e0283 */
[----:B------:R-:W-:-:S03]  /*8440*/  IMAD R13, R212, 0x5000, R13 ;  /* 0x00005000d40d7824 */ /* 0x000fc600078e020d */
[----:B------:R-:W-:Y:S01]  /*8450*/  LEA R11, R11, R22, 0x1 ;  /* 0x000000160b0b7211 */ /* 0x000fe200078e08ff */
[----:B------:R-:W-:-:S04]  /*8460*/  IMAD R32, R13, 0x2, R22 ;  /* 0x000000020d207824 */ /* 0x000fc800078e0216 */
[----:B------:R0:W4:Y:S04]  /*8470*/  LDS.128 R12, [R11+0x24400] ;  /* 0x024400000b0c7984 */ /* 0x0001280000000c00 */
[----:B------:R-:W0:Y:S01]  /*8480*/  LDS.128 R32, [R32+0x24400] ;  /* 0x0244000020207984 */ /* 0x000e220000000c00 */
[----:B------:R-:W-:Y:S05]  /*8490*/  @P4 BRA `(.L_x_2780) ;  /* 0x00000004005c4947 */ /* 0x000fea0003800000 */
[----:B----4-:R-:W-:Y:S01]  /*84a0*/  IMAD.MOV.U32 R43, RZ, RZ, R12 ;  /* 0x000000ffff2b7224 */ /* 0x010fe200078e000c */
[----:B------:R-:W-:Y:S01]  /*84b0*/  SHF.R.U64 R40, R48, 0x10, R49 ;  /* 0x0000001030287819 */ /* 0x000fe20000001231 */
[----:B0-----:R-:W-:Y:S01]  /*84c0*/  IMAD.MOV.U32 R12, RZ, RZ, R33 ;  /* 0x000000ffff0c7224 */ /* 0x001fe200078e0021 */
[----:B------:R-:W-:Y:S01]  /*84d0*/  SHF.R.U32.HI R48, RZ, 0x10, R57 ;  /* 0x00000010ff307819 */ /* 0x000fe20000011639 */
[----:B------:R-:W-:Y:S01]  /*84e0*/  IMAD.MOV.U32 R45, RZ, RZ, R35 ;  /* 0x000000ffff2d7224 */ /* 0x000fe200078e0023 */
[----:B------:R-:W-:Y:S01]  /*84f0*/  SHF.R.U32.HI R46, RZ, 0x10, R49 ;  /* 0x00000010ff2e7819 */ /* 0x000fe20000011631 */
[----:B------:R-:W-:Y:S01]  /*8500*/  HADD2.F32 R49, -RZ, R153.H1_H1 ;  /* 0x30000099ff317230 */ /* 0x000fe20000004100 */
[----:B------:R-:W-:Y:S01]  /*8510*/  MOV R44, R32 ;  /* 0x00000020002c7202 */ /* 0x000fe20000000f00 */
[--C-:B------:R-:W-:Y:S01]  /*8520*/  HADD2.F32 R32, -RZ, R12.reuse.H0_H0 ;  /* 0x2000000cff207230 */ /* 0x100fe20000004100 */
[----:B------:R-:W-:Y:S01]  /*8530*/  SHF.R.U64 R11, R50, 0x10, R51 ;  /* 0x00000010320b7819 */ /* 0x000fe20000001233 */
[----:B------:R-:W-:Y:S01]  /*8540*/  HADD2.F32 R35, -RZ, R12.H1_H1 ;  /* 0x3000000cff237230 */ /* 0x000fe20000004100 */
[----:B------:R-:W-:Y:S01]  /*8550*/  SHF.R.U32.HI R52, RZ, 0x10, R59 ;  /* 0x00000010ff347819 */ /* 0x000fe2000001163b */
[----:B------:R-:W-:Y:S01]  /*8560*/  IMAD.MOV.U32 R33, RZ, RZ, R15 ;  /* 0x000000ffff217224 */ /* 0x000fe200078e000f */
[----:B------:R-:W-:Y:S01]  /*8570*/  SHF.R.U32.HI R51, RZ, 0x10, R51 ;  /* 0x00000010ff337819 */ /* 0x000fe20000011633 */
[--C-:B------:R-:W-:Y:S01]  /*8580*/  HADD2.F32 R12, -RZ, R13.reuse.H0_H0 ;  /* 0x2000000dff0c7230 */ /* 0x100fe20000004100 */
[----:B------:R-:W-:Y:S01]  /*8590*/  SHF.R.U64 R42, R56, 0x10, R57 ;  /* 0x00000010382a7819 */ /* 0x000fe20000001239 */
[----:B------:R-:W-:Y:S01]  /*85a0*/  HADD2.F32 R48, -RZ, R48.H0_H0 ;  /* 0x20000030ff307230 */ /* 0x000fe20000004100 */
[----:B------:R-:W-:Y:S01]  /*85b0*/  SHF.R.U64 R41, R58, 0x10, R59 ;  /* 0x000000103a297819 */ /* 0x000fe2000000123b */
        /* <DEDUP_REMOVED lines=15> */
[----:B------:R-:W-:Y:S02]  /*86b0*/  HADD2.F32 R52, -RZ, R52.H0_H0 ;  /* 0x20000034ff347230 */ /* 0x000fe40000004100 */
[----:B------:R-:W-:Y:S01]  /*86c0*/  FMUL.FTZ R54, R46, R49 ;  /* 0x000000312e367220 */ /* 0x000fe20000410000 */
[--C-:B------:R-:W-:Y:S02]  /*86d0*/  HADD2.F32 R35, -RZ, R33.reuse.H0_H0 ;  /* 0x20000021ff237230 */ /* 0x100fe40000004100 */
[----:B------:R-:W-:Y:S02]  /*86e0*/  HADD2.F32 R48, -RZ, R150.H1_H1 ;  /* 0x30000096ff307230 */ /* 0x000fe40000004100 */
[----:B------:R-:W-:Y:S01]  /*86f0*/  FMUL.FTZ R56, R47, R52 ;  /* 0x000000342f387220 */ /* 0x000fe20000410000 */
[----:B------:R-:W-:-:S02]  /*8700*/  HADD2.F32 R45, -RZ, R33.H1_H1 ;  /* 0x30000021ff2d7230 */ /* 0x000fc40000004100 */
[C---:B------:R-:W-:Y:S01]  /*8710*/  FMUL.FTZ R49, R35.reuse, R49 ;  /* 0x0000003123317220 */ /* 0x040fe20000410000 */
[----:B------:R-:W-:Y:S02]  /*8720*/  HADD2.F32 R50, -RZ, R51.H0_H0 ;  /* 0x20000033ff327230 */ /* 0x000fe40000004100 */
[----:B------:R-:W-:Y:S01]  /*8730*/  FFMA.FTZ R33, R35, R48, -R54 ;  /* 0x0000003023217223 */ /* 0x000fe20000010836 */
[----:B------:R-:W-:Y:S02]  /*8740*/  HADD2.F32 R40, -RZ, R40.H0_H0 ;  /* 0x20000028ff287230 */ /* 0x000fe40000004100 */
[C---:B------:R-:W-:Y:S01]  /*8750*/  FMUL.FTZ R52, R45.reuse, R52 ;  /* 0x000000342d347220 */ /* 0x040fe20000410000 */
[----:B------:R-:W-:Y:S01]  /*8760*/  FFMA.FTZ R35, R46, R48, R49 ;  /* 0x000000302e237223 */ /* 0x000fe20000010031 */
[-C--:B------:R-:W-:Y:S01]  /*8770*/  FFMA.FTZ R56, R45, R50.reuse, -R56 ;  /* 0x000000322d387223 */ /* 0x080fe20000010838 */
[----:B------:R-:W-:Y:S02]  /*8780*/  HADD2.F32 R45, -RZ, R44.H0_H0 ;  /* 0x2000002cff2d7230 */ /* 0x000fe40000004100 */
[----:B------:R-:W-:Y:S01]  /*8790*/  FFMA.FTZ R52, R47, R50, R52 ;  /* 0x000000322f347223 */ /* 0x000fe20000010034 */
[----:B------:R-:W-:-:S02]  /*87a0*/  HADD2.F32 R46, -RZ, R42.H0_H0 ;  /* 0x2000002aff2e7230 */ /* 0x000fc40000004100 */
[----:B------:R-:W-:Y:S01]  /*87b0*/  HADD2.F32 R44, -RZ, R44.H1_H1 ;  /* 0x3000002cff2c7230 */ /* 0x000fe20000004100 */
[----:B------:R-:W-:Y:S01]  /*87c0*/  F2FP.F16.F32.PACK_AB R56, R56, R33 ;  /* 0x000000213838723e */ /* 0x000fe200000000ff */
[--C-:B------:R-:W-:Y:S01]  /*87d0*/  HADD2.F32 R42, -RZ, R43.reuse.H0_H0 ;  /* 0x2000002bff2a7230 */ /* 0x100fe20000004100 */
[----:B------:R-:W-:Y:S01]  /*87e0*/  F2FP.F16.F32.PACK_AB R33, R32, R13 ;  /* 0x0000000d2021723e */ /* 0x000fe200000000ff */
[----:B------:R-:W-:Y:S02]  /*87f0*/  HADD2.F32 R43, -RZ, R43.H1_H1 ;  /* 0x3000002bff2b7230 */ /* 0x000fe40000004100 */
[-C--:B------:R-:W-:Y:S01]  /*8800*/  FMUL.FTZ R50, R44, R46.reuse ;  /* 0x0000002e2c327220 */ /* 0x080fe20000410000 */
[----:B------:R-:W-:Y:S01]  /*8810*/  HADD2.F32 R153, -RZ, R153.H0_H0 ;  /* 0x20000099ff997230 */ /* 0x000fe20000004100 */
[----:B------:R-:W-:Y:S01]  /*8820*/  F2FP.F16.F32.PACK_AB R35, R52, R35 ;  /* 0x000000233423723e */ /* 0x000fe200000000ff */
[----:B------:R-:W-:Y:S02]  /*8830*/  HADD2.F32 R151, -RZ, R151.H0_H0 ;  /* 0x20000097ff977230 */ /* 0x000fe40000004100 */
[C---:B------:R-:W-:Y:S01]  /*8840*/  FMUL.FTZ R49, R43.reuse, R46 ;  /* 0x0000002e2b317220 */ /* 0x040fe20000410000 */
[----:B------:R-:W-:Y:S01]  /*8850*/  FFMA.FTZ R50, R43, R40, -R50 ;  /* 0x000000282b327223 */ /* 0x000fe20000010832 */
[----:B------:R-:W-:-:S02]  /*8860*/  HADD2.F32 R43, -RZ, R41.H0_H0 ;  /* 0x20000029ff2b7230 */ /* 0x000fc40000004100 */
[-C--:B------:R-:W-:Y:S01]  /*8870*/  FMUL.FTZ R48, R42, R153.reuse ;  /* 0x000000992a307220 */ /* 0x080fe20000410000 */
[----:B------:R-:W-:Y:S01]  /*8880*/  FFMA.FTZ R49, R44, R40, R49 ;  /* 0x000000282c317223 */ /* 0x000fe20000010031 */
[----:B------:R-:W-:Y:S02]  /*8890*/  HADD2.F32 R41, -RZ, R34.H0_H0 ;  /* 0x20000022ff297230 */ /* 0x000fe40000004100 */
[C---:B------:R-:W-:Y:S01]  /*88a0*/  FMUL.FTZ R47, R45.reuse, R153 ;  /* 0x000000992d2f7220 */ /* 0x040fe20000410000 */
[----:B------:R-:W-:Y:S02]  /*88b0*/  HADD2.F32 R152, -RZ, R152.H0_H0 ;  /* 0x20000098ff987230 */ /* 0x000fe40000004100 */
[-C--:B------:R-:W-:Y:S01]  /*88c0*/  FFMA.FTZ R48, R45, R151.reuse, R48 ;  /* 0x000000972d307223 */ /* 0x080fe20000010030 */
[----:B------:R-:W-:Y:S02]  /*88d0*/  HADD2.F32 R40, -RZ, R14.H0_H0 ;  /* 0x2000000eff287230 */ /* 0x000fe40000004100 */
[----:B------:R-:W-:Y:S01]  /*88e0*/  FFMA.FTZ R47, R42, R151, -R47 ;  /* 0x000000972a2f7223 */ /* 0x000fe2000001082f */
[----:B------:R-:W-:-:S02]  /*88f0*/  HADD2.F32 R34, -RZ, R34.H1_H1 ;  /* 0x30000022ff227230 */ /* 0x000fc40000004100 */
[-C--:B------:R-:W-:Y:S01]  /*8900*/  FMUL.FTZ R45, R41, R152.reuse ;  /* 0x00000098292d7220 */ /* 0x080fe20000410000 */
[----:B------:R-:W-:Y:S02]  /*8910*/  HADD2.F32 R14, -RZ, R14.H1_H1 ;  /* 0x3000000eff0e7230 */ /* 0x000fe40000004100 */
[----:B------:R-:W-:Y:S01]  /*8920*/  FMUL.FTZ R152, R40, R152 ;  /* 0x0000009828987220 */ /* 0x000fe20000410000 */
[----:B------:R-:W-:Y:S02]  /*8930*/  HADD2.F32 R150, -RZ, R150.H0_H0 ;  /* 0x20000096ff967230 */ /* 0x000fe40000004100 */
[-C--:B------:R-:W-:Y:S01]  /*8940*/  FMUL.FTZ R51, R34, R43.reuse ;  /* 0x0000002b22337220 */ /* 0x080fe20000410000 */
[----:B------:R-:W-:Y:S02]  /*8950*/  HADD2.F32 R11, -RZ, R11.H0_H0 ;  /* 0x2000000bff0b7230 */ /* 0x000fe40000004100 */
[----:B------:R-:W-:Y:S01]  /*8960*/  FMUL.FTZ R43, R14, R43 ;  /* 0x0000002b0e2b7220 */ /* 0x000fe20000410000 */
[----:B------:R-:W-:-:S02]  /*8970*/  IMAD.MOV.U32 R13, RZ, RZ, R15 ;  /* 0x000000ffff0d7224 */ /* 0x000fc400078e000f */
[-C--:B------:R-:W-:Y:S01]  /*8980*/  FFMA.FTZ R45, R40, R150.reuse, -R45 ;  /* 0x00000096282d7223 */ /* 0x080fe2000001082d */
[----:B------:R-:W-:Y:S01]  /*8990*/  FFMA.FTZ R152, R41, R150, R152 ;  /* 0x0000009629987223 */ /* 0x000fe20000010098 */
[-C--:B------:R-:W-:Y:S01]  /*89a0*/  FFMA.FTZ R14, R14, R11.reuse, -R51 ;  /* 0x0000000b0e0e7223 */ /* 0x080fe20000010833 */
[----:B------:R-:W-:Y:S01]  /*89b0*/  FFMA.FTZ R43, R34, R11, R43 ;  /* 0x0000000b222b7223 */ /* 0x000fe2000001002b */
[----:B------:R-:W-:Y:S02]  /*89c0*/  F2FP.F16.F32.PACK_AB R12, R50, R47 ;  /* 0x0000002f320c723e */ /* 0x000fe400000000ff */
[----:B------:R-:W-:Y:S02]  /*89d0*/  F2FP.F16.F32.PACK_AB R32, R49, R48 ;  /* 0x000000303120723e */ /* 0x000fe400000000ff */
[----:B------:R-:W-:Y:S02]  /*89e0*/  F2FP.F16.F32.PACK_AB R14, R14, R45 ;  /* 0x0000002d0e0e723e */ /* 0x000fe400000000ff */
[----:B------:R-:W-:-:S02]  /*89f0*/  F2FP.F16.F32.PACK_AB R34, R43, R152 ;  /* 0x000000982b22723e */ /* 0x000fc400000000ff */
[----:B------:R-:W-:-:S07]  /*8a00*/  MOV R15, R56 ;  /* 0x00000038000f7202 */ /* 0x000fce0000000f00 */
.L_x_2780:
[----:B------:R-:W-:Y:S05]  /*8a10*/  BSYNC B2 ;  /* 0x0000000000027941 */ /* 0x000fea0003800000 */
.L_x_2779:
[----:B----4-:R4:W-:Y:S04]  /*8a20*/  ST.E.128 desc[UR60][R38.64], R12 ;  /* 0x0000000c26007985 */ /* 0x0109e8000c101d3c */
[----:B0-----:R4:W-:Y:S02]  /*8a30*/  @!P3 ST.E.128 desc[UR60][R36.64], R32 ;  /* 0x000000202400b985 */ /* 0x0019e4000c101d3c */
.L_x_2774:
[----:B------:R-:W-:Y:S05]  /*8a40*/  BSYNC B1 ;  /* 0x0000000000017941 */ /* 0x000fea0003800000 */
.L_x_2773:
[----:B------:R-:W-:-:S03]  /*8a50*/  UMOV UR4, 0xffffffff ;  /* 0xffffffff00047882 */ /* 0x000fc60000000000 */
[----:B------:R-:W-:Y:S05]  /*8a60*/  BRA.DIV UR4, `(.L_x_2781) ;  /* 0x0000027204047947 */ /* 0x000fea000b800000 */
[----:B0---4-:R0:W4:Y:S04]  /*8a70*/  SHFL.IDX PT, R37, R119, 0x2, 0x181f ;  /* 0x00581f0077257f89 */ /* 0x01112800000e0000 */
[----:B------:R0:W0:Y:S02]  /*8a80*/  SHFL.IDX PT, R36, R120, 0x2, 0x181f ;  /* 0x00581f0078247f89 */ /* 0x00002400000e0000 */
.L_x_3111:
[----:B------:R-:W-:Y:S05]  /*8a90*/  @P5 BRA `(.L_x_2739) ;  /* 0x0000001400985947 */ /* 0x000fea0003800000 */
[----:B------:R-:W-:Y:S01]  /*8aa0*/  ISETP.NE.AND P3, PT, R4, RZ, PT ;  /* 0x000000ff0400720c */ /* 0x000fe20003f65270 */
[----:B------:R-:W-:-:S12]  /*8ab0*/  BSSY B1, `(.L_x_2782) ;  /* 0x0000075000017945 */ /* 0x000fd80003800000 */
[----:B------:R-:W-:Y:S05]  /*8ac0*/  @!P3 BRA `(.L_x_2783) ;  /* 0x0000000400ccb947 */ /* 0x000fea0003800000 */
[----:B------:R-:W5:Y:S01]  /*8ad0*/  LDL R13, [R1+0x60] ;  /* 0x00006000010d7983 */ /* 0x000f620000100800 */
[----:B------:R-:W-:Y:S01]  /*8ae0*/  SEL R11, R115, R137, !P2 ;  /* 0x00000089730b7207 */ /* 0x000fe20005000000 */
[----:B------:R-:W-:Y:S01]  /*8af0*/  BSSY B2, `(.L_x_2784) ;  /* 0x000006e000027945 */ /* 0x000fe20003800000 */
[----:B------:R-:W-:Y:S02]  /*8b00*/  ISETP.GE.AND P4, PT, R16, R114, PT ;  /* 0x000000721000720c */ /* 0x000fe40003f86270 */
[----:B------:R-:W-:Y:S02]  /*8b10*/  SHF.R.S32.HI R12, RZ, 0x1f, R11 ;  /* 0x0000001fff0c7819 */ /* 0x000fe4000001140b */
[----:B0-----:R-:W-:Y:S02]  /*8b20*/  LEA R38, P3, R10, R36, 0x1 ;  /* 0x000000240a267211 */ /* 0x001fe400078608ff */
[----:B------:R-:W-:Y:S02]  /*8b30*/  LEA.HI R12, R12, R11, RZ, 0x4 ;  /* 0x0000000b0c0c7211 */ /* 0x000fe400078f20ff */
[----:B----4-:R-:W-:-:S02]  /*8b40*/  LEA.HI.X R39, R10, R37, R28, 0x1, P3 ;  /* 0x000000250a277211 */ /* 0x010fc400018f0c1c */
[----:B------:R-:W-:-:S04]  /*8b50*/  LEA.HI.SX32 R12, R12, R9, 0x1c ;  /* 0x000000090c0c7211 */ /* 0x000fc800078fe2ff */
[----:B------:R-:W-:Y:S01]  /*8b60*/  SHF.R.S32.HI R11, RZ, 0x1f, R12 ;  /* 0x0000001fff0b7819 */ /* 0x000fe2000001140c */
[----:B------:R-:W-:-:S03]  /*8b70*/  IMAD.SHL.U32 R41, R12, 0x8, RZ ;  /* 0x000000080c297824 */ /* 0x000fc600078e00ff */
[----:B------:R-:W-:Y:S02]  /*8b80*/  LEA.HI R11, R11, R12, RZ, 0x3 ;  /* 0x0000000c0b0b7211 */ /* 0x000fe400078f18ff */
[----:B------:R-:W-:Y:S02]  /*8b90*/  ISETP.GE.AND P5, PT, R41, R136, PT ;  /* 0x000000882900720c */ /* 0x000fe40003fa6270 */
[----:B------:R-:W-:Y:S02]  /*8ba0*/  SHF.R.S32.HI R12, RZ, 0x3, R11 ;  /* 0x00000003ff0c7819 */ /* 0x000fe4000001140b */
[----:B------:R-:W-:-:S04]  /*8bb0*/  LOP3.LUT R11, R0, 0x38, R41, 0xf8, !PT ;  /* 0x00000038000b7812 */ /* 0x000fc800078ef829 */
[----:B------:R-:W-:-:S05]  /*8bc0*/  LOP3.LUT R11, R11, R138, RZ, 0x3c, !PT ;  /* 0x0000008a0b0b7212 */ /* 0x000fca00078e3cff */
[----:B------:R-:W-:-:S04]  /*8bd0*/  @!P5 IMAD.WIDE R40, R41, 0x2, R36 ;  /* 0x000000022928d825 */ /* 0x000fc800078e0224 */
[----:B-----5:R-:W-:-:S04]  /*8be0*/  IMAD R12, R12, 0x1400, R13 ;  /* 0x000014000c0c7824 */ /* 0x020fc800078e020d */
        /* <DEDUP_REMOVED lines=8> */
[----:B------:R-:W-:Y:S01]  /*8c70*/  SHF.R.U32.HI R50, RZ, 0x10, R77 ;  /* 0x00000010ff327819 */ /* 0x000fe2000001164d */
[----:B----4-:R-:W-:Y:S01]  /*8c80*/  IMAD.MOV.U32 R44, RZ, RZ, R12 ;  /* 0x000000ffff2c7224 */ /* 0x010fe200078e000c */
[----:B0-----:R-:W-:Y:S01]  /*8c90*/  MOV R46, R35 ;  /* 0x00000023002e7202 */ /* 0x001fe20000000f00 */
[----:B------:R-:W-:Y:S01]  /*8ca0*/  IMAD.MOV.U32 R45, RZ, RZ, R32 ;  /* 0x000000ffff2d7224 */ /* 0x000fe200078e0020 */
[----:B------:R-:W-:Y:S01]  /*8cb0*/  SHF.R.U32.HI R48, RZ, 0x10, R69 ;  /* 0x00000010ff307819 */ /* 0x000fe20000011645 */
[----:B------:R-:W-:Y:S01]  /*8cc0*/  HADD2.F32 R49, -RZ, R149.H1_H1 ;  /* 0x30000095ff317230 */ /* 0x000fe20000004100 */
[--C-:B------:R-:W-:Y:S01]  /*8cd0*/  SHF.R.U64 R42, R78, 0x10, R79.reuse ;  /* 0x000000104e2a7819 */ /* 0x100fe2000000124f */
[--C-:B------:R-:W-:Y:S01]  /*8ce0*/  HADD2.F32 R35, -RZ, R33.reuse.H0_H0 ;  /* 0x20000021ff237230 */ /* 0x100fe20000004100 */
[----:B------:R-:W-:Y:S01]  /*8cf0*/  SHF.R.U32.HI R78, RZ, 0x10, R79 ;  /* 0x00000010ff4e7819 */ /* 0x000fe2000001164f */
[----:B------:R-:W-:Y:S01]  /*8d00*/  IMAD.MOV.U32 R32, RZ, RZ, R15 ;  /* 0x000000ffff207224 */ /* 0x000fe200078e000f */
[--C-:B------:R-:W-:Y:S01]  /*8d10*/  SHF.R.U64 R11, R70, 0x10, R71.reuse ;  /* 0x00000010460b7819 */ /* 0x100fe20000001247 */
[----:B------:R-:W-:Y:S01]  /*8d20*/  HADD2.F32 R33, -RZ, R33.H1_H1 ;  /* 0x30000021ff217230 */ /* 0x000fe20000004100 */
        /* <DEDUP_REMOVED lines=18> */
[----:B------:R-:W-:Y:S02]  /*8e50*/  HADD2.F32 R46, -RZ, R46.H1_H1 ;  /* 0x3000002eff2e7230 */ /* 0x000fe40000004100 */
[----:B------:R-:W-:Y:S02]  /*8e60*/  HADD2.F32 R50, -RZ, R148.H1_H1 ;  /* 0x30000094ff327230 */ /* 0x000fe40000004100 */
[--C-:B------:R-:W-:Y:S02]  /*8e70*/  HADD2.F32 R15, -RZ, R32.reuse.H0_H0 ;  /* 0x20000020ff0f7230 */ /* 0x100fe40000004100 */
[----:B------:R-:W-:Y:S01]  /*8e80*/  FMUL.FTZ R51, R46, R47 ;  /* 0x0000002f2e337220 */ /* 0x000fe20000410000 */
[----:B------:R-:W-:-:S02]  /*8e90*/  HADD2.F32 R32, -RZ, R32.H1_H1 ;  /* 0x30000020ff207230 */ /* 0x000fc40000004100 */
[-C--:B------:R-:W-:Y:S01]  /*8ea0*/  FMUL.FTZ R54, R33, R50.reuse ;  /* 0x0000003221367220 */ /* 0x080fe20000410000 */
[----:B------:R-:W-:Y:S02]  /*8eb0*/  HADD2.F32 R35, -RZ, R70.H0_H0 ;  /* 0x20000046ff237230 */ /* 0x000fe40000004100 */
[----:B------:R-:W-:Y:S01]  /*8ec0*/  FMUL.FTZ R50, R15, R50 ;  /* 0x000000320f327220 */ /* 0x000fe20000410000 */
[----:B------:R-:W-:Y:S02]  /*8ed0*/  HADD2.F32 R48, -RZ, R146.H1_H1 ;  /* 0x30000092ff307230 */ /* 0x000fe40000004100 */
        /* <DEDUP_REMOVED lines=30> */
[----:B------:R-:W-:-:S02]  /*90c0*/  HADD2.F32 R147, -RZ, R147.H0_H0 ;  /* 0x20000093ff937230 */ /* 0x000fc40000004100 */
[-C--:B------:R-:W-:Y:S01]  /*90d0*/  FMUL.FTZ R42, R32, R148.reuse ;  /* 0x00000094202a7220 */ /* 0x080fe20000410000 */
[----:B------:R-:W-:Y:S02]  /*90e0*/  HADD2.F32 R11, -RZ, R11.H0_H0 ;  /* 0x2000000bff0b7230 */ /* 0x000fe40000004100 */
[C---:B------:R-:W-:Y:S01]  /*90f0*/  FMUL.FTZ R43, R15.reuse, R148 ;  /* 0x000000940f2b7220 */ /* 0x040fe20000410000 */
[----:B------:R-:W-:Y:S01]  /*9100*/  FMUL.FTZ R33, R14, R33 ;  /* 0x000000210e217220 */ /* 0x000fe20000410000 */
[-C--:B------:R-:W-:Y:S01]  /*9110*/  FFMA.FTZ R42, R15, R147.reuse, -R42 ;  /* 0x000000930f2a7223 */ /* 0x080fe2000001082a */
        /* <DEDUP_REMOVED lines=11> */
.L_x_2785:
[----:B------:R-:W-:Y:S05]  /*91d0*/  BSYNC B2 ;  /* 0x0000000000027941 */ /* 0x000fea0003800000 */
.L_x_2784:
[----:B----4-:R4:W-:Y:S04]  /*91e0*/  ST.E.128 desc[UR60][R38.64], R12 ;  /* 0x0000000c26007985 */ /* 0x0109e8000c101d3c */
[----:B0-----:R4:W-:Y:S02]  /*91f0*/  @!P5 ST.E.128 desc[UR60][R40.64], R32 ;  /* 0x000000202800d985 */ /* 0x0019e4000c101d3c */
.L_x_2783:
[----:B------:R-:W-:Y:S05]  /*9200*/  BSYNC B1 ;  /* 0x0000000000017941 */ /* 0x000fea0003800000 */
.L_x_2782:
[----:B------:R-:W-:-:S13]  /*9210*/  ISETP.NE.AND P3, PT, R25, RZ, PT ;  /* 0x000000ff1900720c */ /* 0x000fda0003f65270 */
[----:B------:R-:W-:Y:S05]  /*9220*/  @!P3 BRA `(.L_x_2739) ;  /* 0x0000000c00b4b947 */ /* 0x000fea0003800000 */
[----:B----4-:R-:W4:Y:S01]  /*9230*/  LDL R14, [R1+0x60] ;  /* 0x00006000010e7983 */ /* 0x010f220000100800 */
[----:B------:R-:W-:Y:S01]  /*9240*/  SEL R137, R115, R137, !P1 ;  /* 0x0000008973897207 */ /* 0x000fe20004800000 */
[----:B------:R-:W-:Y:S01]  /*9250*/  BSSY B1, `(.L_x_2786) ;  /* 0x000006c000017945 */ /* 0x000fe20003800000 */
[----:B------:R-:W-:Y:S02]  /*9260*/  ISETP.GE.AND P4, PT, R213, R114, PT ;  /* 0x00000072d500720c */ /* 0x000fe40003f86270 */
[----:B------:R-:W-:Y:S02]  /*9270*/  SHF.R.S32.HI R12, RZ, 0x1f, R137 ;  /* 0x0000001fff0c7819 */ /* 0x000fe40000011489 */
[C---:B0-----:R-:W-:Y:S02]  /*9280*/  LEA R38, P3, R21.reuse, R36, 0x1 ;  /* 0x0000002415267211 */ /* 0x041fe400078608ff */
[----:B------:R-:W-:Y:S02]  /*9290*/  LEA.HI R137, R12, R137, RZ, 0x4 ;  /* 0x000000890c897211 */ /* 0x000fe400078f20ff */
[----:B------:R-:W-:-:S02]  /*92a0*/  LEA.HI.X R39, R21, R37, R29, 0x1, P3 ;  /* 0x0000002515277211 */ /* 0x000fc400018f0c1d */
[----:B------:R-:W-:-:S04]  /*92b0*/  LEA.HI.SX32 R137, R137, R20, 0x1c ;  /* 0x0000001489897211 */ /* 0x000fc800078fe2ff */
[----:B------:R-:W-:Y:S01]  /*92c0*/  SHF.R.S32.HI R12, RZ, 0x1f, R137 ;  /* 0x0000001fff0c7819 */ /* 0x000fe20000011489 */
[----:B------:R-:W-:-:S03]  /*92d0*/  IMAD.SHL.U32 R11, R137, 0x8, RZ ;  /* 0x00000008890b7824 */ /* 0x000fc600078e00ff */
[----:B------:R-:W-:Y:S02]  /*92e0*/  LEA.HI R12, R12, R137, RZ, 0x3 ;  /* 0x000000890c0c7211 */ /* 0x000fe400078f18ff */
[----:B------:R-:W-:Y:S02]  /*92f0*/  LOP3.LUT R13, R0, 0x38, R11, 0xf8, !PT ;  /* 0x00000038000d7812 */ /* 0x000fe400078ef80b */
[----:B------:R-:W-:Y:S02]  /*9300*/  SHF.R.S32.HI R12, RZ, 0x3, R12 ;  /* 0x00000003ff0c7819 */ /* 0x000fe4000001140c */
[----:B------:R-:W-:-:S03]  /*9310*/  LOP3.LUT R13, R13, R138, RZ, 0x3c, !PT ;  /* 0x0000008a0d0d7212 */ /* 0x000fc600078e3cff */
[----:B----4-:R-:W-:-:S05]  /*9320*/  IMAD R12, R12, 0x1400, R14 ;  /* 0x000014000c0c7824 */ /* 0x010fca00078e020e */
[----:B------:R-:W-:Y:S01]  /*9330*/  IADD3 R15, R12, R13, RZ ;  /* 0x0000000d0c0f7210 */ /* 0x000fe20007ffe0ff */
[----:B------:R-:W-:-:S04]  /*9340*/  IMAD R13, R212, 0x5000, R123 ;  /* 0x00005000d40d7824 */ /* 0x000fc800078e027b */
[----:B------:R-:W-:Y:S02]  /*9350*/  IMAD R15, R212, 0x5000, R15 ;  /* 0x00005000d40f7824 */ /* 0x000fe400078e020f */
[--C-:B------:R-:W-:Y:S02]  /*9360*/  IMAD R13, R13, 0x2, R22.reuse ;  /* 0x000000020d0d7824 */ /* 0x100fe400078e0216 */
[----:B------:R-:W-:-:S04]  /*9370*/  IMAD R32, R15, 0x2, R22 ;  /* 0x000000020f207824 */ /* 0x000fc800078e0216 */
[----:B------:R-:W0:Y:S04]  /*9380*/  LDS.128 R12, [R13+0x24400] ;  /* 0x024400000d0c7984 */ /* 0x000e280000000c00 */
[----:B------:R-:W4:Y:S01]  /*9390*/  LDS.128 R32, [R32+0x24400] ;  /* 0x0244000020207984 */ /* 0x000f220000000c00 */
[----:B------:R-:W-:Y:S05]  /*93a0*/  @P4 BRA `(.L_x_2787) ;  /* 0x0000000400584947 */ /* 0x000fea0003800000 */
[----:B------:R-:W-:Y:S01]  /*93b0*/  SHF.R.U32.HI R44, RZ, 0x10, R73 ;  /* 0x00000010ff2c7819 */ /* 0x000fe20000011649 */
[----:B----4-:R-:W-:Y:S01]  /*93c0*/  IMAD.MOV.U32 R40, RZ, RZ, R32 ;  /* 0x000000ffff287224 */ /* 0x010fe200078e0020 */
        /* <DEDUP_REMOVED lines=76> */
[----:B------:R-:W-:-:S02]  /*9890*/  F2FP.F16.F32.PACK_AB R12, R35, R34 ;  /* 0x00000022230c723e */ /* 0x000fc400000000ff */
[----:B------:R-:W-:Y:S02]  /*98a0*/  F2FP.F16.F32.PACK_AB R13, R46, R47 ;  /* 0x0000002f2e0d723e */ /* 0x000fe400000000ff */
[----:B------:R-:W-:Y:S01]  /*98b0*/  F2FP.F16.F32.PACK_AB R14, R32, R33 ;  /* 0x00000021200e723e */ /* 0x000fe200000000ff */
[----:B------:R-:W-:Y:S01]  /*98c0*/  IMAD.MOV.U32 R32, RZ, RZ, R44 ;  /* 0x000000ffff207224 */ /* 0x000fe200078e002c */
[----:B------:R-:W-:Y:S01]  /*98d0*/  F2FP.F16.F32.PACK_AB R15, R49, R50 ;  /* 0x00000032310f723e */ /* 0x000fe200000000ff */
[----:B------:R-:W-:Y:S01]  /*98e0*/  IMAD.MOV.U32 R33, RZ, RZ, R45 ;  /* 0x000000ffff217224 */ /* 0x000fe200078e002d */
[----:B------:R-:W-:Y:S02]  /*98f0*/  F2FP.F16.F32.PACK_AB R34, R41, R144 ;  /* 0x000000902922723e */ /* 0x000fe400000000ff */
[----:B------:R-:W-:-:S07]  /*9900*/  MOV R35, R51 ;  /* 0x0000003300237202 */ /* 0x000fce0000000f00 */
.L_x_2787:
[----:B------:R-:W-:Y:S05]  /*9910*/  BSYNC B1 ;  /* 0x0000000000017941 */ /* 0x000fea0003800000 */
.L_x_2786:
[----:B0-----:R0:W-:Y:S01]  /*9920*/  ST.E.128 desc[UR60][R38.64], R12 ;  /* 0x0000000c26007985 */ /* 0x0011e2000c101d3c */
[----:B------:R-:W-:-:S13]  /*9930*/  ISETP.GE.AND P3, PT, R11, R136, PT ;  /* 0x000000880b00720c */ /* 0x000fda0003f66270 */
[----:B------:R-:W-:Y:S05]  /*9940*/  @P3 BRA `(.L_x_2739) ;  /* 0x0000000400ec3947 */ /* 0x000fea0003800000 */
[----:B------:R-:W-:-:S05]  /*9950*/  IMAD.WIDE R36, R11, 0x2, R36 ;  /* 0x000000020b247825 */ /* 0x000fca00078e0224 */
[----:B----4-:R4:W-:Y:S01]  /*9960*/  ST.E.128 desc[UR60][R36.64], R32 ;  /* 0x0000002024007985 */ /* 0x0109e2000c101d3c */
[----:B------:R-:W-:Y:S05]  /*9970*/  BRA `(.L_x_2739) ;  /* 0x0000000400e07947 */ /* 0x000fea0003800000 */
.L_x_2693:
[----:B------:R-:W2:Y:S02]  /*9980*/  LDL R11, [R1+0x5c] ;  /* 0x00005c00010b7983 */ /* 0x000ea40000100800 */
[----:B--2---:R-:W-:-:S13]  /*9990*/  R2UR UR4, R11 ;  /* 0x000000000b0472ca */ /* 0x004fda00000e0000 */
[----:B------:R-:W-:-:S06]  /*99a0*/  UISETP.NE.AND UP0, UPT, UR4, 0x3, UPT ;  /* 0x000000030400788c */ /* 0x000fcc000bf05270 */
[----:B------:R-:W-:-:S13]  /*99b0*/  PLOP3.LUT P0, PT, PT, PT, UP0, 0x80, 0x0 ;  /* 0x000000000000781c */ /* 0x000fda0003f0f008 */
[----:B------:R-:W-:Y:S05]  /*99c0*/  @!P0 BRA `(.L_x_2788) ;  /* 0x0000000000048947 */ /* 0x000fea0003800000 */
[----:B------:R-:W-:Y:S01]  /*99d0*/  BPT.TRAP 0x1 ;  /* 0x000000040000795c */ /* 0x000fe20000300000 */
.L_x_2788:
[----:B------:R-:W-:Y:S01]  /*99e0*/  IMAD R89, R212, 0x8, R22 ;  /* 0x00000008d4597824 */ /* 0x000fe200078e0216 */
[----:B------:R-:W-:Y:S01]  /*99f0*/  SHF.L.U32 R90, R227, 0x1f, RZ ;  /* 0x0000001fe35a7819 */ /* 0x000fe200000006ff */
[----:B------:R-:W-:Y:S01]  /*9a00*/  BSSY B1, `(.L_x_2789) ;  /* 0x0000004000017945 */ /* 0x000fe20003800000 */
[----:B------:R-:W-:Y:S02]  /*9a10*/  SHF.R.S32.HI R86, RZ, 0x1f, R84 ;  /* 0x0000001fff567819 */ /* 0x000fe40000011454 */
[----:B------:R-:W0:Y:S02]  /*9a20*/  SYNCS.PHASECHK.TRANS64.TRYWAIT P3, [R89+URZ+0x38890], R90 ;  /* 0x0388905a590075a7 */ /* 0x000e24000806017f */
[----:B0-----:R-:W-:Y:S05]  /*9a30*/  @!P3 BRA `(.L_x_2790) ;  /* 0x00000260005cb947 */ /* 0x001fea0003800000 */
.L_x_3112:
[----:B------:R-:W-:Y:S05]  /*9a40*/  BSYNC B1 ;  /* 0x0000000000017941 */ /* 0x000fea0003800000 */
.L_x_2789:
        /* <DEDUP_REMOVED lines=13> */
[----:B------:R-:W-:Y:S02]  /*9b20*/  IMAD R15, R3, UR4, RZ ;  /* 0x00000004030f7c24 */ /* 0x000fe4000f8e02ff */
[----:B------:R-:W-:Y:S02]  /*9b30*/  IMAD.IADD R13, R13, 0x1, R11 ;  /* 0x000000010d0d7824 */ /* 0x000fe400078e020b */
[C---:B------:R-:W-:Y:S02]  /*9b40*/  IMAD R15, R30.reuse, UR5, R15 ;  /* 0x000000051e0f7c24 */ /* 0x040fe4000f8e020f */
[----:B------:R-:W-:Y:S01]  /*9b50*/  IMAD.WIDE.U32 R12, R30, UR4, R12 ;  /* 0x000000041e0c7c25 */ /* 0x000fe2000f8e000c */
[----:B------:R-:W-:-:S03]  /*9b60*/  ULDC.64 UR4, c[0x0][0x2e8] ;  /* 0x0000ba0000047ab9 */ /* 0x000fc60000000a00 */
[----:B------:R-:W-:Y:S01]  /*9b70*/  IMAD.IADD R42, R88, 0x1, -R220 ;  /* 0x00000001582a7824 */ /* 0x000fe200078e0adc */
[----:B------:R-:W-:Y:S02]  /*9b80*/  IADD3 R15, R13, R15, RZ ;  /* 0x0000000f0d0f7210 */ /* 0x000fe40007ffe0ff */
[----:B------:R-:W-:Y:S01]  /*9b90*/  LEA R40, P3, R12, UR4, 0x1 ;  /* 0x000000040c287c11 */ /* 0x000fe2000f8608ff */
[----:B------:R-:W-:-:S03]  /*9ba0*/  UMOV UR4, 0xffffffff ;  /* 0xffffffff00047882 */ /* 0x000fc60000000000 */
[----:B------:R-:W-:Y:S02]  /*9bb0*/  LEA.HI.X R41, R12, UR5, R15, 0x1, P3 ;  /* 0x000000050c297c11 */ /* 0x000fe400098f0c0f */
[----:B------:R-:W-:Y:S01]  /*9bc0*/  ISETP.GE.AND P3, PT, R42, 0x1, PT ;  /* 0x000000012a00780c */ /* 0x000fe20003f66270 */
[----:B------:R-:W-:-:S12]  /*9bd0*/  BRA.DIV UR4, `(.L_x_2791) ;  /* 0x0000026204087947 */ /* 0x000fd8000b800000 */
[----:B------:R1:W2:Y:S04]  /*9be0*/  SHFL.IDX PT, R39, R41, RZ, 0x181f ;  /* 0x00181fff29277589 */ /* 0x0002a800000e0000 */
[----:B------:R1:W3:Y:S02]  /*9bf0*/  SHFL.IDX PT, R38, R40, RZ, 0x181f ;  /* 0x00181fff28267589 */ /* 0x0002e400000e0000 */
.L_x_3116:
        /* <DEDUP_REMOVED lines=23> */
.L_x_2793:
[----:B------:R-:W-:Y:S05]  /*9d70*/  BSYNC B1 ;  /* 0x0000000000017941 */ /* 0x000fea0003800000 */
.L_x_2792:
[----:B------:R-:W-:-:S03]  /*9d80*/  UMOV UR4, 0xffffffff ;  /* 0xffffffff00047882 */ /* 0x000fc60000000000 */
[----:B------:R-:W-:Y:S05]  /*9d90*/  BRA.DIV UR4, `(.L_x_2794) ;  /* 0x0000025e04e47947 */ /* 0x000fea000b800000 */
[----:B--2---:R2:W0:Y:S04]  /*9da0*/  SHFL.IDX PT, R39, R41, 0x1, 0x181f ;  /* 0x00381f0029277f89 */ /* 0x00442800000e0000 */
[----:B---3--:R2:W3:Y:S02]  /*9db0*/  SHFL.IDX PT, R38, R40, 0x1, 0x181f ;  /* 0x00381f0028267f89 */ /* 0x0084e400000e0000 */
.L_x_3120:
[----:B------:R-:W-:Y:S01]  /*9dc0*/  ISETP.GE.AND P3, PT, R42, 0x21, PT ;  /* 0x000000212a00780c */ /* 0x000fe20003f66270 */
[----:B------:R-:W-:-:S12]  /*9dd0*/  BSSY B1, `(.L_x_2795) ;  /* 0x0000017000017945 */ /* 0x000fd80003800000 */
        /* <DEDUP_REMOVED lines=22> */
.L_x_2796:
[----:B------:R-:W-:Y:S05]  /*9f40*/  BSYNC B1 ;  /* 0x0000000000017941 */ /* 0x000fea0003800000 */
.L_x_2795:
[----:B------:R-:W-:-:S03]  /*9f50*/  UMOV UR4, 0xffffffff ;  /* 0xffffffff00047882 */ /* 0x000fc60000000000 */
[----:B------:R-:W-:Y:S05]  /*9f60*/  BRA.DIV UR4, `(.L_x_2797) ;  /* 0x0000025e04bc7947 */ /* 0x000fea000b800000 */
[----:B0-----:R0:W0:Y:S04]  /*9f70*/  SHFL.IDX PT, R39, R41, 0x2, 0x181f ;  /* 0x00581f0029277f89 */ /* 0x00102800000e0000 */
[----:B---3--:R3:W0:Y:S02]  /*9f80*/  SHFL.IDX PT, R38, R40, 0x2, 0x181f ;  /* 0x00581f0028267f89 */ /* 0x00862400000e0000 */
.L_x_3124:
[----:B------:R-:W-:-:S13]  /*9f90*/  ISETP.GE.AND P3, PT, R42, 0x41, PT ;  /* 0x000000412a00780c */ /* 0x000fda0003f66270 */
[----:B------:R-:W-:Y:S05]  /*9fa0*/  @!P3 BRA `(.L_x_2739) ;  /* 0x000000000054b947 */ /* 0x000fea0003800000 */
[----:B------:R-:W-:Y:S02]  /*9fb0*/  ULDC UR4, c[0x0][0x2f4] ;  /* 0x0000bd0000047ab9 */ /* 0x000fe40000000800 */
[----:B------:R-:W-:Y:S02]  /*9fc0*/  ISETP.GE.AND P5, PT, R16, UR4, PT ;  /* 0x0000000410007c0c */ /* 0x000fe4000bfa6270 */
[----:B------:R-:W-:-:S11]  /*9fd0*/  ISETP.GE.AND P4, PT, R213, UR4, PT ;  /* 0x00000004d5007c0c */ /* 0x000fd6000bf86270 */
[----:B----4-:R-:W4:Y:S01]  /*9fe0*/  @!P5 LDS.128 R12, [R85+0x26400] ;  /* 0x02640000550cd984 */ /* 0x010f220000000c00 */
[----:B0-----:R-:W-:-:S04]  /*9ff0*/  @!P5 LEA R32, P3, R16, R38, 0x1 ;  /* 0x000000261020d211 */ /* 0x001fc800078608ff */
[----:B------:R-:W-:Y:S02]  /*a000*/  @!P5 LEA.HI.X R33, R16, R39, R17, 0x1, P3 ;  /* 0x000000271021d211 */ /* 0x000fe400018f0c11 */
        /* <DEDUP_REMOVED lines=15> */
.L_x_2739:
[----:B------:R-:W-:Y:S05]  /*a100*/  BSYNC B0 ;  /* 0x0000000000007941 */ /* 0x000fea0003800000 */
.L_x_2692:
[----:B------:R-:W5:Y:S01]  /*a110*/  S2R R11, SR_TID.X ;  /* 0x00000000000b7919 */ /* 0x000f620000002100 */
        /* <DEDUP_REMOVED lines=8> */
[----:B-----5:R-:W-:Y:S01]  /*a1a0*/  LOP3.LUT R11, R11, 0x7f, RZ, 0xc0, !PT ;  /* 0x0000007f0b0b7812 */ /* 0x020fe200078ec0ff */
[----:B--2---:R2:W-:Y:S03]  /*a1b0*/  BAR.SYNC.DEFER_BLOCKING R141, 0x80 ;  /* 0x0002008d0000751d */ /* 0x0045e60000010000 */
[----:B------:R-:W-:-:S13]  /*a1c0*/  ISETP.NE.AND P3, PT, R11, RZ, PT ;  /* 0x000000ff0b00720c */ /* 0x000fda0003f65270 */
[----:B------:R-:W-:-:S05]  /*a1d0*/  @!P3 VIADD R11, R89, 0x388a0 ;  /* 0x000388a0590bb836 */ /* 0x000fca0000000000 */
[----:B------:R-:W-:-:S04]  /*a1e0*/  @!P3 PRMT R11, RZ, 0x654, R11 ;  /* 0x00000654ff0bb816 */ /* 0x000fc8000000000b */
[----:B------:R2:W-:Y:S01]  /*a1f0*/  @!P3 SYNCS.ARRIVE.TRANS64.RED.A1T0 RZ, [R11+URZ], RZ ;  /* 0x000000ff0bffb9a7 */ /* 0x0005e2000810043f */
[----:B------:R-:W-:Y:S05]  /*a200*/  @!P0 BRA `(.L_x_2799) ;  /* 0x0000000000048947 */ /* 0x000fea0003800000 */
[----:B------:R-:W-:Y:S01]  /*a210*/  BPT.TRAP 0x1 ;  /* 0x000000040000795c */ /* 0x000fe20000300000 */
.L_x_2799:
[----:B------:R-:W-:Y:S05]  /*a220*/  BSYNC B0 ;  /* 0x0000000000007941 */ /* 0x000fea0003800000 */
.L_x_2798:
[----:B------:R-:W5:Y:S01]  /*a230*/  SYNCS.PHASECHK.TRANS64.TRYWAIT P0, [R89+URZ+0x388b0], R90 ;  /* 0x0388b05a590075a7 */ /* 0x000f62000800017f */
[----:B------:R-:W-:Y:S04]  /*a240*/  BSSY B0, `(.L_x_2800) ;  /* 0x0000002000007945 */ /* 0x000fe80003800000 */
[----:B-----5:R-:W-:Y:S05]  /*a250*/  @!P0 BRA `(.L_x_2801) ;  /* 0x0000025c004c8947 */ /* 0x020fea0003800000 */
.L_x_3125:
[----:B------:R-:W-:Y:S05]  /*a260*/  BSYNC B0 ;  /* 0x0000000000007941 */ /* 0x000fea0003800000 */
.L_x_2800:
[----:B------:R-:W-:Y:S01]  /*a270*/  ULDC.64 UR4, c[0x0][0x328] ;  /* 0x0000ca0000047ab9 */ /* 0x000fe20000000a00 */
[----:B------:R-:W-:Y:S01]  /*a280*/  IMAD.IADD R88, R88, 0x1, -R220 ;  /* 0x0000000158587824 */ /* 0x000fe200078e0adc */
[----:B------:R-:W-:Y:S01]  /*a290*/  BSSY B0, `(.L_x_2802) ;  /* 0x000002c000007945 */ /* 0x000fe20003800000 */
[----:B--2---:R-:W-:Y:S02]  /*a2a0*/  IMAD R11, R86, UR4, RZ ;  /* 0x00000004560b7c24 */ /* 0x004fe4000f8e02ff */
[----:B0---4-:R-:W-:Y:S01]  /*a2b0*/  IMAD.WIDE.U32 R12, R84, UR4, RZ ;  /* 0x00000004540c7c25 */ /* 0x011fe2000f8e00ff */
        /* <DEDUP_REMOVED lines=20> */
[----:B------:R-:W-:Y:S02]  /*a400*/  ULDC UR4, c[0x0][0x2f4] ;  /* 0x0000bd0000047ab9 */ /* 0x000fe40000000800 */
[----:B------:R-:W-:-:S13]  /*a410*/  ISETP.GE.AND P5, PT, R16, UR4, PT ;  /* 0x0000000410007c0c */ /* 0x000fda000bfa6270 */
        /* <DEDUP_REMOVED lines=19> */
.L_x_2803:
[----:B------:R-:W-:Y:S05]  /*a550*/  BSYNC B0 ;  /* 0x0000000000007941 */ /* 0x000fea0003800000 */
.L_x_2802:
[----:B----4-:R4:W0:Y:S01]  /*a560*/  SHFL.IDX PT, R39, R11, 0x1, 0x181f ;  /* 0x00381f000b277f89 */ /* 0x01082200000e0000 */
[----:B------:R-:W-:Y:S03]  /*a570*/  BSSY B0, `(.L_x_2804) ;  /* 0x0000018000007945 */ /* 0x000fe60003800000 */
[----:B--2---:R4:W2:Y:S01]  /*a580*/  SHFL.IDX PT, R38, R31, 0x1, 0x181f ;  /* 0x00381f001f267f89 */ /* 0x0048a200000e0000 */
[----:B------:R-:W-:Y:S05]  /*a590*/  @!P0 BRA `(.L_x_2805) ;  /* 0x0000000000548947 */ /* 0x000fea0003800000 */
[----:B------:R-:W-:Y:S02]  /*a5a0*/  ULDC UR4, c[0x0][0x2f4] ;  /* 0x0000bd0000047ab9 */ /* 0x000fe40000000800 */
[----:B------:R-:W-:Y:S02]  /*a5b0*/  ISETP.GE.AND P5, PT, R16, UR4, PT ;  /* 0x0000000410007c0c */ /* 0x000fe4000bfa6270 */
        /* <DEDUP_REMOVED lines=19> */
.L_x_2805:
[----:B------:R-:W-:Y:S05]  /*a6f0*/  BSYNC B0 ;  /* 0x0000000000007941 */ /* 0x000fea0003800000 */
.L_x_2804:
[----:B------:R-:W-:Y:S01]  /*a700*/  ISETP.GE.AND P0, PT, R88, 0x41, PT ;  /* 0x000000415800780c */ /* 0x000fe20003f06270 */
[----:B0---4-:R-:W0:Y:S01]  /*a710*/  SHFL.IDX PT, R11, R11, 0x2, 0x181f ;  /* 0x00581f000b0b7f89 */ /* 0x011e2200000e0000 */
[----:B------:R-:W-:Y:S03]  /*a720*/  BSSY B0, `(.L_x_2806) ;  /* 0x0000018000007945 */ /* 0x000fe60003800000 */
[----:B------:R-:W4:Y:S08]  /*a730*/  SHFL.IDX PT, R31, R31, 0x2, 0x181f ;  /* 0x00581f001f1f7f89 */ /* 0x000f3000000e0000 */
[----:B------:R-:W-:Y:S05]  /*a740*/  @!P0 BRA `(.L_x_2807) ;  /* 0x0000000000548947 */ /* 0x000fea0003800000 */
[----:B------:R-:W-:Y:S02]  /*a750*/  ULDC UR4, c[0x0][0x2f4] ;  /* 0x0000bd0000047ab9 */ /* 0x000fe40000000800 */
[----:B------:R-:W-:Y:S02]  /*a760*/  ISETP.GE.AND P5, PT, R16, UR4, PT ;  /* 0x0000000410007c0c */ /* 0x000fe4000bfa6270 */
        /* <DEDUP_REMOVED lines=19> */
.L_x_2807:
[----:B------:R-:W-:Y:S05]  /*a8a0*/  BSYNC B0 ;  /* 0x0000000000007941 */ /* 0x000fea0003800000 */
.L_x_2806:
[----:B------:R-:W-:Y:S01]  /*a8b0*/  @!PT LDS RZ, [RZ] ;  /* 0x00000000fffff984 */ /* 0x000fe20000000800 */
[----:B------:R-:W-:Y:S01]  /*a8c0*/  @!PT LDS RZ, [RZ] ;  /* 0x00000000fffff984 */ /* 0x000fe20000000800 */
[----:B------:R-:W-:Y:S01]  /*a8d0*/  @!PT LDS RZ, [RZ] ;  /* 0x00000000fffff984 */ /* 0x000fe20000000800 */
[----:B------:R-:W-:Y:S01]  /*a8e0*/  @!PT LDS RZ, [RZ] ;  /* 0x00000000fffff984 */ /* 0x000fe20000000800 */
[----:B------:R5:W-:Y:S06]  /*a8f0*/  MEMBAR.ALL.CTA ;  /* 0x0000000000007992 */ /* 0x000bec0000008000 */
[----:B-----5:R-:W5:Y:S01]  /*a900*/  FENCE.VIEW.ASYNC.S ;  /* 0x00000000000073c6 */ /* 0x020f620000000000 */
[----:B-1----:R-:W-:Y:S01]  /*a910*/  @!P3 VIADD R89, R89, 0x388c0 ;  /* 0x000388c05959b836 */ /* 0x002fe20000000000 */
[----:B-----5:R1:W-:Y:S01]  /*a920*/  BAR.SYNC.DEFER_BLOCKING R141, 0x80 ;  /* 0x0002008d0000751d */ /* 0x0203e20000010000 */
[----:B------:R-:W-:-:S03]  /*a930*/  ISETP.NE.AND P4, PT, R113, RZ, PT ;  /* 0x000000ff7100720c */ /* 0x000fc60003f85270 */
[----:B------:R-:W-:Y:S02]  /*a940*/  @!P3 PRMT R89, RZ, 0x654, R89 ;  /* 0x00000654ff59b816 */ /* 0x000fe40000000059 */
[----:B------:R-:W-:Y:S02]  /*a950*/  IADD3 R212, R212, 0x1, RZ ;  /* 0x00000001d4d47810 */ /* 0x000fe40007ffe0ff */
[----:B------:R-:W-:Y:S01]  /*a960*/  PLOP3.LUT P0, PT, PT, PT, PT, 0x8, 0x0 ;  /* 0x000000000000781c */ /* 0x000fe20003f0e170 */
[----:B------:R1:W-:Y:S01]  /*a970*/  @!P3 SYNCS.ARRIVE.TRANS64.RED.A1T0 RZ, [R89+URZ], RZ ;  /* 0x000000ff59ffb9a7 */ /* 0x0003e2000810043f */
[----:B------:R-:W-:-:S04]  /*a980*/  ISETP.NE.AND P3, PT, R212, 0x2, PT ;  /* 0x00000002d400780c */ /* 0x000fc80003f65270 */
[----:B0-----:R-:W-:Y:S02]  /*a990*/  SEL R12, RZ, 0x1, P3 ;  /* 0x00000001ff0c7807 */ /* 0x001fe40001800000 */
[----:B------:R-:W-:Y:S02]  /*a9a0*/  SEL R212, R212, RZ, P3 ;  /* 0x000000ffd4d47207 */ /* 0x000fe40001800000 */
[----:B------:R-:W-:Y:S01]  /*a9b0*/  LOP3.LUT R227, R227, R12, RZ, 0x3c, !PT ;  /* 0x0000000ce3e37212 */ /* 0x000fe200078e3cff */
[----:B-1----:R-:W-:Y:S06]  /*a9c0*/  @P4 BRA `(.L_x_2808) ;  /* 0xffffff7800684947 */ /* 0x002fec000383ffff */
.L_x_2687:
[----:B------:R-:W4:Y:S01]  /*a9d0*/  LDL R11, [R1+0x68] ;  /* 0x00006800010b7983 */ /* 0x000f220000100800 */
[----:B------:R-:W0:Y:S01]  /*a9e0*/  LDC R0, c[0x0][0x448] ;  /* 0x00011200ff007b82 */ /* 0x000e220000000800 */
        /* <DEDUP_REMOVED lines=23> */
[----:B0-----:R-:W-:Y:S02]  /*ab60*/  ISETP.NE.AND P1, PT, R0, 0x1, PT ;  /* 0x000000010000780c */ /* 0x001fe40003f25270 */
        /* <DEDUP_REMOVED lines=12> */
[----:B------:R-:W0:Y:S01]  /*ac30*/  @P1 LDC R3, c[0x0][0x44c] ;  /* 0x00011300ff031b82 */ /* 0x000e220000000800 */
[----:B------:R-:W-:Y:S02]  /*ac40*/  CS2R R86, SRZ ;  /* 0x0000000000567805 */ /* 0x000fe4000001ff00 */
[----:B------:R-:W-:-:S02]  /*ac50*/  CS2R R60, SRZ ;  /* 0x00000000003c7805 */ /* 0x000fc4000001ff00 */
[----:B------:R-:W-:Y:S02]  /*ac60*/  CS2R R82, SRZ ;  /* 0x0000000000527805 */ /* 0x000fe4000001ff00 */
[----:B------:R-:W-:Y:S02]  /*ac70*/  CS2R R56, SRZ ;  /* 0x0000000000387805 */ /* 0x000fe4000001ff00 */
[----:B------:R-:W-:Y:S02]  /*ac80*/  CS2R R166, SRZ ;  /* 0x0000000000a67805 */ /* 0x000fe4000001ff00 */
[----:B------:R-:W-:Y:S02]  /*ac90*/  CS2R R78, SRZ ;  /* 0x00000000004e7805 */ /* 0x000fe4000001ff00 */
[----:B------:R-:W-:Y:S01]  /*aca0*/  CS2R R48, SRZ ;  /* 0x0000000000307805 */ /* 0x000fe2000001ff00 */
[----:B------:R-:W1:Y:S01]  /*acb0*/  @P1 LDC R2, c[0x0][0x450] ;  /* 0x00011400ff021b82 */ /* 0x000e620000000800 */
        /* <DEDUP_REMOVED lines=15> */
[----:B--2---:R-:W-:Y:S01]  /*adb0*/  CS2R R38, SRZ ;  /* 0x0000000000267805 */ /* 0x004fe2000001ff00 */
[----:B------:R-:W-:Y:S01]  /*adc0*/  IMAD.MOV.U32 R24, RZ, RZ, RZ ;  /* 0x000000ffff187224 */ /* 0x000fe200078e00ff */
[----:B------:R-:W-:Y:S02]  /*add0*/  CS2R R34, SRZ ;  /* 0x0000000000227805 */ /* 0x000fe4000001ff00 */
[----:B------:R-:W-:Y:S01]  /*ade0*/  CS2R R32, SRZ ;  /* 0x0000000000207805 */ /* 0x000fe2000001ff00 */
[----:B------:R-:W-:Y:S02]  /*adf0*/  IMAD.MOV.U32 R4, RZ, RZ, RZ ;  /* 0x000000ffff047224 */ /* 0x000fe400078e00ff */
[----:B------:R-:W-:-:S02]  /*ae00*/  IMAD.MOV.U32 R9, RZ, RZ, RZ ;  /* 0x000000ffff097224 */ /* 0x000fc400078e00ff */
[----:B------:R-:W-:Y:S02]  /*ae10*/  IMAD.MOV.U32 R26, RZ, RZ, RZ ;  /* 0x000000ffff1a7224 */ /* 0x000fe400078e00ff */
[----:B----4-:R-:W-:Y:S01]  /*ae20*/  VIADD R0, R11, 0x7f ;  /* 0x0000007f0b007836 */ /* 0x010fe20000000000 */
[----:B------:R-:W-:-:S03]  /*ae30*/  CS2R R10, SRZ ;  /* 0x00000000000a7805 */ /* 0x000fc6000001ff00 */
[----:B0-----:R-:W-:-:S05]  /*ae40*/  @P1 IMAD.HI.U32 R3, R0, R3, RZ ;  /* 0x0000000300031227 */ /* 0x001fca00078e00ff */
[----:B-1----:R-:W-:Y:S02]  /*ae50*/  @P1 SHF.R.U32.HI R0, RZ, R2, R3 ;  /* 0x00000002ff001219 */ /* 0x002fe40000011603 */
[----:B------:R-:W-:-:S03]  /*ae60*/  PLOP3.LUT P1, PT, PT, PT, PT, 0x80, 0x0 ;  /* 0x000000000000781c */ /* 0x000fc60003f2f070 */
[----:B------:R-:W-:Y:S01]  /*ae70*/  IMAD.IADD R0, R139, 0x1, R0 ;  /* 0x000000018b007824 */ /* 0x000fe200078e0200 */
[----:B------:R-:W-:-:S03]  /*ae80*/  CS2R R138, SRZ ;  /* 0x00000000008a7805 */ /* 0x000fc6000001ff00 */
[----:B------:R-:W-:-:S05]  /*ae90*/  IMAD.HI R0, R0, 0x66666667, RZ ;  /* 0x6666666700007827 */ /* 0x000fca00078e02ff */
[----:B------:R-:W-:-:S04]  /*aea0*/  SHF.R.U32.HI R3, RZ, 0x1f, R0 ;  /* 0x0000001fff037819 */ /* 0x000fc80000011600 */
[----:B------:R-:W-:Y:S01]  /*aeb0*/  LEA.HI.SX32 R3, R0, R3, 0x1b ;  /* 0x0000000300037211 */ /* 0x000fe200078fdaff */
[----:B------:R-:W-:-:S03]  /*aec0*/  IMAD.MOV.U32 R0, RZ, RZ, RZ ;  /* 0x000000ffff007224 */ /* 0x000fc600078e00ff */
[----:B------:R-:W-:Y:S02]  /*aed0*/  VIMNMX R2, R140, R3, PT ;  /* 0x000000038c027248 */ /* 0x000fe40003fe0100 */
[----:B------:R-:W-:Y:S02]  /*aee0*/  CS2R R140, SRZ ;  /* 0x00000000008c7805 */ /* 0x000fe4000001ff00 */
[----:B------:R-:W-:Y:S02]  /*aef0*/  MOV R3, RZ ;  /* 0x000000ff00037202 */ /* 0x000fe40000000f00 */
[----:B------:R-:W-:Y:S01]  /*af00*/  ISETP.GE.AND P2, PT, R2, 0x1, PT ;  /* 0x000000010200780c */ /* 0x000fe20003f46270 */
[----:B------:R-:W-:-:S12]  /*af10*/  @P0 BRA `(.L_x_2810) ;  /* 0x0000000000080947 */ /* 0x000fd80003800000 */
[----:B------:R-:W0:Y:S02]  /*af20*/  FENCE.VIEW.ASYNC.G ;  /* 0x00000000000073c6 */ /* 0x000e240000000100 */
[----:B0-----:R-:W-:Y:S06]  /*af30*/  BAR.ARV 0xc, 0x180 ;  /* 0x0306000000007b1d */ /* 0x001fec0000002000 */
.L_x_2810:
[----:B------:R-:W-:Y:S05]  /*af40*/  BSYNC B0 ;  /* 0x0000000000007941 */ /* 0x000fea0003800000 */
.L_x_2809:
[----:B------:R-:W-:Y:S01]  /*af50*/  IMAD.MOV.U32 R25, RZ, RZ, RZ ;  /* 0x000000ffff197224 */ /* 0x000fe200078e00ff */
[----:B------:R-:W-:Y:S01]  /*af60*/  MOV R8, RZ ;  /* 0x000000ff00087202 */ /* 0x000fe20000000f00 */
[----:B------:R-:W-:Y:S06]  /*af70*/  @!P2 BRA `(.L_x_2811) ;  /* 0x0000019c00f4a947 */ /* 0x000fec0003800000 */
[----:B------:R-:W2:Y:S01]  /*af80*/  LDL R5, [R1+0x84] ;  /* 0x0000840001057983 */ /* 0x000ea20000100800 */
[----:B------:R-:W0:Y:S02]  /*af90*/  S2R R0, SR_TID.X ;  /* 0x0000000000007919 */ /* 0x000e240000002100 */
[----:B0-----:R-:W-:-:S05]  /*afa0*/  VIADD R28, R0, 0xffffff80 ;  /* 0xffffff80001c7836 */ /* 0x001fca0000000000 */
        /* <DEDUP_REMOVED lines=30> */
.L_x_2812:
[----:B------:R-:W-:Y:S02]  /*b190*/  ULDC UR4, c[0x0][0x3f4] ;  /* 0x0000fd0000047ab9 */ /* 0x000fe40000000800 */
[----:B------:R-:W-:-:S13]  /*b1a0*/  ISETP.LT.AND P0, PT, RZ, UR4, PT ;  /* 0x00000004ff007c0c */ /* 0x000fda000bf01270 */
[----:B------:R-:W-:Y:S05]  /*b1b0*/  @P0 BRA `(.L_x_2813) ;  /* 0x0000000000400947 */ /* 0x000fea0003800000 */
[----:B------:R-:W2:Y:S02]  /*b1c0*/  LDL R20, [R1+0x88] ;  /* 0x0000880001147983 */ /* 0x000ea40000100800 */
[----:B--2---:R-:W-:-:S04]  /*b1d0*/  LEA.HI R0, R20, R20, RZ, 0x1 ;  /* 0x0000001414007211 */ /* 0x004fc800078f08ff */
[----:B------:R-:W-:-:S04]  /*b1e0*/  LOP3.LUT R0, R0, 0xfffffffe, RZ, 0xc0, !PT ;  /* 0xfffffffe00007812 */ /* 0x000fc800078ec0ff */
[----:B------:R-:W-:-:S04]  /*b1f0*/  IADD3 R0, R20, -R0, RZ ;  /* 0x8000000014007210 */ /* 0x000fc80007ffe0ff */
[----:B------:R-:W-:-:S04]  /*b200*/  SHF.L.U32 R3, R0, 0x1f, RZ ;  /* 0x0000001f00037819 */ /* 0x000fc800000006ff */
[----:B------:R0:W1:Y:S03]  /*b210*/  SYNCS.PHASECHK.TRANS64.TRYWAIT P0, [R22+URZ+0x38800], R3 ;  /* 0x03880003160075a7 */ /* 0x000066000800017f */
[----:B-1----:R-:W-:Y:S05]  /*b220*/  @!P0 NANOSLEEP.SYNCS 0x989680 ;  /* 0x009896800000895d */ /* 0x002fea0003900000 */
[----:B------:R-:W1:Y:S01]  /*b230*/  @!P0 SYNCS.PHASECHK.TRANS64 P0, [R22+URZ+0x38800], R3 ;  /* 0x03880003160085a7 */ /* 0x000e62000800007f */
[----:B------:R-:W-:Y:S04]  /*b240*/  BSSY B0, `(.L_x_2814) ;  /* 0x0000006000007945 */ /* 0x000fe80003800000 */
[----:B-1----:R-:W-:Y:S05]  /*b250*/  @P0 BRA `(.L_x_2815) ;  /* 0x0000000000100947 */ /* 0x002fea0003800000 */
.L_x_2816:
[----:B-1----:R1:W2:Y:S02]  /*b260*/  SYNCS.PHASECHK.TRANS64.TRYWAIT P0, [R22+URZ+0x38800], R3 ;  /* 0x03880003160075a7 */ /* 0x0022a4000800017f */
[----:B--2---:R-:W-:Y:S05]  /*b270*/  @!P0 NANOSLEEP.SYNCS 0x989680 ;  /* 0x009896800000895d */ /* 0x004fea0003900000 */
[----:B------:R-:W2:Y:S02]  /*b280*/  @!P0 SYNCS.PHASECHK.TRANS64 P0, [R22+URZ+0x38800], R3 ;  /* 0x03880003160085a7 */ /* 0x000ea4000800007f */
[----:B--2---:R-:W-:Y:S05]  /*b290*/  @!P0 BRA `(.L_x_2816) ;  /* 0xfffffffc00f08947 */ /* 0x004fea000383ffff */
.L_x_2815:
[----:B------:R-:W-:Y:S05]  /*b2a0*/  BSYNC B0 ;  /* 0x0000000000007941 */ /* 0x000fea0003800000 */
.L_x_2814:
[----:B------:R-:W-:Y:S05]  /*b2b0*/  BRA `(.L_x_2817) ;  /* 0x0000009400607947 */ /* 0x000fea0003800000 */
.L_x_2813:
[----:B------:R-:W2:Y:S01]  /*b2c0*/  LDL R30, [R1+0x84] ;  /* 0x00008400011e7983 */ /* 0x000ea20000100800 */
[----:B-----5:R-:W-:Y:S01]  /*b2d0*/  SHF.R.S32.HI R0, RZ, 0x1f, R135 ;  /* 0x0000001fff007819 */ /* 0x020fe20000011487 */
[----:B------:R-:W-:Y:S02]  /*b2e0*/  ULDC.64 UR6, c[0x0][0x408] ;  /* 0x0001020000067ab9 */ /* 0x000fe40000000a00 */
[----:B------:R-:W-:Y:S01]  /*b2f0*/  IMAD.WIDE.U32 R26, R135, UR6, RZ ;  /* 0x00000006871a7c25 */ /* 0x000fe2000f8e00ff */
[----:B--2---:R-:W-:-:S13]  /*b300*/  R2UR UR4, R30 ;  /* 0x000000001e0472ca */ /* 0x004fda00000e0000 */
[----:B------:R-:W-:-:S03]  /*b310*/  ULOP3.LUT UP0, URZ, UR4, 0x3ff, URZ, 0xc0, !UPT ;  /* 0x000003ff043f7892 */ /* 0x000fc6000f80c03f */
[----:B------:R-:W-:Y:S02]  /*b320*/  ULDC.64 UR4, c[0x0][0x3f8] ;  /* 0x0000fe0000047ab9 */ /* 0x000fe40000000a00 */
[C---:B------:R-:W-:Y:S01]  /*b330*/  IMAD R4, R0.reuse, UR4, RZ ;  /* 0x0000000400047c24 */ /* 0x040fe2000f8e02ff */
[----:B------:R-:W-:Y:S01]  /*b340*/  PLOP3.LUT P0, PT, PT, PT, UP0, 0x80, 0x0 ;  /* 0x000000000000781c */ /* 0x000fe20003f0f008 */
[----:B------:R-:W-:Y:S02]  /*b350*/  IMAD R0, R0, UR6, RZ ;  /* 0x0000000600007c24 */ /* 0x000fe4000f8e02ff */
[----:B------:R-:W-:-:S04]  /*b360*/  IMAD.WIDE.U32 R24, R135, UR4, RZ ;  /* 0x0000000487187c25 */ /* 0x000fc8000f8e00ff */
[C---:B------:R-:W-:Y:S02]  /*b370*/  IMAD R29, R135.reuse, UR5, R4 ;  /* 0x00000005871d7c24 */ /* 0x040fe4000f8e0204 */
[----:B------:R-:W-:Y:S02]  /*b380*/  IMAD R31, R135, UR7, R0 ;  /* 0x00000007871f7c24 */ /* 0x000fe4000f8e0200 */
[----:B------:R-:W-:Y:S02]  /*b390*/  IMAD.IADD R29, R29, 0x1, R25 ;  /* 0x000000011d1d7824 */ /* 0x000fe400078e0219 */
[----:B------:R-:W-:Y:S01]  /*b3a0*/  IMAD.IADD R31, R31, 0x1, R27 ;  /* 0x000000011f1f7824 */ /* 0x000fe200078e021b */
[----:B------:R-:W-:Y:S06]  /*b3b0*/  @!P0 BRA `(.L_x_2818) ;  /* 0x0000000000408947 */ /* 0x000fec0003800000 */
        /* <DEDUP_REMOVED lines=16> */
.L_x_2818:
[----:B------:R-:W2:Y:S01]  /*b4c0*/  LDL R20, [R1+0x50] ;  /* 0x0000500001147983 */ /* 0x000ea20000100800 */
[----:B------:R-:W-:-:S03]  /*b4d0*/  ULDC.U8 UR4, c[0x0][0x410] ;  /* 0x0001040000047ab9 */ /* 0x000fc60000000000 */
[----:B------:R-:W3:Y:S01]  /*b4e0*/  LDL R126, [R1+0x68] ;  /* 0x00006800017e7983 */ /* 0x000ee20000100800 */
[----:B------:R-:W-:Y:S01]  /*b4f0*/  R2UR UR5, R30 ;  /* 0x000000001e0572ca */ /* 0x000fe200000e0000 */
[----:B------:R-:W-:Y:S01]  /*b500*/  BSSY B0, `(.L_x_2819) ;  /* 0x000092b000007945 */ /* 0x000fe20003800000 */
[----:B------:R-:W-:Y:S01]  /*b510*/  ISETP.NE.AND P0, PT, RZ, UR4, PT ;  /* 0x00000004ff007c0c */ /* 0x000fe2000bf05270 */
[C---:B------:R-:W-:Y:S01]  /*b520*/  VIADD R3, R220.reuse, 0x60 ;  /* 0x00000060dc037836 */ /* 0x040fe20000000000 */
[----:B------:R-:W-:Y:S01]  /*b530*/  LEA.HI R33, R33, R28, RZ, 0x3 ;  /* 0x0000001c21217211 */ /* 0x000fe200078f18ff */
[----:B------:R-:W-:Y:S01]  /*b540*/  VIADD R89, R220, 0x20 ;  /* 0x00000020dc597836 */ /* 0x000fe20000000000 */
[----:B------:R-:W-:Y:S02]  /*b550*/  SHF.R.U32.HI R21, RZ, 0x3, R228 ;  /* 0x00000003ff157819 */ /* 0x000fe400000116e4 */
[----:B------:R-:W-:Y:S02]  /*b560*/  LOP3.LUT R0, R228, 0x38, R16, 0xf8, !PT ;  /* 0x00000038e4007812 */ /* 0x000fe400078ef810 */
[----:B------:R-:W-:-:S02]  /*b570*/  LOP3.LUT R33, R33, 0xfffffff8, RZ, 0xc0, !PT ;  /* 0xfffffff821217812 */ /* 0x000fc400078ec0ff */
[----:B--2---:R-:W-:Y:S02]  /*b580*/  LOP3.LUT R87, R20, R0, R21, 0xf6, !PT ;  /* 0x0000000014577212 */ /* 0x004fe400078ef615 */
[----:B------:R-:W-:Y:S01]  /*b590*/  IADD3 R0, R28, -R33, RZ ;  /* 0x800000211c007210 */ /* 0x000fe20007ffe0ff */
[----:B---3--:R-:W-:Y:S01]  /*b5a0*/  IMAD.IADD R85, R220, 0x1, R126 ;  /* 0x00000001dc557824 */ /* 0x008fe200078e027e */
[----:B------:R-:W-:-:S04]  /*b5b0*/  LEA R87, R87, UR5, 0x1 ;  /* 0x0000000557577c11 */ /* 0x000fc8000f8e08ff */
[----:B------:R-:W-:Y:S01]  /*b5c0*/  LEA R7, R0, R85, 0x5 ;  /* 0x0000005500077211 */ /* 0x000fe200078e28ff */
[----:B------:R-:W-:Y:S06]  /*b5d0*/  @!P0 BRA `(.L_x_2820) ;  /* 0x0000004400e08947 */ /* 0x000fec0003800000 */
[----:B------:R-:W0:Y:S01]  /*b5e0*/  LDC R116, c[0x0][0x448] ;  /* 0x00011200ff747b82 */ /* 0x000e220000000800 */
[----:B------:R-:W-:Y:S01]  /*b5f0*/  ULDC.64 UR4, c[0x0][0x3f8] ;  /* 0x0000fe0000047ab9 */ /* 0x000fe20000000a00 */
[----:B------:R-:W-:Y:S01]  /*b600*/  ULDC.64 UR6, c[0x0][0x408] ;  /* 0x0001020000067ab9 */ /* 0x000fe20000000a00 */
[----:B------:R-:W-:Y:S01]  /*b610*/  IMAD.MOV.U32 R4, RZ, RZ, R24 ;  /* 0x000000ffff047224 */ /* 0x000fe200078e0018 */
[----:B------:R-:W-:Y:S01]  /*b620*/  MOV R9, R31 ;  /* 0x0000001f00097202 */ /* 0x000fe20000000f00 */
[----:B------:R-:W-:Y:S01]  /*b630*/  IMAD.MOV.U32 R8, RZ, RZ, R26 ;  /* 0x000000ffff087224 */ /* 0x000fe200078e001a */
[----:B------:R-:W-:Y:S02]  /*b640*/  SHF.R.S32.HI R86, RZ, 0x1f, R223 ;  /* 0x0000001fff567819 */ /* 0x000fe400000114df */
[----:B------:R-:W-:Y:S02]  /*b650*/  SHF.R.S32.HI R94, RZ, 0x1f, R221 ;  /* 0x0000001fff5e7819 */ /* 0x000fe400000114dd */
[----:B------:R-:W-:-:S02]  /*b660*/  SHF.R.S32.HI R77, RZ, 0x1f, R214 ;  /* 0x0000001fff4d7819 */ /* 0x000fc400000114d6 */
[----:B------:R-:W-:Y:S02]  /*b670*/  SHF.R.S32.HI R93, RZ, 0x1f, R222 ;  /* 0x0000001fff5d7819 */ /* 0x000fe400000114de */
[----:B0-----:R-:W-:-:S13]  /*b680*/  ISETP.NE.AND P0, PT, R116, 0x1, PT ;  /* 0x000000017400780c */ /* 0x001fda0003f05270 */
[----:B------:R-:W0:Y:S08]  /*b690*/  @P0 LDC R0, c[0x0][0x44c] ;  /* 0x00011300ff000b82 */ /* 0x000e300000000800 */
[----:B------:R-:W1:Y:S01]  /*b6a0*/  @P0 LDC R5, c[0x0][0x450] ;  /* 0x00011400ff050b82 */ /* 0x000e620000000800 */
[----:B0-----:R-:W-:-:S05]  /*b6b0*/  @P0 IMAD.HI.U32 R0, R7, R0, RZ ;  /* 0x0000000007000227 */ /* 0x001fca00078e00ff */
[----:B-1----:R-:W-:Y:S01]  /*b6c0*/  @P0 SHF.R.U32.HI R7, RZ, R5, R0 ;  /* 0x00000005ff070219 */ /* 0x002fe20000011600 */
[----:B------:R-:W-:-:S03]  /*b6d0*/  IMAD.MOV.U32 R5, RZ, RZ, R29 ;  /* 0x000000ffff057224 */ /* 0x000fc600078e001d */
        /* <DEDUP_REMOVED lines=21> */
.L_x_3131:
[----:B------:R-:W5:Y:S01]  /*b830*/  LDL R10, [R1+0x6c] ;  /* 0x00006c00010a7983 */ /* 0x000f620000100800 */
        /* <DEDUP_REMOVED lines=9> */
[----:B-----5:R-:W-:-:S05]  /*b8d0*/  IMAD R116, R10, R116, RZ ;  /* 0x000000740a747224 */ /* 0x020fca00078e02ff */
[----:B------:R-:W-:-:S13]  /*b8e0*/  ISETP.GE.AND P0, PT, R85, R116, PT ;  /* 0x000000745500720c */ /* 0x000fda0003f06270 */
        /* <DEDUP_REMOVED lines=10> */
[----:B------:R-:W-:Y:S02]  /*b990*/  @!P2 SHF.L.U32 R24, R222, 0x1, RZ ;  /* 0x00000001de18a819 */ /* 0x000fe400000006ff */
[----:B------:R-:W-:Y:S01]  /*b9a0*/  @!P1 IMAD.SHL.U32 R28, R221, 0x2, RZ ;  /* 0x00000002dd1c9824 */ /* 0x000fe200078e00ff */
[-C--:B--2---:R-:W-:Y:S01]  /*b9b0*/  @!P3 IADD3 R10, P5, R5, R12.reuse, RZ ;  /* 0x0000000c050ab210 */ /* 0x084fe20007fbe0ff */
[----:B------:R-:W-:Y:S01]  /*b9c0*/  @!P0 IMAD.SHL.U32 R15, R223, 0x2, RZ ;  /* 0x00000002df0f8824 */ /* 0x000fe200078e00ff */
[----:B----4-:R-:W-:Y:S02]  /*b9d0*/  @!P3 IADD3 R12, P4, R14, R12, RZ ;  /* 0x0000000c0e0cb210 */ /* 0x010fe40007f9e0ff */
[----:B------:R-:W-:Y:S01]  /*b9e0*/  @!P2 SHF.L.U64.HI R25, R222, 0x1, R93 ;  /* 0x00000001de19a819 */ /* 0x000fe2000001025d */
[----:B-1----:R-:W-:Y:S01]  /*b9f0*/  @!P3 IMAD.X R11, R4, 0x1, R13, P5 ;  /* 0x00000001040bb824 */ /* 0x002fe200028e060d */
[----:B------:R-:W-:Y:S02]  /*ba00*/  @!P2 IADD3 R20, P6, R5, R24, RZ ;  /* 0x000000180514a210 */ /* 0x000fe40007fde0ff */
[----:B---3--:R-:W-:-:S02]  /*ba10*/  @!P3 IADD3.X R13, R9, R13, RZ, P4, !PT ;  /* 0x0000000d090db210 */ /* 0x008fc400027fe4ff */
[----:B------:R-:W-:Y:S01]  /*ba20*/  @!P1 SHF.L.U64.HI R29, R221, 0x1, R94 ;  /* 0x00000001dd1d9819 */ /* 0x000fe2000001025e */
[--C-:B------:R-:W-:Y:S01]  /*ba30*/  @!P2 IMAD.X R21, R4, 0x1, R25.reuse, P6 ;  /* 0x000000010415a824 */ /* 0x100fe200030e0619 */
[C---:B------:R-:W-:Y:S02]  /*ba40*/  @!P2 IADD3 R24, P5, R14.reuse, R24, RZ ;  /* 0x000000180e18a210 */ /* 0x040fe40007fbe0ff */
[----:B------:R-:W-:Y:S02]  /*ba50*/  CS2R R74, SRZ ;  /* 0x00000000004a7805 */ /* 0x000fe4000001ff00 */
[-C--:B------:R-:W-:Y:S02]  /*ba60*/  @!P1 IADD3 R26, P4, R5, R28.reuse, RZ ;  /* 0x0000001c051a9210 */ /* 0x080fe40007f9e0ff */
[----:B------:R-:W-:Y:S02]  /*ba70*/  CS2R R72, SRZ ;  /* 0x0000000000487805 */ /* 0x000fe4000001ff00 */
[----:B------:R-:W-:Y:S01]  /*ba80*/  @!P1 IADD3 R28, P6, R14, R28, RZ ;  /* 0x0000001c0e1c9210 */ /* 0x000fe20007fde0ff */
[----:B------:R-:W-:Y:S01]  /*ba90*/  @!P2 IMAD.X R25, R9, 0x1, R25, P5 ;  /* 0x000000010919a824 */ /* 0x000fe200028e0619 */
[----:B------:R-:W-:Y:S01]  /*baa0*/  @!P0 SHF.L.U64.HI R32, R223, 0x1, R86 ;  /* 0x00000001df208819 */ /* 0x000fe20000010256 */
[----:B------:R-:W-:Y:S01]  /*bab0*/  @!P1 IMAD.X R27, R4, 0x1, R29, P4 ;  /* 0x00000001041b9824 */ /* 0x000fe200020e061d */
[----:B------:R-:W-:-:S02]  /*bac0*/  @!P0 IADD3 R30, P5, R5, R15, RZ ;  /* 0x0000000f051e8210 */ /* 0x000fc40007fbe0ff */
[----:B------:R-:W-:Y:S02]  /*bad0*/  CS2R R68, SRZ ;  /* 0x0000000000447805 */ /* 0x000fe4000001ff00 */
[----:B------:R-:W-:Y:S02]  /*bae0*/  @!P0 IADD3 R14, P4, R14, R15, RZ ;  /* 0x0000000f0e0e8210 */ /* 0x000fe40007f9e0ff */
[----:B------:R-:W-:Y:S02]  /*baf0*/  CS2R R66, SRZ ;  /* 0x0000000000427805 */ /* 0x000fe4000001ff00 */
[----:B------:R-:W-:Y:S02]  /*bb00*/  CS2R R64, SRZ ;  /* 0x0000000000407805 */ /* 0x000fe4000001ff00 */
[----:B------:R-:W-:Y:S02]  /*bb10*/  CS2R R62, SRZ ;  /* 0x00000000003e7805 */ /* 0x000fe4000001ff00 */
[C---:B------:R-:W-:Y:S01]  /*bb20*/  @!P1 IADD3.X R29, R9.reuse, R29, RZ, P6, !PT ;  /* 0x0000001d091d9210 */ /* 0x040fe200037fe4ff */
[--C-:B------:R-:W-:Y:S01]  /*bb30*/  @!P0 IMAD.X R31, R4, 0x1, R32.reuse, P5 ;  /* 0x00000001041f8824 */ /* 0x100fe200028e0620 */
[----:B------:R1:W5:Y:S01]  /*bb40*/  @!P3 LD.E.64 R80, desc[UR60][R10.64] ;  /* 0x0000003c0a50b980 */ /* 0x000362000c101b00 */
[----:B------:R-:W-:-:S03]  /*bb50*/  @!P0 IMAD.X R15, R9, 0x1, R32, P4 ;  /* 0x00000001090f8824 */ /* 0x000fc600020e0620 */
[----:B------:R1:W5:Y:S04]  /*bb60*/  @!P3 LD.E.64 R78, desc[UR60][R12.64] ;  /* 0x0000003c0c4eb980 */ /* 0x000368000c101b00 */
[----:B------:R1:W5:Y:S04]  /*bb70*/  @!P2 LD.E.64 R74, desc[UR60][R20.64] ;  /* 0x0000003c144aa980 */ /* 0x000368000c101b00 */
[----:B------:R1:W5:Y:S04]  /*bb80*/  @!P2 LD.E.64 R72, desc[UR60][R24.64] ;  /* 0x0000003c1848a980 */ /* 0x000368000c101b00 */
[----:B------:R1:W5:Y:S04]  /*bb90*/  @!P1 LD.E.64 R68, desc[UR60][R26.64] ;  /* 0x0000003c1a449980 */ /* 0x000368000c101b00 */
[----:B------:R1:W5:Y:S04]  /*bba0*/  @!P1 LD.E.64 R66, desc[UR60][R28.64] ;  /* 0x0000003c1c429980 */ /* 0x000368000c101b00 */
[----:B------:R1:W5:Y:S04]  /*bbb0*/  @!P0 LD.E.64 R64, desc[UR60][R30.64] ;  /* 0x0000003c1e408980 */ /* 0x000368000c101b00 */
[----:B------:R1:W5:Y:S02]  /*bbc0*/  @!P0 LD.E.64 R62, desc[UR60][R14.64] ;  /* 0x0000003c0e3e8980 */ /* 0x000364000c101b00 */
.L_x_2823:
[----:B------:R-:W-:Y:S05]  /*bbd0*/  BSYNC B1 ;  /* 0x0000000000017941 */ /* 0x000fea0003800000 */
.L_x_2822:
[----:B-1---5:R-:W-:Y:S01]  /*bbe0*/  IMAD.MOV.U32 R4, RZ, RZ, R64 ;  /* 0x000000ffff047224 */ /* 0x022fe200078e0040 */
[----:B--2---:R-:W-:Y:S01]  /*bbf0*/  MOV R5, R65 ;  /* 0x0000004100057202 */ /* 0x004fe20000000f00 */
        /* <DEDUP_REMOVED lines=29> */
.L_x_3137:
        /* <DEDUP_REMOVED lines=18> */
[----:B------:R-:W-:-:S04]  /*bef0*/  @!P3 SHF.L.U32 R12, R214, 0x1, RZ ;  /* 0x00000001d60cb819 */ /* 0x000fc800000006ff */
[----:B------:R-:W-:Y:S01]  /*bf00*/  @!P2 IMAD.SHL.U32 R24, R222, 0x2, RZ ;  /* 0x00000002de18a824 */ /* 0x000fe200078e00ff */
[----:B------:R-:W-:Y:S01]  /*bf10*/  @!P3 SHF.L.U64.HI R13, R214, 0x1, R77 ;  /* 0x00000001d60db819 */ /* 0x000fe2000001024d */
[----:B------:R-:W-:Y:S01]  /*bf20*/  @!P1 IMAD.SHL.U32 R28, R221, 0x2, RZ ;  /* 0x00000002dd1c9824 */ /* 0x000fe200078e00ff */
[-C--:B---3--:R-:W-:Y:S01]  /*bf30*/  @!P3 IADD3 R10, P5, R5, R12.reuse, RZ ;  /* 0x0000000c050ab210 */ /* 0x088fe20007fbe0ff */
[----:B------:R-:W-:Y:S01]  /*bf40*/  @!P0 IMAD.SHL.U32 R31, R223, 0x2, RZ ;  /* 0x00000002df1f8824 */ /* 0x000fe200078e00ff */
[----:B----4-:R-:W-:Y:S02]  /*bf50*/  @!P3 IADD3 R12, P4, R14, R12, RZ ;  /* 0x0000000c0e0cb210 */ /* 0x010fe40007f9e0ff */
[----:B------:R-:W-:Y:S02]  /*bf60*/  @!P2 SHF.L.U64.HI R15, R222, 0x1, R93 ;  /* 0x00000001de0fa819 */ /* 0x000fe4000001025d */
[-C--:B------:R-:W-:Y:S02]  /*bf70*/  @!P2 IADD3 R20, P6, R5, R24.reuse, RZ ;  /* 0x000000180514a210 */ /* 0x080fe40007fde0ff */
[----:B--2---:R-:W-:Y:S01]  /*bf80*/  @!P3 IADD3.X R11, R4, R13, RZ, P5, !PT ;  /* 0x0000000d040bb210 */ /* 0x004fe20002ffe4ff */
[----:B0-----:R-:W-:Y:S01]  /*bf90*/  @!P3 IMAD.X R13, R9, 0x1, R13, P4 ;  /* 0x00000001090db824 */ /* 0x001fe200020e060d */
[----:B------:R-:W-:Y:S01]  /*bfa0*/  @!P2 IADD3 R24, P5, R14, R24, RZ ;  /* 0x000000180e18a210 */ /* 0x000fe20007fbe0ff */
[----:B------:R-:W-:Y:S01]  /*bfb0*/  @!P2 IMAD.X R21, R4, 0x1, R15, P6 ;  /* 0x000000010415a824 */ /* 0x000fe200030e060f */
[----:B------:R-:W-:-:S02]  /*bfc0*/  @!P1 SHF.L.U64.HI R29, R221, 0x1, R94 ;  /* 0x00000001dd1d9819 */ /* 0x000fc4000001025e */
[----:B------:R-:W-:Y:S02]  /*bfd0*/  CS2R R56, SRZ ;  /* 0x0000000000387805 */ /* 0x000fe4000001ff00 */
[-C--:B------:R-:W-:Y:S01]  /*bfe0*/  @!P1 IADD3 R26, P4, R5, R28.reuse, RZ ;  /* 0x0000001c051a9210 */ /* 0x080fe20007f9e0ff */
[----:B------:R-:W-:Y:S01]  /*bff0*/  @!P2 IMAD.X R25, R9, 0x1, R15, P5 ;  /* 0x000000010919a824 */ /* 0x000fe200028e060f */
[----:B------:R-:W-:Y:S02]  /*c000*/  @!P1 IADD3 R28, P6, R14, R28, RZ ;  /* 0x0000001c0e1c9210 */ /* 0x000fe40007fde0ff */
[----:B------:R-:W-:Y:S02]  /*c010*/  CS2R R54, SRZ ;  /* 0x0000000000367805 */ /* 0x000fe4000001ff00 */
[----:B------:R-:W-:Y:S02]  /*c020*/  @!P1 IADD3.X R27, R4, R29, RZ, P4, !PT ;  /* 0x0000001d041b9210 */ /* 0x000fe400027fe4ff */
[----:B------:R-:W-:-:S02]  /*c030*/  CS2R R52, SRZ ;  /* 0x0000000000347805 */ /* 0x000fc4000001ff00 */
[----:B------:R-:W-:Y:S02]  /*c040*/  @!P0 SHF.L.U64.HI R32, R223, 0x1, R86 ;  /* 0x00000001df208819 */ /* 0x000fe40000010256 */
[----:B------:R-:W-:Y:S02]  /*c050*/  CS2R R50, SRZ ;  /* 0x0000000000327805 */ /* 0x000fe4000001ff00 */
[-C--:B------:R-:W-:Y:S02]  /*c060*/  @!P0 IADD3 R30, P5, R5, R31.reuse, RZ ;  /* 0x0000001f051e8210 */ /* 0x080fe40007fbe0ff */
[----:B------:R-:W-:Y:S02]  /*c070*/  CS2R R46, SRZ ;  /* 0x00000000002e7805 */ /* 0x000fe4000001ff00 */
[----:B------:R-:W-:Y:S02]  /*c080*/  @!P0 IADD3 R14, P4, R14, R31, RZ ;  /* 0x0000001f0e0e8210 */ /* 0x000fe40007f9e0ff */
[----:B------:R-:W-:Y:S01]  /*c090*/  CS2R R48, SRZ ;  /* 0x0000000000307805 */ /* 0x000fe2000001ff00 */
[----:B------:R-:W-:Y:S01]  /*c0a0*/  @!P1 IMAD.X R29, R9, 0x1, R29, P6 ;  /* 0x00000001091d9824 */ /* 0x000fe200030e061d */
[----:B------:R0:W5:Y:S01]  /*c0b0*/  @!P3 LD.E.64 R60, desc[UR60][R10.64] ;  /* 0x0000003c0a3cb980 */ /* 0x000162000c101b00 */
[----:B------:R-:W-:-:S02]  /*c0c0*/  @!P0 IMAD.X R31, R4, 0x1, R32, P5 ;  /* 0x00000001041f8824 */ /* 0x000fc400028e0620 */
        /* <DEDUP_REMOVED lines=8> */
.L_x_2826:
[----:B------:R-:W-:Y:S05]  /*c150*/  BSYNC B1 ;  /* 0x0000000000017941 */ /* 0x000fea0003800000 */
.L_x_2825:
        /* <DEDUP_REMOVED lines=30> */
.L_x_3143:
        /* <DEDUP_REMOVED lines=22> */
[----:B------:R-:W-:Y:S01]  /*c4a0*/  @!P2 SHF.L.U64.HI R11, R222, 0x1, R93 ;  /* 0x00000001de0ba819 */ /* 0x000fe2000001025d */
[----:B------:R-:W-:Y:S01]  /*c4b0*/  @!P1 IMAD.SHL.U32 R12, R221, 0x2, RZ ;  /* 0x00000002dd0c9824 */ /* 0x000fe200078e00ff */
[CC--:B---3--:R-:W-:Y:S02]  /*c4c0*/  @!P3 IADD3 R70, P5, R5.reuse, R32.reuse, RZ ;  /* 0x000000200546b210 */ /* 0x0c8fe40007fbe0ff */
[----:B0-----:R-:W-:Y:S02]  /*c4d0*/  @!P3 IADD3 R32, P4, R14, R32, RZ ;  /* 0x000000200e20b210 */ /* 0x001fe40007f9e0ff */
[-C--:B------:R-:W-:Y:S01]  /*c4e0*/  @!P2 IADD3 R30, P6, R5, R24.reuse, RZ ;  /* 0x00000018051ea210 */ /* 0x080fe20007fde0ff */
[--C-:B--2---:R-:W-:Y:S01]  /*c4f0*/  @!P3 IMAD.X R71, R4, 0x1, R10.reuse, P5 ;  /* 0x000000010447b824 */ /* 0x104fe200028e060a */
[----:B------:R-:W-:Y:S01]  /*c500*/  @!P2 IADD3 R24, P5, R14, R24, RZ ;  /* 0x000000180e18a210 */ /* 0x000fe20007fbe0ff */
[----:B------:R-:W-:Y:S01]  /*c510*/  @!P3 IMAD.X R33, R9, 0x1, R10, P4 ;  /* 0x000000010921b824 */ /* 0x000fe200020e060a */
[----:B------:R-:W-:Y:S01]  /*c520*/  @!P1 SHF.L.U64.HI R13, R221, 0x1, R94 ;  /* 0x00000001dd0d9819 */ /* 0x000fe2000001025e */
[----:B------:R-:W-:Y:S01]  /*c530*/  @!P2 IMAD.X R31, R4, 0x1, R11, P6 ;  /* 0x00000001041fa824 */ /* 0x000fe200030e060b */
[----:B------:R-:W-:-:S02]  /*c540*/  @!P0 SHF.L.U32 R26, R223, 0x1, RZ ;  /* 0x00000001df1a8819 */ /* 0x000fc400000006ff */
[----:B------:R-:W-:Y:S02]  /*c550*/  CS2R R38, SRZ ;  /* 0x0000000000267805 */ /* 0x000fe4000001ff00 */
[-C--:B------:R-:W-:Y:S02]  /*c560*/  @!P1 IADD3 R20, P4, R5, R12.reuse, RZ ;  /* 0x0000000c05149210 */ /* 0x080fe40007f9e0ff */
[----:B------:R-:W-:Y:S02]  /*c570*/  CS2R R40, SRZ ;  /* 0x0000000000287805 */ /* 0x000fe4000001ff00 */
[----:B------:R-:W-:Y:S02]  /*c580*/  @!P1 IADD3 R10, P6, R14, R12, RZ ;  /* 0x0000000c0e0a9210 */ /* 0x000fe40007fde0ff */
[----:B------:R-:W-:Y:S02]  /*c590*/  CS2R R34, SRZ ;  /* 0x0000000000227805 */ /* 0x000fe4000001ff00 */
[----:B------:R-:W-:Y:S01]  /*c5a0*/  @!P2 IADD3.X R25, R9, R11, RZ, P5, !PT ;  /* 0x0000000b0919a210 */ /* 0x000fe20002ffe4ff */
[--C-:B------:R-:W-:Y:S01]  /*c5b0*/  @!P1 IMAD.X R21, R4, 0x1, R13.reuse, P4 ;  /* 0x0000000104159824 */ /* 0x100fe200020e060d */
[----:B------:R-:W-:Y:S01]  /*c5c0*/  @!P0 SHF.L.U64.HI R15, R223, 0x1, R86 ;  /* 0x00000001df0f8819 */ /* 0x000fe20000010256 */
[----:B------:R-:W-:Y:S01]  /*c5d0*/  @!P1 IMAD.X R11, R9, 0x1, R13, P6 ;  /* 0x00000001090b9824 */ /* 0x000fe200030e060d */
[----:B------:R-:W-:-:S02]  /*c5e0*/  @!P0 IADD3 R12, P5, R5, R26, RZ ;  /* 0x0000001a050c8210 */ /* 0x000fc40007fbe0ff */
[----:B------:R-:W-:Y:S02]  /*c5f0*/  CS2R R36, SRZ ;  /* 0x0000000000247805 */ /* 0x000fe4000001ff00 */
[----:B------:R-:W-:Y:S02]  /*c600*/  @!P0 IADD3 R14, P4, R14, R26, RZ ;  /* 0x0000001a0e0e8210 */ /* 0x000fe40007f9e0ff */
[----:B------:R-:W-:Y:S02]  /*c610*/  CS2R R28, SRZ ;  /* 0x00000000001c7805 */ /* 0x000fe4000001ff00 */
[----:B------:R-:W-:Y:S01]  /*c620*/  CS2R R26, SRZ ;  /* 0x00000000001a7805 */ /* 0x000fe2000001ff00 */
[----:B------:R-:W-:Y:S01]  /*c630*/  @!P0 IMAD.X R13, R4, 0x1, R15, P5 ;  /* 0x00000001040d8824 */ /* 0x000fe200028e060f */
[----:B------:R-:W-:Y:S01]  /*c640*/  @!P0 IADD3.X R15, R9, R15, RZ, P4, !PT ;  /* 0x0000000f090f8210 */ /* 0x000fe200027fe4ff */
        /* <DEDUP_REMOVED lines=8> */
.L_x_2829:
[----:B------:R-:W-:Y:S05]  /*c6d0*/  BSYNC B1 ;  /* 0x0000000000017941 */ /* 0x000fea0003800000 */
.L_x_2828:
[----:B--2--5:R-:W-:Y:S01]  /*c6e0*/  IMAD.MOV.U32 R4, RZ, RZ, R28 ;  /* 0x000000ffff047224 */ /* 0x024fe200078e001c */
[----:B0-----:R-:W-:Y:S01]  /*c6f0*/  MOV R10, R35 ;  /* 0x00000023000a7202 */ /* 0x001fe20000000f00 */
[----:B---3--:R-:W-:Y:S01]  /*c700*/  IMAD.MOV.U32 R5, RZ, RZ, R29 ;  /* 0x000000ffff057224 */ /* 0x008fe200078e001d */
        /* <DEDUP_REMOVED lines=27> */
[----:B------:R0:W0:Y:S02]  /*c8c0*/  SHFL.IDX PT, R14, R0, 0x3, 0x181f ;  /* 0x00781f00000e7f89 */ /* 0x00002400000e0000 */
.L_x_3149:
[----:B01----:R-:W4:Y:S01]  /*c8d0*/  LDL R8, [R1+0x88] ;  /* 0x0000880001087983 */ /* 0x003f220000100800 */
        /* <DEDUP_REMOVED lines=26> */
[-C--:B---3--:R-:W-:Y:S01]  /*ca80*/  @!P3 IADD3 R106, P5, R71, R104.reuse, RZ ;  /* 0x00000068476ab210 */ /* 0x088fe20007fbe0ff */
[----:B------:R-:W-:Y:S01]  /*ca90*/  @!P0 IMAD.SHL.U32 R15, R223, 0x2, RZ ;  /* 0x00000002df0f8824 */ /* 0x000fe200078e00ff */
[----:B------:R-:W-:Y:S02]  /*caa0*/  @!P3 IADD3 R104, P4, R14, R104, RZ ;  /* 0x000000680e68b210 */ /* 0x000fe40007f9e0ff */
[----:B------:R-:W-:Y:S01]  /*cab0*/  @!P2 SHF.L.U64.HI R93, R222, 0x1, R93 ;  /* 0x00000001de5da819 */ /* 0x000fe2000001025d */
[----:B--2---:R-:W-:Y:S01]  /*cac0*/  @!P3 IMAD.X R107, R70, 0x1, R77, P5 ;  /* 0x00000001466bb824 */ /* 0x004fe200028e064d */
[----:B------:R-:W-:Y:S02]  /*cad0*/  @!P2 IADD3 R100, P6, R71, R98, RZ ;  /* 0x000000624764a210 */ /* 0x000fe40007fde0ff */
[----:B------:R-:W-:-:S02]  /*cae0*/  @!P3 IADD3.X R105, R76, R77, RZ, P4, !PT ;  /* 0x0000004d4c69b210 */ /* 0x000fc400027fe4ff */
        /* <DEDUP_REMOVED lines=14> */
[----:B------:R-:W-:Y:S01]  /*cbd0*/  @!P1 IADD3.X R13, R76, R5, RZ, P6, !PT ;  /* 0x000000054c0d9210 */ /* 0x000fe200037fe4ff */
[--C-:B------:R-:W-:Y:S01]  /*cbe0*/  @!P0 IMAD.X R95, R70, 0x1, R7.reuse, P5 ;  /* 0x00000001465f8824 */ /* 0x100fe200028e0607 */
[----:B------:R-:W-:Y:S01]  /*cbf0*/  CS2R R4, SRZ ;  /* 0x0000000000047805 */ /* 0x000fe2000001ff00 */
[----:B------:R-:W-:Y:S01]  /*cc00*/  @!P0 IMAD.X R15, R76, 0x1, R7, P4 ;  /* 0x000000014c0f8824 */ /* 0x000fe200020e0607 */
[----:B------:R-:W-:Y:S01]  /*cc10*/  CS2R R6, SRZ ;  /* 0x0000000000067805 */ /* 0x000fe2000001ff00 */
        /* <DEDUP_REMOVED lines=8> */
.L_x_2832:
[----:B------:R-:W-:Y:S05]  /*cca0*/  BSYNC B1 ;  /* 0x0000000000017941 */ /* 0x000fea0003800000 */
.L_x_2831:
[----:B------:R-:W1:Y:S01]  /*ccb0*/  SYNCS.PHASECHK.TRANS64.TRYWAIT P0, [R22+URZ+0x38800], R125 ;  /* 0x0388007d160075a7 */ /* 0x000e62000800017f */
[----:B-----5:R-:W-:Y:S01]  /*ccc0*/  IMAD.MOV.U32 R0, RZ, RZ, R4 ;  /* 0x000000ffff007224 */ /* 0x020fe200078e0004 */
[----:B0-----:R-:W-:Y:S01]  /*ccd0*/  MOV R12, R5 ;  /* 0x00000005000c7202 */ /* 0x001fe20000000f00 */
[----:B------:R-:W-:Y:S01]  /*cce0*/  IMAD.MOV.U32 R13, RZ, RZ, R6 ;  /* 0x000000ffff0d7224 */ /* 0x000fe200078e0006 */
[----:B------:R-:W-:Y:S01]  /*ccf0*/  MOV R15, R25 ;  /* 0x00000019000f7202 */ /* 0x000fe20000000f00 */
[----:B------:R-:W-:Y:S01]  /*cd00*/  IMAD.MOV.U32 R14, RZ, RZ, R30 ;  /* 0x000000ffff0e7224 */ /* 0x000fe200078e001e */
[----:B--2---:R-:W-:Y:S01]  /*cd10*/  PRMT R70, R0, 0x5410, R12 ;  /* 0x0000541000467816 */ /* 0x004fe2000000000c */
        /* <DEDUP_REMOVED lines=13> */
[----:B---3--:R-:W-:Y:S01]  /*cdf0*/  PRMT R71, R13, 0x5410, R14 ;  /* 0x000054100d477816 */ /* 0x008fe2000000000e */
        /* <DEDUP_REMOVED lines=8> */
[----:B-1----:R-:W-:Y:S10]  /*ce80*/  @!P0 BRA `(.L_x_2834) ;  /* 0x0000023800148947 */ /* 0x002ff40003800000 */
.L_x_3150:
[----:B------:R-:W-:Y:S05]  /*ce90*/  BSYNC B1 ;  /* 0x0000000000017941 */ /* 0x000fea0003800000 */
.L_x_2833:
[----:B------:R-:W-:Y:S01]  /*cea0*/  BSSY B1, `(.L_x_2835) ;  /* 0x00000ba000017945 */ /* 0x000fe20003800000 */
[----:B------:R-:W-:-:S03]  /*ceb0*/  PRMT R94, R12, 0x5410, R13 ;  /* 0x000054100c5e7816 */ /* 0x000fc6000000000d */
[----:B------:R-:W-:Y:S05]  /*cec0*/  @P1 BRA `(.L_x_2836) ;  /* 0x0000000800dc1947 */ /* 0x000fea0003800000 */
[----:B------:R-:W1:Y:S01]  /*ced0*/  LDC R12, c[0x0][0x3f4] ;  /* 0x0000fd00ff0c7b82 */ /* 0x000e620000000800 */
[----:B------:R-:W-:Y:S01]  /*cee0*/  BSSY B2, `(.L_x_2837) ;  /* 0x0000030000027945 */ /* 0x000fe20003800000 */
[-C--:B-1----:R-:W-:Y:S02]  /*cef0*/  ISETP.GE.AND P0, PT, R214, R12.reuse, PT ;  /* 0x0000000cd600720c */ /* 0x082fe40003f06270 */
[-C--:B------:R-:W-:Y:S02]  /*cf00*/  ISETP.GE.AND P1, PT, R222, R12.reuse, PT ;  /* 0x0000000cde00720c */ /* 0x080fe40003f26270 */
[-C--:B------:R-:W-:Y:S02]  /*cf10*/  ISETP.GE.AND P2, PT, R221, R12.reuse, PT ;  /* 0x0000000cdd00720c */ /* 0x080fe40003f46270 */
[----:B------:R-:W-:-:S07]  /*cf20*/  ISETP.GE.AND P3, PT, R223, R12, PT ;  /* 0x0000000cdf00720c */ /* 0x000fce0003f66270 */
[----:B------:R-:W-:Y:S06]  /*cf30*/  @P0 BRA `(.L_x_2838) ;  /* 0x0000000000a80947 */ /* 0x000fec0003800000 */
[----:B------:R-:W1:Y:S01]  /*cf40*/  LDS.128 R12, [R87] ;  /* 0x00000000570c7984 */ /* 0x000e620000000c00 */
        /* <DEDUP_REMOVED lines=40> */
[----:B------:R1:W-:Y:S02]  /*d1d0*/  STS.128 [R87], R12 ;  /* 0x0000000c57007388 */ /* 0x0003e40000000c00 */
.L_x_2838:
[----:B------:R-:W-:Y:S05]  /*d1e0*/  BSYNC B2 ;  /* 0x0000000000027941 */ /* 0x000fea0003800000 */
.L_x_2837:
[----:B------:R-:W-:Y:S04]  /*d1f0*/  BSSY B2, `(.L_x_2839) ;  /* 0x000002c000027945 */ /* 0x000fe80003800000 */
[----:B------:R-:W-:Y:S05]  /*d200*/  @P1 BRA `(.L_x_2840) ;  /* 0x0000000000a81947 */ /* 0x000fea0003800000 */
[----:B-1----:R-:W1:Y:S01]  /*d210*/  LDS.128 R12, [R87+0x4000] ;  /* 0x00400000570c7984 */ /* 0x002e620000000c00 */
        /* <DEDUP_REMOVED lines=41> */
.L_x_2840:
[----:B------:R-:W-:Y:S05]  /*d4b0*/  BSYNC B2 ;  /* 0x0000000000027941 */ /* 0x000fea0003800000 */
.L_x_2839:
[----:B------:R-:W-:Y:S04]  /*d4c0*/  BSSY B2, `(.L_x_2841) ;  /* 0x000002c000027945 */ /* 0x000fe80003800000 */
[----:B------:R-:W-:Y:S05]  /*d4d0*/  @P2 BRA `(.L_x_2842) ;  /* 0x0000000000a82947 */ /* 0x000fea0003800000 */
[----:B-12---:R-:W1:Y:S01]  /*d4e0*/  LDS.128 R12, [R87+0x8000] ;  /* 0x00800000570c7984 */ /* 0x006e620000000c00 */
[----:B------:R-:W-:Y:S01]  /*d4f0*/  SHF.R.U32.HI R73, RZ, 0x10, R69 ;  /* 0x00000010ff497819 */ /* 0x000fe20000011645 */
[----:B------:R-:W-:Y:S01]  /*d500*/  HADD2.F32 R72, -RZ, R119.H1_H1 ;  /* 0x30000077ff487230 */ /* 0x000fe20000004100 */
[----:B------:R-:W-:Y:S01]  /*d510*/  SHF.R.U32.HI R75, RZ, 0x10, R67 ;  /* 0x00000010ff4b7819 */ /* 0x000fe20000011643 */
        /* <DEDUP_REMOVED lines=38> */
.L_x_2842:
[----:B------:R-:W-:Y:S05]  /*d780*/  BSYNC B2 ;  /* 0x0000000000027941 */ /* 0x000fea0003800000 */
.L_x_2841:
[----:B------:R-:W-:Y:S05]  /*d790*/  @P3 BRA `(.L_x_2836) ;  /* 0x0000000000a83947 */ /* 0x000fea0003800000 */
[----:B-123--:R-:W1:Y:S01]  /*d7a0*/  LDS.128 R12, [R87+0xc000] ;  /* 0x00c00000570c7984 */ /* 0x00ee620000000c00 */
        /* <DEDUP_REMOVED lines=41> */
.L_x_2836:
[----:B------:R-:W-:Y:S05]  /*da40*/  BSYNC B1 ;  /* 0x0000000000017941 */ /* 0x000fea0003800000 */
.L_x_2835:
[----:B------:R-:W-:Y:S01]  /*da50*/  ISETP.GE.AND P0, PT, R89, R0, PT ;  /* 0x000000005900720c */ /* 0x000fe20003f06270 */
[----:B------:R-:W-:-:S12]  /*da60*/  BSSY B1, `(.L_x_2843) ;  /* 0x00000b9000017945 */ /* 0x000fd80003800000 */
[----:B------:R-:W-:Y:S05]  /*da70*/  @P0 BRA `(.L_x_2844) ;  /* 0x0000000800dc0947 */ /* 0x000fea0003800000 */
[----:B-1234-:R-:W1:Y:S01]  /*da80*/  LDC R12, c[0x0][0x3f4] ;  /* 0x0000fd00ff0c7b82 */ /* 0x01ee620000000800 */
[----:B------:R-:W-:Y:S01]  /*da90*/  BSSY B2, `(.L_x_2845) ;  /* 0x0000030000027945 */ /* 0x000fe20003800000 */
[-C--:B-1----:R-:W-:Y:S02]  /*daa0*/  ISETP.GE.AND P0, PT, R214, R12.reuse, PT ;  /* 0x0000000cd600720c */ /* 0x082fe40003f06270 */
[-C--:B------:R-:W-:Y:S02]  /*dab0*/  ISETP.GE.AND P1, PT, R222, R12.reuse, PT ;  /* 0x0000000cde00720c */ /* 0x080fe40003f26270 */
[-C--:B------:R-:W-:Y:S02]  /*dac0*/  ISETP.GE.AND P2, PT, R221, R12.reuse, PT ;  /* 0x0000000cdd00720c */ /* 0x080fe40003f46270 */
[----:B------:R-:W-:-:S07]  /*dad0*/  ISETP.GE.AND P3, PT, R223, R12, PT ;  /* 0x0000000cdf00720c */ /* 0x000fce0003f66270 */
[----:B------:R-:W-:Y:S06]  /*dae0*/  @P0 BRA `(.L_x_2846) ;  /* 0x0000000000a80947 */ /* 0x000fec0003800000 */
[----:B------:R-:W1:Y:S01]  /*daf0*/  LDS.128 R12, [R87+0x1000] ;  /* 0x00100000570c7984 */ /* 0x000e620000000c00 */
[----:B------:R-:W-:Y:S01]  /*db00*/  SHF.R.U32.HI R63, RZ, 0x10, R61 ;  /* 0x00000010ff3f7819 */ /* 0x000fe2000001163d */
[----:B------:R-:W-:Y:S01]  /*db10*/  HADD2.F32 R62, -RZ, R114.H0_H0 ;  /* 0x20000072ff3e7230 */ /* 0x000fe20000004100 */
[----:B------:R-:W-:Y:S01]  /*db20*/  SHF.R.U32.HI R65, RZ, 0x10, R59 ;  /* 0x00000010ff417819 */ /* 0x000fe2000001163b */
        /* <DEDUP_REMOVED lines=38> */
.L_x_2846:
[----:B------:R-:W-:Y:S05]  /*dd90*/  BSYNC B2 ;  /* 0x0000000000027941 */ /* 0x000fea0003800000 */
.L_x_2845:
[----:B------:R-:W-:Y:S04]  /*dda0*/  BSSY B2, `(.L_x_2847) ;  /* 0x000002c000027945 */ /* 0x000fe80003800000 */
[----:B------:R-:W-:Y:S05]  /*ddb0*/  @P1 BRA `(.L_x_2848) ;  /* 0x0000000000a81947 */ /* 0x000fea0003800000 */
[----:B-1----:R-:W1:Y:S01]  /*ddc0*/  LDS.128 R12, [R87+0x5000] ;  /* 0x00500000570c7984 */ /* 0x002e620000000c00 */
        /* <DEDUP_REMOVED lines=41> */
.L_x_2848:
[----:B------:R-:W-:Y:S05]  /*e060*/  BSYNC B2 ;  /* 0x0000000000027941 */ /* 0x000fea0003800000 */
.L_x_2847:
[----:B------:R-:W-:Y:S04]  /*e070*/  BSSY B2, `(.L_x_2849) ;  /* 0x000002c000027945 */ /* 0x000fe80003800000 */
[----:B------:R-:W-:Y:S05]  /*e080*/  @P2 BRA `(.L_x_2850) ;  /* 0x0000000000a82947 */ /* 0x000fea0003800000 */
[----:B-12---:R-:W1:Y:S01]  /*e090*/  LDS.128 R12, [R87+0x9000] ;  /* 0x00900000570c7984 */ /* 0x006e620000000c00 */
        /* <DEDUP_REMOVED lines=41> */
.L_x_2850:
[----:B------:R-:W-:Y:S05]  /*e330*/  BSYNC B2 ;  /* 0x0000000000027941 */ /* 0x000fea0003800000 */
.L_x_2849:
[----:B------:R-:W-:Y:S05]  /*e340*/  @P3 BRA `(.L_x_2844) ;  /* 0x0000000000a83947 */ /* 0x000fea0003800000 */
[----:B-123--:R-:W1:Y:S01]  /*e350*/  LDS.128 R12, [R87+0xd000] ;  /* 0x00d00000570c7984 */ /* 0x00ee620000000c00 */
[----:B------:R-:W-:Y:S01]  /*e360*/  SHF.R.U32.HI R51, RZ, 0x10, R47 ;  /* 0x00000010ff337819 */ /* 0x000fe2000001162f */
[----:B------:R-:W-:Y:S01]  /*e370*/  HADD2.F32 R50, -RZ, R108.H1_H1 ;  /* 0x3000006cff327230 */ /* 0x000fe20000004100 */
[--C-:B------:R-:W-:Y:S01]  /*e380*/  SHF.R.U32.HI R53, RZ, 0x10, R49.reuse ;  /* 0x00000010ff357819 */ /* 0x100fe20000011631 */
[----:B------:R-:W-:Y:S01]  /*e390*/  HADD2.F32 R52, -RZ, R109.H0_H0 ;  /* 0x2000006dff347230 */ /* 0x000fe20000004100 */
        /* <DEDUP_REMOVED lines=37> */
.L_x_2844:
[----:B------:R-:W-:Y:S05]  /*e5f0*/  BSYNC B1 ;  /* 0x0000000000017941 */ /* 0x000fea0003800000 */
.L_x_2843:
[----:B-1234-:R-:W-:Y:S01]  /*e600*/  VIADD R12, R220, 0x40 ;  /* 0x00000040dc0c7836 */ /* 0x01efe20000000000 */
[----:B------:R-:W-:Y:S04]  /*e610*/  BSSY B1, `(.L_x_2851) ;  /* 0x00000ba000017945 */ /* 0x000fe80003800000 */
[----:B------:R-:W-:-:S13]  /*e620*/  ISETP.GE.AND P0, PT, R12, R0, PT ;  /* 0x000000000c00720c */ /* 0x000fda0003f06270 */
        /* <DEDUP_REMOVED lines=50> */
.L_x_2854:
[----:B------:R-:W-:Y:S05]  /*e950*/  BSYNC B2 ;  /* 0x0000000000027941 */ /* 0x000fea0003800000 */
.L_x_2853:
[----:B------:R-:W-:Y:S04]  /*e960*/  BSSY B2, `(.L_x_2855) ;  /* 0x000002c000027945 */ /* 0x000fe80003800000 */
[----:B------:R-:W-:Y:S05]  /*e970*/  @P1 BRA `(.L_x_2856) ;  /* 0x0000000000a81947 */ /* 0x000fea0003800000 */
[----:B-1----:R-:W1:Y:S01]  /*e980*/  LDS.128 R12, [R87+0x6000] ;  /* 0x00600000570c7984 */ /* 0x002e620000000c00 */
        /* <DEDUP_REMOVED lines=41> */
.L_x_2856:
[----:B------:R-:W-:Y:S05]  /*ec20*/  BSYNC B2 ;  /* 0x0000000000027941 */ /* 0x000fea0003800000 */
.L_x_2855:
[----:B------:R-:W-:Y:S04]  /*ec30*/  BSSY B2, `(.L_x_2857) ;  /* 0x000002c000027945 */ /* 0x000fe80003800000 */
[----:B------:R-:W-:Y:S05]  /*ec40*/  @P2 BRA `(.L_x_2858) ;  /* 0x0000000000a82947 */ /* 0x000fea0003800000 */
[----:B-12---:R-:W1:Y:S01]  /*ec50*/  LDS.128 R12, [R87+0xa000] ;  /* 0x00a00000570c7984 */ /* 0x006e620000000c00 */
        /* <DEDUP_REMOVED lines=41> */
.L_x_2858:
[----:B------:R-:W-:Y:S05]  /*eef0*/  BSYNC B2 ;  /* 0x0000000000027941 */ /* 0x000fea0003800000 */
.L_x_2857:
[----:B------:R-:W-:Y:S05]  /*ef00*/  @P3 BRA `(.L_x_2852) ;  /* 0x0000000000a83947 */ /* 0x000fea0003800000 */
[----:B-123--:R-:W1:Y:S01]  /*ef10*/  LDS.128 R12, [R87+0xe000] ;  /* 0x00e00000570c7984 */ /* 0x00ee620000000c00 */
        /* <DEDUP_REMOVED lines=41> */
.L_x_2852:
[----:B------:R-:W-:Y:S05]  /*f1b0*/  BSYNC B1 ;  /* 0x0000000000017941 */ /* 0x000fea0003800000 */
.L_x_2851:
[----:B------:R-:W-:-:S13]  /*f1c0*/  ISETP.GE.AND P0, PT, R3, R0, PT ;  /* 0x000000000300720c */ /* 0x000fda0003f06270 */
[----:B------:R-:W-:Y:S05]  /*f1d0*/  @P0 BRA `(.L_x_2859) ;  /* 0x0000005400740947 */ /* 0x000fea0003800000 */
[----:B------:R-:W5:Y:S01]  /*f1e0*/  LDC R0, c[0x0][0x3f4] ;  /* 0x0000fd00ff007b82 */ /* 0x000f620000000800 */
[----:B------:R-:W-:Y:S01]  /*f1f0*/  BSSY B1, `(.L_x_2860) ;  /* 0x0000030000017945 */ /* 0x000fe20003800000 */
[-C--:B-----5:R-:W-:Y:S02]  /*f200*/  ISETP.GE.AND P0, PT, R214, R0.reuse, PT ;  /* 0x00000000d600720c */ /* 0x0a0fe40003f06270 */
[-C--:B------:R-:W-:Y:S02]  /*f210*/  ISETP.GE.AND P1, PT, R222, R0.reuse, PT ;  /* 0x00000000de00720c */ /* 0x080fe40003f26270 */
[-C--:B------:R-:W-:Y:S02]  /*f220*/  ISETP.GE.AND P2, PT, R221, R0.reuse, PT ;  /* 0x00000000dd00720c */ /* 0x080fe40003f46270 */
[----:B------:R-:W-:-:S07]  /*f230*/  ISETP.GE.AND P3, PT, R223, R0, PT ;  /* 0x00000000df00720c */ /* 0x000fce0003f66270 */
[----:B------:R-:W-:Y:S06]  /*f240*/  @P0 BRA `(.L_x_2861) ;  /* 0x0000000000a80947 */ /* 0x000fec0003800000 */
[----:B-1234-:R-:W1:Y:S01]  /*f250*/  LDS.128 R12, [R87+0x3000] ;  /* 0x00300000570c7984 */ /* 0x01ee620000000c00 */
        /* <DEDUP_REMOVED lines=10> */
[--C-:B-1----:R-:W-:Y:S02]  /*f300*/  HADD2.F32 R27, -RZ, R15.reuse.H1_H1 ;  /* 0x3000000fff1b7230 */ /* 0x102fe40000004100 */
        /* <DEDUP_REMOVED lines=30> */
.L_x_2861:
[----:B------:R-:W-:Y:S05]  /*f4f0*/  BSYNC B1 ;  /* 0x0000000000017941 */ /* 0x000fea0003800000 */
.L_x_2860:
[----:B------:R-:W-:Y:S04]  /*f500*/  BSSY B1, `(.L_x_2862) ;  /* 0x000002c000017945 */ /* 0x000fe80003800000 */
[----:B------:R-:W-:Y:S05]  /*f510*/  @P1 BRA `(.L_x_2863) ;  /* 0x0000000000a81947 */ /* 0x000fea0003800000 */
[----:B-1234-:R-:W1:Y:S01]  /*f520*/  LDS.128 R12, [R87+0x7000] ;  /* 0x00700000570c7984 */ /* 0x01ee620000000c00 */
[----:B------:R-:W-:Y:S01]  /*f530*/  SHF.R.U32.HI R26, RZ, 0x10, R25 ;  /* 0x00000010ff1a7819 */ /* 0x000fe20000011619 */
[--C-:B------:R-:W-:Y:S01]  /*f540*/  HADD2.F32 R27, -RZ, R85.reuse.H1_H1 ;  /* 0x30000055ff1b7230 */ /* 0x100fe20000004100 */
        /* <DEDUP_REMOVED lines=24> */
[C---:B------:R-:W-:Y:S01]  /*f6d0*/  FMUL.FTZ R24, R14.reuse, R85 ;  /* 0x000000550e187220 */ /* 0x040fe20000410000 */
[----:B------:R-:W-:Y:S02]  /*f6e0*/  HADD2.F32 R12, -RZ, R32.H0_H0 ;  /* 0x20000020ff0c7230 */ /* 0x000fe40000004100 */
[----:B------:R-:W-:Y:S01]  /*f6f0*/  FMUL.FTZ R26, R14, R86 ;  /* 0x000000560e1a7220 */ /* 0x000fe20000410000 */
[----:B------:R-:W-:Y:S01]  /*f700*/  FFMA.FTZ R0, R0, R27, R29 ;  /* 0x0000001b00007223 */ /* 0x000fe2000001001d */
[----:B------:R-:W-:Y:S01]  /*f710*/  FMUL.FTZ R14, R13, R20 ;  /* 0x000000140d0e7220 */ /* 0x000fe20000410000 */
[----:B------:R-:W-:Y:S01]  /*f720*/  FFMA.FTZ R24, R15, R86, -R24 ;  /* 0x000000560f187223 */ /* 0x000fe20000010818 */
[-C--:B------:R-:W-:Y:S01]  /*f730*/  FMUL.FTZ R25, R13, R12.reuse ;  /* 0x0000000c0d197220 */ /* 0x080fe20000410000 */
[----:B------:R-:W-:Y:S01]  /*f740*/  FFMA.FTZ R85, R15, R85, R26 ;  /* 0x000000550f557223 */ /* 0x000fe2000001001a */
[----:B------:R-:W-:Y:S01]  /*f750*/  FFMA.FTZ R13, R3, R12, -R14 ;  /* 0x0000000c030d7223 */ /* 0x000fe2000001080e */
[----:B------:R-:W-:Y:S01]  /*f760*/  F2FP.F16.F32.PACK_AB R15, R31, R28 ;  /* 0x0000001c1f0f723e */ /* 0x000fe200000000ff */
[----:B------:R-:W-:Y:S01]  /*f770*/  FFMA.FTZ R20, R3, R20, R25 ;  /* 0x0000001403147223 */ /* 0x000fe20000010019 */
[----:B------:R-:W-:-:S02]  /*f780*/  F2FP.F16.F32.PACK_AB R12, R0, R21 ;  /* 0x00000015000c723e */ /* 0x000fc400000000ff */
[----:B------:R-:W-:Y:S02]  /*f790*/  F2FP.F16.F32.PACK_AB R14, R85, R24 ;  /* 0x00000018550e723e */ /* 0x000fe400000000ff */
[----:B------:R-:W-:-:S05]  /*f7a0*/  F2FP.F16.F32.PACK_AB R13, R20, R13 ;  /* 0x0000000d140d723e */ /* 0x000fca00000000ff */
[----:B------:R1:W-:Y:S02]  /*f7b0*/  STS.128 [R87+0x7000], R12 ;  /* 0x0070000c57007388 */ /* 0x0003e40000000c00 */
.L_x_2863:
[----:B------:R-:W-:Y:S05]  /*f7c0*/  BSYNC B1 ;  /* 0x0000000000017941 */ /* 0x000fea0003800000 */
.L_x_2862:
[----:B------:R-:W-:Y:S04]  /*f7d0*/  BSSY B1, `(.L_x_2864) ;  /* 0x000002c000017945 */ /* 0x000fe80003800000 */
[----:B------:R-:W-:Y:S05]  /*f7e0*/  @P2 BRA `(.L_x_2865) ;  /* 0x0000000000a82947 */ /* 0x000fea0003800000 */
[----:B-1234-:R-:W1:Y:S01]  /*f7f0*/  LDS.128 R12, [R87+0xb000] ;  /* 0x00b00000570c7984 */ /* 0x01ee620000000c00 */
[--C-:B------:R-:W-:Y:S01]  /*f800*/  SHF.R.U64 R28, R6, 0x10, R7.reuse ;  /* 0x00000010061c7819 */ /* 0x100fe20000001207 */
[--C-:B------:R-:W-:Y:S01]  /*f810*/  HADD2.F32 R21, -RZ, R77.reuse.H0_H0 ;  /* 0x2000004dff157230 */ /* 0x100fe20000004100 */
[----:B------:R-:W-:Y:S01]  /*f820*/  SHF.R.U32.HI R6, RZ, 0x10, R7 ;  /* 0x00000010ff067819 */ /* 0x000fe20000011607 */
[----:B------:R-:W-:Y:S01]  /*f830*/  HADD2.F32 R77, -RZ, R77.H1_H1 ;  /* 0x3000004dff4d7230 */ /* 0x000fe20000004100 */
[--C-:B------:R-:W-:Y:S02]  /*f840*/  SHF.R.U32.HI R20, RZ, 0x10, R11.reuse ;  /* 0x00000010ff147819 */ /* 0x100fe4000001160b */
[----:B------:R-:W-:Y:S01]  /*f850*/  SHF.R.U64 R26, R10, 0x10, R11 ;  /* 0x000000100a1a7819 */ /* 0x000fe2000000120b */
[----:B------:R-:W-:Y:S02]  /*f860*/  HADD2.F32 R10, -RZ, R6.H0_H0 ;  /* 0x20000006ff0a7230 */ /* 0x000fe40000004100 */
[----:B------:R-:W-:-:S02]  /*f870*/  HADD2.F32 R20, -RZ, R20.H0_H0 ;  /* 0x20000014ff147230 */ /* 0x000fc40000004100 */
[----:B------:R-:W-:Y:S02]  /*f880*/  HADD2.F32 R11, -RZ, R76.H0_H0 ;  /* 0x2000004cff0b7230 */ /* 0x000fe40000004100 */
[--C-:B-1----:R-:W-:Y:S02]  /*f890*/  HADD2.F32 R7, -RZ, R15.reuse.H0_H0 ;  /* 0x2000000fff077230 */ /* 0x102fe40000004100 */
        /* <DEDUP_REMOVED lines=11> */
[--C-:B------:R-:W-:Y:S02]  /*f950*/  HADD2.F32 R3, -RZ, R13.reuse.H0_H0 ;  /* 0x2000000dff037230 */ /* 0x100fe40000004100 */
[C---:B------:R-:W-:Y:S01]  /*f960*/  FFMA.FTZ R11, R0.reuse, R11, -R15 ;  /* 0x0000000b000b7223 */ /* 0x040fe2000001080f */
[----:B------:R-:W-:Y:S02]  /*f970*/  HADD2.F32 R7, -RZ, R76.H1_H1 ;  /* 0x3000004cff077230 */ /* 0x000fe40000004100 */
[----:B------:R-:W-:Y:S01]  /*f980*/  FFMA.FTZ R0, R0, R21, R25 ;  /* 0x0000001500007223 */ /* 0x000fe20000010019 */
[----:B------:R-:W-:-:S02]  /*f990*/  HADD2.F32 R13, -RZ, R13.H1_H1 ;  /* 0x3000000dff0d7230 */ /* 0x000fc40000004100 */
[C---:B------:R-:W-:Y:S01]  /*f9a0*/  FMUL.FTZ R21, R14.reuse, R77 ;  /* 0x0000004d0e157220 */ /* 0x040fe20000410000 */
[----:B------:R-:W-:Y:S02]  /*f9b0*/  HADD2.F32 R12, -RZ, R26.H0_H0 ;  /* 0x2000001aff0c7230 */ /* 0x000fe40000004100 */
[-C--:B------:R-:W-:Y:S01]  /*f9c0*/  FMUL.FTZ R20, R14, R7.reuse ;  /* 0x000000070e147220 */ /* 0x080fe20000410000 */
[----:B------:R-:W-:Y:S02]  /*f9d0*/  HADD2.F32 R10, -RZ, R28.H0_H0 ;  /* 0x2000001cff0a7230 */ /* 0x000fe40000004100 */
[C---:B------:R-:W-:Y:S01]  /*f9e0*/  FFMA.FTZ R21, R6.reuse, R7, -R21 ;  /* 0x0000000706157223 */ /* 0x040fe20000010815 */
[C---:B------:R-:W-:Y:S01]  /*f9f0*/  FMUL.FTZ R14, R13.reuse, R12 ;  /* 0x0000000c0d0e7220 */ /* 0x040fe20000410000 */
[----:B------:R-:W-:Y:S01]  /*fa00*/  FFMA.FTZ R20, R6, R77, R20 ;  /* 0x0000004d06147223 */ /* 0x000fe20000010014 */
[-C--:B------:R-:W-:Y:S02]  /*fa10*/  FMUL.FTZ R15, R13, R10.reuse ;  /* 0x0000000a0d0f7220 */ /* 0x080fe40000410000 */
[----:B------:R-:W-:-:S02]  /*fa20*/  FFMA.FTZ R13, R3, R10, -R14 ;  /* 0x0000000a030d7223 */ /* 0x000fc4000001080e */
[----:B------:R-:W-:Y:S01]  /*fa30*/  FFMA.FTZ R6, R3, R12, R15 ;  /* 0x0000000c03067223 */ /* 0x000fe2000001000f */
[----:B------:R-:W-:Y:S02]  /*fa40*/  F2FP.F16.F32.PACK_AB R15, R27, R24 ;  /* 0x000000181b0f723e */ /* 0x000fe400000000ff */
[----:B------:R-:W-:Y:S02]  /*fa50*/  F2FP.F16.F32.PACK_AB R14, R20, R21 ;  /* 0x00000015140e723e */ /* 0x000fe400000000ff */
[----:B------:R-:W-:Y:S02]  /*fa60*/  F2FP.F16.F32.PACK_AB R12, R0, R11 ;  /* 0x0000000b000c723e */ /* 0x000fe400000000ff */
[----:B------:R-:W-:-:S05]  /*fa70*/  F2FP.F16.F32.PACK_AB R13, R6, R13 ;  /* 0x0000000d060d723e */ /* 0x000fca00000000ff */
[----:B------:R1:W-:Y:S02]  /*fa80*/  STS.128 [R87+0xb000], R12 ;  /* 0x00b0000c57007388 */ /* 0x0003e40000000c00 */
.L_x_2865:
[----:B------:R-:W-:Y:S05]  /*fa90*/  BSYNC B1 ;  /* 0x0000000000017941 */ /* 0x000fea0003800000 */
.L_x_2864:
[----:B------:R-:W-:Y:S05]  /*faa0*/  @P3 BRA `(.L_x_2859) ;  /* 0x0000004c00403947 */ /* 0x000fea0003800000 */
[----:B-1234-:R-:W1:Y:S01]  /*fab0*/  LDS.128 R12, [R87+0xf000] ;  /* 0x00f00000570c7984 */ /* 0x01ee620000000c00 */
[--C-:B------:R-:W-:Y:S01]  /*fac0*/  SHF.R.U64 R24, R8, 0x10, R9.reuse ;  /* 0x0000001008187819 */ /* 0x100fe20000001209 */
[----:B------:R-:W-:Y:S01]  /*fad0*/  HADD2.F32 R7, -RZ, R70.H0_H0 ;  /* 0x20000046ff077230 */ /* 0x000fe20000004100 */
[----:B------:R-:W-:Y:S01]  /*fae0*/  SHF.R.U32.HI R8, RZ, 0x10, R9 ;  /* 0x00000010ff087819 */ /* 0x000fe20000011609 */
[--C-:B------:R-:W-:Y:S01]  /*faf0*/  HADD2.F32 R9, -RZ, R71.reuse.H0_H0 ;  /* 0x20000047ff097230 */ /* 0x100fe20000004100 */
[--C-:B------:R-:W-:Y:S01]  /*fb00*/  SHF.R.U32.HI R6, RZ, 0x10, R5.reuse ;  /* 0x00000010ff067819 */ /* 0x100fe20000011605 */
[----:B------:R-:W-:Y:S01]  /*fb10*/  HADD2.F32 R71, -RZ, R71.H1_H1 ;  /* 0x30000047ff477230 */ /* 0x000fe20000004100 */
[----:B------:R-:W-:Y:S01]  /*fb20*/  SHF.R.U64 R25, R4, 0x10, R5 ;  /* 0x0000001004197819 */ /* 0x000fe20000001205 */
[----:B------:R-:W-:Y:S02]  /*fb30*/  HADD2.F32 R8, -RZ, R8.H0_H0 ;  /* 0x20000008ff087230 */ /* 0x000fe40000004100 */
[----:B------:R-:W-:-:S02]  /*fb40*/  HADD2.F32 R6, -RZ, R6.H0_H0 ;  /* 0x20000006ff067230 */ /* 0x000fc40000004100 */
[--C-:B-1----:R-:W-:Y:S02]  /*fb50*/  HADD2.F32 R5, -RZ, R15.reuse.H0_H0 ;  /* 0x2000000fff057230 */ /* 0x102fe40000004100 */
[----:B------:R-:W-:Y:S02]  /*fb60*/  HADD2.F32 R15, -RZ, R15.H1_H1 ;  /* 0x3000000fff0f7230 */ /* 0x000fe40000004100 */
[--C-:B------:R-:W-:Y:S02]  /*fb70*/  HADD2.F32 R0, -RZ, R12.reuse.H0_H0 ;  /* 0x2000000cff007230 */ /* 0x100fe40000004100 */
[----:B------:R-:W-:Y:S02]  /*fb80*/  HADD2.F32 R12, -RZ, R12.H1_H1 ;  /* 0x3000000cff0c7230 */ /* 0x000fe40000004100 */
[C---:B------:R-:W-:Y:S01]  /*fb90*/  FMUL.FTZ R10, R15.reuse, R8 ;  /* 0x000000080f0a7220 */ /* 0x040fe20000410000 */
[----:B------:R-:W-:Y:S01]  /*fba0*/  FMUL.FTZ R15, R15, R6 ;  /* 0x000000060f0f7220 */ /* 0x000fe20000410000 */
[----:B------:R-:W-:-:S02]  /*fbb0*/  HADD2.F32 R4, -RZ, R14.H0_H0 ;  /* 0x2000000eff047230 */ /* 0x000fc40000004100 */
[--C-:B------:R-:W-:Y:S02]  /*fbc0*/  HADD2.F32 R3, -RZ, R13.reuse.H0_H0 ;  /* 0x2000000dff037230 */ /* 0x100fe40000004100 */
[C---:B------:R-:W-:Y:S01]  /*fbd0*/  FFMA.FTZ R21, R5.reuse, R8, R15 ;  /* 0x0000000805157223 */ /* 0x040fe2000001000f */
[----:B------:R-:W-:Y:S02]  /*fbe0*/  HADD2.F32 R14, -RZ, R14.H1_H1 ;  /* 0x3000000eff0e7230 */ /* 0x000fe40000004100 */
[C---:B------:R-:W-:Y:S01]  /*fbf0*/  FMUL.FTZ R11, R12.reuse, R9 ;  /* 0x000000090c0b7220 */ /* 0x040fe20000410000 */
[----:B------:R-:W-:Y:S02]  /*fc00*/  HADD2.F32 R13, -RZ, R13.H1_H1 ;  /* 0x3000000dff0d7230 */ /* 0x000fe40000004100 */
[----:B------:R-:W-:Y:S01]  /*fc10*/  FFMA.FTZ R20, R5, R6, -R10 ;  /* 0x0000000605147223 */ /* 0x000fe2000001080a */
[----:B------:R-:W-:Y:S02]  /*fc20*/  HADD2.F32 R8, -RZ, R24.H0_H0 ;  /* 0x20000018ff087230 */ /* 0x000fe40000004100 */
[----:B------:R-:W-:Y:S01]  /*fc30*/  FMUL.FTZ R15, R12, R7 ;  /* 0x000000070c0f7220 */ /* 0x000fe20000410000 */
[----:B------:R-:W-:-:S02]  /*fc40*/  HADD2.F32 R5, -RZ, R70.H1_H1 ;  /* 0x30000046ff057230 */ /* 0x000fc40000004100 */
[----:B------:R-:W-:Y:S01]  /*fc50*/  FFMA.FTZ R11, R0, R7, -R11 ;  /* 0x00000007000b7223 */ /* 0x000fe2000001080b */
[----:B------:R-:W-:Y:S02]  /*fc60*/  HADD2.F32 R6, -RZ, R25.H0_H0 ;  /* 0x20000019ff067230 */ /* 0x000fe40000004100 */
[C---:B------:R-:W-:Y:S01]  /*fc70*/  FMUL.FTZ R7, R14.reuse, R71 ;  /* 0x000000470e077220 */ /* 0x040fe20000410000 */
[C---:B------:R-:W-:Y:S01]  /*fc80*/  FMUL.FTZ R10, R13.reuse, R8 ;  /* 0x000000080d0a7220 */ /* 0x040fe20000410000 */
[----:B------:R-:W-:Y:S01]  /*fc90*/  FMUL.FTZ R14, R14, R5 ;  /* 0x000000050e0e7220 */ /* 0x000fe20000410000 */
[----:B------:R-:W-:Y:S01]  /*fca0*/  FFMA.FTZ R0, R0, R9, R15 ;  /* 0x0000000900007223 */ /* 0x000fe2000001000f */
        /* <DEDUP_REMOVED lines=9> */
[----:B------:R1:W-:Y:S01]  /*fd40*/  STS.128 [R87+0xf000], R4 ;  /* 0x00f0000457007388 */ /* 0x0003e20000000c00 */
[----:B------:R-:W-:Y:S05]  /*fd50*/  BRA `(.L_x_2859) ;  /* 0x0000004800947947 */ /* 0x000fea0003800000 */
.L_x_2820:
        /* <DEDUP_REMOVED lines=16> */
[----:B------:R-:W-:-:S04]  /*fe60*/  IMAD.WIDE.U32 R26, R7, UR6, R26 ;  /* 0x00000006071a7c25 */ /* 0x000fc8000f8e001a */
[----:B------:R-:W-:Y:S01]  /*fe70*/  IMAD R9, R7, UR7, R4 ;  /* 0x0000000707097c24 */ /* 0x000fe2000f8e0204 */
[----:B------:R-:W-:Y:S01]  /*fe80*/  ULDC.64 UR6, c[0x0][0x400] ;  /* 0x0001000000067ab9 */ /* 0x000fe20000000a00 */
[----:B------:R-:W-:Y:S01]  /*fe90*/  IMAD.IADD R5, R25, 0x1, R5 ;  /* 0x0000000119057824 */ /* 0x000fe200078e0205 */
[----:B------:R-:W-:Y:S01]  /*fea0*/  LEA R7, P0, R24, UR4, 0x1 ;  /* 0x0000000418077c11 */ /* 0x000fe2000f8008ff */
[----:B------:R-:W-:Y:S01]  /*feb0*/  IMAD.IADD R9, R27, 0x1, R9 ;  /* 0x000000011b097824 */ /* 0x000fe200078e0209 */
[----:B------:R-:W-:Y:S01]  /*fec0*/  LEA R6, P1, R26, UR6, 0x1 ;  /* 0x000000061a067c11 */ /* 0x000fe2000f8208ff */
[----:B------:R-:W-:Y:S01]  /*fed0*/  UMOV UR4, 0xffffffff ;  /* 0xffffffff00047882 */ /* 0x000fe20000000000 */
[----:B------:R-:W-:Y:S02]  /*fee0*/  LEA.HI.X R8, R24, UR5, R5, 0x1, P0 ;  /* 0x0000000518087c11 */ /* 0x000fe400080f0c05 */
[----:B------:R-:W-:Y:S01]  /*fef0*/  LEA.HI.X R9, R26, UR7, R9, 0x1, P1 ;  /* 0x000000071a097c11 */ /* 0x000fe200088f0c09 */
[----:B------:R-:W-:Y:S08]  /*ff00*/  BRA.DIV UR4, `(.L_x_2866) ;  /* 0x0000020a04087947 */ /* 0x000ff0000b800000 */
[----:B------:R0:W1:Y:S04]  /*ff10*/  SHFL.IDX PT, R4, R8, RZ, 0x181f ;  /* 0x00181fff08047589 */ /* 0x00006800000e0000 */
[----:B------:R0:W2:Y:S04]  /*ff20*/  SHFL.IDX PT, R5, R7, RZ, 0x181f ;  /* 0x00181fff07057589 */ /* 0x0000a800000e0000 */
[----:B------:R0:W3:Y:S04]  /*ff30*/  SHFL.IDX PT, R10, R9, RZ, 0x181f ;  /* 0x00181fff090a7589 */ /* 0x0000e800000e0000 */
[----:B------:R0:W4:Y:S02]  /*ff40*/  SHFL.IDX PT, R14, R6, RZ, 0x181f ;  /* 0x00181fff060e7589 */ /* 0x00012400000e0000 */
.L_x_3156:
        /* <DEDUP_REMOVED lines=18> */
[----:B------:R-:W-:-:S07]  /*10070*/  CS2R R68, SRZ ;  /* 0x0000000000447805 */ /* 0x000fce000001ff00 */
[----:B------:R-:W-:-:S04]  /*10080*/  @!P4 SHF.L.U32 R20, R16, 0x1, RZ ;  /* 0x000000011014c819 */ /* 0x000fc800000006ff */
[----:B------:R-:W-:Y:S01]  /*10090*/  @!P5 IMAD.SHL.U32 R15, R23, 0x2, RZ ;  /* 0x00000002170fd824 */ /* 0x000fe200078e00ff */
[----:B------:R-:W-:Y:S02]  /*100a0*/  @!P4 SHF.L.U64.HI R11, R16, 0x1, R17 ;  /* 0x00000001100bc819 */ /* 0x000fe40000010211 */
[CC--:B--2---:R-:W-:Y:S02]  /*100b0*/  @!P4 IADD3 R12, P0, R5.reuse, R20.reuse, RZ ;  /* 0x00000014050cc210 */ /* 0x0c4fe40007f1e0ff */
[C---:B----4-:R-:W-:Y:S02]  /*100c0*/  @!P4 IADD3 R20, P1, R14.reuse, R20, RZ ;  /* 0x000000140e14c210 */ /* 0x050fe40007f3e0ff */
[-C--:B------:R-:W-:Y:S02]  /*100d0*/  @!P5 IADD3 R24, P2, R5, R15.reuse, RZ ;  /* 0x0000000f0518d210 */ /* 0x080fe40007f5e0ff */
[----:B------:R-:W-:Y:S02]  /*100e0*/  CS2R R70, SRZ ;  /* 0x0000000000467805 */ /* 0x000fe4000001ff00 */
[----:B------:R-:W-:-:S02]  /*100f0*/  @!P5 IADD3 R14, P3, R14, R15, RZ ;  /* 0x0000000f0e0ed210 */ /* 0x000fc40007f7e0ff */
[----:B------:R-:W-:Y:S02]  /*10100*/  CS2R R56, SRZ ;  /* 0x0000000000387805 */ /* 0x000fe4000001ff00 */
[----:B------:R-:W-:Y:S02]  /*10110*/  @!P5 SHF.L.U64.HI R5, R23, 0x1, R216 ;  /* 0x000000011705d819 */ /* 0x000fe400000102d8 */
[----:B------:R-:W-:Y:S02]  /*10120*/  CS2R R58, SRZ ;  /* 0x00000000003a7805 */ /* 0x000fe4000001ff00 */
[----:B------:R-:W-:Y:S02]  /*10130*/  CS2R R64, SRZ ;  /* 0x0000000000407805 */ /* 0x000fe4000001ff00 */
[----:B------:R-:W-:Y:S01]  /*10140*/  CS2R R66, SRZ ;  /* 0x0000000000427805 */ /* 0x000fe2000001ff00 */
[C-C-:B-1----:R-:W-:Y:S01]  /*10150*/  @!P4 IMAD.X R13, R4.reuse, 0x1, R11.reuse, P0 ;  /* 0x00000001040dc824 */ /* 0x142fe200000e060b */
[----:B------:R-:W-:Y:S01]  /*10160*/  @!P5 IADD3.X R25, R4, R5, RZ, P2, !PT ;  /* 0x000000050419d210 */ /* 0x000fe200017fe4ff */
[----:B---3--:R-:W-:-:S02]  /*10170*/  @!P4 IMAD.X R21, R10, 0x1, R11, P1 ;  /* 0x000000010a15c824 */ /* 0x008fc400008e060b */
[----:B------:R-:W-:Y:S01]  /*10180*/  @!P5 IMAD.X R15, R10, 0x1, R5, P3 ;  /* 0x000000010a0fd824 */ /* 0x000fe200018e0605 */
[----:B------:R1:W5:Y:S04]  /*10190*/  @!P4 LD.E.128 R60, desc[UR60][R12.64] ;  /* 0x0000003c0c3cc980 */ /* 0x000368000c101d00 */
[----:B------:R1:W5:Y:S04]  /*101a0*/  @!P4 LD.E.128 R68, desc[UR60][R20.64] ;  /* 0x0000003c1444c980 */ /* 0x000368000c101d00 */
[----:B------:R1:W5:Y:S04]  /*101b0*/  @!P5 LD.E.128 R56, desc[UR60][R24.64] ;  /* 0x0000003c1838d980 */ /* 0x000368000c101d00 */
[----:B------:R1:W5:Y:S02]  /*101c0*/  @!P5 LD.E.128 R64, desc[UR60][R14.64] ;  /* 0x0000003c0e40d980 */ /* 0x000364000c101d00 */
.L_x_2868:
[----:B------:R-:W-:Y:S05]  /*101d0*/  BSYNC B1 ;  /* 0x0000000000017941 */ /* 0x000fea0003800000 */
.L_x_2867:
[----:B-1---5:R-:W-:Y:S01]  /*101e0*/  IMAD.MOV.U32 R4, RZ, RZ, R68 ;  /* 0x000000ffff047224 */ /* 0x022fe200078e0044 */
[----:B---3--:R-:W-:Y:S01]  /*101f0*/  MOV R10, R70 ;  /* 0x00000046000a7202 */ /* 0x008fe20000000f00 */
[----:B--2---:R-:W-:Y:S01]  /*10200*/  IMAD.MOV.U32 R5, RZ, RZ, R69 ;  /* 0x000000ffff057224 */ /* 0x004fe200078e0045 */
[----:B------:R-:W-:Y:S01]  /*10210*/  UMOV UR4, 0xffffffff ;  /* 0xffffffff00047882 */ /* 0x000fe20000000000 */
[----:B------:R-:W-:Y:S01]  /*10220*/  IMAD.MOV.U32 R11, RZ, RZ, R71 ;  /* 0x000000ffff0b7224 */ /* 0x000fe200078e0047 */
[----:B------:R-:W-:Y:S01]  /*10230*/  PRMT R119, R4, 0x5410, R10 ;  /* 0x0000541004777816 */ /* 0x000fe2000000000a */
[----:B------:R-:W-:Y:S01]  /*10240*/  IMAD.MOV.U32 R4, RZ, RZ, R64 ;  /* 0x000000ffff047224 */ /* 0x000fe200078e0040 */
        /* <DEDUP_REMOVED lines=16> */
[----:B------:R-:W-:Y:S01]  /*10350*/  PRMT R120, R120, 0x5410, R10 ;  /* 0x0000541078787816 */ /* 0x000fe2000000000a */
[----:B------:R-:W-:Y:S01]  /*10360*/  IMAD.MOV.U32 R11, RZ, RZ, R59 ;  /* 0x000000ffff0b7224 */ /* 0x000fe200078e003b */
[----:B------:R-:W-:Y:S02]  /*10370*/  MOV R10, R58 ;  /* 0x0000003a000a7202 */ /* 0x000fe40000000f00 */
[----:B------:R-:W-:Y:S02]  /*10380*/  PRMT R115, R4, 0x5410, R5 ;  /* 0x0000541004737816 */ /* 0x000fe40000000005 */
[----:B------:R-:W-:Y:S01]  /*10390*/  PRMT R116, R10, 0x5410, R11 ;  /* 0x000054100a747816 */ /* 0x000fe2000000000b */
[----:B------:R-:W-:Y:S06]  /*103a0*/  BRA.DIV UR4, `(.L_x_2869) ;  /* 0x0000020604507947 */ /* 0x000fec000b800000 */
[----:B------:R1:W2:Y:S04]  /*103b0*/  SHFL.IDX PT, R4, R8, 0x1, 0x181f ;  /* 0x00381f0008047f89 */ /* 0x0002a800000e0000 */
[----:B------:R1:W3:Y:S04]  /*103c0*/  SHFL.IDX PT, R5, R7, 0x1, 0x181f ;  /* 0x00381f0007057f89 */ /* 0x0002e800000e0000 */
[----:B------:R1:W0:Y:S04]  /*103d0*/  SHFL.IDX PT, R10, R9, 0x1, 0x181f ;  /* 0x00381f00090a7f89 */ /* 0x00022800000e0000 */
[----:B----4-:R1:W4:Y:S02]  /*103e0*/  SHFL.IDX PT, R14, R6, 0x1, 0x181f ;  /* 0x00381f00060e7f89 */ /* 0x01032400000e0000 */
.L_x_3162:
        /* <DEDUP_REMOVED lines=20> */
[CC--:B---3--:R-:W-:Y:S02]  /*10530*/  @!P4 IADD3 R12, P0, R5.reuse, R20.reuse, RZ ;  /* 0x00000014050cc210 */ /* 0x0c8fe40007f1e0ff */
[----:B------:R-:W-:Y:S02]  /*10540*/  @!P5 IADD3 R24, P2, R5, R15, RZ ;  /* 0x0000000f0518d210 */ /* 0x000fe40007f5e0ff */
[----:B----4-:R-:W-:Y:S02]  /*10550*/  @!P4 IADD3 R20, P1, R14, R20, RZ ;  /* 0x000000140e14c210 */ /* 0x010fe40007f3e0ff */
[----:B------:R-:W-:Y:S02]  /*10560*/  CS2R R54, SRZ ;  /* 0x0000000000367805 */ /* 0x000fe4000001ff00 */
[----:B------:R-:W-:-:S02]  /*10570*/  @!P5 SHF.L.U64.HI R5, R23, 0x1, R216 ;  /* 0x000000011705d819 */ /* 0x000fc400000102d8 */
[----:B------:R-:W-:Y:S02]  /*10580*/  CS2R R40, SRZ ;  /* 0x0000000000287805 */ /* 0x000fe4000001ff00 */
[----:B------:R-:W-:Y:S02]  /*10590*/  @!P5 IADD3 R14, P3, R14, R15, RZ ;  /* 0x0000000f0e0ed210 */ /* 0x000fe40007f7e0ff */
[----:B------:R-:W-:Y:S02]  /*105a0*/  CS2R R42, SRZ ;  /* 0x00000000002a7805 */ /* 0x000fe4000001ff00 */
[----:B------:R-:W-:Y:S02]  /*105b0*/  CS2R R48, SRZ ;  /* 0x0000000000307805 */ /* 0x000fe4000001ff00 */
[----:B------:R-:W-:Y:S01]  /*105c0*/  CS2R R50, SRZ ;  /* 0x0000000000327805 */ /* 0x000fe2000001ff00 */
[--C-:B--2---:R-:W-:Y:S01]  /*105d0*/  @!P4 IMAD.X R13, R4, 0x1, R11.reuse, P0 ;  /* 0x00000001040dc824 */ /* 0x104fe200000e060b */
[C---:B0-----:R-:W-:Y:S01]  /*105e0*/  @!P5 IADD3.X R15, R10.reuse, R5, RZ, P3, !PT ;  /* 0x000000050a0fd210 */ /* 0x041fe20001ffe4ff */
[----:B------:R-:W-:-:S02]  /*105f0*/  @!P4 IMAD.X R21, R10, 0x1, R11, P1 ;  /* 0x000000010a15c824 */ /* 0x000fc400008e060b */
[----:B------:R-:W-:Y:S01]  /*10600*/  @!P5 IMAD.X R25, R4, 0x1, R5, P2 ;  /* 0x000000010419d824 */ /* 0x000fe200010e0605 */
[----:B------:R0:W5:Y:S04]  /*10610*/  @!P4 LD.E.128 R44, desc[UR60][R12.64] ;  /* 0x0000003c0c2cc980 */ /* 0x000168000c101d00 */
[----:B------:R0:W5:Y:S04]  /*10620*/  @!P4 LD.E.128 R52, desc[UR60][R20.64] ;  /* 0x0000003c1434c980 */ /* 0x000168000c101d00 */
[----:B------:R0:W5:Y:S04]  /*10630*/  @!P5 LD.E.128 R40, desc[UR60][R24.64] ;  /* 0x0000003c1828d980 */ /* 0x000168000c101d00 */
[----:B------:R0:W5:Y:S02]  /*10640*/  @!P5 LD.E.128 R48, desc[UR60][R14.64] ;  /* 0x0000003c0e30d980 */ /* 0x000164000c101d00 */
.L_x_2871:
[----:B------:R-:W-:Y:S05]  /*10650*/  BSYNC B1 ;  /* 0x0000000000017941 */ /* 0x000fea0003800000 */
.L_x_2870:
[----:B--2--5:R-:W-:Y:S01]  /*10660*/  IMAD.MOV.U32 R4, RZ, RZ, R52 ;  /* 0x000000ffff047224 */ /* 0x024fe200078e0034 */
[----:B------:R-:W-:Y:S01]  /*10670*/  MOV R11, R55 ;  /* 0x00000037000b7202 */ /* 0x000fe20000000f00 */
[----:B---3--:R-:W-:Y:S01]  /*10680*/  IMAD.MOV.U32 R5, RZ, RZ, R53 ;  /* 0x000000ffff057224 */ /* 0x008fe200078e0035 */
[----:B------:R-:W-:Y:S01]  /*10690*/  UMOV UR4, 0xffffffff ;  /* 0xffffffff00047882 */ /* 0x000fe20000000000 */
[----:B0-----:R-:W-:-:S03]  /*106a0*/  IMAD.MOV.U32 R10, RZ, RZ, R54 ;  /* 0x000000ffff0a7224 */ /* 0x001fc600078e0036 */
        /* <DEDUP_REMOVED lines=25> */
.L_x_3168:
        /* <DEDUP_REMOVED lines=21> */
[C---:B0-----:R-:W-:Y:S02]  /*10990*/  @!P4 IADD3 R12, P1, R14.reuse, R12, RZ ;  /* 0x0000000c0e0cc210 */ /* 0x041fe40007f3e0ff */
[-C--:B------:R-:W-:Y:S02]  /*109a0*/  @!P5 IADD3 R20, P2, R5, R15.reuse, RZ ;  /* 0x0000000f0514d210 */ /* 0x080fe40007f5e0ff */
[----:B------:R-:W-:Y:S02]  /*109b0*/  @!P5 IADD3 R14, P3, R14, R15, RZ ;  /* 0x0000000f0e0ed210 */ /* 0x000fe40007f7e0ff */
[----:B------:R-:W-:Y:S02]  /*109c0*/  CS2R R36, SRZ ;  /* 0x0000000000247805 */ /* 0x000fe4000001ff00 */
[----:B------:R-:W-:-:S02]  /*109d0*/  @!P5 SHF.L.U64.HI R5, R23, 0x1, R216 ;  /* 0x000000011705d819 */ /* 0x000fc400000102d8 */
[----:B------:R-:W-:Y:S02]  /*109e0*/  CS2R R38, SRZ ;  /* 0x0000000000267805 */ /* 0x000fe4000001ff00 */
[----:B------:R-:W-:Y:S02]  /*109f0*/  CS2R R24, SRZ ;  /* 0x0000000000187805 */ /* 0x000fe4000001ff00 */
[----:B------:R-:W-:Y:S02]  /*10a00*/  CS2R R26, SRZ ;  /* 0x00000000001a7805 */ /* 0x000fe4000001ff00 */
[----:B------:R-:W-:Y:S02]  /*10a10*/  CS2R R32, SRZ ;  /* 0x0000000000207805 */ /* 0x000fe4000001ff00 */
[----:B------:R-:W-:Y:S02]  /*10a20*/  CS2R R34, SRZ ;  /* 0x0000000000227805 */ /* 0x000fe4000001ff00 */
[----:B--2---:R-:W-:Y:S01]  /*10a30*/  @!P4 IADD3.X R73, R4, R11, RZ, P0, !PT ;  /* 0x0000000b0449c210 */ /* 0x004fe200007fe4ff */
[----:B------:R-:W-:-:S02]  /*10a40*/  @!P4 IMAD.X R13, R10, 0x1, R11, P1 ;  /* 0x000000010a0dc824 */ /* 0x000fc400008e060b */
[--C-:B------:R-:W-:Y:S02]  /*10a50*/  @!P5 IMAD.X R21, R4, 0x1, R5.reuse, P2 ;  /* 0x000000010415d824 */ /* 0x100fe400010e0605 */
[----:B------:R-:W-:Y:S01]  /*10a60*/  @!P5 IMAD.X R15, R10, 0x1, R5, P3 ;  /* 0x000000010a0fd824 */ /* 0x000fe200018e0605 */
[----:B------:R0:W5:Y:S04]  /*10a70*/  @!P4 LD.E.128 R28, desc[UR60][R72.64] ;  /* 0x0000003c481cc980 */ /* 0x000168000c101d00 */
[----:B------:R0:W5:Y:S04]  /*10a80*/  @!P4 LD.E.128 R36, desc[UR60][R12.64] ;  /* 0x0000003c0c24c980 */ /* 0x000168000c101d00 */
[----:B------:R0:W5:Y:S04]  /*10a90*/  @!P5 LD.E.128 R24, desc[UR60][R20.64] ;  /* 0x0000003c1418d980 */ /* 0x000168000c101d00 */
[----:B------:R0:W5:Y:S02]  /*10aa0*/  @!P5 LD.E.128 R32, desc[UR60][R14.64] ;  /* 0x0000003c0e20d980 */ /* 0x000164000c101d00 */
.L_x_2874:
[----:B------:R-:W-:Y:S05]  /*10ab0*/  BSYNC B1 ;  /* 0x0000000000017941 */ /* 0x000fea0003800000 */
.L_x_2873:
        /* <DEDUP_REMOVED lines=30> */
[----:B------:R0:W0:Y:S02]  /*10ca0*/  SHFL.IDX PT, R77, R6, 0x3, 0x181f ;  /* 0x00781f00064d7f89 */ /* 0x00002400000e0000 */
.L_x_3174:
[----:B------:R-:W5:Y:S01]  /*10cb0*/  LDL R13, [R1+0x88] ;  /* 0x00008800010d7983 */ /* 0x000f620000100800 */
[----:B------:R-:W-:Y:S01]  /*10cc0*/  IADD3 R85, R85, 0x60, RZ ;  /* 0x0000006055557810 */ /* 0x000fe20007ffe0ff */
[----:B------:R-:W-:Y:S01]  /*10cd0*/  BSSY B1, `(.L_x_2876) ;  /* 0x0000029000017945 */ /* 0x000fe20003800000 */
[----:B01--4-:R-:W-:Y:S02]  /*10ce0*/  CS2R R6, SRZ ;  /* 0x0000000000067805 */ /* 0x013fe4000001ff00 */
[----:B------:R-:W-:Y:S02]  /*10cf0*/  CS2R R10, SRZ ;  /* 0x00000000000a7805 */ /* 0x000fe4000001ff00 */
[----:B------:R-:W-:Y:S02]  /*10d00*/  ISETP.GE.AND P0, PT, R85, R86, PT ;  /* 0x000000565500720c */ /* 0x000fe40003f06270 */
[----:B------:R-:W-:Y:S02]  /*10d10*/  CS2R R14, SRZ ;  /* 0x00000000000e7805 */ /* 0x000fe4000001ff00 */
[----:B------:R-:W-:-:S02]  /*10d20*/  CS2R R72, SRZ ;  /* 0x0000000000487805 */ /* 0x000fc4000001ff00 */
[----:B------:R-:W-:Y:S02]  /*10d30*/  CS2R R74, SRZ ;  /* 0x00000000004a7805 */ /* 0x000fe4000001ff00 */
[----:B-----5:R-:W-:-:S04]  /*10d40*/  LEA.HI R8, R13, R13, RZ, 0x1 ;  /* 0x0000000d0d087211 */ /* 0x020fc800078f08ff */
[----:B------:R-:W-:Y:S02]  /*10d50*/  LOP3.LUT R12, R8, 0xfffffffe, RZ, 0xc0, !PT ;  /* 0xfffffffe080c7812 */ /* 0x000fe400078ec0ff */
[----:B------:R-:W-:-:S03]  /*10d60*/  CS2R R8, SRZ ;  /* 0x0000000000087805 */ /* 0x000fc6000001ff00 */
        /* <DEDUP_REMOVED lines=11> */
[C---:B------:R-:W-:Y:S01]  /*10e20*/  @!P5 IMAD.SHL.U32 R82, R23.reuse, 0x2, RZ ;  /* 0x000000021752d824 */ /* 0x040fe200078e00ff */
[----:B------:R-:W-:Y:S02]  /*10e30*/  @!P5 SHF.L.U64.HI R7, R23, 0x1, R216 ;  /* 0x000000011707d819 */ /* 0x000fe400000102d8 */
[C---:B---3--:R-:W-:Y:S02]  /*10e40*/  @!P4 IADD3 R90, P0, R21.reuse, R78, RZ ;  /* 0x0000004e155ac210 */ /* 0x048fe40007f1e0ff */
[----:B------:R-:W-:Y:S02]  /*10e50*/  @!P5 IADD3 R80, P2, R21, R82, RZ ;  /* 0x000000521550d210 */ /* 0x000fe40007f5e0ff */
[C---:B------:R-:W-:Y:S02]  /*10e60*/  @!P4 IADD3 R78, P1, R77.reuse, R78, RZ ;  /* 0x0000004e4d4ec210 */ /* 0x040fe40007f3e0ff */
[----:B------:R-:W-:Y:S01]  /*10e70*/  @!P5 IADD3 R82, P3, R77, R82, RZ ;  /* 0x000000524d52d210 */ /* 0x000fe20007f7e0ff */
[C---:B--2---:R-:W-:Y:S01]  /*10e80*/  @!P5 IMAD.X R81, R20.reuse, 0x1, R7, P2 ;  /* 0x000000011451d824 */ /* 0x044fe200010e0607 */
[----:B------:R-:W-:Y:S01]  /*10e90*/  @!P4 IADD3.X R91, R20, R5, RZ, P0, !PT ;  /* 0x00000005145bc210 */ /* 0x000fe200007fe4ff */
[C---:B------:R-:W-:Y:S01]  /*10ea0*/  @!P4 IMAD.X R79, R76.reuse, 0x1, R5, P1 ;  /* 0x000000014c4fc824 */ /* 0x040fe200008e0605 */
[----:B------:R-:W-:Y:S01]  /*10eb0*/  CS2R R4, SRZ ;  /* 0x0000000000047805 */ /* 0x000fe2000001ff00 */
[----:B------:R-:W-:Y:S01]  /*10ec0*/  @!P5 IMAD.X R83, R76, 0x1, R7, P3 ;  /* 0x000000014c53d824 */ /* 0x000fe200018e0607 */
[----:B------:R-:W-:-:S02]  /*10ed0*/  CS2R R6, SRZ ;  /* 0x0000000000067805 */ /* 0x000fc4000001ff00 */
        /* <DEDUP_REMOVED lines=8> */
.L_x_2877:
[----:B------:R-:W-:Y:S05]  /*10f60*/  BSYNC B1 ;  /* 0x0000000000017941 */ /* 0x000fea0003800000 */
.L_x_2876:
[----:B0-----:R-:W4:Y:S01]  /*10f70*/  LDL R78, [R1+0x68] ;  /* 0x00006800014e7983 */ /* 0x001f220000100800 */
[----:B------:R-:W0:Y:S01]  /*10f80*/  SYNCS.PHASECHK.TRANS64.TRYWAIT P0, [R22+URZ+0x38800], R85 ;  /* 0x03880055160075a7 */ /* 0x000e22000800017f */
[----:B---3-5:R-:W-:Y:S01]  /*10f90*/  IMAD.MOV.U32 R21, RZ, RZ, R5 ;  /* 0x000000ffff157224 */ /* 0x028fe200078e0005 */
[----:B--2---:R-:W-:Y:S01]  /*10fa0*/  MOV R20, R4 ;  /* 0x0000000400147202 */ /* 0x004fe20000000f00 */
[----:B------:R-:W-:Y:S01]  /*10fb0*/  IMAD.MOV.U32 R76, RZ, RZ, R7 ;  /* 0x000000ffff4c7224 */ /* 0x000fe200078e0007 */
[----:B------:R-:W-:Y:S01]  /*10fc0*/  MOV R77, R8 ;  /* 0x00000008004d7202 */ /* 0x000fe20000000f00 */
[----:B------:R-:W-:Y:S01]  /*10fd0*/  BSSY B1, `(.L_x_2878) ;  /* 0x000001c000017945 */ /* 0x000fe20003800000 */
        /* <DEDUP_REMOVED lines=8> */
[----:B------:R-:W-:Y:S02]  /*11060*/  IMAD.MOV.U32 R20, RZ, RZ, R9 ;  /* 0x000000ffff147224 */ /* 0x000fe400078e0009 */
[----:B------:R-:W-:Y:S01]  /*11070*/  IMAD.MOV.U32 R77, RZ, RZ, R74 ;  /* 0x000000ffff4d7224 */ /* 0x000fe200078e004a */
[----:B------:R-:W-:Y:S01]  /*11080*/  PRMT R90, R21, 0x5410, R76 ;  /* 0x00005410155a7816 */ /* 0x000fe2000000004c */
[----:B------:R-:W-:Y:S01]  /*11090*/  IMAD.MOV.U32 R21, RZ, RZ, R14 ;  /* 0x000000ffff157224 */ /* 0x000fe200078e000e */
[----:B------:R-:W-:Y:S01]  /*110a0*/  PRMT R88, R88, 0x5410, R20 ;  /* 0x0000541058587816 */ /* 0x000fe20000000014 */
[----:B------:R-:W-:Y:S01]  /*110b0*/  IMAD.MOV.U32 R76, RZ, RZ, R15 ;  /* 0x000000ffff4c7224 */ /* 0x000fe200078e000f */
[----:B------:R-:W-:Y:S01]  /*110c0*/  PRMT R92, R77, 0x7610, R92 ;  /* 0x000076104d5c7816 */ /* 0x000fe2000000005c */
[----:B------:R-:W-:-:S03]  /*110d0*/  IMAD.MOV.U32 R20, RZ, RZ, R13 ;  /* 0x000000ffff147224 */ /* 0x000fc600078e000d */
        /* <DEDUP_REMOVED lines=10> */
[----:B0-----:R-:W-:-:S12]  /*11180*/  @!P0 BRA `(.L_x_2879) ;  /* 0x000001fc002c8947 */ /* 0x001fd80003800000 */
.L_x_3175:
[----:B------:R-:W-:Y:S05]  /*11190*/  BSYNC B1 ;  /* 0x0000000000017941 */ /* 0x000fea0003800000 */
.L_x_2878:
[----:B------:R-:W-:Y:S01]  /*111a0*/  BSSY B1, `(.L_x_2880) ;  /* 0x00000d2000017945 */ /* 0x000fe20003800000 */
[----:B------:R-:W-:Y:S02]  /*111b0*/  PRMT R92, R92, 0x5410, R76 ;  /* 0x000054105c5c7816 */ /* 0x000fe4000000004c */
[----:B0-----:R-:W-:Y:S01]  /*111c0*/  SHF.R.S32.HI R85, RZ, 0x3, R21 ;  /* 0x00000003ff557819 */ /* 0x001fe20000011415 */
[----:B------:R-:W-:Y:S06]  /*111d0*/  @P1 BRA `(.L_x_2881) ;  /* 0x0000000c00381947 */ /* 0x000fec0003800000 */
[----:B------:R0:W5:Y:S01]  /*111e0*/  LDL R139, [R1+0x50] ;  /* 0x00005000018b7983 */ /* 0x0001620000100800 */
[----:B------:R-:W1:Y:S01]  /*111f0*/  LDC R117, c[0x0][0x3f4] ;  /* 0x0000fd00ff757b82 */ /* 0x000e620000000800 */
[----:B------:R-:W-:Y:S01]  /*11200*/  BSSY B2, `(.L_x_2882) ;  /* 0x0000063000027945 */ /* 0x000fe20003800000 */
[----:B------:R-:W-:Y:S02]  /*11210*/  SHF.R.U32.HI R140, RZ, 0x3, R228 ;  /* 0x00000003ff8c7819 */ /* 0x000fe400000116e4 */
[-C--:B-1----:R-:W-:Y:S02]  /*11220*/  ISETP.GE.AND P0, PT, R16, R117.reuse, PT ;  /* 0x000000751000720c */ /* 0x082fe40003f06270 */
[----:B------:R-:W-:-:S11]  /*11230*/  ISETP.GE.AND P1, PT, R213, R117, PT ;  /* 0x00000075d500720c */ /* 0x000fd60003f26270 */
[----:B0-----:R-:W-:Y:S05]  /*11240*/  @P0 BRA `(.L_x_2883) ;  /* 0x0000000400780947 */ /* 0x001fea0003800000 */
[----:B------:R-:W-:Y:S01]  /*11250*/  LEA.HI R76, R117, R0, RZ, 0x1d ;  /* 0x00000000754c7211 */ /* 0x000fe200078fe8ff */
[--C-:B------:R-:W-:Y:S01]  /*11260*/  HADD2.F32 R131, -RZ, R123.reuse.H1_H1 ;  /* 0x3000007bff837230 */ /* 0x100fe20000004100 */
[----:B------:R-:W-:Y:S01]  /*11270*/  SHF.R.U32.HI R124, RZ, 0x10, R69 ;  /* 0x00000010ff7c7819 */ /* 0x000fe20000011645 */
[----:B------:R-:W-:Y:S01]  /*11280*/  HADD2.F32 R133, -RZ, R123.H0_H0 ;  /* 0x2000007bff857230 */ /* 0x000fe20000004100 */
[----:B------:R-:W-:Y:S02]  /*11290*/  SHF.R.S32.HI R79, RZ, 0x1f, R76 ;  /* 0x0000001fff4f7819 */ /* 0x000fe4000001144c */
[----:B------:R-:W-:Y:S01]  /*112a0*/  SHF.L.U32 R77, R76, 0x3, RZ ;  /* 0x000000034c4d7819 */ /* 0x000fe200000006ff */
[----:B------:R-:W-:Y:S01]  /*112b0*/  HADD2.F32 R130, -RZ, R124.H0_H0 ;  /* 0x2000007cff827230 */ /* 0x000fe20000004100 */
[----:B------:R-:W-:Y:S02]  /*112c0*/  LEA.HI R79, R79, R76, RZ, 0x3 ;  /* 0x0000004c4f4f7211 */ /* 0x000fe400078f18ff */
[----:B------:R-:W-:-:S02]  /*112d0*/  LOP3.LUT R77, R228, 0x38, R77, 0xf8, !PT ;  /* 0x00000038e44d7812 */ /* 0x000fc400078ef84d */
[--C-:B------:R-:W-:Y:S01]  /*112e0*/  SHF.R.U32.HI R122, RZ, 0x10, R61.reuse ;  /* 0x00000010ff7a7819 */ /* 0x100fe2000001163d */
[----:B------:R-:W-:Y:S01]  /*112f0*/  IMAD.SHL.U32 R79, R79, 0x400, RZ ;  /* 0x000004004f4f7824 */ /* 0x000fe200078e00ff */
[----:B------:R-:W-:Y:S02]  /*11300*/  LOP3.LUT R81, R77, R140, RZ, 0x3c, !PT ;  /* 0x0000008c4d517212 */ /* 0x000fe400078e3cff */
[----:B------:R-:W-:Y:S01]  /*11310*/  SHF.R.U64 R60, R60, 0x10, R61 ;  /* 0x000000103c3c7819 */ /* 0x000fe2000000123d */
[----:B------:R-:W-:Y:S01]  /*11320*/  HADD2.F32 R132, -RZ, R122.H0_H0 ;  /* 0x2000007aff847230 */ /* 0x000fe20000004100 */
[----:B------:R-:W-:Y:S01]  /*11330*/  LOP3.LUT R80, R79, 0x7fffe000, RZ, 0xc0, !PT ;  /* 0x7fffe0004f507812 */ /* 0x000fe200078ec0ff */
[----:B------:R-:W-:Y:S01]  /*11340*/  HADD2.F32 R122, -RZ, R121.H0_H0 ;  /* 0x20000079ff7a7230 */ /* 0x000fe20000004100 */
[----:B------:R-:W0:Y:S01]  /*11350*/  LDS.128 R76, [R87] ;  /* 0x00000000574c7984 */ /* 0x000e220000000c00 */
[----:B------:R-:W-:Y:S02]  /*11360*/  SHF.R.U64 R61, R68, 0x10, R69 ;  /* 0x00000010443d7819 */ /* 0x000fe40000001245 */
[----:B-----5:R-:W-:-:S02]  /*11370*/  IADD3 R81, R81, R80, R139 ;  /* 0x0000005051517210 */ /* 0x020fc40007ffe08b */
[--C-:B------:R-:W-:Y:S02]  /*11380*/  SHF.R.U64 R62, R62, 0x10, R63.reuse ;  /* 0x000000103e3e7819 */ /* 0x100fe4000000123f */
[----:B------:R-:W-:Y:S01]  /*11390*/  SHF.R.U32.HI R68, RZ, 0x10, R63 ;  /* 0x00000010ff447819 */ /* 0x000fe2000001163f */
[----:B------:R-:W-:Y:S01]  /*113a0*/  IMAD R118, R81, 0x2, R22 ;  /* 0x0000000251767824 */ /* 0x000fe200078e0216 */
[--C-:B------:R-:W-:Y:S02]  /*113b0*/  SHF.R.U64 R63, R70, 0x10, R71.reuse ;  /* 0x00000010463f7819 */ /* 0x100fe40000001247 */
[----:B------:R-:W-:Y:S01]  /*113c0*/  SHF.R.U32.HI R70, RZ, 0x10, R71 ;  /* 0x00000010ff467819 */ /* 0x000fe20000011647 */
[----:B------:R-:W-:Y:S01]  /*113d0*/  HADD2.F32 R68, -RZ, R68.H0_H0 ;  /* 0x20000044ff447230 */ /* 0x000fe20000004100 */
[----:B------:R-:W1:Y:S01]  /*113e0*/  LDS.128 R80, [R118+0x14400] ;  /* 0x0144000076507984 */ /* 0x000e620000000c00 */
[----:B0-----:R-:W-:Y:S02]  /*113f0*/  HADD2.F32 R125, -RZ, R77.H1_H1 ;  /* 0x3000004dff7d7230 */ /* 0x001fe40000004100 */
[----:B------:R-:W-:-:S02]  /*11400*/  HADD2.F32 R71, -RZ, R76.H0_H0 ;  /* 0x2000004cff477230 */ /* 0x000fc40000004100 */
[----:B------:R-:W-:Y:S02]  /*11410*/  HADD2.F32 R69, -RZ, R78.H0_H0 ;  /* 0x2000004eff457230 */ /* 0x000fe40000004100 */
[----:B------:R-:W-:Y:S02]  /*11420*/  HADD2.F32 R126, -RZ, R77.H0_H0 ;  /* 0x2000004dff7e7230 */ /* 0x000fe40000004100 */
[--C-:B------:R-:W-:Y:S02]  /*11430*/  HADD2.F32 R77, -RZ, R79.reuse.H0_H0 ;  /* 0x2000004fff4d7230 */ /* 0x100fe40000004100 */
[----:B------:R-:W-:Y:S02]  /*11440*/  HADD2.F32 R79, -RZ, R79.H1_H1 ;  /* 0x3000004fff4f7230 */ /* 0x000fe40000004100 */
[----:B------:R-:W-:Y:S02]  /*11450*/  HADD2.F32 R76, -RZ, R76.H1_H1 ;  /* 0x3000004cff4c7230 */ /* 0x000fe40000004100 */
[----:B-1----:R-:W-:-:S02]  /*11460*/  HADD2.F32 R129, -RZ, R81.H0_H0 ;  /* 0x20000051ff817230 */ /* 0x002fc40000004100 */
[----:B------:R-:W-:Y:S02]  /*11470*/  HADD2.F32 R127, -RZ, R81.H1_H1 ;  /* 0x30000051ff7f7230 */ /* 0x000fe40000004100 */
[----:B------:R-:W-:Y:S02]  /*11480*/  HADD2.F32 R128, -RZ, R80.H0_H0 ;  /* 0x20000050ff807230 */ /* 0x000fe40000004100 */
[C---:B------:R-:W-:Y:S01]  /*11490*/  FMUL.FTZ R135, R129.reuse, R133 ;  /* 0x0000008581877220 */ /* 0x040fe20000410000 */
[----:B------:R-:W-:Y:S01]  /*114a0*/  FMUL.FTZ R137, R129, R131 ;  /* 0x0000008381897220 */ /* 0x000fe20000410000 */
[----:B------:R-:W-:Y:S02]  /*114b0*/  HADD2.F32 R129, -RZ, R119.H0_H0 ;  /* 0x20000077ff817230 */ /* 0x000fe40000004100 */
[C---:B------:R-:W-:Y:S01]  /*114c0*/  FMUL.FTZ R134, R127.reuse, R130 ;  /* 0x000000827f867220 */ /* 0x040fe20000410000 */
[----:B------:R-:W-:Y:S01]  /*114d0*/  FMUL.FTZ R138, R127, R132 ;  /* 0x000000847f8a7220 */ /* 0x000fe20000410000 */
[----:B------:R-:W-:-:S02]  /*114e0*/  HADD2.F32 R123, -RZ, R82.H0_H0 ;  /* 0x20000052ff7b7230 */ /* 0x000fc40000004100 */
[C---:B------:R-:W-:Y:S01]  /*114f0*/  FMUL.FTZ R136, R128.reuse, R122 ;  /* 0x0000007a80887220 */ /* 0x040fe20000410000 */
[C---:B------:R-:W-:Y:S01]  /*11500*/  FFMA.FTZ R127, R125.reuse, R132, -R134 ;  /* 0x000000847d7f7223 */ /* 0x040fe20000010886 */
[-C--:B------:R-:W-:Y:S01]  /*11510*/  FMUL.FTZ R134, R128, R129.reuse ;  /* 0x0000008180867220 */ /* 0x080fe20000410000 */
        /* <DEDUP_REMOVED lines=9> */
[----:B------:R-:W-:Y:S02]  /*115b0*/  HADD2.F32 R130, -RZ, R121.H1_H1 ;  /* 0x30000079ff827230 */ /* 0x000fe40000004100 */
[----:B------:R-:W-:Y:S01]  /*115c0*/  FFMA.FTZ R120, R69, R128, -R136 ;  /* 0x0000008045787223 */ /* 0x000fe20000010888 */
[----:B------:R-:W-:Y:S02]  /*115d0*/  HADD2.F32 R83, -RZ, R83.H1_H1 ;  /* 0x30000053ff537230 */ /* 0x000fe40000004100 */
[----:B------:R-:W-:Y:S01]  /*115e0*/  FMUL.FTZ R136, R81, R134 ;  /* 0x0000008651887220 */ /* 0x000fe20000410000 */
[----:B------:R-:W-:-:S02]  /*115f0*/  HADD2.F32 R128, -RZ, R70.H0_H0 ;  /* 0x20000046ff807230 */ /* 0x000fc40000004100 */
[----:B------:R-:W-:Y:S01]  /*11600*/  FMUL.FTZ R81, R81, R130 ;  /* 0x0000008251517220 */ /* 0x000fe20000410000 */
[----:B------:R-:W-:Y:S01]  /*11610*/  FFMA.FTZ R70, R69, R132, R138 ;  /* 0x0000008445467223 */ /* 0x000fe2000001008a */
[----:B------:R-:W-:Y:S01]  /*11620*/  FFMA.FTZ R136, R77, R130, -R136 ;  /* 0x000000824d887223 */ /* 0x000fe20000010888 */
[----:B------:R-:W-:Y:S02]  /*11630*/  HADD2.F32 R80, -RZ, R80.H1_H1 ;  /* 0x30000050ff507230 */ /* 0x000fe40000004100 */
[C---:B------:R-:W-:Y:S01]  /*11640*/  FMUL.FTZ R132, R83.reuse, R128 ;  /* 0x0000008053847220 */ /* 0x040fe20000410000 */
[----:B------:R-:W-:Y:S02]  /*11650*/  HADD2.F32 R82, -RZ, R82.H1_H1 ;  /* 0x30000052ff527230 */ /* 0x000fe40000004100 */
[----:B------:R-:W-:Y:S01]  /*11660*/  FMUL.FTZ R130, R83, R68 ;  /* 0x0000004453827220 */ /* 0x000fe20000410000 */
[----:B------:R-:W-:Y:S02]  /*11670*/  HADD2.F32 R69, -RZ, R61.H0_H0 ;  /* 0x2000003dff457230 */ /* 0x000fe40000004100 */
[----:B------:R-:W-:Y:S01]  /*11680*/  FFMA.FTZ R134, R77, R134, R81 ;  /* 0x000000864d867223 */ /* 0x000fe20000010051 */
[----:B------:R-:W-:-:S02]  /*11690*/  HADD2.F32 R71, -RZ, R63.H0_H0 ;  /* 0x2000003fff477230 */ /* 0x000fc40000004100 */
[C---:B------:R-:W-:Y:S01]  /*116a0*/  FFMA.FTZ R83, R79.reuse, R68, -R132 ;  /* 0x000000444f537223 */ /* 0x040fe20000010884 */
[----:B------:R-:W-:Y:S02]  /*116b0*/  HADD2.F32 R61, -RZ, R60.H0_H0 ;  /* 0x2000003cff3d7230 */ /* 0x000fe40000004100 */
[----:B------:R-:W-:Y:S01]  /*116c0*/  FFMA.FTZ R121, R79, R128, R130 ;  /* 0x000000804f797223 */ /* 0x000fe20000010082 */
[----:B------:R-:W-:Y:S02]  /*116d0*/  HADD2.F32 R63, -RZ, R62.H0_H0 ;  /* 0x2000003eff3f7230 */ /* 0x000fe40000004100 */
        /* <DEDUP_REMOVED lines=21> */
.L_x_2883:
[----:B------:R-:W-:Y:S05]  /*11830*/  BSYNC B2 ;  /* 0x0000000000027941 */ /* 0x000fea0003800000 */
.L_x_2882:
[----:B------:R-:W-:Y:S05]  /*11840*/  @P1 BRA `(.L_x_2881) ;  /* 0x00000004009c1947 */ /* 0x000fea0003800000 */
[----:B0-----:R-:W2:Y:S01]  /*11850*/  LDL R60, [R1+0x84] ;  /* 0x00008400013c7983 */ /* 0x001ea20000100800 */
[----:B------:R-:W-:Y:S01]  /*11860*/  LEA.HI R117, R117, R85, RZ, 0x1d ;  /* 0x0000005575757211 */ /* 0x000fe200078fe8ff */
[----:B------:R-:W-:Y:S01]  /*11870*/  HADD2.F32 R118, -RZ, R113.H1_H1 ;  /* 0x30000071ff767230 */ /* 0x000fe20000004100 */
[----:B------:R-:W-:Y:S01]  /*11880*/  LOP3.LUT R61, R228, 0x38, R21, 0xf8, !PT ;  /* 0x00000038e43d7812 */ /* 0x000fe200078ef815 */
[--C-:B------:R-:W-:Y:S01]  /*11890*/  HADD2.F32 R122, -RZ, R114.reuse.H0_H0 ;  /* 0x20000072ff7a7230 */ /* 0x100fe20000004100 */
[--C-:B------:R-:W-:Y:S01]  /*118a0*/  SHF.R.U64 R56, R56, 0x10, R57.reuse ;  /* 0x0000001038387819 */ /* 0x100fe20000001239 */
[----:B------:R-:W-:Y:S01]  /*118b0*/  HADD2.F32 R114, -RZ, R114.H1_H1 ;  /* 0x30000072ff727230 */ /* 0x000fe20000004100 */
[----:B------:R-:W-:Y:S02]  /*118c0*/  LOP3.LUT R63, R61, R140, RZ, 0x3c, !PT ;  /* 0x0000008c3d3f7212 */ /* 0x000fe400078e3cff */
[----:B------:R-:W-:Y:S02]  /*118d0*/  SHF.L.U32 R61, R117, 0x3, RZ ;  /* 0x00000003753d7819 */ /* 0x000fe400000006ff */
[----:B------:R-:W-:-:S02]  /*118e0*/  SHF.R.U32.HI R120, RZ, 0x10, R57 ;  /* 0x00000010ff787819 */ /* 0x000fc40000011639 */
[----:B------:R-:W-:Y:S02]  /*118f0*/  LOP3.LUT R61, R228, 0x38, R61, 0xf8, !PT ;  /* 0x00000038e43d7812 */ /* 0x000fe400078ef83d */
[----:B------:R-:W-:Y:S02]  /*11900*/  SHF.R.U64 R57, R58, 0x10, R59 ;  /* 0x000000103a397819 */ /* 0x000fe4000000123b */
[----:B------:R-:W-:Y:S02]  /*11910*/  LOP3.LUT R69, R61, R140, RZ, 0x3c, !PT ;  /* 0x0000008c3d457212 */ /* 0x000fe400078e3cff */
[--C-:B------:R-:W-:Y:S01]  /*11920*/  SHF.R.U64 R58, R66, 0x10, R67.reuse ;  /* 0x00000010423a7819 */ /* 0x100fe20000001243 */
[----:B------:R-:W-:Y:S01]  /*11930*/  HADD2.F32 R57, -RZ, R57.H0_H0 ;  /* 0x20000039ff397230 */ /* 0x000fe20000004100 */
[----:B------:R-:W-:Y:S02]  /*11940*/  SHF.R.U32.HI R66, RZ, 0x10, R67 ;  /* 0x00000010ff427819 */ /* 0x000fe40000011643 */
[----:B------:R-:W-:-:S02]  /*11950*/  SHF.R.U32.HI R119, RZ, 0x10, R65 ;  /* 0x00000010ff777819 */ /* 0x000fc40000011641 */
[----:B------:R-:W-:Y:S02]  /*11960*/  SHF.R.U32.HI R59, RZ, 0x10, R59 ;  /* 0x00000010ff3b7819 */ /* 0x000fe4000001163b */
[----:B------:R-:W-:Y:S01]  /*11970*/  SHF.R.U64 R64, R64, 0x10, R65 ;  /* 0x0000001040407819 */ /* 0x000fe20000001241 */
[----:B------:R-:W-:Y:S01]  /*11980*/  HADD2.F32 R119, -RZ, R119.H0_H0 ;  /* 0x20000077ff777230 */ /* 0x000fe20000004100 */
[----:B--2---:R-:W-:Y:S02]  /*11990*/  R2UR UR4, R60 ;  /* 0x000000003c0472ca */ /* 0x004fe400000e0000 */
[----:B------:R-:W-:-:S05]  /*119a0*/  LEA.HI R60, R20, R213, RZ, 0x6 ;  /* 0x000000d5143c7211 */ /* 0x000fca00078f30ff */
[----:B------:R-:W-:Y:S01]  /*119b0*/  IMAD.SHL.U32 R62, R60, 0x80, RZ ;  /* 0x000000803c3e7824 */ /* 0x000fe200078e00ff */
[----:B------:R-:W-:-:S04]  /*119c0*/  SHF.R.S32.HI R60, RZ, 0x1f, R117 ;  /* 0x0000001fff3c7819 */ /* 0x000fc80000011475 */
[----:B------:R-:W-:Y:S01]  /*119d0*/  LEA.HI R60, R60, R117, RZ, 0x3 ;  /* 0x000000753c3c7211 */ /* 0x000fe200078f18ff */
[----:B------:R-:W-:Y:S01]  /*119e0*/  HADD2.F32 R117, -RZ, R115.H1_H1 ;  /* 0x30000073ff757230 */ /* 0x000fe20000004100 */
[----:B------:R-:W-:-:S03]  /*119f0*/  LOP3.LUT R62, R62, 0xffffe000, RZ, 0xc0, !PT ;  /* 0xffffe0003e3e7812 */ /* 0x000fc600078ec0ff */
[----:B------:R-:W-:Y:S01]  /*11a00*/  IMAD.SHL.U32 R60, R60, 0x400, RZ ;  /* 0x000004003c3c7824 */ /* 0x000fe200078e00ff */
[----:B-----5:R-:W-:-:S04]  /*11a10*/  IADD3 R62, R63, R62, R139 ;  /* 0x0000003e3f3e7210 */ /* 0x020fc80007ffe08b */
[----:B------:R-:W-:Y:S02]  /*11a20*/  LOP3.LUT R68, R60, 0x7fffe000, RZ, 0xc0, !PT ;  /* 0x7fffe0003c447812 */ /* 0x000fe400078ec0ff */
[----:B------:R-:W-:Y:S02]  /*11a30*/  LEA R76, R62, UR4, 0x1 ;  /* 0x000000043e4c7c11 */ /* 0x000fe4000f8e08ff */
[----:B------:R-:W-:-:S03]  /*11a40*/  IADD3 R69, R69, R68, R139 ;  /* 0x0000004445457210 */ /* 0x000fc60007ffe08b */
[----:B------:R-:W0:Y:S02]  /*11a50*/  LDS.128 R60, [R76] ;  /* 0x000000004c3c7984 */ /* 0x000e240000000c00 */
[----:B------:R-:W-:-:S05]  /*11a60*/  IMAD R77, R69, 0x2, R22 ;  /* 0x00000002454d7824 */ /* 0x000fca00078e0216 */
[----:B------:R-:W1:Y:S01]  /*11a70*/  LDS.128 R68, [R77+0x14400] ;  /* 0x014400004d447984 */ /* 0x000e620000000c00 */
[--C-:B0-----:R-:W-:Y:S02]  /*11a80*/  HADD2.F32 R78, -RZ, R61.reuse.H0_H0 ;  /* 0x2000003dff4e7230 */ /* 0x101fe40000004100 */
[----:B------:R-:W-:Y:S02]  /*11a90*/  HADD2.F32 R80, -RZ, R61.H1_H1 ;  /* 0x3000003dff507230 */ /* 0x000fe40000004100 */
[----:B------:R-:W-:Y:S02]  /*11aa0*/  HADD2.F32 R81, -RZ, R60.H0_H0 ;  /* 0x2000003cff517230 */ /* 0x000fe40000004100 */
[----:B------:R-:W-:Y:S02]  /*11ab0*/  HADD2.F32 R61, -RZ, R62.H0_H0 ;  /* 0x2000003eff3d7230 */ /* 0x000fe40000004100 */
[--C-:B-1----:R-:W-:Y:S02]  /*11ac0*/  HADD2.F32 R67, -RZ, R69.reuse.H0_H0 ;  /* 0x20000045ff437230 */ /* 0x102fe40000004100 */
[----:B------:R-:W-:-:S02]  /*11ad0*/  HADD2.F32 R82, -RZ, R69.H1_H1 ;  /* 0x30000045ff527230 */ /* 0x000fc40000004100 */
[----:B------:R-:W-:Y:S02]  /*11ae0*/  HADD2.F32 R79, -RZ, R68.H0_H0 ;  /* 0x20000044ff4f7230 */ /* 0x000fe40000004100 */
[CC--:B------:R-:W-:Y:S01]  /*11af0*/  FMUL.FTZ R69, R67.reuse, R118.reuse ;  /* 0x0000007643457220 */ /* 0x0c0fe20000410000 */
[-C--:B------:R-:W-:Y:S01]  /*11b00*/  FMUL.FTZ R121, R67, R117.reuse ;  /* 0x0000007543797220 */ /* 0x080fe20000410000 */
[----:B------:R-:W-:Y:S02]  /*11b10*/  HADD2.F32 R83, -RZ, R70.H0_H0 ;  /* 0x20000046ff537230 */ /* 0x000fe40000004100 */
[C---:B------:R-:W-:Y:S01]  /*11b20*/  FFMA.FTZ R67, R78.reuse, R117, -R69 ;  /* 0x000000754e437223 */ /* 0x040fe20000010845 */
[----:B------:R-:W-:Y:S02]  /*11b30*/  HADD2.F32 R117, -RZ, R120.H0_H0 ;  /* 0x20000078ff757230 */ /* 0x000fe40000004100 */
[----:B------:R-:W-:Y:S01]  /*11b40*/  FFMA.FTZ R69, R78, R118, R121 ;  /* 0x000000764e457223 */ /* 0x000fe20000010079 */
[----:B------:R-:W-:-:S02]  /*11b50*/  HADD2.F32 R120, -RZ, R113.H0_H0 ;  /* 0x20000071ff787230 */ /* 0x000fc40000004100 */
[C---:B------:R-:W-:Y:S01]  /*11b60*/  FMUL.FTZ R113, R82.reuse, R119 ;  /* 0x0000007752717220 */ /* 0x040fe20000410000 */
[----:B------:R-:W-:Y:S02]  /*11b70*/  HADD2.F32 R118, -RZ, R115.H0_H0 ;  /* 0x20000073ff767230 */ /* 0x000fe40000004100 */
[-C--:B------:R-:W-:Y:S01]  /*11b80*/  FMUL.FTZ R115, R82, R117.reuse ;  /* 0x0000007552737220 */ /* 0x080fe20000410000 */
[----:B------:R-:W-:Y:S02]  /*11b90*/  HADD2.F32 R87, -RZ, R71.H0_H0 ;  /* 0x20000047ff577230 */ /* 0x000fe40000004100 */
[C---:B------:R-:W-:Y:S01]  /*11ba0*/  FMUL.FTZ R82, R79.reuse, R120 ;  /* 0x000000784f527220 */ /* 0x040fe20000410000 */
[----:B------:R-:W-:Y:S01]  /*11bb0*/  FFMA.FTZ R78, R80, R117, -R113 ;  /* 0x00000075504e7223 */ /* 0x000fe20000010871 */
[-C--:B------:R-:W-:Y:S01]  /*11bc0*/  FMUL.FTZ R113, R79, R118.reuse ;  /* 0x000000764f717220 */ /* 0x080fe20000410000 */
[----:B------:R-:W-:Y:S02]  /*11bd0*/  HADD2.F32 R65, -RZ, R63.H0_H0 ;  /* 0x2000003fff417230 */ /* 0x000fe40000004100 */
[----:B------:R-:W-:Y:S01]  /*11be0*/  FFMA.FTZ R79, R81, R118, -R82 ;  /* 0x00000076514f7223 */ /* 0x000fe20000010852 */
[----:B------:R-:W-:-:S02]  /*11bf0*/  HADD2.F32 R82, -RZ, R116.H0_H0 ;  /* 0x20000074ff527230 */ /* 0x000fc40000004100 */
[----:B------:R-:W-:Y:S01]  /*11c00*/  FMUL.FTZ R118, R83, R122 ;  /* 0x0000007a53767220 */ /* 0x000fe20000410000 */
[----:B------:R-:W-:Y:S02]  /*11c10*/  HADD2.F32 R116, -RZ, R116.H1_H1 ;  /* 0x30000074ff747230 */ /* 0x000fe40000004100 */
[----:B------:R-:W-:Y:S01]  /*11c20*/  FFMA.FTZ R113, R81, R120, R113 ;  /* 0x0000007851717223 */ /* 0x000fe20000010071 */
[----:B------:R-:W-:Y:S01]  /*11c30*/  FMUL.FTZ R124, R87, R114 ;  /* 0x00000072577c7220 */ /* 0x000fe20000410000 */
[-C--:B------:R-:W-:Y:S01]  /*11c40*/  FMUL.FTZ R120, R83, R82.reuse ;  /* 0x0000005253787220 */ /* 0x080fe20000410000 */
[----:B------:R-:W-:Y:S01]  /*11c50*/  FFMA.FTZ R118, R61, R82, -R118 ;  /* 0x000000523d767223 */ /* 0x000fe20000010876 */
[----:B------:R-:W-:Y:S02]  /*11c60*/  HADD2.F32 R82, -RZ, R66.H0_H0 ;  /* 0x20000042ff527230 */ /* 0x000fe40000004100 */
[----:B------:R-:W-:Y:S01]  /*11c70*/  FMUL.FTZ R87, R87, R116 ;  /* 0x0000007457577220 */ /* 0x000fe20000410000 */
[----:B------:R-:W-:-:S02]  /*11c80*/  HADD2.F32 R71, -RZ, R71.H1_H1 ;  /* 0x30000047ff477230 */ /* 0x000fc40000004100 */
[----:B------:R-:W-:Y:S01]  /*11c90*/  FFMA.FTZ R120, R61, R122, R120 ;  /* 0x0000007a3d787223 */ /* 0x000fe20000010078 */
[----:B------:R-:W-:Y:S02]  /*11ca0*/  HADD2.F32 R66, -RZ, R59.H0_H0 ;  /* 0x2000003bff427230 */ /* 0x000fe40000004100 */
[C---:B------:R-:W-:Y:S01]  /*11cb0*/  FFMA.FTZ R124, R65.reuse, R116, -R124 ;  /* 0x00000074417c7223 */ /* 0x040fe2000001087c */
[----:B------:R-:W-:Y:S02]  /*11cc0*/  HADD2.F32 R63, -RZ, R63.H1_H1 ;  /* 0x3000003fff3f7230 */ /* 0x000fe40000004100 */
[----:B------:R-:W-:Y:S01]  /*11cd0*/  FFMA.FTZ R87, R65, R114, R87 ;  /* 0x0000007241577223 */ /* 0x000fe20000010057 */
[----:B------:R-:W-:Y:S02]  /*11ce0*/  HADD2.F32 R68, -RZ, R68.H1_H1 ;  /* 0x30000044ff447230 */ /* 0x000fe40000004100 */
[----:B------:R-:W-:Y:S01]  /*11cf0*/  FMUL.FTZ R122, R71, R82 ;  /* 0x00000052477a7220 */ /* 0x000fe20000410000 */
[----:B------:R-:W-:-:S02]  /*11d00*/  HADD2.F32 R70, -RZ, R70.H1_H1 ;  /* 0x30000046ff467230 */ /* 0x000fc40000004100 */
[-C--:B------:R-:W-:Y:S01]  /*11d10*/  FMUL.FTZ R114, R71, R66.reuse ;  /* 0x0000004247727220 */ /* 0x080fe20000410000 */
[----:B------:R-:W-:Y:S02]  /*11d20*/  HADD2.F32 R61, -RZ, R64.H0_H0 ;  /* 0x20000040ff3d7230 */ /* 0x000fe40000004100 */
[C---:B------:R-:W-:Y:S01]  /*11d30*/  FFMA.FTZ R81, R63.reuse, R66, -R122 ;  /* 0x000000423f517223 */ /* 0x040fe2000001087a */
[----:B------:R-:W-:Y:S02]  /*11d40*/  HADD2.F32 R65, -RZ, R58.H0_H0 ;  /* 0x2000003aff417230 */ /* 0x000fe40000004100 */
[----:B------:R-:W-:Y:S01]  /*11d50*/  FFMA.FTZ R114, R63, R82, R114 ;  /* 0x000000523f727223 */ /* 0x000fe20000010072 */
[----:B------:R-:W-:Y:S02]  /*11d60*/  HADD2.F32 R59, -RZ, R56.H0_H0 ;  /* 0x20000038ff3b7230 */ /* 0x000fe40000004100 */
[----:B------:R-:W-:Y:S01]  /*11d70*/  FMUL.FTZ R63, R68, R61 ;  /* 0x0000003d443f7220 */ /* 0x000fe20000410000 */
[----:B------:R-:W-:-:S02]  /*11d80*/  HADD2.F32 R60, -RZ, R60.H1_H1 ;  /* 0x3000003cff3c7230 */ /* 0x000fc40000004100 */
[----:B------:R-:W-:Y:S01]  /*11d90*/  FMUL.FTZ R71, R70, R65 ;  /* 0x0000004146477220 */ /* 0x000fe20000410000 */
[----:B------:R-:W-:Y:S02]  /*11da0*/  HADD2.F32 R62, -RZ, R62.H1_H1 ;  /* 0x3000003eff3e7230 */ /* 0x000fe40000004100 */
[----:B------:R-:W-:Y:S01]  /*11db0*/  FMUL.FTZ R68, R68, R59 ;  /* 0x0000003b44447220 */ /* 0x000fe20000410000 */
[----:B------:R-:W-:Y:S01]  /*11dc0*/  FMUL.FTZ R70, R70, R57 ;  /* 0x0000003946467220 */ /* 0x000fe20000410000 */
[----:B------:R-:W-:Y:S01]  /*11dd0*/  FFMA.FTZ R56, R60, R59, -R63 ;  /* 0x0000003b3c387223 */ /* 0x000fe2000001083f */
[----:B------:R-:W-:Y:S01]  /*11de0*/  FFMA.FTZ R80, R80, R119, R115 ;  /* 0x0000007750507223 */ /* 0x000fe20000010073 */
        /* <DEDUP_REMOVED lines=13> */
.L_x_2881:
[----:B------:R-:W-:Y:S05]  /*11ec0*/  BSYNC B1 ;  /* 0x0000000000017941 */ /* 0x000fea0003800000 */
.L_x_2880:
[----:B------:R-:W-:Y:S01]  /*11ed0*/  ISETP.GE.AND P0, PT, R89, R86, PT ;  /* 0x000000565900720c */ /* 0x000fe20003f06270 */
[----:B------:R-:W-:-:S12]  /*11ee0*/  BSSY B1, `(.L_x_2884) ;  /* 0x00000da000017945 */ /* 0x000fd80003800000 */
[----:B------:R-:W-:Y:S05]  /*11ef0*/  @P0 BRA `(.L_x_2885) ;  /* 0x0000000c00600947 */ /* 0x000fea0003800000 */
[----:B------:R2:W5:Y:S01]  /*11f00*/  LDL R116, [R1+0x84] ;  /* 0x0000840001747983 */ /* 0x0005620000100800 */
[----:B------:R-:W3:Y:S03]  /*11f10*/  LDC R64, c[0x0][0x3f4] ;  /* 0x0000fd00ff407b82 */ /* 0x000ee60000000800 */
[----:B0-----:R2:W5:Y:S01]  /*11f20*/  LDL R87, [R1+0x64] ;  /* 0x0000640001577983 */ /* 0x0015620000100800 */
[C---:B------:R-:W-:Y:S01]  /*11f30*/  VIADD R113, R220.reuse, 0x20 ;  /* 0x00000020dc717836 */ /* 0x040fe20000000000 */
[----:B------:R-:W-:Y:S01]  /*11f40*/  BSSY B2, `(.L_x_2886) ;  /* 0x000006c000027945 */ /* 0x000fe20003800000 */
[----:B------:R-:W-:-:S03]  /*11f50*/  VIADD R115, R220, 0x20 ;  /* 0x00000020dc737836 */ /* 0x000fc60000000000 */
[----:B------:R-:W-:Y:S01]  /*11f60*/  SHF.L.U32 R113, R113, 0x6, RZ ;  /* 0x0000000671717819 */ /* 0x000fe200000006ff */
[----:B------:R-:W-:-:S03]  /*11f70*/  IMAD.SHL.U32 R115, R115, 0x40, RZ ;  /* 0x0000004073737824 */ /* 0x000fc600078e00ff */
[----:B------:R-:W-:Y:S02]  /*11f80*/  LOP3.LUT R113, R113, 0x1c0, RZ, 0xc0, !PT ;  /* 0x000001c071717812 */ /* 0x000fe400078ec0ff */
[----:B------:R-:W-:Y:S02]  /*11f90*/  LOP3.LUT R115, R115, 0x1c0, RZ, 0xc0, !PT ;  /* 0x000001c073737812 */ /* 0x000fe400078ec0ff */
[----:B------:R-:W-:Y:S02]  /*11fa0*/  SHF.R.U32.HI R113, RZ, 0x3, R113 ;  /* 0x00000003ff717819 */ /* 0x000fe40000011671 */
[-C--:B---3--:R-:W-:Y:S02]  /*11fb0*/  ISETP.GE.AND P0, PT, R16, R64.reuse, PT ;  /* 0x000000401000720c */ /* 0x088fe40003f06270 */
[----:B------:R-:W-:-:S11]  /*11fc0*/  ISETP.GE.AND P1, PT, R213, R64, PT ;  /* 0x00000040d500720c */ /* 0x000fd60003f26270 */
[----:B--2---:R-:W-:Y:S05]  /*11fd0*/  @P0 BRA `(.L_x_2887) ;  /* 0x0000000400880947 */ /* 0x004fea0003800000 */
[----:B-1----:R-:W-:Y:S01]  /*11fe0*/  LEA.HI R56, R64, R0, RZ, 0x1d ;  /* 0x0000000040387211 */ /* 0x002fe200078fe8ff */
[----:B------:R-:W-:Y:S01]  /*11ff0*/  HADD2.F32 R80, -RZ, R109.H1_H1 ;  /* 0x3000006dff507230 */ /* 0x000fe20000004100 */
[----:B-----5:R-:W-:Y:S01]  /*12000*/  R2UR UR4, R116 ;  /* 0x00000000740472ca */ /* 0x020fe200000e0000 */
[----:B------:R-:W-:Y:S01]  /*12010*/  HADD2.F32 R76, -RZ, R111.H1_H1 ;  /* 0x3000006fff4c7230 */ /* 0x000fe20000004100 */
[----:B------:R-:W-:Y:S01]  /*12020*/  SHF.R.S32.HI R59, RZ, 0x1f, R56 ;  /* 0x0000001fff3b7819 */ /* 0x000fe20000011438 */
[----:B------:R-:W-:Y:S01]  /*12030*/  IMAD.SHL.U32 R57, R56, 0x8, RZ ;  /* 0x0000000838397824 */ /* 0x000fe200078e00ff */
[----:B------:R-:W-:Y:S02]  /*12040*/  LOP3.LUT R58, R115, 0x38, R16, 0xf8, !PT ;  /* 0x00000038733a7812 */ /* 0x000fe400078ef810 */
[----:B------:R-:W-:Y:S02]  /*12050*/  LEA.HI R59, R59, R56, RZ, 0x3 ;  /* 0x000000383b3b7211 */ /* 0x000fe400078f18ff */
[----:B------:R-:W-:-:S02]  /*12060*/  LOP3.LUT R56, R115, 0x38, R57, 0xf8, !PT ;  /* 0x0000003873387812 */ /* 0x000fc400078ef839 */
[----:B------:R-:W-:Y:S02]  /*12070*/  SHF.L.U32 R59, R59, 0xa, RZ ;  /* 0x0000000a3b3b7819 */ /* 0x000fe400000006ff */
[----:B------:R-:W-:Y:S02]  /*12080*/  LOP3.LUT R60, R56, R113, RZ, 0x3c, !PT ;  /* 0x00000071383c7212 */ /* 0x000fe400078e3cff */
[----:B------:R-:W-:Y:S02]  /*12090*/  LOP3.LUT R61, R59, 0x7fffe000, RZ, 0xc0, !PT ;  /* 0x7fffe0003b3d7812 */ /* 0x000fe400078ec0ff */
[----:B------:R-:W-:Y:S02]  /*120a0*/  LOP3.LUT R58, R87, R58, R113, 0xf6, !PT ;  /* 0x0000003a573a7212 */ /* 0x000fe400078ef671 */
[----:B------:R-:W-:Y:S02]  /*120b0*/  IADD3 R61, R60, R61, R87 ;  /* 0x0000003d3c3d7210 */ /* 0x000fe40007ffe057 */
[----:B------:R-:W-:-:S02]  /*120c0*/  LEA R65, R58, UR4, 0x1 ;  /* 0x000000043a417c11 */ /* 0x000fc4000f8e08ff */
[--C-:B------:R-:W-:Y:S01]  /*120d0*/  SHF.R.U32.HI R71, RZ, 0x10, R53.reuse ;  /* 0x00000010ff477819 */ /* 0x100fe20000011635 */
[----:B------:R-:W-:Y:S01]  /*120e0*/  IMAD R66, R61, 0x2, R22 ;  /* 0x000000023d427824 */ /* 0x000fe200078e0216 */
[----:B------:R-:W-:Y:S01]  /*120f0*/  SHF.R.U64 R52, R52, 0x10, R53 ;  /* 0x0000001034347819 */ /* 0x000fe20000001235 */
[----:B------:R-:W0:Y:S01]  /*12100*/  LDS.128 R56, [R65] ;  /* 0x0000000041387984 */ /* 0x000e220000000c00 */
[--C-:B------:R-:W-:Y:S01]  /*12110*/  SHF.R.U32.HI R79, RZ, 0x10, R45.reuse ;  /* 0x00000010ff4f7819 */ /* 0x100fe2000001162d */
[----:B------:R-:W-:Y:S01]  /*12120*/  HADD2.F32 R71, -RZ, R71.H0_H0 ;  /* 0x20000047ff477230 */ /* 0x000fe20000004100 */
[----:B------:R-:W-:Y:S01]  /*12130*/  SHF.R.U64 R44, R44, 0x10, R45 ;  /* 0x000000102c2c7819 */ /* 0x000fe2000000122d */
[----:B------:R-:W1:Y:S01]  /*12140*/  LDS.128 R60, [R66+0x14400] ;  /* 0x01440000423c7984 */ /* 0x000e620000000c00 */
[--C-:B------:R-:W-:Y:S02]  /*12150*/  SHF.R.U64 R45, R46, 0x10, R47.reuse ;  /* 0x000000102e2d7819 */ /* 0x100fe4000000122f */
[----:B------:R-:W-:-:S02]  /*12160*/  SHF.R.U32.HI R83, RZ, 0x10, R47 ;  /* 0x00000010ff537819 */ /* 0x000fc4000001162f */
[--C-:B------:R-:W-:Y:S01]  /*12170*/  SHF.R.U64 R46, R54, 0x10, R55.reuse ;  /* 0x00000010362e7819 */ /* 0x100fe20000001237 */
[----:B------:R-:W-:Y:S01]  /*12180*/  HADD2.F32 R45, -RZ, R45.H0_H0 ;  /* 0x2000002dff2d7230 */ /* 0x000fe20000004100 */
[----:B------:R-:W-:Y:S01]  /*12190*/  SHF.R.U32.HI R81, RZ, 0x10, R55 ;  /* 0x00000010ff517819 */ /* 0x000fe20000011637 */
[--C-:B0-----:R-:W-:Y:S02]  /*121a0*/  HADD2.F32 R53, -RZ, R57.reuse.H0_H0 ;  /* 0x20000039ff357230 */ /* 0x101fe40000004100 */
[----:B------:R-:W-:Y:S02]  /*121b0*/  HADD2.F32 R57, -RZ, R57.H1_H1 ;  /* 0x30000039ff397230 */ /* 0x000fe40000004100 */
[--C-:B-1----:R-:W-:Y:S02]  /*121c0*/  HADD2.F32 R67, -RZ, R61.reuse.H0_H0 ;  /* 0x2000003dff437230 */ /* 0x102fe40000004100 */
[----:B------:R-:W-:Y:S02]  /*121d0*/  HADD2.F32 R68, -RZ, R61.H1_H1 ;  /* 0x3000003dff447230 */ /* 0x000fe40000004100 */
[----:B------:R-:W-:-:S02]  /*121e0*/  HADD2.F32 R61, -RZ, R60.H0_H0 ;  /* 0x2000003cff3d7230 */ /* 0x000fc40000004100 */
[C---:B------:R-:W-:Y:S01]  /*121f0*/  FMUL.FTZ R78, R67.reuse, R80 ;  /* 0x00000050434e7220 */ /* 0x040fe20000410000 */
[-C--:B------:R-:W-:Y:S01]  /*12200*/  FMUL.FTZ R82, R67, R76.reuse ;  /* 0x0000004c43527220 */ /* 0x080fe20000410000 */
[----:B------:R-:W-:Y:S02]  /*12210*/  HADD2.F32 R67, -RZ, R79.H0_H0 ;  /* 0x2000004fff437230 */ /* 0x000fe40000004100 */
[C---:B------:R-:W-:Y:S01]  /*12220*/  FMUL.FTZ R114, R68.reuse, R71 ;  /* 0x0000004744727220 */ /* 0x040fe20000410000 */
[C---:B------:R-:W-:Y:S01]  /*12230*/  FFMA.FTZ R77, R53.reuse, R76, -R78 ;  /* 0x0000004c354d7223 */ /* 0x040fe2000001084e */
[----:B------:R-:W-:Y:S02]  /*12240*/  HADD2.F32 R78, -RZ, R109.H0_H0 ;  /* 0x2000006dff4e7230 */ /* 0x000fe40000004100 */
[----:B------:R-:W-:Y:S01]  /*12250*/  FFMA.FTZ R82, R53, R80, R82 ;  /* 0x0000005035527223 */ /* 0x000fe20000010052 */
[----:B------:R-:W-:Y:S02]  /*12260*/  HADD2.F32 R76, -RZ, R111.H0_H0 ;  /* 0x2000006fff4c7230 */ /* 0x000fe40000004100 */
[----:B------:R-:W-:Y:S01]  /*12270*/  FMUL.FTZ R80, R68, R67 ;  /* 0x0000004344507220 */ /* 0x000fe20000410000 */
[----:B------:R-:W-:-:S02]  /*12280*/  HADD2.F32 R47, -RZ, R56.H0_H0 ;  /* 0x20000038ff2f7230 */ /* 0x000fc40000004100 */
[----:B------:R-:W-:Y:S01]  /*12290*/  FFMA.FTZ R114, R57, R67, -R114 ;  /* 0x0000004339727223 */ /* 0x000fe20000010872 */
[C---:B------:R-:W-:Y:S01]  /*122a0*/  FMUL.FTZ R68, R61.reuse, R78 ;  /* 0x0000004e3d447220 */ /* 0x040fe20000410000 */
[----:B------:R-:W-:Y:S02]  /*122b0*/  HADD2.F32 R69, -RZ, R62.H0_H0 ;  /* 0x2000003eff457230 */ /* 0x000fe40000004100 */
[-C--:B------:R-:W-:Y:S01]  /*122c0*/  FMUL.FTZ R61, R61, R76.reuse ;  /* 0x0000004c3d3d7220 */ /* 0x080fe20000410000 */
[----:B------:R-:W-:Y:S02]  /*122d0*/  HADD2.F32 R67, -RZ, R110.H0_H0 ;  /* 0x2000006eff437230 */ /* 0x000fe40000004100 */
[----:B------:R-:W-:Y:S01]  /*122e0*/  FFMA.FTZ R71, R57, R71, R80 ;  /* 0x0000004739477223 */ /* 0x000fe20000010050 */
[----:B------:R-:W-:Y:S02]  /*122f0*/  HADD2.F32 R53, -RZ, R112.H0_H0 ;  /* 0x20000070ff357230 */ /* 0x000fe40000004100 */
[----:B------:R-:W-:Y:S01]  /*12300*/  FFMA.FTZ R57, R47, R76, -R68 ;  /* 0x0000004c2f397223 */ /* 0x000fe20000010844 */
[----:B------:R-:W-:-:S02]  /*12310*/  HADD2.F32 R54, -RZ, R58.H0_H0 ;  /* 0x2000003aff367230 */ /* 0x000fc40000004100 */
[----:B------:R-:W-:Y:S01]  /*12320*/  FFMA.FTZ R61, R47, R78, R61 ;  /* 0x0000004e2f3d7223 */ /* 0x000fe2000001003d */
[----:B------:R-:W-:Y:S02]  /*12330*/  HADD2.F32 R70, -RZ, R63.H0_H0 ;  /* 0x2000003fff467230 */ /* 0x000fe40000004100 */
[C---:B------:R-:W-:Y:S01]  /*12340*/  FMUL.FTZ R47, R69.reuse, R67 ;  /* 0x00000043452f7220 */ /* 0x040fe20000410000 */
[----:B------:R-:W-:Y:S02]  /*12350*/  HADD2.F32 R112, -RZ, R112.H1_H1 ;  /* 0x30000070ff707230 */ /* 0x000fe40000004100 */
[-C--:B------:R-:W-:Y:S01]  /*12360*/  FMUL.FTZ R79, R69, R53.reuse ;  /* 0x00000035454f7220 */ /* 0x080fe20000410000 */
[----:B------:R-:W-:Y:S02]  /*12370*/  HADD2.F32 R110, -RZ, R110.H1_H1 ;  /* 0x3000006eff6e7230 */ /* 0x000fe40000004100 */
[----:B------:R-:W-:Y:S01]  /*12380*/  FFMA.FTZ R69, R54, R53, -R47 ;  /* 0x0000003536457223 */ /* 0x000fe2000001082f */
[----:B------:R-:W-:-:S02]  /*12390*/  HADD2.F32 R55, -RZ, R59.H0_H0 ;  /* 0x2000003bff377230 */ /* 0x000fc40000004100 */
[C---:B------:R-:W-:Y:S01]  /*123a0*/  FMUL.FTZ R47, R70.reuse, R112 ;  /* 0x00000070462f7220 */ /* 0x040fe20000410000 */
[----:B------:R-:W-:Y:S02]  /*123b0*/  HADD2.F32 R63, -RZ, R63.H1_H1 ;  /* 0x3000003fff3f7230 */ /* 0x000fe40000004100 */
[-C--:B------:R-:W-:Y:S01]  /*123c0*/  FMUL.FTZ R78, R70, R110.reuse ;  /* 0x0000006e464e7220 */ /* 0x080fe20000410000 */
[----:B------:R-:W-:Y:S02]  /*123d0*/  HADD2.F32 R76, -RZ, R81.H0_H0 ;  /* 0x20000051ff4c7230 */ /* 0x000fe40000004100 */
[C---:B------:R-:W-:Y:S01]  /*123e0*/  FFMA.FTZ R110, R55.reuse, R110, R47 ;  /* 0x0000006e376e7223 */ /* 0x040fe2000001002f */
[----:B------:R-:W-:Y:S02]  /*123f0*/  HADD2.F32 R68, -RZ, R83.H0_H0 ;  /* 0x20000053ff447230 */ /* 0x000fe40000004100 */
[----:B------:R-:W-:Y:S01]  /*12400*/  FFMA.FTZ R78, R55, R112, -R78 ;  /* 0x00000070374e7223 */ /* 0x000fe2000001084e */
[----:B------:R-:W-:-:S02]  /*12410*/  HADD2.F32 R59, -RZ, R59.H1_H1 ;  /* 0x3000003bff3b7230 */ /* 0x000fc40000004100 */
[C---:B------:R-:W-:Y:S01]  /*12420*/  FMUL.FTZ R70, R63.reuse, R76 ;  /* 0x0000004c3f467220 */ /* 0x040fe20000410000 */
[----:B------:R-:W-:Y:S02]  /*12430*/  HADD2.F32 R60, -RZ, R60.H1_H1 ;  /* 0x3000003cff3c7230 */ /* 0x000fe40000004100 */
[-C--:B------:R-:W-:Y:S01]  /*12440*/  FMUL.FTZ R80, R63, R68.reuse ;  /* 0x000000443f507220 */ /* 0x080fe20000410000 */
[----:B------:R-:W-:Y:S02]  /*12450*/  HADD2.F32 R62, -RZ, R62.H1_H1 ;  /* 0x3000003eff3e7230 */ /* 0x000fe40000004100 */
[----:B------:R-:W-:Y:S01]  /*12460*/  FFMA.FTZ R54, R54, R67, R79 ;  /* 0x0000004336367223 */ /* 0x000fe2000001004f */
[----:B------:R-:W-:Y:S02]  /*12470*/  HADD2.F32 R53, -RZ, R52.H0_H0 ;  /* 0x20000034ff357230 */ /* 0x000fe40000004100 */
[----:B------:R-:W-:Y:S01]  /*12480*/  FFMA.FTZ R67, R59, R68, -R70 ;  /* 0x000000443b437223 */ /* 0x000fe20000010846 */
[----:B------:R-:W-:-:S02]  /*12490*/  HADD2.F32 R55, -RZ, R46.H0_H0 ;  /* 0x2000002eff377230 */ /* 0x000fc40000004100 */
[----:B------:R-:W-:Y:S01]  /*124a0*/  FFMA.FTZ R79, R59, R76, R80 ;  /* 0x0000004c3b4f7223 */ /* 0x000fe20000010050 */
[----:B------:R-:W-:Y:S02]  /*124b0*/  HADD2.F32 R47, -RZ, R44.H0_H0 ;  /* 0x2000002cff2f7230 */ /* 0x000fe40000004100 */
[----:B------:R-:W-:Y:S01]  /*124c0*/  FMUL.FTZ R59, R60, R53 ;  /* 0x000000353c3b7220 */ /* 0x000fe20000410000 */
[----:B------:R-:W-:Y:S02]  /*124d0*/  HADD2.F32 R56, -RZ, R56.H1_H1 ;  /* 0x30000038ff387230 */ /* 0x000fe40000004100 */
        /* <DEDUP_REMOVED lines=18> */
.L_x_2887:
[----:B------:R-:W-:Y:S05]  /*12600*/  BSYNC B2 ;  /* 0x0000000000027941 */ /* 0x000fea0003800000 */
.L_x_2886:
[----:B------:R-:W-:Y:S05]  /*12610*/  @P1 BRA `(.L_x_2885) ;  /* 0x0000000400981947 */ /* 0x000fea0003800000 */
[----:B0-----:R-:W-:Y:S01]  /*12620*/  LEA.HI R44, R20, R213, RZ, 0x6 ;  /* 0x000000d5142c7211 */ /* 0x001fe200078f30ff */
[----:B-1----:R-:W-:Y:S01]  /*12630*/  HADD2.F32 R58, -RZ, R107.H1_H1 ;  /* 0x3000006bff3a7230 */ /* 0x002fe20000004100 */
[----:B------:R-:W-:Y:S01]  /*12640*/  LEA.HI R64, R64, R85, RZ, 0x1d ;  /* 0x0000005540407211 */ /* 0x000fe200078fe8ff */
[--C-:B------:R-:W-:Y:S01]  /*12650*/  HADD2.F32 R60, -RZ, R105.reuse.H1_H1 ;  /* 0x30000069ff3c7230 */ /* 0x100fe20000004100 */
[----:B------:R-:W-:Y:S01]  /*12660*/  LOP3.LUT R46, R115, 0x38, R21, 0xf8, !PT ;  /* 0x00000038732e7812 */ /* 0x000fe200078ef815 */
[----:B------:R-:W-:Y:S01]  /*12670*/  IMAD.SHL.U32 R44, R44, 0x80, RZ ;  /* 0x000000802c2c7824 */ /* 0x000fe200078e00ff */
[----:B------:R-:W-:Y:S01]  /*12680*/  SHF.R.S32.HI R45, RZ, 0x1f, R64 ;  /* 0x0000001fff2d7819 */ /* 0x000fe20000011440 */
[----:B------:R-:W-:Y:S01]  /*12690*/  HADD2.F32 R105, -RZ, R105.H0_H0 ;  /* 0x20000069ff697230 */ /* 0x000fe20000004100 */
[----:B------:R-:W-:Y:S01]  /*126a0*/  LOP3.LUT R47, R46, R113, RZ, 0x3c, !PT ;  /* 0x000000712e2f7212 */ /* 0x000fe200078e3cff */
[----:B------:R-:W-:Y:S01]  /*126b0*/  HADD2.F32 R107, -RZ, R107.H0_H0 ;  /* 0x2000006bff6b7230 */ /* 0x000fe20000004100 */
[----:B------:R-:W-:Y:S01]  /*126c0*/  LOP3.LUT R46, R44, 0xffffe000, RZ, 0xc0, !PT ;  /* 0xffffe0002c2e7812 */ /* 0x000fe200078ec0ff */
[----:B------:R-:W-:Y:S01]  /*126d0*/  IMAD.SHL.U32 R44, R64, 0x8, RZ ;  /* 0x00000008402c7824 */ /* 0x000fe200078e00ff */
[----:B------:R-:W-:-:S02]  /*126e0*/  LEA.HI R45, R45, R64, RZ, 0x3 ;  /* 0x000000402d2d7211 */ /* 0x000fc400078f18ff */
[----:B-----5:R-:W-:Y:S02]  /*126f0*/  R2UR UR4, R116 ;  /* 0x00000000740472ca */ /* 0x020fe400000e0000 */
[----:B------:R-:W-:Y:S02]  /*12700*/  LOP3.LUT R44, R115, 0x38, R44, 0xf8, !PT ;  /* 0x00000038732c7812 */ /* 0x000fe400078ef82c */
[----:B------:R-:W-:Y:S02]  /*12710*/  SHF.L.U32 R45, R45, 0xa, RZ ;  /* 0x0000000a2d2d7819 */ /* 0x000fe400000006ff */
[----:B------:R-:W-:Y:S02]  /*12720*/  LOP3.LUT R52, R44, R113, RZ, 0x3c, !PT ;  /* 0x000000712c347212 */ /* 0x000fe400078e3cff */
[----:B------:R-:W-:Y:S02]  /*12730*/  LOP3.LUT R57, R45, 0x7fffe000, RZ, 0xc0, !PT ;  /* 0x7fffe0002d397812 */ /* 0x000fe400078ec0ff */
[----:B------:R-:W-:-:S02]  /*12740*/  IADD3 R46, R47, R46, R87 ;  /* 0x0000002e2f2e7210 */ /* 0x000fc40007ffe057 */
[----:B------:R-:W-:Y:S02]  /*12750*/  IADD3 R57, R52, R57, R87 ;  /* 0x0000003934397210 */ /* 0x000fe40007ffe057 */
[----:B------:R-:W-:Y:S02]  /*12760*/  LEA R56, R46, UR4, 0x1 ;  /* 0x000000042e387c11 */ /* 0x000fe4000f8e08ff */
[--C-:B------:R-:W-:Y:S01]  /*12770*/  SHF.R.U64 R67, R48, 0x10, R49.reuse ;  /* 0x0000001030437819 */ /* 0x100fe20000001231 */
[----:B------:R-:W-:Y:S01]  /*12780*/  IMAD R57, R57, 0x2, R22 ;  /* 0x0000000239397824 */ /* 0x000fe200078e0216 */
[----:B------:R-:W-:Y:S01]  /*12790*/  SHF.R.U32.HI R62, RZ, 0x10, R49 ;  /* 0x00000010ff3e7819 */ /* 0x000fe20000011631 */
[----:B------:R-:W0:Y:S01]  /*127a0*/  LDS.128 R44, [R56] ;  /* 0x00000000382c7984 */ /* 0x000e220000000c00 */
[--C-:B------:R-:W-:Y:S02]  /*127b0*/  SHF.R.U64 R71, R40, 0x10, R41.reuse ;  /* 0x0000001028477819 */ /* 0x100fe40000001229 */
[----:B------:R-:W-:Y:S01]  /*127c0*/  SHF.R.U32.HI R59, RZ, 0x10, R41 ;  /* 0x00000010ff3b7819 */ /* 0x000fe20000011629 */
[----:B------:R-:W1:Y:S01]  /*127d0*/  LDS.128 R52, [R57+0x14400] ;  /* 0x0144000039347984 */ /* 0x000e620000000c00 */
[----:B------:R-:W-:Y:S01]  /*127e0*/  HADD2.F32 R62, -RZ, R62.H0_H0 ;  /* 0x2000003eff3e7230 */ /* 0x000fe20000004100 */
[----:B------:R-:W-:-:S02]  /*127f0*/  SHF.R.U64 R65, R50, 0x10, R51 ;  /* 0x0000001032417819 */ /* 0x000fc40000001233 */
[----:B------:R-:W-:Y:S02]  /*12800*/  SHF.R.U32.HI R63, RZ, 0x10, R51 ;  /* 0x00000010ff3f7819 */ /* 0x000fe40000011633 */
[--C-:B------:R-:W-:Y:S02]  /*12810*/  SHF.R.U32.HI R69, RZ, 0x10, R43.reuse ;  /* 0x00000010ff457819 */ /* 0x100fe4000001162b */
[----:B------:R-:W-:Y:S01]  /*12820*/  SHF.R.U64 R70, R42, 0x10, R43 ;  /* 0x000000102a467819 */ /* 0x000fe2000000122b */
[----:B0-----:R-:W-:Y:S02]  /*12830*/  HADD2.F32 R41, -RZ, R45.H0_H0 ;  /* 0x2000002dff297230 */ /* 0x001fe40000004100 */
[----:B------:R-:W-:Y:S02]  /*12840*/  HADD2.F32 R40, -RZ, R44.H0_H0 ;  /* 0x2000002cff287230 */ /* 0x000fe40000004100 */
[----:B-1----:R-:W-:Y:S02]  /*12850*/  HADD2.F32 R49, -RZ, R53.H0_H0 ;  /* 0x20000035ff317230 */ /* 0x002fe40000004100 */
[----:B------:R-:W-:-:S02]  /*12860*/  HADD2.F32 R48, -RZ, R52.H0_H0 ;  /* 0x20000034ff307230 */ /* 0x000fc40000004100 */
[----:B------:R-:W-:Y:S02]  /*12870*/  HADD2.F32 R53, -RZ, R53.H1_H1 ;  /* 0x30000035ff357230 */ /* 0x000fe40000004100 */
[C---:B------:R-:W-:Y:S01]  /*12880*/  FMUL.FTZ R64, R49.reuse, R60 ;  /* 0x0000003c31407220 */ /* 0x040fe20000410000 */
[-C--:B------:R-:W-:Y:S01]  /*12890*/  FMUL.FTZ R66, R49, R58.reuse ;  /* 0x0000003a31427220 */ /* 0x080fe20000410000 */
[----:B------:R-:W-:Y:S02]  /*128a0*/  HADD2.F32 R45, -RZ, R45.H1_H1 ;  /* 0x3000002dff2d7230 */ /* 0x000fe40000004100 */
[C---:B------:R-:W-:Y:S01]  /*128b0*/  FFMA.FTZ R64, R41.reuse, R58, -R64 ;  /* 0x0000003a29407223 */ /* 0x040fe20000010840 */
[----:B------:R-:W-:Y:S01]  /*128c0*/  FFMA.FTZ R66, R41, R60, R66 ;  /* 0x0000003c29427223 */ /* 0x000fe20000010042 */
[----:B------:R-:W-:Y:S02]  /*128d0*/  HADD2.F32 R58, -RZ, R59.H0_H0 ;  /* 0x2000003bff3a7230 */ /* 0x000fe40000004100 */
[C---:B------:R-:W-:Y:S01]  /*128e0*/  FMUL.FTZ R41, R48.reuse, R105 ;  /* 0x0000006930297220 */ /* 0x040fe20000410000 */
[----:B------:R-:W-:Y:S01]  /*128f0*/  FMUL.FTZ R48, R48, R107 ;  /* 0x0000006b30307220 */ /* 0x000fe20000410000 */
[----:B------:R-:W-:-:S02]  /*12900*/  HADD2.F32 R49, -RZ, R106.H0_H0 ;  /* 0x2000006aff317230 */ /* 0x000fc40000004100 */
[C---:B------:R-:W-:Y:S01]  /*12910*/  FMUL.FTZ R68, R53.reuse, R62 ;  /* 0x0000003e35447220 */ /* 0x040fe20000410000 */
[----:B------:R-:W-:Y:S01]  /*12920*/  FFMA.FTZ R107, R40, R107, -R41 ;  /* 0x0000006b286b7223 */ /* 0x000fe20000010829 */
[----:B------:R-:W-:Y:S02]  /*12930*/  HADD2.F32 R50, -RZ, R54.H0_H0 ;  /* 0x20000036ff327230 */ /* 0x000fe40000004100 */
[-C--:B------:R-:W-:Y:S01]  /*12940*/  FMUL.FTZ R60, R53, R58.reuse ;  /* 0x0000003a353c7220 */ /* 0x080fe20000410000 */
[----:B------:R-:W-:Y:S02]  /*12950*/  HADD2.F32 R51, -RZ, R55.H0_H0 ;  /* 0x20000037ff337230 */ /* 0x000fe40000004100 */
[C---:B------:R-:W-:Y:S01]  /*12960*/  FFMA.FTZ R53, R45.reuse, R58, -R68 ;  /* 0x0000003a2d357223 */ /* 0x040fe20000010844 */
[----:B------:R-:W-:Y:S02]  /*12970*/  HADD2.F32 R41, -RZ, R108.H0_H0 ;  /* 0x2000006cff297230 */ /* 0x000fe40000004100 */
[----:B------:R-:W-:Y:S01]  /*12980*/  FFMA.FTZ R59, R45, R62, R60 ;  /* 0x0000003e2d3b7223 */ /* 0x000fe2000001003c */
[----:B------:R-:W-:-:S02]  /*12990*/  HADD2.F32 R106, -RZ, R106.H1_H1 ;  /* 0x3000006aff6a7230 */ /* 0x000fc40000004100 */
[----:B------:R-:W-:Y:S01]  /*129a0*/  FFMA.FTZ R105, R40, R105, R48 ;  /* 0x0000006928697223 */ /* 0x000fe20000010030 */
[----:B------:R-:W-:Y:S02]  /*129b0*/  HADD2.F32 R108, -RZ, R108.H1_H1 ;  /* 0x3000006cff6c7230 */ /* 0x000fe40000004100 */
[C---:B------:R-:W-:Y:S01]  /*129c0*/  FMUL.FTZ R45, R50.reuse, R49 ;  /* 0x00000031322d7220 */ /* 0x040fe20000410000 */
[----:B------:R-:W-:Y:S02]  /*129d0*/  HADD2.F32 R42, -RZ, R46.H0_H0 ;  /* 0x2000002eff2a7230 */ /* 0x000fe40000004100 */
[----:B------:R-:W-:Y:S01]  /*129e0*/  FMUL.FTZ R61, R50, R41 ;  /* 0x00000029323d7220 */ /* 0x000fe20000410000 */
[----:B------:R-:W-:Y:S02]  /*129f0*/  HADD2.F32 R43, -RZ, R47.H0_H0 ;  /* 0x2000002fff2b7230 */ /* 0x000fe40000004100 */
[----:B------:R-:W-:Y:S01]  /*12a00*/  FMUL.FTZ R58, R51, R106 ;  /* 0x0000006a333a7220 */ /* 0x000fe20000410000 */
[----:B------:R-:W-:-:S02]  /*12a10*/  HADD2.F32 R55, -RZ, R55.H1_H1 ;  /* 0x30000037ff377230 */ /* 0x000fc40000004100 */
[----:B------:R-:W-:Y:S01]  /*12a20*/  FMUL.FTZ R51, R51, R108 ;  /* 0x0000006c33337220 */ /* 0x000fe20000410000 */
[----:B------:R-:W-:Y:S02]  /*12a30*/  HADD2.F32 R48, -RZ, R63.H0_H0 ;  /* 0x2000003fff307230 */ /* 0x000fe40000004100 */
[C---:B------:R-:W-:Y:S01]  /*12a40*/  FFMA.FTZ R50, R42.reuse, R41, -R45 ;  /* 0x000000292a327223 */ /* 0x040fe2000001082d */
[----:B------:R-:W-:Y:S02]  /*12a50*/  HADD2.F32 R40, -RZ, R69.H0_H0 ;  /* 0x20000045ff287230 */ /* 0x000fe40000004100 */
[----:B------:R-:W-:Y:S01]  /*12a60*/  FFMA.FTZ R61, R42, R49, R61 ;  /* 0x000000312a3d7223 */ /* 0x000fe2000001003d */
[----:B------:R-:W-:Y:S02]  /*12a70*/  HADD2.F32 R47, -RZ, R47.H1_H1 ;  /* 0x3000002fff2f7230 */ /* 0x000fe40000004100 */
[----:B------:R-:W-:Y:S01]  /*12a80*/  FMUL.FTZ R42, R55, R48 ;  /* 0x00000030372a7220 */ /* 0x000fe20000410000 */
[----:B------:R-:W-:-:S02]  /*12a90*/  HADD2.F32 R52, -RZ, R52.H1_H1 ;  /* 0x30000034ff347230 */ /* 0x000fc40000004100 */
[C---:B------:R-:W-:Y:S01]  /*12aa0*/  FFMA.FTZ R58, R43.reuse, R108, -R58 ;  /* 0x0000006c2b3a7223 */ /* 0x040fe2000001083a */
[----:B------:R-:W-:Y:S02]  /*12ab0*/  HADD2.F32 R54, -RZ, R54.H1_H1 ;  /* 0x30000036ff367230 */ /* 0x000fe40000004100 */
[----:B------:R-:W-:Y:S01]  /*12ac0*/  FFMA.FTZ R106, R43, R106, R51 ;  /* 0x0000006a2b6a7223 */ /* 0x000fe20000010033 */
        /* <DEDUP_REMOVED lines=27> */
.L_x_2885:
[----:B------:R-:W-:Y:S05]  /*12c80*/  BSYNC B1 ;  /* 0x0000000000017941 */ /* 0x000fea0003800000 */
.L_x_2884:
[----:B--2---:R-:W-:Y:S01]  /*12c90*/  VIADD R40, R220, 0x40 ;  /* 0x00000040dc287836 */ /* 0x004fe20000000000 */
[----:B------:R-:W-:Y:S04]  /*12ca0*/  BSSY B1, `(.L_x_2888) ;  /* 0x00000d7000017945 */ /* 0x000fe80003800000 */
[----:B------:R-:W-:-:S13]  /*12cb0*/  ISETP.GE.AND P0, PT, R40, R86, PT ;  /* 0x000000562800720c */ /* 0x000fda0003f06270 */
[----:B------:R-:W-:Y:S05]  /*12cc0*/  @P0 BRA `(.L_x_2889) ;  /* 0x0000000c00500947 */ /* 0x000fea0003800000 */
[----:B0-----:R0:W5:Y:S01]  /*12cd0*/  LDL R68, [R1+0x84] ;  /* 0x0000840001447983 */ /* 0x0011620000100800 */
[----:B------:R-:W2:Y:S03]  /*12ce0*/  LDC R49, c[0x0][0x3f4] ;  /* 0x0000fd00ff317b82 */ /* 0x000ea60000000800 */
[----:B------:R0:W5:Y:S01]  /*12cf0*/  LDL R67, [R1+0x60] ;  /* 0x0000600001437983 */ /* 0x0001620000100800 */
[----:B------:R-:W-:Y:S01]  /*12d00*/  IMAD.SHL.U32 R50, R40, 0x40, RZ ;  /* 0x0000004028327824 */ /* 0x000fe200078e00ff */
[----:B------:R-:W-:Y:S04]  /*12d10*/  BSSY B2, `(.L_x_2890) ;  /* 0x0000068000027945 */ /* 0x000fe80003800000 */
[----:B------:R-:W-:-:S04]  /*12d20*/  LOP3.LUT R50, R50, 0x1c0, RZ, 0xc0, !PT ;  /* 0x000001c032327812 */ /* 0x000fc800078ec0ff */
[----:B------:R-:W-:Y:S02]  /*12d30*/  SHF.R.U32.HI R48, RZ, 0x3, R50 ;  /* 0x00000003ff307819 */ /* 0x000fe40000011632 */
[-C--:B--2---:R-:W-:Y:S02]  /*12d40*/  ISETP.GE.AND P0, PT, R16, R49.reuse, PT ;  /* 0x000000311000720c */ /* 0x084fe40003f06270 */
[----:B------:R-:W-:-:S11]  /*12d50*/  ISETP.GE.AND P1, PT, R213, R49, PT ;  /* 0x00000031d500720c */ /* 0x000fd60003f26270 */
[----:B0-----:R-:W-:Y:S05]  /*12d60*/  @P0 BRA `(.L_x_2891) ;  /* 0x0000000400880947 */ /* 0x001fea0003800000 */
[----:B------:R-:W-:Y:S01]  /*12d70*/  LEA.HI R40, R49, R0, RZ, 0x1d ;  /* 0x0000000031287211 */ /* 0x000fe200078fe8ff */
[----:B------:R-:W-:Y:S01]  /*12d80*/  HADD2.F32 R54, -RZ, R103.H1_H1 ;  /* 0x30000067ff367230 */ /* 0x000fe20000004100 */
[----:B-----5:R-:W-:Y:S01]  /*12d90*/  R2UR UR4, R68 ;  /* 0x00000000440472ca */ /* 0x020fe200000e0000 */
[--C-:B-1----:R-:W-:Y:S01]  /*12da0*/  HADD2.F32 R56, -RZ, R101.reuse.H1_H1 ;  /* 0x30000065ff387230 */ /* 0x102fe20000004100 */
[----:B------:R-:W-:Y:S01]  /*12db0*/  SHF.R.S32.HI R43, RZ, 0x1f, R40 ;  /* 0x0000001fff2b7819 */ /* 0x000fe20000011428 */
[----:B------:R-:W-:Y:S01]  /*12dc0*/  HADD2.F32 R101, -RZ, R101.H0_H0 ;  /* 0x20000065ff657230 */ /* 0x000fe20000004100 */
[----:B------:R-:W-:Y:S01]  /*12dd0*/  LOP3.LUT R45, R50, 0x38, R16, 0xf8, !PT ;  /* 0x00000038322d7812 */ /* 0x000fe200078ef810 */
[----:B------:R-:W-:Y:S01]  /*12de0*/  HADD2.F32 R103, -RZ, R103.H0_H0 ;  /* 0x20000067ff677230 */ /* 0x000fe20000004100 */
[----:B------:R-:W-:Y:S02]  /*12df0*/  LEA.HI R43, R43, R40, RZ, 0x3 ;  /* 0x000000282b2b7211 */ /* 0x000fe400078f18ff */
[----:B------:R-:W-:-:S02]  /*12e00*/  SHF.L.U32 R41, R40, 0x3, RZ ;  /* 0x0000000328297819 */ /* 0x000fc400000006ff */
[----:B------:R-:W-:Y:S01]  /*12e10*/  LOP3.LUT R45, R67, R45, R48, 0xf6, !PT ;  /* 0x0000002d432d7212 */ /* 0x000fe200078ef630 */
[----:B------:R-:W-:Y:S01]  /*12e20*/  IMAD.SHL.U32 R43, R43, 0x400, RZ ;  /* 0x000004002b2b7824 */ /* 0x000fe200078e00ff */
[----:B------:R-:W-:Y:S02]  /*12e30*/  LOP3.LUT R41, R50, 0x38, R41, 0xf8, !PT ;  /* 0x0000003832297812 */ /* 0x000fe400078ef829 */
[----:B------:R-:W-:Y:S02]  /*12e40*/  LEA R51, R45, UR4, 0x1 ;  /* 0x000000042d337c11 */ /* 0x000fe4000f8e08ff */
[----:B------:R-:W-:Y:S02]  /*12e50*/  LOP3.LUT R44, R41, R48, RZ, 0x3c, !PT ;  /* 0x00000030292c7212 */ /* 0x000fe400078e3cff */
[----:B------:R-:W-:Y:S02]  /*12e60*/  LOP3.LUT R45, R43, 0x7fffe000, RZ, 0xc0, !PT ;  /* 0x7fffe0002b2d7812 */ /* 0x000fe400078ec0ff */
[----:B------:R-:W0:Y:S01]  /*12e70*/  LDS.128 R40, [R51] ;  /* 0x0000000033287984 */ /* 0x000e220000000c00 */
[----:B------:R-:W-:-:S02]  /*12e80*/  SHF.R.U64 R61, R36, 0x10, R37 ;  /* 0x00000010243d7819 */ /* 0x000fc40000001225 */
[----:B------:R-:W-:Y:S02]  /*12e90*/  IADD3 R45, R44, R45, R67 ;  /* 0x0000002d2c2d7210 */ /* 0x000fe40007ffe043 */
[----:B------:R-:W-:Y:S02]  /*12ea0*/  SHF.R.U32.HI R58, RZ, 0x10, R37 ;  /* 0x00000010ff3a7819 */ /* 0x000fe40000011625 */
[--C-:B------:R-:W-:Y:S01]  /*12eb0*/  SHF.R.U64 R66, R28, 0x10, R29.reuse ;  /* 0x000000101c427819 */ /* 0x100fe2000000121d */
[----:B------:R-:W-:Y:S01]  /*12ec0*/  IMAD R52, R45, 0x2, R22 ;  /* 0x000000022d347824 */ /* 0x000fe200078e0216 */
[----:B------:R-:W-:Y:S01]  /*12ed0*/  SHF.R.U32.HI R53, RZ, 0x10, R29 ;  /* 0x00000010ff357819 */ /* 0x000fe2000001161d */
[----:B------:R-:W-:Y:S01]  /*12ee0*/  HADD2.F32 R58, -RZ, R58.H0_H0 ;  /* 0x2000003aff3a7230 */ /* 0x000fe20000004100 */
[--C-:B------:R-:W-:Y:S02]  /*12ef0*/  SHF.R.U64 R59, R38, 0x10, R39.reuse ;  /* 0x00000010263b7819 */ /* 0x100fe40000001227 */
[----:B------:R-:W1:Y:S01]  /*12f00*/  LDS.128 R44, [R52+0x14400] ;  /* 0x01440000342c7984 */ /* 0x000e620000000c00 */
[----:B------:R-:W-:-:S02]  /*12f10*/  SHF.R.U32.HI R57, RZ, 0x10, R39 ;  /* 0x00000010ff397819 */ /* 0x000fc40000011627 */
[--C-:B------:R-:W-:Y:S02]  /*12f20*/  SHF.R.U32.HI R63, RZ, 0x10, R31.reuse ;  /* 0x00000010ff3f7819 */ /* 0x100fe4000001161f */
[----:B------:R-:W-:Y:S01]  /*12f30*/  SHF.R.U64 R65, R30, 0x10, R31 ;  /* 0x000000101e417819 */ /* 0x000fe2000000121f */
[--C-:B0-----:R-:W-:Y:S02]  /*12f40*/  HADD2.F32 R29, -RZ, R41.reuse.H0_H0 ;  /* 0x20000029ff1d7230 */ /* 0x101fe40000004100 */
[----:B------:R-:W-:Y:S02]  /*12f50*/  HADD2.F32 R28, -RZ, R40.H0_H0 ;  /* 0x20000028ff1c7230 */ /* 0x000fe40000004100 */
[----:B------:R-:W-:Y:S02]  /*12f60*/  HADD2.F32 R41, -RZ, R41.H1_H1 ;  /* 0x30000029ff297230 */ /* 0x000fe40000004100 */
[----:B------:R-:W-:Y:S02]  /*12f70*/  HADD2.F32 R30, -RZ, R42.H0_H0 ;  /* 0x2000002aff1e7230 */ /* 0x000fe40000004100 */
[----:B------:R-:W-:-:S02]  /*12f80*/  HADD2.F32 R31, -RZ, R43.H0_H0 ;  /* 0x2000002bff1f7230 */ /* 0x000fc40000004100 */
[----:B------:R-:W-:Y:S02]  /*12f90*/  HADD2.F32 R43, -RZ, R43.H1_H1 ;  /* 0x3000002bff2b7230 */ /* 0x000fe40000004100 */
[----:B------:R-:W-:Y:S02]  /*12fa0*/  HADD2.F32 R40, -RZ, R40.H1_H1 ;  /* 0x30000028ff287230 */ /* 0x000fe40000004100 */
[--C-:B-1----:R-:W-:Y:S02]  /*12fb0*/  HADD2.F32 R37, -RZ, R45.reuse.H0_H0 ;  /* 0x2000002dff257230 */ /* 0x102fe40000004100 */
[----:B------:R-:W-:Y:S02]  /*12fc0*/  HADD2.F32 R36, -RZ, R44.H0_H0 ;  /* 0x2000002cff247230 */ /* 0x000fe40000004100 */
[----:B------:R-:W-:Y:S02]  /*12fd0*/  HADD2.F32 R45, -RZ, R45.H1_H1 ;  /* 0x3000002dff2d7230 */ /* 0x000fe40000004100 */
[C---:B------:R-:W-:Y:S01]  /*12fe0*/  FMUL.FTZ R60, R37.reuse, R56 ;  /* 0x00000038253c7220 */ /* 0x040fe20000410000 */
[----:B------:R-:W-:Y:S01]  /*12ff0*/  FMUL.FTZ R62, R37, R54 ;  /* 0x00000036253e7220 */ /* 0x000fe20000410000 */
[----:B------:R-:W-:-:S02]  /*13000*/  HADD2.F32 R37, -RZ, R102.H0_H0 ;  /* 0x20000066ff257230 */ /* 0x000fc40000004100 */
[C---:B------:R-:W-:Y:S01]  /*13010*/  FFMA.FTZ R60, R29.reuse, R54, -R60 ;  /* 0x000000361d3c7223 */ /* 0x040fe2000001083c */
[----:B------:R-:W-:Y:S01]  /*13020*/  FFMA.FTZ R62, R29, R56, R62 ;  /* 0x000000381d3e7223 */ /* 0x000fe2000001003e */
[C---:B------:R-:W-:Y:S01]  /*13030*/  FMUL.FTZ R29, R36.reuse, R101 ;  /* 0x00000065241d7220 */ /* 0x040fe20000410000 */
[----:B------:R-:W-:Y:S02]  /*13040*/  HADD2.F32 R54, -RZ, R53.H0_H0 ;  /* 0x20000035ff367230 */ /* 0x000fe40000004100 */
[-C--:B------:R-:W-:Y:S01]  /*13050*/  FMUL.FTZ R36, R36, R103.reuse ;  /* 0x0000006724247220 */ /* 0x080fe20000410000 */
[----:B------:R-:W-:Y:S02]  /*13060*/  HADD2.F32 R39, -RZ, R47.H0_H0 ;  /* 0x2000002fff277230 */ /* 0x000fe40000004100 */
[----:B------:R-:W-:Y:S01]  /*13070*/  FFMA.FTZ R103, R28, R103, -R29 ;  /* 0x000000671c677223 */ /* 0x000fe2000001081d */
[----:B------:R-:W-:Y:S01]  /*13080*/  FMUL.FTZ R64, R45, R58 ;  /* 0x0000003a2d407220 */ /* 0x000fe20000410000 */
[----:B------:R-:W-:-:S02]  /*13090*/  HADD2.F32 R29, -RZ, R104.H0_H0 ;  /* 0x20000068ff1d7230 */ /* 0x000fc40000004100 */
[-C--:B------:R-:W-:Y:S01]  /*130a0*/  FMUL.FTZ R56, R45, R54.reuse ;  /* 0x000000362d387220 */ /* 0x080fe20000410000 */
[----:B------:R-:W-:Y:S02]  /*130b0*/  HADD2.F32 R102, -RZ, R102.H1_H1 ;  /* 0x30000066ff667230 */ /* 0x000fe40000004100 */
[C---:B------:R-:W-:Y:S01]  /*130c0*/  FFMA.FTZ R45, R41.reuse, R54, -R64 ;  /* 0x00000036292d7223 */ /* 0x040fe20000010840 */
[----:B------:R-:W-:Y:S02]  /*130d0*/  HADD2.F32 R38, -RZ, R46.H0_H0 ;  /* 0x2000002eff267230 */ /* 0x000fe40000004100 */
[----:B------:R-:W-:Y:S01]  /*130e0*/  FFMA.FTZ R53, R41, R58, R56 ;  /* 0x0000003a29357223 */ /* 0x000fe20000010038 */
[----:B------:R-:W-:Y:S02]  /*130f0*/  HADD2.F32 R104, -RZ, R104.H1_H1 ;  /* 0x30000068ff687230 */ /* 0x000fe40000004100 */
[----:B------:R-:W-:Y:S01]  /*13100*/  FFMA.FTZ R101, R28, R101, R36 ;  /* 0x000000651c657223 */ /* 0x000fe20000010024 */
[----:B------:R-:W-:Y:S01]  /*13110*/  FMUL.FTZ R54, R39, R102 ;  /* 0x0000006627367220 */ /* 0x000fe20000410000 */
[----:B------:R-:W-:-:S02]  /*13120*/  HADD2.F32 R47, -RZ, R47.H1_H1 ;  /* 0x3000002fff2f7230 */ /* 0x000fc40000004100 */
[C---:B------:R-:W-:Y:S01]  /*13130*/  FMUL.FTZ R41, R38.reuse, R37 ;  /* 0x0000002526297220 */ /* 0x040fe20000410000 */
[-C--:B------:R-:W-:Y:S01]  /*13140*/  FMUL.FTZ R55, R38, R29.reuse ;  /* 0x0000001d26377220 */ /* 0x080fe20000410000 */
[----:B------:R-:W-:Y:S02]  /*13150*/  HADD2.F32 R36, -RZ, R57.H0_H0 ;  /* 0x20000039ff247230 */ /* 0x000fe40000004100 */
[----:B------:R-:W-:Y:S01]  /*13160*/  FMUL.FTZ R39, R39, R104 ;  /* 0x0000006827277220 */ /* 0x000fe20000410000 */
[----:B------:R-:W-:Y:S02]  /*13170*/  HADD2.F32 R28, -RZ, R63.H0_H0 ;  /* 0x2000003fff1c7230 */ /* 0x000fe40000004100 */
[C---:B------:R-:W-:Y:S01]  /*13180*/  FFMA.FTZ R38, R30.reuse, R29, -R41 ;  /* 0x0000001d1e267223 */ /* 0x040fe20000010829 */
[----:B------:R-:W-:Y:S01]  /*13190*/  FFMA.FTZ R55, R30, R37, R55 ;  /* 0x000000251e377223 */ /* 0x000fe20000010037 */
[----:B------:R-:W-:Y:S01]  /*131a0*/  FFMA.FTZ R102, R31, R102, R39 ;  /* 0x000000661f667223 */ /* 0x000fe20000010027 */
[----:B------:R-:W-:-:S02]  /*131b0*/  HADD2.F32 R44, -RZ, R44.H1_H1 ;  /* 0x3000002cff2c7230 */ /* 0x000fc40000004100 */
[----:B------:R-:W-:Y:S01]  /*131c0*/  FMUL.FTZ R30, R47, R36 ;  /* 0x000000242f1e7220 */ /* 0x000fe20000410000 */
[----:B------:R-:W-:Y:S02]  /*131d0*/  HADD2.F32 R46, -RZ, R46.H1_H1 ;  /* 0x3000002eff2e7230 */ /* 0x000fe40000004100 */
[----:B------:R-:W-:Y:S01]  /*131e0*/  FFMA.FTZ R54, R31, R104, -R54 ;  /* 0x000000681f367223 */ /* 0x000fe20000010836 */
        /* <DEDUP_REMOVED lines=10> */
[-C--:B------:R-:W-:Y:S01]  /*13290*/  FMUL.FTZ R44, R44, R29.reuse ;  /* 0x0000001d2c2c7220 */ /* 0x080fe20000410000 */
[----:B------:R-:W-:Y:S01]  /*132a0*/  FFMA.FTZ R28, R40, R29, -R41 ;  /* 0x0000001d281c7223 */ /* 0x000fe20000010829 */
[-C--:B------:R-:W-:Y:S01]  /*132b0*/  FMUL.FTZ R46, R46, R31.reuse ;  /* 0x0000001f2e2e7220 */ /* 0x080fe20000410000 */
        /* <DEDUP_REMOVED lines=13> */
.L_x_2891:
[----:B------:R-:W-:Y:S05]  /*13390*/  BSYNC B2 ;  /* 0x0000000000027941 */ /* 0x000fea0003800000 */
.L_x_2890:
[----:B------:R-:W-:Y:S05]  /*133a0*/  @P1 BRA `(.L_x_2889) ;  /* 0x0000000400981947 */ /* 0x000fea0003800000 */
[----:B0-----:R-:W-:Y:S01]  /*133b0*/  LEA.HI R28, R20, R213, RZ, 0x6 ;  /* 0x000000d5141c7211 */ /* 0x001fe200078f30ff */
[----:B------:R-:W-:Y:S01]  /*133c0*/  HADD2.F32 R42, -RZ, R96.H1_H1 ;  /* 0x30000060ff2a7230 */ /* 0x000fe20000004100 */
[----:B------:R-:W-:Y:S02]  /*133d0*/  LEA.HI R49, R49, R85, RZ, 0x1d ;  /* 0x0000005531317211 */ /* 0x000fe400078fe8ff */
[----:B------:R-:W-:Y:S01]  /*133e0*/  LOP3.LUT R31, R50, 0x38, R21, 0xf8, !PT ;  /* 0x00000038321f7812 */ /* 0x000fe200078ef815 */
[----:B------:R-:W-:Y:S01]  /*133f0*/  IMAD.SHL.U32 R29, R28, 0x80, RZ ;  /* 0x000000801c1d7824 */ /* 0x000fe200078e00ff */
[----:B------:R-:W-:Y:S02]  /*13400*/  SHF.R.S32.HI R28, RZ, 0x1f, R49 ;  /* 0x0000001fff1c7819 */ /* 0x000fe40000011431 */
[----:B------:R-:W-:Y:S02]  /*13410*/  LOP3.LUT R31, R31, R48, RZ, 0x3c, !PT ;  /* 0x000000301f1f7212 */ /* 0x000fe400078e3cff */
[----:B------:R-:W-:-:S02]  /*13420*/  LEA.HI R28, R28, R49, RZ, 0x3 ;  /* 0x000000311c1c7211 */ /* 0x000fc400078f18ff */
[----:B------:R-:W-:Y:S02]  /*13430*/  LOP3.LUT R30, R29, 0xffffe000, RZ, 0xc0, !PT ;  /* 0xffffe0001d1e7812 */ /* 0x000fe400078ec0ff */
[----:B------:R-:W-:Y:S01]  /*13440*/  SHF.L.U32 R29, R49, 0x3, RZ ;  /* 0x00000003311d7819 */ /* 0x000fe200000006ff */
[----:B------:R-:W-:Y:S01]  /*13450*/  IMAD.SHL.U32 R28, R28, 0x400, RZ ;  /* 0x000004001c1c7824 */ /* 0x000fe200078e00ff */
[----:B-----5:R-:W-:Y:S02]  /*13460*/  R2UR UR4, R68 ;  /* 0x00000000440472ca */ /* 0x020fe400000e0000 */
[----:B------:R-:W-:Y:S02]  /*13470*/  LOP3.LUT R29, R50, 0x38, R29, 0xf8, !PT ;  /* 0x00000038321d7812 */ /* 0x000fe400078ef81d */
[----:B------:R-:W-:Y:S02]  /*13480*/  LOP3.LUT R37, R28, 0x7fffe000, RZ, 0xc0, !PT ;  /* 0x7fffe0001c257812 */ /* 0x000fe400078ec0ff */
[----:B------:R-:W-:-:S02]  /*13490*/  LOP3.LUT R48, R29, R48, RZ, 0x3c, !PT ;  /* 0x000000301d307212 */ /* 0x000fc400078e3cff */
[--C-:B------:R-:W-:Y:S02]  /*134a0*/  IADD3 R30, R31, R30, R67.reuse ;  /* 0x0000001e1f1e7210 */ /* 0x100fe40007ffe043 */
[----:B------:R-:W-:Y:S01]  /*134b0*/  IADD3 R37, R48, R37, R67 ;  /* 0x0000002530257210 */ /* 0x000fe20007ffe043 */
[----:B------:R-:W-:Y:S01]  /*134c0*/  HADD2.F32 R48, -RZ, R94.H1_H1 ;  /* 0x3000005eff307230 */ /* 0x000fe20000004100 */
[--C-:B------:R-:W-:Y:S02]  /*134d0*/  SHF.R.U64 R41, R34, 0x10, R35.reuse ;  /* 0x0000001022297819 */ /* 0x100fe40000001223 */
[----:B-1----:R-:W-:Y:S01]  /*134e0*/  LEA R57, R30, UR4, 0x1 ;  /* 0x000000041e397c11 */ /* 0x002fe2000f8e08ff */
[----:B------:R-:W-:Y:S01]  /*134f0*/  IMAD R40, R37, 0x2, R22 ;  /* 0x0000000225287824 */ /* 0x000fe200078e0216 */
[----:B------:R-:W-:Y:S02]  /*13500*/  SHF.R.U32.HI R50, RZ, 0x10, R35 ;  /* 0x00000010ff327819 */ /* 0x000fe40000011623 */
[--C-:B------:R-:W-:Y:S01]  /*13510*/  SHF.R.U64 R51, R26, 0x10, R27.reuse ;  /* 0x000000101a337819 */ /* 0x100fe2000000121b */
[----:B------:R-:W0:Y:S01]  /*13520*/  LDS.128 R28, [R57] ;  /* 0x00000000391c7984 */ /* 0x000e220000000c00 */
[----:B------:R-:W-:Y:S01]  /*13530*/  SHF.R.U32.HI R46, RZ, 0x10, R27 ;  /* 0x00000010ff2e7819 */ /* 0x000fe2000001161b */
[----:B------:R-:W-:Y:S01]  /*13540*/  HADD2.F32 R50, -RZ, R50.H0_H0 ;  /* 0x20000032ff327230 */ /* 0x000fe20000004100 */
[--C-:B------:R-:W-:Y:S01]  /*13550*/  SHF.R.U64 R49, R32, 0x10, R33.reuse ;  /* 0x0000001020317819 */ /* 0x100fe20000001221 */
[----:B------:R-:W1:Y:S01]  /*13560*/  LDS.128 R36, [R40+0x14400] ;  /* 0x0144000028247984 */ /* 0x000e620000000c00 */
[----:B------:R-:W-:-:S02]  /*13570*/  SHF.R.U32.HI R43, RZ, 0x10, R33 ;  /* 0x00000010ff2b7819 */ /* 0x000fc40000011621 */
[--C-:B------:R-:W-:Y:S02]  /*13580*/  SHF.R.U64 R55, R24, 0x10, R25.reuse ;  /* 0x0000001018377819 */ /* 0x100fe40000001219 */
[----:B------:R-:W-:Y:S01]  /*13590*/  SHF.R.U32.HI R53, RZ, 0x10, R25 ;  /* 0x00000010ff357819 */ /* 0x000fe20000011619 */
[--C-:B0-----:R-:W-:Y:S02]  /*135a0*/  HADD2.F32 R27, -RZ, R31.reuse.H0_H0 ;  /* 0x2000001fff1b7230 */ /* 0x101fe40000004100 */
[----:B------:R-:W-:Y:S02]  /*135b0*/  HADD2.F32 R31, -RZ, R31.H1_H1 ;  /* 0x3000001fff1f7230 */ /* 0x000fe40000004100 */
[--C-:B-1----:R-:W-:Y:S02]  /*135c0*/  HADD2.F32 R35, -RZ, R39.reuse.H0_H0 ;  /* 0x20000027ff237230 */ /* 0x102fe40000004100 */
[----:B------:R-:W-:Y:S02]  /*135d0*/  HADD2.F32 R39, -RZ, R39.H1_H1 ;  /* 0x30000027ff277230 */ /* 0x000fe40000004100 */
[----:B------:R-:W-:-:S02]  /*135e0*/  HADD2.F32 R33, -RZ, R37.H0_H0 ;  /* 0x20000025ff217230 */ /* 0x000fc40000004100 */
[C---:B------:R-:W-:Y:S01]  /*135f0*/  FMUL.FTZ R44, R35.reuse, R48 ;  /* 0x00000030232c7220 */ /* 0x040fe20000410000 */
[----:B------:R-:W-:Y:S01]  /*13600*/  FMUL.FTZ R52, R35, R42 ;  /* 0x0000002a23347220 */ /* 0x000fe20000410000 */
[----:B------:R-:W-:Y:S02]  /*13610*/  HADD2.F32 R25, -RZ, R29.H0_H0 ;  /* 0x2000001dff197230 */ /* 0x000fe40000004100 */
[----:B------:R-:W-:Y:S01]  /*13620*/  FMUL.FTZ R54, R39, R50 ;  /* 0x0000003227367220 */ /* 0x000fe20000410000 */
[C---:B------:R-:W-:Y:S01]  /*13630*/  FFMA.FTZ R45, R27.reuse, R42, -R44 ;  /* 0x0000002a1b2d7223 */ /* 0x040fe2000001082c */
[----:B------:R-:W-:Y:S02]  /*13640*/  HADD2.F32 R44, -RZ, R46.H0_H0 ;  /* 0x2000002eff2c7230 */ /* 0x000fe40000004100 */
[----:B------:R-:W-:Y:S01]  /*13650*/  FFMA.FTZ R47, R27, R48, R52 ;  /* 0x000000301b2f7223 */ /* 0x000fe20000010034 */
[----:B------:R-:W-:Y:S02]  /*13660*/  HADD2.F32 R46, -RZ, R93.H1_H1 ;  /* 0x3000005dff2e7230 */ /* 0x000fe40000004100 */
[----:B------:R-:W-:-:S02]  /*13670*/  HADD2.F32 R42, -RZ, R95.H1_H1 ;  /* 0x3000005fff2a7230 */ /* 0x000fc40000004100 */
[-C--:B------:R-:W-:Y:S01]  /*13680*/  FMUL.FTZ R52, R39, R44.reuse ;  /* 0x0000002c27347220 */ /* 0x080fe20000410000 */
[----:B------:R-:W-:Y:S01]  /*13690*/  FFMA.FTZ R54, R31, R44, -R54 ;  /* 0x0000002c1f367223 */ /* 0x000fe20000010836 */
[C---:B------:R-:W-:Y:S01]  /*136a0*/  FMUL.FTZ R48, R33.reuse, R46 ;  /* 0x0000002e21307220 */ /* 0x040fe20000410000 */
[----:B------:R-:W-:Y:S02]  /*136b0*/  HADD2.F32 R37, -RZ, R37.H1_H1 ;  /* 0x30000025ff257230 */ /* 0x000fe40000004100 */
[-C--:B------:R-:W-:Y:S01]  /*136c0*/  FMUL.FTZ R33, R33, R42.reuse ;  /* 0x0000002a21217220 */ /* 0x080fe20000410000 */
[----:B------:R-:W-:Y:S02]  /*136d0*/  HADD2.F32 R44, -RZ, R43.H0_H0 ;  /* 0x2000002bff2c7230 */ /* 0x000fe40000004100 */
[----:B------:R-:W-:Y:S01]  /*136e0*/  FFMA.FTZ R48, R25, R42, -R48 ;  /* 0x0000002a19307223 */ /* 0x000fe20000010830 */
[----:B------:R-:W-:Y:S02]  /*136f0*/  HADD2.F32 R42, -RZ, R53.H0_H0 ;  /* 0x20000035ff2a7230 */ /* 0x000fe40000004100 */
[----:B------:R-:W-:Y:S01]  /*13700*/  FFMA.FTZ R56, R31, R50, R52 ;  /* 0x000000321f387223 */ /* 0x000fe20000010034 */
[----:B------:R-:W-:-:S02]  /*13710*/  HADD2.F32 R29, -RZ, R29.H1_H1 ;  /* 0x3000001dff1d7230 */ /* 0x000fc40000004100 */
[C---:B------:R-:W-:Y:S01]  /*13720*/  FMUL.FTZ R50, R37.reuse, R44 ;  /* 0x0000002c25327220 */ /* 0x040fe20000410000 */
[----:B------:R-:W-:Y:S02]  /*13730*/  HADD2.F32 R34, -RZ, R38.H0_H0 ;  /* 0x20000026ff227230 */ /* 0x000fe40000004100 */
[----:B------:R-:W-:Y:S01]  /*13740*/  FMUL.FTZ R52, R37, R42 ;  /* 0x0000002a25347220 */ /* 0x000fe20000410000 */
[----:B------:R-:W-:Y:S02]  /*13750*/  HADD2.F32 R31, -RZ, R94.H0_H0 ;  /* 0x2000005eff1f7230 */ /* 0x000fe40000004100 */
[----:B------:R-:W-:Y:S01]  /*13760*/  FFMA.FTZ R46, R25, R46, R33 ;  /* 0x0000002e192e7223 */ /* 0x000fe20000010021 */
        /* <DEDUP_REMOVED lines=8> */
[----:B------:R-:W-:Y:S02]  /*137f0*/  HADD2.F32 R95, -RZ, R95.H0_H0 ;  /* 0x2000005fff5f7230 */ /* 0x000fe40000004100 */
[----:B------:R-:W-:Y:S01]  /*13800*/  FMUL.FTZ R35, R34, R25 ;  /* 0x0000001922237220 */ /* 0x000fe20000410000 */
[----:B------:R-:W-:-:S02]  /*13810*/  HADD2.F32 R24, -RZ, R28.H0_H0 ;  /* 0x2000001cff187230 */ /* 0x000fc40000004100 */
[----:B------:R-:W-:Y:S01]  /*13820*/  FFMA.FTZ R34, R26, R25, -R29 ;  /* 0x000000191a227223 */ /* 0x000fe2000001081d */
[----:B------:R-:W-:Y:S02]  /*13830*/  HADD2.F32 R36, -RZ, R36.H1_H1 ;  /* 0x30000024ff247230 */ /* 0x000fe40000004100 */
[-C--:B------:R-:W-:Y:S01]  /*13840*/  FMUL.FTZ R32, R32, R95.reuse ;  /* 0x0000005f20207220 */ /* 0x080fe20000410000 */
[----:B------:R-:W-:Y:S02]  /*13850*/  HADD2.F32 R38, -RZ, R38.H1_H1 ;  /* 0x30000026ff267230 */ /* 0x000fe40000004100 */
[C---:B------:R-:W-:Y:S01]  /*13860*/  FFMA.FTZ R95, R24.reuse, R95, -R27 ;  /* 0x0000005f185f7223 */ /* 0x040fe2000001081b */
[----:B------:R-:W-:Y:S02]  /*13870*/  HADD2.F32 R29, -RZ, R49.H0_H0 ;  /* 0x20000031ff1d7230 */ /* 0x000fe40000004100 */
[----:B------:R-:W-:Y:S01]  /*13880*/  FFMA.FTZ R32, R24, R93, R32 ;  /* 0x0000005d18207223 */ /* 0x000fe20000010020 */
        /* <DEDUP_REMOVED lines=24> */
.L_x_2889:
[----:B------:R-:W-:Y:S05]  /*13a10*/  BSYNC B1 ;  /* 0x0000000000017941 */ /* 0x000fea0003800000 */
.L_x_2888:
[----:B------:R-:W-:-:S13]  /*13a20*/  ISETP.GE.AND P0, PT, R3, R86, PT ;  /* 0x000000560300720c */ /* 0x000fda0003f06270 */
[----:B------:R-:W-:Y:S05]  /*13a30*/  @P0 BRA `(.L_x_2859) ;  /* 0x0000000c005c0947 */ /* 0x000fea0003800000 */
[----:B------:R3:W5:Y:S01]  /*13a40*/  LDL R50, [R1+0x84] ;  /* 0x0000840001327983 */ /* 0x0007620000100800 */
[----:B0-----:R-:W0:Y:S01]  /*13a50*/  LDC R45, c[0x0][0x3f4] ;  /* 0x0000fd00ff2d7b82 */ /* 0x001e220000000800 */
[----:B--2---:R-:W-:Y:S01]  /*13a60*/  SHF.R.S32.HI R26, RZ, 0x1f, R3 ;  /* 0x0000001fff1a7819 */ /* 0x004fe20000011403 */
[----:B------:R-:W-:Y:S01]  /*13a70*/  IMAD.SHL.U32 R24, R3, 0x40, RZ ;  /* 0x0000004003187824 */ /* 0x000fe200078e00ff */
[----:B------:R-:W-:Y:S02]  /*13a80*/  BSSY B1, `(.L_x_2892) ;  /* 0x000006b000017945 */ /* 0x000fe40003800000 */
[----:B------:R-:W-:Y:S02]  /*13a90*/  LEA.HI R26, R26, R3, RZ, 0x3 ;  /* 0x000000031a1a7211 */ /* 0x000fe400078f18ff */
[----:B------:R-:W-:Y:S02]  /*13aa0*/  LOP3.LUT R46, R24, 0x1c0, RZ, 0xc0, !PT ;  /* 0x000001c0182e7812 */ /* 0x000fe400078ec0ff */
[----:B------:R-:W-:-:S02]  /*13ab0*/  SHF.L.U32 R26, R26, 0x6, RZ ;  /* 0x000000061a1a7819 */ /* 0x000fc400000006ff */
[----:B------:R-:W-:Y:S02]  /*13ac0*/  SHF.R.U32.HI R47, RZ, 0x3, R46 ;  /* 0x00000003ff2f7819 */ /* 0x000fe4000001162e */
[----:B------:R-:W-:Y:S02]  /*13ad0*/  LOP3.LUT R48, R26, 0xfffffe00, RZ, 0xc0, !PT ;  /* 0xfffffe001a307812 */ /* 0x000fe400078ec0ff */
[-C--:B0-----:R-:W-:Y:S02]  /*13ae0*/  ISETP.GE.AND P0, PT, R16, R45.reuse, PT ;  /* 0x0000002d1000720c */ /* 0x081fe40003f06270 */
[----:B------:R-:W-:-:S11]  /*13af0*/  ISETP.GE.AND P1, PT, R213, R45, PT ;  /* 0x0000002dd500720c */ /* 0x000fd60003f26270 */
[----:B---3--:R-:W-:Y:S05]  /*13b00*/  @P0 BRA `(.L_x_2893) ;  /* 0x0000000400880947 */ /* 0x008fea0003800000 */
[----:B------:R-:W-:Y:S01]  /*13b10*/  LEA.HI R0, R45, R0, RZ, 0x1d ;  /* 0x000000002d007211 */ /* 0x000fe200078fe8ff */
[--C-:B------:R-:W-:Y:S01]  /*13b20*/  HADD2.F32 R33, -RZ, R97.reuse.H1_H1 ;  /* 0x30000061ff217230 */ /* 0x100fe20000004100 */
[----:B-----5:R-:W-:Y:S01]  /*13b30*/  R2UR UR4, R50 ;  /* 0x00000000320472ca */ /* 0x020fe200000e0000 */
[----:B------:R-:W-:Y:S01]  /*13b40*/  HADD2.F32 R97, -RZ, R97.H0_H0 ;  /* 0x20000061ff617230 */ /* 0x000fe20000004100 */
[----:B------:R-:W-:Y:S01]  /*13b50*/  SHF.R.S32.HI R25, RZ, 0x1f, R0 ;  /* 0x0000001fff197819 */ /* 0x000fe20000011400 */
[----:B------:R-:W-:Y:S01]  /*13b60*/  IMAD.SHL.U32 R3, R0, 0x8, RZ ;  /* 0x0000000800037824 */ /* 0x000fe200078e00ff */
[C---:B------:R-:W-:Y:S02]  /*13b70*/  LOP3.LUT R24, R46.reuse, 0x38, R16, 0xf8, !PT ;  /* 0x000000382e187812 */ /* 0x040fe400078ef810 */
[----:B------:R-:W-:Y:S02]  /*13b80*/  LEA.HI R25, R25, R0, RZ, 0x3 ;  /* 0x0000000019197211 */ /* 0x000fe400078f18ff */
[----:B------:R-:W-:-:S02]  /*13b90*/  LOP3.LUT R0, R46, 0x38, R3, 0xf8, !PT ;  /* 0x000000382e007812 */ /* 0x000fc400078ef803 */
[----:B------:R-:W-:Y:S01]  /*13ba0*/  LOP3.LUT R24, R48, R24, R47, 0xf6, !PT ;  /* 0x0000001830187212 */ /* 0x000fe200078ef62f */
[----:B------:R-:W-:Y:S01]  /*13bb0*/  IMAD.SHL.U32 R25, R25, 0x400, RZ ;  /* 0x0000040019197824 */ /* 0x000fe200078e00ff */
[----:B------:R-:W-:Y:S02]  /*13bc0*/  LOP3.LUT R0, R0, R47, RZ, 0x3c, !PT ;  /* 0x0000002f00007212 */ /* 0x000fe400078e3cff */
[----:B------:R-:W-:Y:S02]  /*13bd0*/  LEA R49, R24, UR4, 0x1 ;  /* 0x0000000418317c11 */ /* 0x000fe4000f8e08ff */
[----:B------:R-:W-:Y:S02]  /*13be0*/  LOP3.LUT R3, R25, 0x7fffe000, RZ, 0xc0, !PT ;  /* 0x7fffe00019037812 */ /* 0x000fe400078ec0ff */
[----:B------:R-:W-:Y:S01]  /*13bf0*/  SHF.R.U32.HI R32, RZ, 0x10, R5 ;  /* 0x00000010ff207819 */ /* 0x000fe20000011605 */
[----:B------:R-:W0:Y:S01]  /*13c00*/  LDS.128 R24, [R49] ;  /* 0x0000000031187984 */ /* 0x000e220000000c00 */
[----:B------:R-:W-:-:S02]  /*13c10*/  IADD3 R3, R0, R3, R48 ;  /* 0x0000000300037210 */ /* 0x000fc40007ffe030 */
[----:B------:R-:W-:Y:S01]  /*13c20*/  SHF.R.U64 R44, R12, 0x10, R13 ;  /* 0x000000100c2c7819 */ /* 0x000fe2000000120d */
[----:B------:R-:W-:Y:S01]  /*13c30*/  HADD2.F32 R32, -RZ, R32.H0_H0 ;  /* 0x20000020ff207230 */ /* 0x000fe20000004100 */
[--C-:B------:R-:W-:Y:S01]  /*13c40*/  SHF.R.U64 R43, R14, 0x10, R15.reuse ;  /* 0x000000100e2b7819 */ /* 0x100fe2000000120f */
[----:B------:R-:W-:Y:S01]  /*13c50*/  IMAD R3, R3, 0x2, R22 ;  /* 0x0000000203037824 */ /* 0x000fe200078e0216 */
[----:B------:R-:W-:Y:S01]  /*13c60*/  SHF.R.U32.HI R40, RZ, 0x10, R15 ;  /* 0x00000010ff287819 */ /* 0x000fe2000001160f */
[--C-:B------:R-:W-:Y:S01]  /*13c70*/  HADD2.F32 R15, -RZ, R99.reuse.H1_H1 ;  /* 0x30000063ff0f7230 */ /* 0x100fe20000004100 */
[----:B------:R-:W-:Y:S01]  /*13c80*/  SHF.R.U32.HI R34, RZ, 0x10, R13 ;  /* 0x00000010ff227819 */ /* 0x000fe2000001160d */
[----:B------:R-:W-:Y:S01]  /*13c90*/  HADD2.F32 R99, -RZ, R99.H0_H0 ;  /* 0x20000063ff637230 */ /* 0x000fe20000004100 */
[----:B------:R-:W2:Y:S01]  /*13ca0*/  LDS.128 R28, [R3+0x14400] ;  /* 0x01440000031c7984 */ /* 0x000ea20000000c00 */
[----:B------:R-:W-:Y:S02]  /*13cb0*/  SHF.R.U64 R42, R4, 0x10, R5 ;  /* 0x00000010042a7819 */ /* 0x000fe40000001205 */
[----:B------:R-:W-:-:S02]  /*13cc0*/  SHF.R.U64 R41, R6, 0x10, R7 ;  /* 0x0000001006297819 */ /* 0x000fc40000001207 */
[----:B------:R-:W-:Y:S01]  /*13cd0*/  SHF.R.U32.HI R39, RZ, 0x10, R7 ;  /* 0x00000010ff277819 */ /* 0x000fe20000011607 */
[--C-:B0-----:R-:W-:Y:S02]  /*13ce0*/  HADD2.F32 R4, -RZ, R25.reuse.H0_H0 ;  /* 0x20000019ff047230 */ /* 0x101fe40000004100 */
        /* <DEDUP_REMOVED lines=14> */
[----:B------:R-:W-:-:S02]  /*13dd0*/  HADD2.F32 R13, -RZ, R30.H0_H0 ;  /* 0x2000001eff0d7230 */ /* 0x000fc40000004100 */
[-C--:B------:R-:W-:Y:S01]  /*13de0*/  FMUL.FTZ R4, R29, R12.reuse ;  /* 0x0000000c1d047220 */ /* 0x080fe20000410000 */
[----:B------:R-:W-:Y:S01]  /*13df0*/  FFMA.FTZ R36, R25, R12, -R34 ;  /* 0x0000000c19247223 */ /* 0x000fe20000010822 */
[C---:B------:R-:W-:Y:S01]  /*13e00*/  FMUL.FTZ R15, R7.reuse, R97 ;  /* 0x00000061070f7220 */ /* 0x040fe20000410000 */
[----:B------:R-:W-:Y:S02]  /*13e10*/  HADD2.F32 R12, -RZ, R98.H0_H0 ;  /* 0x20000062ff0c7230 */ /* 0x000fe40000004100 */
[-C--:B------:R-:W-:Y:S01]  /*13e20*/  FMUL.FTZ R34, R7, R99.reuse ;  /* 0x0000006307227220 */ /* 0x080fe20000410000 */
[----:B------:R-:W-:Y:S01]  /*13e30*/  FFMA.FTZ R32, R25, R32, R4 ;  /* 0x0000002019207223 */ /* 0x000fe20000010004 */
[C---:B------:R-:W-:Y:S01]  /*13e40*/  FFMA.FTZ R99, R0.reuse, R99, -R15 ;  /* 0x0000006300637223 */ /* 0x040fe2000001080f */
[----:B------:R-:W-:Y:S02]  /*13e50*/  HADD2.F32 R4, -RZ, R100.H0_H0 ;  /* 0x20000064ff047230 */ /* 0x000fe40000004100 */
[----:B------:R-:W-:Y:S01]  /*13e60*/  FFMA.FTZ R34, R0, R97, R34 ;  /* 0x0000006100227223 */ /* 0x000fe20000010022 */
[----:B------:R-:W-:Y:S01]  /*13e70*/  FMUL.FTZ R0, R13, R12 ;  /* 0x0000000c0d007220 */ /* 0x000fe20000410000 */
[----:B------:R-:W-:-:S02]  /*13e80*/  HADD2.F32 R14, -RZ, R31.H0_H0 ;  /* 0x2000001fff0e7230 */ /* 0x000fc40000004100 */
[----:B------:R-:W-:Y:S02]  /*13e90*/  HADD2.F32 R7, -RZ, R100.H1_H1 ;  /* 0x30000064ff077230 */ /* 0x000fe40000004100 */
[-C--:B------:R-:W-:Y:S01]  /*13ea0*/  FFMA.FTZ R29, R5, R4.reuse, -R0 ;  /* 0x00000004051d7223 */ /* 0x080fe20000010800 */
[----:B------:R-:W-:Y:S02]  /*13eb0*/  HADD2.F32 R15, -RZ, R98.H1_H1 ;  /* 0x30000062ff0f7230 */ /* 0x000fe40000004100 */
[----:B------:R-:W-:Y:S01]  /*13ec0*/  FMUL.FTZ R38, R13, R4 ;  /* 0x000000040d267220 */ /* 0x000fe20000410000 */
[----:B------:R-:W-:Y:S02]  /*13ed0*/  HADD2.F32 R0, -RZ, R40.H0_H0 ;  /* 0x20000028ff007230 */ /* 0x000fe40000004100 */
[C---:B------:R-:W-:Y:S01]  /*13ee0*/  FMUL.FTZ R40, R14.reuse, R7 ;  /* 0x000000070e287220 */ /* 0x040fe20000410000 */
[----:B------:R-:W-:Y:S02]  /*13ef0*/  HADD2.F32 R31, -RZ, R31.H1_H1 ;  /* 0x3000001fff1f7230 */ /* 0x000fe40000004100 */
[----:B------:R-:W-:Y:S01]  /*13f00*/  FMUL.FTZ R13, R14, R15 ;  /* 0x0000000f0e0d7220 */ /* 0x000fe20000410000 */
[----:B------:R-:W-:-:S02]  /*13f10*/  HADD2.F32 R4, -RZ, R39.H0_H0 ;  /* 0x20000027ff047230 */ /* 0x000fc40000004100 */
[----:B------:R-:W-:Y:S01]  /*13f20*/  FFMA.FTZ R14, R5, R12, R38 ;  /* 0x0000000c050e7223 */ /* 0x000fe20000010026 */
[C---:B------:R-:W-:Y:S01]  /*13f30*/  FFMA.FTZ R40, R6.reuse, R15, R40 ;  /* 0x0000000f06287223 */ /* 0x040fe20000010028 */
[----:B------:R-:W-:Y:S01]  /*13f40*/  FFMA.FTZ R12, R6, R7, -R13 ;  /* 0x00000007060c7223 */ /* 0x000fe2000001080d */
[----:B------:R-:W-:Y:S02]  /*13f50*/  HADD2.F32 R28, -RZ, R28.H1_H1 ;  /* 0x3000001cff1c7230 */ /* 0x000fe40000004100 */
[C---:B------:R-:W-:Y:S01]  /*13f60*/  FMUL.FTZ R38, R31.reuse, R4 ;  /* 0x000000041f267220 */ /* 0x040fe20000410000 */
[----:B------:R-:W-:Y:S02]  /*13f70*/  HADD2.F32 R30, -RZ, R30.H1_H1 ;  /* 0x3000001eff1e7230 */ /* 0x000fe40000004100 */
        /* <DEDUP_REMOVED lines=27> */
.L_x_2893:
[----:B------:R-:W-:Y:S05]  /*14130*/  BSYNC B1 ;  /* 0x0000000000017941 */ /* 0x000fea0003800000 */
.L_x_2892:
[----:B------:R-:W-:Y:S05]  /*14140*/  @P1 BRA `(.L_x_2859) ;  /* 0x0000000400981947 */ /* 0x000fea0003800000 */
[----:B------:R-:W-:Y:S01]  /*14150*/  LEA.HI R45, R45, R85, RZ, 0x1d ;  /* 0x000000552d2d7211 */ /* 0x000fe200078fe8ff */
[--C-:B------:R-:W-:Y:S01]  /*14160*/  HADD2.F32 R25, -RZ, R91.reuse.H1_H1 ;  /* 0x3000005bff197230 */ /* 0x100fe20000004100 */
[----:B------:R-:W-:Y:S01]  /*14170*/  LEA.HI R20, R20, R213, RZ, 0x6 ;  /* 0x000000d514147211 */ /* 0x000fe200078f30ff */
[--C-:B------:R-:W-:Y:S01]  /*14180*/  HADD2.F32 R27, -RZ, R88.reuse.H1_H1 ;  /* 0x30000058ff1b7230 */ /* 0x100fe20000004100 */
[----:B-----5:R-:W-:Y:S01]  /*14190*/  R2UR UR4, R50 ;  /* 0x00000000320472ca */ /* 0x020fe200000e0000 */
[----:B------:R-:W-:Y:S01]  /*141a0*/  HADD2.F32 R88, -RZ, R88.H0_H0 ;  /* 0x20000058ff587230 */ /* 0x000fe20000004100 */
[----:B------:R-:W-:Y:S01]  /*141b0*/  LOP3.LUT R0, R46, 0x38, R21, 0xf8, !PT ;  /* 0x000000382e007812 */ /* 0x000fe200078ef815 */
[----:B------:R-:W-:Y:S01]  /*141c0*/  HADD2.F32 R91, -RZ, R91.H0_H0 ;  /* 0x2000005bff5b7230 */ /* 0x000fe20000004100 */
[----:B0-----:R-:W-:Y:S02]  /*141d0*/  SHF.R.S32.HI R4, RZ, 0x1f, R45 ;  /* 0x0000001fff047819 */ /* 0x001fe4000001142d */
[----:B------:R-:W-:-:S02]  /*141e0*/  SHF.L.U32 R20, R20, 0x7, RZ ;  /* 0x0000000714147819 */ /* 0x000fc400000006ff */
[----:B------:R-:W-:Y:S01]  /*141f0*/  LOP3.LUT R5, R0, R47, RZ, 0x3c, !PT ;  /* 0x0000002f00057212 */ /* 0x000fe200078e3cff */
[----:B------:R-:W-:Y:S01]  /*14200*/  IMAD.SHL.U32 R0, R45, 0x8, RZ ;  /* 0x000000082d007824 */ /* 0x000fe200078e00ff */
[----:B------:R-:W-:Y:S02]  /*14210*/  LEA.HI R4, R4, R45, RZ, 0x3 ;  /* 0x0000002d04047211 */ /* 0x000fe400078f18ff */
[----:B------:R-:W-:Y:S02]  /*14220*/  LOP3.LUT R3, R20, 0xffffe000, RZ, 0xc0, !PT ;  /* 0xffffe00014037812 */ /* 0x000fe400078ec0ff */
[----:B------:R-:W-:Y:S01]  /*14230*/  LOP3.LUT R0, R46, 0x38, R0, 0xf8, !PT ;  /* 0x000000382e007812 */ /* 0x000fe200078ef800 */
[----:B------:R-:W-:Y:S01]  /*14240*/  IMAD.SHL.U32 R4, R4, 0x400, RZ ;  /* 0x0000040004047824 */ /* 0x000fe200078e00ff */
[----:B------:R-:W-:Y:S02]  /*14250*/  IADD3 R3, R5, R3, R48 ;  /* 0x0000000305037210 */ /* 0x000fe40007ffe030 */
[----:B------:R-:W-:-:S02]  /*14260*/  LOP3.LUT R0, R0, R47, RZ, 0x3c, !PT ;  /* 0x0000002f00007212 */ /* 0x000fc400078e3cff */
[----:B------:R-:W-:Y:S02]  /*14270*/  LEA R37, R3, UR4, 0x1 ;  /* 0x0000000403257c11 */ /* 0x000fe4000f8e08ff */
[----:B------:R-:W-:Y:S02]  /*14280*/  LOP3.LUT R3, R4, 0x7fffe000, RZ, 0xc0, !PT ;  /* 0x7fffe00004037812 */ /* 0x000fe400078ec0ff */
[----:B------:R-:W-:Y:S01]  /*14290*/  SHF.R.U32.HI R26, RZ, 0x10, R9 ;  /* 0x00000010ff1a7819 */ /* 0x000fe20000011609 */
[----:B------:R-:W0:Y:S01]  /*142a0*/  LDS.128 R4, [R37] ;  /* 0x0000000025047984 */ /* 0x000e220000000c00 */
[----:B------:R-:W-:Y:S02]  /*142b0*/  IADD3 R3, R0, R3, R48 ;  /* 0x0000000300037210 */ /* 0x000fe40007ffe030 */
[--C-:B------:R-:W-:Y:S01]  /*142c0*/  SHF.R.U64 R36, R72, 0x10, R73.reuse ;  /* 0x0000001048247819 */ /* 0x100fe20000001249 */
[----:B------:R-:W-:Y:S01]  /*142d0*/  HADD2.F32 R26, -RZ, R26.H0_H0 ;  /* 0x2000001aff1a7230 */ /* 0x000fe20000004100 */
[----:B------:R-:W-:Y:S01]  /*142e0*/  SHF.R.U32.HI R72, RZ, 0x10, R73 ;  /* 0x00000010ff487819 */ /* 0x000fe20000011649 */
[----:B------:R-:W-:Y:S01]  /*142f0*/  IMAD R3, R3, 0x2, R22 ;  /* 0x0000000203037824 */ /* 0x000fe200078e0216 */
[----:B------:R-:W-:-:S02]  /*14300*/  SHF.R.U64 R34, R8, 0x10, R9 ;  /* 0x0000001008227819 */ /* 0x000fc40000001209 */
[--C-:B------:R-:W-:Y:S02]  /*14310*/  SHF.R.U64 R33, R10, 0x10, R11.reuse ;  /* 0x000000100a217819 */ /* 0x100fe4000000120b */
[----:B------:R-:W2:Y:S01]  /*14320*/  LDS.128 R12, [R3+0x14400] ;  /* 0x01440000030c7984 */ /* 0x000ea20000000c00 */
[----:B------:R-:W-:Y:S02]  /*14330*/  SHF.R.U32.HI R32, RZ, 0x10, R11 ;  /* 0x00000010ff207819 */ /* 0x000fe4000001160b */
[--C-:B------:R-:W-:Y:S02]  /*14340*/  SHF.R.U64 R35, R74, 0x10, R75.reuse ;  /* 0x000000104a237819 */ /* 0x100fe4000000124b */
[----:B------:R-:W-:Y:S01]  /*14350*/  SHF.R.U32.HI R74, RZ, 0x10, R75 ;  /* 0x00000010ff4a7819 */ /* 0x000fe2000001164b */
[--C-:B0-----:R-:W-:Y:S02]  /*14360*/  HADD2.F32 R8, -RZ, R5.reuse.H0_H0 ;  /* 0x20000005ff087230 */ /* 0x101fe40000004100 */
[----:B------:R-:W-:-:S02]  /*14370*/  HADD2.F32 R5, -RZ, R5.H1_H1 ;  /* 0x30000005ff057230 */ /* 0x000fc40000004100 */
[----:B------:R-:W-:Y:S02]  /*14380*/  HADD2.F32 R0, -RZ, R4.H0_H0 ;  /* 0x20000004ff007230 */ /* 0x000fe40000004100 */
[----:B------:R-:W-:Y:S02]  /*14390*/  HADD2.F32 R9, -RZ, R6.H0_H0 ;  /* 0x20000006ff097230 */ /* 0x000fe40000004100 */
[--C-:B------:R-:W-:Y:S02]  /*143a0*/  HADD2.F32 R10, -RZ, R7.reuse.H0_H0 ;  /* 0x20000007ff0a7230 */ /* 0x100fe40000004100 */
[----:B------:R-:W-:Y:S02]  /*143b0*/  HADD2.F32 R7, -RZ, R7.H1_H1 ;  /* 0x30000007ff077230 */ /* 0x000fe40000004100 */
[--C-:B--2---:R-:W-:Y:S02]  /*143c0*/  HADD2.F32 R20, -RZ, R13.reuse.H0_H0 ;  /* 0x2000000dff147230 */ /* 0x104fe40000004100 */
[----:B------:R-:W-:-:S02]  /*143d0*/  HADD2.F32 R13, -RZ, R13.H1_H1 ;  /* 0x3000000dff0d7230 */ /* 0x000fc40000004100 */
[----:B------:R-:W-:Y:S02]  /*143e0*/  HADD2.F32 R11, -RZ, R12.H0_H0 ;  /* 0x2000000cff0b7230 */ /* 0x000fe40000004100 */
[C---:B------:R-:W-:Y:S01]  /*143f0*/  FMUL.FTZ R29, R20.reuse, R27 ;  /* 0x0000001b141d7220 */ /* 0x040fe20000410000 */
[-C--:B------:R-:W-:Y:S01]  /*14400*/  FMUL.FTZ R31, R20, R25.reuse ;  /* 0x00000019141f7220 */ /* 0x080fe20000410000 */
[----:B------:R-:W-:Y:S02]  /*14410*/  HADD2.F32 R20, -RZ, R72.H0_H0 ;  /* 0x20000048ff147230 */ /* 0x000fe40000004100 */
[C---:B------:R-:W-:Y:S01]  /*14420*/  FMUL.FTZ R28, R13.reuse, R26 ;  /* 0x0000001a0d1c7220 */ /* 0x040fe20000410000 */
[C---:B------:R-:W-:Y:S01]  /*14430*/  FFMA.FTZ R29, R8.reuse, R25, -R29 ;  /* 0x00000019081d7223 */ /* 0x040fe2000001081d */
[----:B------:R-:W-:Y:S01]  /*14440*/  FFMA.FTZ R31, R8, R27, R31 ;  /* 0x0000001b081f7223 */ /* 0x000fe2000001001f */
[----:B------:R-:W-:Y:S02]  /*14450*/  HADD2.F32 R21, -RZ, R14.H0_H0 ;  /* 0x2000000eff157230 */ /* 0x000fe40000004100 */
[----:B------:R-:W-:Y:S01]  /*14460*/  FMUL.FTZ R8, R13, R20 ;  /* 0x000000140d087220 */ /* 0x000fe20000410000 */
[----:B------:R-:W-:Y:S01]  /*14470*/  FMUL.FTZ R13, R11, R88 ;  /* 0x000000580b0d7220 */ /* 0x000fe20000410000 */
[----:B------:R-:W-:Y:S01]  /*14480*/  FFMA.FTZ R28, R5, R20, -R28 ;  /* 0x00000014051c7223 */ /* 0x000fe2000001081c */
[----:B------:R-:W-:Y:S01]  /*14490*/  FMUL.FTZ R11, R11, R91 ;  /* 0x0000005b0b0b7220 */ /* 0x000fe20000410000 */
[----:B------:R-:W-:-:S02]  /*144a0*/  HADD2.F32 R20, -RZ, R90.H0_H0 ;  /* 0x2000005aff147230 */ /* 0x000fc40000004100 */
[----:B------:R-:W-:Y:S01]  /*144b0*/  FFMA.FTZ R26, R5, R26, R8 ;  /* 0x0000001a051a7223 */ /* 0x000fe20000010008 */
[----:B------:R-:W-:Y:S02]  /*144c0*/  HADD2.F32 R8, -RZ, R92.H0_H0 ;  /* 0x2000005cff087230 */ /* 0x000fe40000004100 */
[C---:B------:R-:W-:Y:S01]  /*144d0*/  FFMA.FTZ R88, R0.reuse, R88, R11 ;  /* 0x0000005800587223 */ /* 0x040fe2000001000b */
[----:B------:R-:W-:Y:S02]  /*144e0*/  HADD2.F32 R24, -RZ, R15.H0_H0 ;  /* 0x2000000fff187230 */ /* 0x000fe40000004100 */
[----:B------:R-:W-:Y:S01]  /*144f0*/  FFMA.FTZ R91, R0, R91, -R13 ;  /* 0x0000005b005b7223 */ /* 0x000fe2000001080d */
[----:B------:R-:W-:Y:S02]  /*14500*/  HADD2.F32 R11, -RZ, R90.H1_H1 ;  /* 0x3000005aff0b7230 */ /* 0x000fe40000004100 */
[----:B------:R-:W-:Y:S01]  /*14510*/  FMUL.FTZ R0, R21, R20 ;  /* 0x0000001415007220 */ /* 0x000fe20000410000 */
[----:B------:R-:W-:-:S02]  /*14520*/  HADD2.F32 R5, -RZ, R92.H1_H1 ;  /* 0x3000005cff057230 */ /* 0x000fc40000004100 */
[-C--:B------:R-:W-:Y:S01]  /*14530*/  FMUL.FTZ R30, R21, R8.reuse ;  /* 0x00000008151e7220 */ /* 0x080fe20000410000 */
[----:B------:R-:W-:Y:S02]  /*14540*/  HADD2.F32 R15, -RZ, R15.H1_H1 ;  /* 0x3000000fff0f7230 */ /* 0x000fe40000004100 */
[C---:B------:R-:W-:Y:S01]  /*14550*/  FFMA.FTZ R21, R9.reuse, R8, -R0 ;  /* 0x0000000809157223 */ /* 0x040fe20000010800 */
[C---:B------:R-:W-:Y:S01]  /*14560*/  FMUL.FTZ R13, R24.reuse, R11 ;  /* 0x0000000b180d7220 */ /* 0x040fe20000410000 */
[----:B------:R-:W-:Y:S02]  /*14570*/  HADD2.F32 R8, -RZ, R32.H0_H0 ;  /* 0x20000020ff087230 */ /* 0x000fe40000004100 */
[-C--:B------:R-:W-:Y:S01]  /*14580*/  FMUL.FTZ R24, R24, R5.reuse ;  /* 0x0000000518187220 */ /* 0x080fe20000410000 */
[----:B------:R-:W-:Y:S02]  /*14590*/  HADD2.F32 R0, -RZ, R74.H0_H0 ;  /* 0x2000004aff007230 */ /* 0x000fe40000004100 */
        /* <DEDUP_REMOVED lines=33> */
.L_x_2859:
[----:B------:R-:W-:Y:S05]  /*147b0*/  BSYNC B0 ;  /* 0x0000000000007941 */ /* 0x000fea0003800000 */
.L_x_2819:
[----:B------:R-:W-:Y:S01]  /*147c0*/  @!PT LDS RZ, [RZ] ;  /* 0x00000000fffff984 */ /* 0x000fe20000000800 */
[----:B------:R-:W-:Y:S01]  /*147d0*/  @!PT LDS RZ, [RZ] ;  /* 0x00000000fffff984 */ /* 0x000fe20000000800 */
[----:B------:R-:W-:Y:S01]  /*147e0*/  @!PT LDS RZ, [RZ] ;  /* 0x00000000fffff984 */ /* 0x000fe20000000800 */
[----:B------:R-:W-:Y:S01]  /*147f0*/  @!PT LDS RZ, [RZ] ;  /* 0x00000000fffff984 */ /* 0x000fe20000000800 */
[----:B------:R0:W-:Y:S06]  /*14800*/  MEMBAR.ALL.CTA ;  /* 0x0000000000007992 */ /* 0x0001ec0000008000 */
[----:B0-----:R-:W0:Y:S01]  /*14810*/  FENCE.VIEW.ASYNC.S ;  /* 0x00000000000073c6 */ /* 0x001e220000000000 */
[----:B------:R-:W-:Y:S05]  /*14820*/  WARPSYNC.ALL ;  /* 0x0000000000007948 */ /* 0x000fea0003800000 */
[----:B0-----:R-:W-:Y:S06]  /*14830*/  BAR.SYNC.DEFER_BLOCKING 0xd, 0x100 ;  /* 0x0344000000007b1d */ /* 0x001fec0000010000 */
.L_x_2817:
[----:B------:R-:W2:Y:S02]  /*14840*/  LDL R0, [R1+0x5c] ;  /* 0x00005c0001007983 */ /* 0x000ea40000100800 */
[----:B--2---:R-:W-:-:S13]  /*14850*/  R2UR UR4, R0 ;  /* 0x00000000000472ca */ /* 0x004fda00000e0000 */
[----:B------:R-:W-:-:S04]  /*14860*/  MOV R0, UR4 ;  /* 0x0000000400007c02 */ /* 0x000fc80008000f00 */
[----:B------:R-:W-:-:S13]  /*14870*/  ISETP.NE.AND P0, PT, R0, 0x3, PT ;  /* 0x000000030000780c */ /* 0x000fda0003f05270 */
[----:B------:R-:W-:Y:S05]  /*14880*/  @!P0 BRA `(.L_x_2894) ;  /* 0x0000000000048947 */ /* 0x000fea0003800000 */
[----:B------:R-:W-:Y:S01]  /*14890*/  BPT.TRAP 0x1 ;  /* 0x000000040000795c */ /* 0x000fe20000300000 */
.L_x_2894:
[----:B------:R-:W-:Y:S01]  /*148a0*/  IMAD R0, R219, 0x8, R22 ;  /* 0x00000008db007824 */ /* 0x000fe200078e0216 */
[----:B01-3--:R-:W-:-:S04]  /*148b0*/  SHF.L.U32 R3, R224, 0x1f, RZ ;  /* 0x0000001fe0037819 */ /* 0x00bfc800000006ff */
[----:B------:R0:W1:Y:S01]  /*148c0*/  SYNCS.PHASECHK.TRANS64.TRYWAIT P1, [R0+URZ+0x38830], R3 ;  /* 0x03883003000075a7 */ /* 0x000062000802017f */
[----:B------:R-:W-:Y:S05]  /*148d0*/  @!P0 BRA `(.L_x_2895) ;  /* 0x0000000000048947 */ /* 0x000fea0003800000 */
[----:B------:R-:W-:Y:S01]  /*148e0*/  BPT.TRAP 0x1 ;  /* 0x000000040000795c */ /* 0x000fe20000300000 */
.L_x_2895:
[----:B-1----:R-:W-:Y:S05]  /*148f0*/  @P1 BRA `(.L_x_2896) ;  /* 0x0000000000081947 */ /* 0x002fea0003800000 */
[----:B------:R-:W1:Y:S02]  /*14900*/  SYNCS.PHASECHK.TRANS64.TRYWAIT P1, [R0+URZ+0x38830], R3 ;  /* 0x03883003000075a7 */ /* 0x000e64000802017f */
[----:B-1----:R-:W-:Y:S05]  /*14910*/  @!P1 BRA `(.L_x_2897) ;  /* 0x000001c4005c9947 */ /* 0x002fea0003800000 */
.L_x_2896:
[----:B------:R-:W-:Y:S05]  /*14920*/  WARPSYNC.ALL ;  /* 0x0000000000007948 */ /* 0x000fea0003800000 */
[----:B01----:R-:W-:Y:S01]  /*14930*/  VIADD R3, R22, 0x24400 ;  /* 0x0002440016037836 */ /* 0x003fe20000000000 */
[----:B------:R-:W-:Y:S01]  /*14940*/  R2UR UR20, R84 ;  /* 0x00000000541472ca */ /* 0x000fe200000e0000 */
[----:B------:R-:W-:Y:S01]  /*14950*/  IMAD.MOV.U32 R5, RZ, RZ, 0x40000040 ;  /* 0x40000040ff057424 */ /* 0x000fe200078e00ff */
[----:B------:R-:W-:Y:S01]  /*14960*/  WARPGROUP.ARRIVE ;  /* 0x00000000000079c5 */ /* 0x000fe20000000000 */
[----:B------:R-:W-:Y:S01]  /*14970*/  UMOV UR25, 0x40000040 ;  /* 0x4000004000197882 */ /* 0x000fe20000000000 */
[----:B------:R-:W-:Y:S01]  /*14980*/  SHF.R.U32.HI R3, RZ, 0x4, R3 ;  /* 0x00000004ff037819 */ /* 0x000fe20000011603 */
[----:B------:R-:W-:Y:S01]  /*14990*/  IMAD.MOV.U32 R7, RZ, RZ, 0x40000040 ;  /* 0x40000040ff077424 */ /* 0x000fe200078e00ff */
[----:B------:R-:W-:Y:S01]  /*149a0*/  R2UR UR27, R5 ;  /* 0x00000000051b72ca */ /* 0x000fe200000e0000 */
[----:B------:R-:W-:Y:S01]  /*149b0*/  UMOV UR17, UR25 ;  /* 0x0000001900117c82 */ /* 0x000fe20008000000 */
[----:B------:R-:W-:Y:S01]  /*149c0*/  LOP3.LUT R3, R3, 0x3fff, RZ, 0xc0, !PT ;  /* 0x00003fff03037812 */ /* 0x000fe200078ec0ff */
[----:B------:R-:W-:Y:S01]  /*149d0*/  UMOV UR5, UR17 ;  /* 0x0000001100057c82 */ /* 0x000fe20008000000 */
[----:B------:R-:W-:Y:S01]  /*149e0*/  R2UR UR7, R7 ;  /* 0x00000000070772ca */ /* 0x000fe200000e0000 */
[----:B------:R-:W-:Y:S01]  /*149f0*/  UMOV UR9, UR17 ;  /* 0x0000001100097c82 */ /* 0x000fe20008000000 */
[----:B------:R-:W-:Y:S01]  /*14a00*/  LOP3.LUT R4, R3, 0x10000, RZ, 0xfc, !PT ;  /* 0x0001000003047812 */ /* 0x000fe200078efcff */
[----:B------:R-:W-:Y:S01]  /*14a10*/  ULOP3.LUT UR20, UR20, 0x10000, URZ, 0xfc, !UPT ;  /* 0x0001000014147892 */ /* 0x000fe2000f8efc3f */
[----:B------:R-:W-:Y:S01]  /*14a20*/  MOV R9, 0x40000040 ;  /* 0x4000004000097802 */ /* 0x000fe20000000f00 */
[----:B------:R-:W-:Y:S01]  /*14a30*/  UMOV UR13, UR17 ;  /* 0x00000011000d7c82 */ /* 0x000fe20008000000 */
[----:B------:R-:W-:Y:S01]  /*14a40*/  R2UR UR15, R7 ;  /* 0x00000000070f72ca */ /* 0x000fe200000e0000 */
[----:B------:R0:W-:Y:S01]  /*14a50*/  STL [R1+0x54], R4 ;  /* 0x0000540401007387 */ /* 0x0001e20000100800 */
[C---:B------:R-:W-:Y:S01]  /*14a60*/  R2UR UR11, R9.reuse ;  /* 0x00000000090b72ca */ /* 0x040fe200000e0000 */
[----:B------:R-:W-:Y:S01]  /*14a70*/  IMAD.MOV.U32 R7, RZ, RZ, 0x40000040 ;  /* 0x40000040ff077424 */ /* 0x000fe200078e00ff */
[----:B------:R-:W-:Y:S01]  /*14a80*/  UMOV UR24, UR20 ;  /* 0x0000001400187c82 */ /* 0x000fe20008000000 */
[----:B------:R-:W-:Y:S01]  /*14a90*/  R2UR UR19, R9 ;  /* 0x00000000091372ca */ /* 0x000fe200000e0000 */
[----:B------:R-:W-:Y:S01]  /*14aa0*/  UMOV UR16, UR24 ;  /* 0x0000001800107c82 */ /* 0x000fe20008000000 */
[----:B----4-:R-:W-:Y:S01]  /*14ab0*/  IMAD.U32 R12, RZ, RZ, UR24 ;  /* 0x00000018ff0c7e24 */ /* 0x010fe2000f8e00ff */
[----:B------:R-:W-:Y:S01]  /*14ac0*/  UMOV UR4, UR16 ;  /* 0x0000001000047c82 */ /* 0x000fe20008000000 */
[----:B------:R-:W-:Y:S01]  /*14ad0*/  UMOV UR8, UR16 ;  /* 0x0000001000087c82 */ /* 0x000fe20008000000 */
[----:B------:R-:W-:Y:S01]  /*14ae0*/  UMOV UR12, UR16 ;  /* 0x00000010000c7c82 */ /* 0x000fe20008000000 */
[----:B0-----:R-:W-:Y:S01]  /*14af0*/  IMAD R4, R219, 0xa00, R4 ;  /* 0x00000a00db047824 */ /* 0x001fe200078e0204 */
[----:B------:R-:W-:Y:S01]  /*14b00*/  MOV R9, 0x40000040 ;  /* 0x4000004000097802 */ /* 0x000fe20000000f00 */
[----:B------:R-:W-:Y:S01]  /*14b10*/  IMAD.U32 R13, RZ, RZ, UR25 ;  /* 0x00000019ff0d7e24 */ /* 0x000fe2000f8e00ff */
[----:B------:R-:W-:Y:S01]  /*14b20*/  UIADD3 UR56, UR20, 0x804, URZ ;  /* 0x0000080414387890 */ /* 0x000fe2000fffe03f */
[C---:B------:R-:W-:Y:S01]  /*14b30*/  VIADD R6, R4.reuse, 0x80 ;  /* 0x0000008004067836 */ /* 0x040fe20000000000 */
[C---:B------:R-:W-:Y:S01]  /*14b40*/  R2UR UR26, R4.reuse ;  /* 0x00000000041a72ca */ /* 0x040fe200000e0000 */
[C---:B------:R-:W-:Y:S01]  /*14b50*/  VIADD R10, R4.reuse, 0x102 ;  /* 0x00000102040a7836 */ /* 0x040fe20000000000 */
[----:B------:R-:W-:Y:S01]  /*14b60*/  IADD3 R8, R4, 0x100, RZ ;  /* 0x0000010004087810 */ /* 0x000fe20007ffe0ff */
[----:B------:R-:W-:Y:S01]  /*14b70*/  IMAD.MOV.U32 R11, RZ, RZ, 0x40000040 ;  /* 0x40000040ff0b7424 */ /* 0x000fe200078e00ff */
[----:B------:R-:W-:Y:S01]  /*14b80*/  R2UR UR6, R6 ;  /* 0x00000000060672ca */ /* 0x000fe200000e0000 */
[----:B------:R-:W-:Y:S01]  /*14b90*/  VIADD R6, R4, 0x180 ;  /* 0x0000018004067836 */ /* 0x000fe20000000000 */
[----:B------:R-:W-:Y:S01]  /*14ba0*/  R2UR UR10, R8 ;  /* 0x00000000080a72ca */ /* 0x000fe200000e0000 */
[----:B------:R-:W-:Y:S01]  /*14bb0*/  VIADD R8, R4, 0x200 ;  /* 0x0000020004087836 */ /* 0x000fe20000000000 */
[----:B------:R0:W-:Y:S01]  /*14bc0*/  STL.64 [R1+0x48], R12 ;  /* 0x0000480c01007387 */ /* 0x0001e20000100a00 */
[----:B------:R-:W-:Y:S01]  /*14bd0*/  UMOV UR57, 0x40000040 ;  /* 0x4000004000397882 */ /* 0x000fe20000000000 */
[----:B------:R-:W-:Y:S01]  /*14be0*/  R2UR UR14, R6 ;  /* 0x00000000060e72ca */ /* 0x000fe200000e0000 */
[----:B------:R-:W-:Y:S01]  /*14bf0*/  UIADD3 UR52, UR20, 0x806, URZ ;  /* 0x0000080614347890 */ /* 0x000fe2000fffe03f */
[----:B------:R-:W-:Y:S01]  /*14c00*/  R2UR UR18, R8 ;  /* 0x00000000081272ca */ /* 0x000fe200000e0000 */
[----:B------:R-:W-:Y:S01]  /*14c10*/  HGMMA.64x16x16.F32 R56, gdesc[UR24], RZ, !UPT, gsb0 ;  /* 0x00200000183879f0 */ /* 0x000fe2000c0008ff */
[C---:B------:R-:W-:Y:S01]  /*14c20*/  IADD3 R6, R4.reuse, 0x2, RZ ;  /* 0x0000000204067810 */ /* 0x040fe20007ffe0ff */
[----:B------:R-:W-:Y:S01]  /*14c30*/  UMOV UR25, 0x40000040 ;  /* 0x4000004000197882 */ /* 0x000fe20000000000 */
[----:B------:R-:W-:Y:S01]  /*14c40*/  R2UR UR27, R7 ;  /* 0x00000000071b72ca */ /* 0x000fe200000e0000 */
[----:B------:R-:W-:Y:S01]  /*14c50*/  VIADD R8, R4, 0x82 ;  /* 0x0000008204087836 */ /* 0x000fe20000000000 */
[----:B------:R-:W-:Y:S01]  /*14c60*/  R2UR UR26, R6 ;  /* 0x00000000061a72ca */ /* 0x000fe200000e0000 */
[----:B------:R-:W-:Y:S01]  /*14c70*/  VIADD R6, R4, 0x182 ;  /* 0x0000018204067836 */ /* 0x000fe20000000000 */
[----:B------:R-:W-:Y:S01]  /*14c80*/  MOV R7, 0x40000040 ;  /* 0x4000004000077802 */ /* 0x000fe20000000f00 */
[----:B0-----:R-:W-:Y:S01]  /*14c90*/  IMAD.U32 R13, RZ, RZ, UR25 ;  /* 0x00000019ff0d7e24 */ /* 0x001fe2000f8e00ff */
[----:B------:R-:W-:Y:S01]  /*14ca0*/  UMOV UR53, 0x40000040 ;  /* 0x4000004000357882 */ /* 0x000fe20000000000 */
        /* <DEDUP_REMOVED lines=8> */
[----:B------:R-:W-:Y:S01]  /*14d30*/  UMOV UR37, 0x40000040 ;  /* 0x4000004000257882 */ /* 0x000fe20000000000 */
[----:B------:R-:W-:-:S02]  /*14d40*/  WARPGROUP.DEPBAR.LE gsb0, 0x0 ;  /* 0x00008000000079c5 */ /* 0x000fc40000010000 */
[----:B-----5:R-:W-:-:S06]  /*14d50*/  WARPGROUP.ARRIVE ;  /* 0x00000000000079c5 */ /* 0x020fcc0000000000 */
[----:B------:R-:W-:Y:S01]  /*14d60*/  HGMMA.64x16x16.F32 R48, gdesc[UR4], RZ, !UPT, gsb0 ;  /* 0x00200000043079f0 */ /* 0x000fe2000c0008ff */
[----:B------:R-:W-:Y:S01]  /*14d70*/  UIADD3 UR4, UR20, 0x2, URZ ;  /* 0x0000000214047890 */ /* 0x000fe2000fffe03f */
[----:B------:R-:W-:Y:S01]  /*14d80*/  R2UR UR6, R8 ;  /* 0x00000000080672ca */ /* 0x000fe200000e0000 */
[----:B------:R-:W-:Y:S01]  /*14d90*/  VIADD R8, R4, 0x202 ;  /* 0x0000020204087836 */ /* 0x000fe20000000000 */
[----:B------:R-:W-:Y:S01]  /*14da0*/  R2UR UR7, R9 ;  /* 0x00000000090772ca */ /* 0x000fe200000e0000 */
[----:B------:R-:W-:-:S03]  /*14db0*/  IMAD.MOV.U32 R9, RZ, RZ, 0x40000040 ;  /* 0x40000040ff097424 */ /* 0x000fc600078e00ff */
[----:B------:R-:W-:Y:S02]  /*14dc0*/  UMOV UR24, UR4 ;  /* 0x0000000400187c82 */ /* 0x000fe40008000000 */
[----:B------:R-:W-:-:S05]  /*14dd0*/  IMAD.U32 R12, RZ, RZ, UR24 ;  /* 0x00000018ff0c7e24 */ /* 0x000fca000f8e00ff */
[----:B------:R0:W-:Y:S01]  /*14de0*/  STL.64 [R1+0x40], R12 ;  /* 0x0000400c01007387 */ /* 0x0001e20000100a00 */
[----:B------:R-:W-:Y:S02]  /*14df0*/  WARPGROUP.DEPBAR.LE gsb0, 0x0 ;  /* 0x00008000000079c5 */ /* 0x000fe40000010000 */
[----:B------:R-:W-:-:S06]  /*14e00*/  WARPGROUP.ARRIVE ;  /* 0x00000000000079c5 */ /* 0x000fcc0000000000 */
[----:B------:R-:W-:Y:S01]  /*14e10*/  HGMMA.64x16x16.F32 R40, gdesc[UR8], RZ, !UPT, gsb0 ;  /* 0x00200000082879f0 */ /* 0x000fe2000c0008ff */
[----:B------:R-:W-:Y:S01]  /*14e20*/  R2UR UR10, R10 ;  /* 0x000000000a0a72ca */ /* 0x000fe200000e0000 */
[----:B------:R-:W-:Y:S01]  /*14e30*/  VIADD R10, R4, 0x104 ;  /* 0x00000104040a7836 */ /* 0x000fe20000000000 */
[----:B------:R-:W-:Y:S01]  /*14e40*/  R2UR UR11, R11 ;  /* 0x000000000b0b72ca */ /* 0x000fe200000e0000 */
[----:B------:R-:W-:Y:S01]  /*14e50*/  IMAD.MOV.U32 R11, RZ, RZ, 0x40000040 ;  /* 0x40000040ff0b7424 */ /* 0x000fe200078e00ff */
[----:B------:R-:W-:Y:S02]  /*14e60*/  WARPGROUP.DEPBAR.LE gsb0, 0x0 ;  /* 0x00008000000079c5 */ /* 0x000fe40000010000 */
[----:B------:R-:W-:-:S06]  /*14e70*/  WARPGROUP.ARRIVE ;  /* 0x00000000000079c5 */ /* 0x000fcc0000000000 */
[----:B------:R-:W-:Y:S01]  /*14e80*/  HGMMA.64x16x16.F32 R32, gdesc[UR12], RZ, !UPT, gsb0 ;  /* 0x002000000c2079f0 */ /* 0x000fe2000c0008ff */
[----:B------:R-:W-:Y:S02]  /*14e90*/  R2UR UR14, R6 ;  /* 0x00000000060e72ca */ /* 0x000fe400000e0000 */
[----:B------:R-:W-:Y:S01]  /*14ea0*/  R2UR UR15, R7 ;  /* 0x00000000070f72ca */ /* 0x000fe200000e0000 */
[----:B------:R-:W-:Y:S01]  /*14eb0*/  IMAD.MOV.U32 R7, RZ, RZ, 0x40000040 ;  /* 0x40000040ff077424 */ /* 0x000fe200078e00ff */
[----:B------:R-:W-:Y:S01]  /*14ec0*/  IADD3 R6, R4, 0x4, RZ ;  /* 0x0000000404067810 */ /* 0x000fe20007ffe0ff */
        /* <DEDUP_REMOVED lines=13> */
[----:B------:R-:W-:-:S02]  /*14fa0*/  R2UR UR19, R9 ;  /* 0x00000000091372ca */ /* 0x000fc400000e0000 */
[----:B------:R-:W-:Y:S01]  /*14fb0*/  MOV R9, 0x40000040 ;  /* 0x4000004000097802 */ /* 0x000fe20000000f00 */
[----:B------:R-:W-:Y:S02]  /*14fc0*/  WARPGROUP.DEPBAR.LE gsb0, 0x0 ;  /* 0x00008000000079c5 */ /* 0x000fe40000010000 */
[----:B------:R-:W-:-:S06]  /*14fd0*/  WARPGROUP.ARRIVE ;  /* 0x00000000000079c5 */ /* 0x000fcc0000000000 */
[----:B------:R-:W-:Y:S01]  /*14fe0*/  HGMMA.64x16x16.F32 R56, gdesc[UR24], R56, gsb0 ;  /* 0x00200000183879f0 */ /* 0x000fe20008000838 */
[----:B------:R-:W-:Y:S01]  /*14ff0*/  R2UR UR26, R6 ;  /* 0x00000000061a72ca */ /* 0x000fe200000e0000 */
[----:B------:R-:W-:Y:S01]  /*15000*/  UMOV UR25, 0x40000040 ;  /* 0x4000004000197882 */ /* 0x000fe20000000000 */
[----:B------:R-:W-:Y:S01]  /*15010*/  R2UR UR27, R7 ;  /* 0x00000000071b72ca */ /* 0x000fe200000e0000 */
[----:B------:R-:W-:Y:S01]  /*15020*/  VIADD R6, R4, 0x184 ;  /* 0x0000018404067836 */ /* 0x000fe20000000000 */
[----:B------:R-:W-:Y:S01]  /*15030*/  MOV R7, 0x40000040 ;  /* 0x4000004000077802 */ /* 0x000fe20000000f00 */
[----:B0-----:R-:W-:Y:S01]  /*15040*/  IMAD.U32 R13, RZ, RZ, UR25 ;  /* 0x00000019ff0d7e24 */ /* 0x001fe2000f8e00ff */
[----:B------:R-:W-:Y:S02]  /*15050*/  WARPGROUP.DEPBAR.LE gsb0, 0x0 ;  /* 0x00008000000079c5 */ /* 0x000fe40000010000 */
[----:B------:R-:W-:-:S06]  /*15060*/  WARPGROUP.ARRIVE ;  /* 0x00000000000079c5 */ /* 0x000fcc0000000000 */
[----:B------:R-:W-:Y:S01]  /*15070*/  HGMMA.64x16x16.F32 R48, gdesc[UR4], R48, gsb0 ;  /* 0x00200000043079f0 */ /* 0x000fe20008000830 */
        /* <DEDUP_REMOVED lines=13> */
[----:B------:R-:W-:Y:S01]  /*15150*/  R2UR UR11, R11 ;  /* 0x000000000b0b72ca */ /* 0x000fe200000e0000 */
[----:B------:R-:W-:Y:S01]  /*15160*/  IMAD.MOV.U32 R11, RZ, RZ, 0x40000040 ;  /* 0x40000040ff0b7424 */ /* 0x000fe200078e00ff */
[----:B------:R-:W-:Y:S02]  /*15170*/  WARPGROUP.DEPBAR.LE gsb0, 0x0 ;  /* 0x00008000000079c5 */ /* 0x000fe40000010000 */
[----:B------:R-:W-:-:S06]  /*15180*/  WARPGROUP.ARRIVE ;  /* 0x00000000000079c5 */ /* 0x000fcc0000000000 */
[----:B------:R-:W-:Y:S01]  /*15190*/  HGMMA.64x16x16.F32 R32, gdesc[UR12], R32, gsb0 ;  /* 0x002000000c2079f0 */ /* 0x000fe20008000820 */
[----:B------:R-:W-:Y:S02]  /*151a0*/  R2UR UR14, R6 ;  /* 0x00000000060e72ca */ /* 0x000fe400000e0000 */
[----:B------:R-:W-:Y:S01]  /*151b0*/  R2UR UR15, R7 ;  /* 0x00000000070f72ca */ /* 0x000fe200000e0000 */
[----:B------:R-:W-:Y:S01]  /*151c0*/  IMAD.MOV.U32 R7, RZ, RZ, 0x40000040 ;  /* 0x40000040ff077424 */ /* 0x000fe200078e00ff */
[----:B------:R-:W-:Y:S01]  /*151d0*/  IADD3 R6, R4, 0x6, RZ ;  /* 0x0000000604067810 */ /* 0x000fe20007ffe0ff */
        /* <DEDUP_REMOVED lines=328> */
[----:B------:R0:W-:Y:S01]  /*16660*/  STL.64 [R1], R12 ;  /* 0x0000000c01007387 */ /* 0x0001e20000100a00 */
[----:B------:R-:W-:Y:S02]  /*16670*/  WARPGROUP.DEPBAR.LE gsb0, 0x0 ;  /* 0x00008000000079c5 */ /* 0x000fe40000010000 */
[----:B------:R-:W-:-:S06]  /*16680*/  WARPGROUP.ARRIVE ;  /* 0x00000000000079c5 */ /* 0x000fcc0000000000 */
[----:B------:R-:W-:Y:S01]  /*16690*/  HGMMA.64x16x16.F32 R40, gdesc[UR8], R40, gsb0 ;  /* 0x00200000082879f0 */ /* 0x000fe20008000828 */
[----:B------:R-:W-:Y:S02]  /*166a0*/  R2UR UR10, R6 ;  /* 0x00000000060a72ca */ /* 0x000fe400000e0000 */
[----:B------:R-:W-:Y:S01]  /*166b0*/  R2UR UR11, R7 ;  /* 0x00000000070b72ca */ /* 0x000fe200000e0000 */
[----:B------:R-:W-:Y:S01]  /*166c0*/  IMAD.MOV.U32 R7, RZ, RZ, 0x40000040 ;  /* 0x40000040ff077424 */ /* 0x000fe200078e00ff */
[----:B------:R-:W-:-:S04]  /*166d0*/  IADD3 R6, R4, 0x504, RZ ;  /* 0x0000050404067810 */ /* 0x000fc80007ffe0ff */
[----:B------:R-:W-:Y:S01]  /*166e0*/  R2UR UR58, R6 ;  /* 0x00000000063a72ca */ /* 0x000fe200000e0000 */
[----:B------:R-:W-:Y:S01]  /*166f0*/  VIADD R6, R4, 0x684 ;  /* 0x0000068404067836 */ /* 0x000fe20000000000 */
[----:B------:R-:W-:Y:S02]  /*16700*/  R2UR UR59, R7 ;  /* 0x00000000073b72ca */ /* 0x000fe400000e0000 */
        /* <DEDUP_REMOVED lines=21> */
[----:B------:R-:W-:Y:S02]  /*16860*/  R2UR UR15, R9 ;  /* 0x00000000090f72ca */ /* 0x000fe400000e0000 */
[----:B------:R-:W-:Y:S01]  /*16870*/  MOV R9, 0x40000040 ;  /* 0x4000004000097802 */ /* 0x000fe20000000f00 */
        /* <DEDUP_REMOVED lines=213> */
[C---:B------:R-:W-:Y:S02]  /*175d0*/  VIADD R8, R4.reuse, 0x806 ;  /* 0x0000080604087836 */ /* 0x040fe40000000000 */
[----:B------:R-:W-:Y:S02]  /*175e0*/  IMAD.MOV.U32 R9, RZ, RZ, 0x40000040 ;  /* 0x40000040ff097424 */ /* 0x000fe400078e00ff */
[----:B------:R-:W-:Y:S01]  /*175f0*/  VIADD R4, R4, 0x986 ;  /* 0x0000098604047836 */ /* 0x000fe20000000000 */
        /* <DEDUP_REMOVED lines=49> */
.L_x_2898:
[----:B------:R-:W2:Y:S01]  /*17910*/  LDL R8, [R1+0x78] ;  /* 0x0000780001087983 */ /* 0x000ea20000100800 */
[----:B------:R-:W0:Y:S01]  /*17920*/  LDC R6, c[0x0][0x448] ;  /* 0x00011200ff067b82 */ /* 0x000e220000000800 */
[----:B------:R-:W-:Y:S02]  /*17930*/  ULDC UR4, c[0x0][0x9d8] ;  /* 0x0002760000047ab9 */ /* 0x000fe40000000800 */
[----:B------:R-:W2:Y:S04]  /*17940*/  LDL R69, [R1+0x68] ;  /* 0x0000680001457983 */ /* 0x000ea80000100800 */
[----:B------:R-:W3:Y:S04]  /*17950*/  LDL R65, [R1+0x70] ;  /* 0x0000700001417983 */ /* 0x000ee80000100800 */
[----:B------:R-:W4:Y:S04]  /*17960*/  LDL R21, [R1+0x74] ;  /* 0x0000740001157983 */ /* 0x000f280000100800 */
[----:B------:R-:W5:Y:S01]  /*17970*/  LDL R67, [R1+0x6c] ;  /* 0x00006c0001437983 */ /* 0x000f620000100800 */
[----:B------:R-:W-:Y:S01]  /*17980*/  VIADD R0, R0, 0x38840 ;  /* 0x0003884000007836 */ /* 0x000fe20000000000 */
[----:B------:R-:W-:Y:S01]  /*17990*/  ULDC UR38, c[0x0][0x9d8] ;  /* 0x0002760000267ab9 */ /* 0x000fe20000000800 */
[----:B------:R-:W-:Y:S01]  /*179a0*/  ULDC UR39, c[0x0][0x9d8] ;  /* 0x0002760000277ab9 */ /* 0x000fe20000000800 */
[----:B------:R-:W-:Y:S01]  /*179b0*/  ULDC UR42, c[0x0][0x988] ;  /* 0x00026200002a7ab9 */ /* 0x000fe20000000800 */
[----:B------:R-:W-:Y:S01]  /*179c0*/  ULDC UR43, c[0x0][0x988] ;  /* 0x00026200002b7ab9 */ /* 0x000fe20000000800 */
[----:B0-----:R-:W-:-:S13]  /*179d0*/  ISETP.NE.AND P1, PT, R6, 0x1, PT ;  /* 0x000000010600780c */ /* 0x001fda0003f25270 */
[----:B------:R-:W0:Y:S08]  /*179e0*/  @P1 LDC R13, c[0x0][0x44c] ;  /* 0x00011300ff0d1b82 */ /* 0x000e300000000800 */
[----:B------:R-:W1:Y:S01]  /*179f0*/  @P1 LDC R15, c[0x0][0x450] ;  /* 0x00011400ff0f1b82 */ /* 0x000e620000000800 */
[----:B------:R-:W-:Y:S01]  /*17a00*/  FMUL.FTZ R58, R58, UR4 ;  /* 0x000000043a3a7c20 */ /* 0x000fe20008410000 */
[----:B------:R-:W-:Y:S01]  /*17a10*/  FMUL.FTZ R59, R59, UR4 ;  /* 0x000000043b3b7c20 */ /* 0x000fe20008410000 */
[----:B------:R-:W-:Y:S01]  /*17a20*/  FMUL.FTZ R62, R62, UR4 ;  /* 0x000000043e3e7c20 */ /* 0x000fe20008410000 */
[----:B------:R-:W-:Y:S01]  /*17a30*/  FMUL.FTZ R50, R50, UR4 ;  /* 0x0000000432327c20 */ /* 0x000fe20008410000 */
[----:B------:R-:W-:-:S02]  /*17a40*/  FMUL.FTZ R63, R63, UR4 ;  /* 0x000000043f3f7c20 */ /* 0x000fc40008410000 */
[----:B------:R-:W5:Y:S08]  /*17a50*/  MUFU.TANH R58, R58 ;  /* 0x0000003a003a7308 */ /* 0x000f700000002400 */
[----:B------:R-:W5:Y:S01]  /*17a60*/  MUFU.TANH R59, R59 ;  /* 0x0000003b003b7308 */ /* 0x000f620000002400 */
[----:B------:R-:W-:-:S07]  /*17a70*/  FMUL.FTZ R51, R51, UR4 ;  /* 0x0000000433337c20 */ /* 0x000fce0008410000 */
[----:B------:R-:W5:Y:S08]  /*17a80*/  MUFU.TANH R70, R62 ;  /* 0x0000003e00467308 */ /* 0x000f700000002400 */
[----:B------:R5:W-:Y:S01]  /*17a90*/  MUFU.TANH R12, R50 ;  /* 0x00000032000c7308 */ /* 0x000be20000002400 */
[----:B------:R-:W-:Y:S01]  /*17aa0*/  FMUL.FTZ R43, R43, UR4 ;  /* 0x000000042b2b7c20 */ /* 0x000fe20008410000 */
[----:B------:R-:W-:-:S06]  /*17ab0*/  FMUL.FTZ R54, R54, UR4 ;  /* 0x0000000436367c20 */ /* 0x000fcc0008410000 */
[----:B------:R-:W5:Y:S01]  /*17ac0*/  MUFU.TANH R63, R63 ;  /* 0x0000003f003f7308 */ /* 0x000f620000002400 */
[----:B------:R-:W-:Y:S01]  /*17ad0*/  FMUL.FTZ R11, R48, UR4 ;  /* 0x00000004300b7c20 */ /* 0x000fe20008410000 */
[----:B------:R-:W-:Y:S01]  /*17ae0*/  FMUL.FTZ R47, R47, UR4 ;  /* 0x000000042f2f7c20 */ /* 0x000fe20008410000 */
[----:B------:R-:W-:Y:S01]  /*17af0*/  FMUL.FTZ R9, R49, UR4 ;  /* 0x0000000431097c20 */ /* 0x000fe20008410000 */
[----:B------:R-:W-:-:S04]  /*17b00*/  FMUL.FTZ R55, R55, UR4 ;  /* 0x0000000437377c20 */ /* 0x000fc80008410000 */
[----:B------:R-:W5:Y:S01]  /*17b10*/  MUFU.TANH R51, R51 ;  /* 0x0000003300337308 */ /* 0x000f620000002400 */
[----:B------:R-:W-:-:S07]  /*17b20*/  FMUL.FTZ R42, R42, UR4 ;  /* 0x000000042a2a7c20 */ /* 0x000fce0008410000 */
[----:B------:R5:W-:Y:S08]  /*17b30*/  MUFU.TANH R48, R43 ;  /* 0x0000002b00307308 */ /* 0x000bf00000002400 */
[----:B------:R-:W5:Y:S08]  /*17b40*/  MUFU.TANH R54, R54 ;  /* 0x0000003600367308 */ /* 0x000f700000002400 */
[----:B------:R5:W-:Y:S01]  /*17b50*/  MUFU.TANH R49, R47 ;  /* 0x0000002f00317308 */ /* 0x000be20000002400 */
[----:B------:R-:W-:-:S07]  /*17b60*/  FMUL.FTZ R46, R46, UR4 ;  /* 0x000000042e2e7c20 */ /* 0x000fce0008410000 */
[----:B------:R-:W5:Y:S08]  /*17b70*/  MUFU.TANH R14, R55 ;  /* 0x00000037000e7308 */ /* 0x000f700000002400 */
[----:B------:R5:W5:Y:S01]  /*17b80*/  MUFU.TANH R20, R42 ;  /* 0x0000002a00147308 */ /* 0x000b620000002400 */
[----:B------:R-:W-:Y:S01]  /*17b90*/  FMUL.FTZ R34, R34, UR4 ;  /* 0x0000000422227c20 */ /* 0x000fe20008410000 */
[----:B------:R-:W-:-:S06]  /*17ba0*/  FMUL.FTZ R35, R35, UR4 ;  /* 0x0000000423237c20 */ /* 0x000fcc0008410000 */
[----:B------:R-:W5:Y:S01]  /*17bb0*/  MUFU.TANH R46, R46 ;  /* 0x0000002e002e7308 */ /* 0x000f620000002400 */
[----:B------:R-:W-:Y:S01]  /*17bc0*/  FMUL.FTZ R38, R38, UR4 ;  /* 0x0000000426267c20 */ /* 0x000fe20008410000 */
[----:B------:R-:W-:-:S06]  /*17bd0*/  FMUL.FTZ R39, R39, UR4 ;  /* 0x0000000427277c20 */ /* 0x000fcc0008410000 */
[----:B------:R5:W5:Y:S01]  /*17be0*/  MUFU.TANH R55, R34 ;  /* 0x0000002200377308 */ /* 0x000b620000002400 */
[----:B------:R-:W-:-:S07]  /*17bf0*/  FMUL.FTZ R3, R56, UR4 ;  /* 0x0000000438037c20 */ /* 0x000fce0008410000 */
[----:B------:R-:W5:Y:S08]  /*17c00*/  MUFU.TANH R35, R35 ;  /* 0x0000002300237308 */ /* 0x000f700000002400 */
[----:B------:R5:W5:Y:S01]  /*17c10*/  MUFU.TANH R56, R38 ;  /* 0x0000002600387308 */ /* 0x000b620000002400 */
[----:B------:R-:W-:-:S07]  /*17c20*/  FMUL.FTZ R27, R27, UR4 ;  /* 0x000000041b1b7c20 */ /* 0x000fce0008410000 */
[----:B------:R-:W5:Y:S01]  /*17c30*/  MUFU.TANH R39, R39 ;  /* 0x0000002700277308 */ /* 0x000f620000002400 */
[----:B------:R-:W-:-:S07]  /*17c40*/  FMUL.FTZ R31, R31, UR4 ;  /* 0x000000041f1f7c20 */ /* 0x000fce0008410000 */
[----:B------:R-:W-:Y:S08]  /*17c50*/  MUFU.TANH R80, R27 ;  /* 0x0000001b00507308 */ /* 0x000ff00000002400 */
[----:B------:R-:W-:Y:S01]  /*17c60*/  MUFU.TANH R31, R31 ;  /* 0x0000001f001f7308 */ /* 0x000fe20000002400 */
[----:B--2---:R-:W-:-:S05]  /*17c70*/  IADD3 R6, R8, R69, RZ ;  /* 0x0000004508067210 */ /* 0x004fca0007ffe0ff */
[----:B0-----:R-:W-:-:S04]  /*17c80*/  @P1 IMAD.HI.U32 R8, R6, R13, RZ ;  /* 0x0000000d06081227 */ /* 0x001fc800078e00ff */
[----:B------:R-:W-:Y:S01]  /*17c90*/  IMAD.MOV.U32 R13, RZ, RZ, R6 ;  /* 0x000000ffff0d7224 */ /* 0x000fe200078e0006 */
[----:B-1----:R-:W-:-:S05]  /*17ca0*/  @P1 SHF.R.U32.HI R13, RZ, R15, R8 ;  /* 0x0000000fff0d1219 */ /* 0x002fca0000011608 */
[----:B------:R-:W0:Y:S01]  /*17cb0*/  SHFL.IDX PT, R10, R13, 0x1, 0x1c1f ;  /* 0x003c1f000d0a7f89 */ /* 0x000e2200000e0000 */
[----:B------:R-:W-:Y:S02]  /*17cc0*/  IMAD.MOV.U32 R15, RZ, RZ, -0x50 ;  /* 0xffffffb0ff0f7424 */ /* 0x000fe400078e00ff */
[C---:B---3--:R-:W-:Y:S02]  /*17cd0*/  IMAD R6, R2.reuse, -0x50, R65 ;  /* 0xffffffb002067824 */ /* 0x048fe400078e0241 */
[----:B------:R-:W-:Y:S02]  /*17ce0*/  IMAD R8, R2, R15, 0x51 ;  /* 0x0000005102087424 */ /* 0x000fe400078e020f */
[----:B------:R-:W-:Y:S02]  /*17cf0*/  VIADD R6, R6, 0x50 ;  /* 0x0000005006067836 */ /* 0x000fe40000000000 */
[C---:B----4-:R-:W-:Y:S02]  /*17d00*/  IMAD R8, R21.reuse, -0x2, R8 ;  /* 0xfffffffe15087824 */ /* 0x050fe400078e0208 */
[----:B------:R-:W-:-:S03]  /*17d10*/  IMAD R15, R21, -0x2, R6 ;  /* 0xfffffffe150f7824 */ /* 0x000fc600078e0206 */
[----:B-----5:R-:W-:-:S04]  /*17d20*/  IADD3 R50, -R67, R8, R65 ;  /* 0x0000000843327210 */ /* 0x020fc80007ffe141 */
[----:B0-----:R-:W-:-:S04]  /*17d30*/  VIADDMNMX R21, R10, R50, R15, PT ;  /* 0x000000320a157246 */ /* 0x001fc8000380010f */
[C---:B------:R-:W-:Y:S02]  /*17d40*/  ISETP.GT.AND P2, PT, R21.reuse, RZ, PT ;  /* 0x000000ff1500720c */ /* 0x040fe40003f44270 */
[C---:B------:R-:W-:Y:S02]  /*17d50*/  ISETP.GT.AND P3, PT, R21.reuse, 0x1, PT ;  /* 0x000000011500780c */ /* 0x040fe40003f64270 */
[----:B------:R-:W-:Y:S02]  /*17d60*/  ISETP.GT.AND P4, PT, R21, 0x8, PT ;  /* 0x000000081500780c */ /* 0x000fe40003f84270 */
[----:B------:R-:W-:Y:S02]  /*17d70*/  FSEL R62, R58, -INF , P2 ;  /* 0xff8000003a3e7808 */ /* 0x000fe40001000000 */
[----:B------:R-:W-:Y:S02]  /*17d80*/  FSEL R43, R59, -INF , P3 ;  /* 0xff8000003b2b7808 */ /* 0x000fe40001800000 */
[----:B------:R-:W-:-:S02]  /*17d90*/  ISETP.GT.AND P2, PT, R21, 0x9, PT ;  /* 0x000000091500780c */ /* 0x000fc40003f44270 */
[----:B------:R-:W-:Y:S02]  /*17da0*/  FSEL R70, R70, -INF , P4 ;  /* 0xff80000046467808 */ /* 0x000fe40002000000 */
[----:B------:R-:W-:Y:S02]  /*17db0*/  FMNMX.FTZ R47, R62, R43, !PT ;  /* 0x0000002b3e2f7209 */ /* 0x000fe40007810000 */
[----:B------:R-:W-:Y:S02]  /*17dc0*/  ISETP.GT.AND P3, PT, R21, 0x10, PT ;  /* 0x000000101500780c */ /* 0x000fe40003f64270 */
[----:B------:R-:W-:Y:S02]  /*17dd0*/  FSEL R42, R63, -INF , P2 ;  /* 0xff8000003f2a7808 */ /* 0x000fe40001000000 */
[----:B------:R-:W-:Y:S02]  /*17de0*/  FMNMX.FTZ R47, R70, R47, !PT ;  /* 0x0000002f462f7209 */ /* 0x000fe40007810000 */
        /* <DEDUP_REMOVED lines=9> */
[C---:B------:R-:W-:Y:S02]  /*17e80*/  ISETP.GT.AND P3, PT, R21.reuse, 0x20, PT ;  /* 0x000000201500780c */ /* 0x040fe40003f64270 */
[----:B------:R-:W-:Y:S02]  /*17e90*/  FSEL R14, R14, -INF , P2 ;  /* 0xff8000000e0e7808 */ /* 0x000fe40001000000 */
[----:B------:R-:W-:Y:S02]  /*17ea0*/  FMNMX.FTZ R47, R10, R47, !PT ;  /* 0x0000002f0a2f7209 */ /* 0x000fe40007810000 */
[----:B------:R-:W-:-:S02]  /*17eb0*/  ISETP.GT.AND P2, PT, R21, 0x21, PT ;  /* 0x000000211500780c */ /* 0x000fc40003f44270 */
[----:B------:R-:W-:Y:S02]  /*17ec0*/  FSEL R20, R20, -INF , P3 ;  /* 0xff80000014147808 */ /* 0x000fe40001800000 */
[----:B------:R-:W-:Y:S01]  /*17ed0*/  FMNMX.FTZ R47, R14, R47, !PT ;  /* 0x0000002f0e2f7209 */ /* 0x000fe20007810000 */
[----:B------:R-:W-:Y:S01]  /*17ee0*/  FMUL.FTZ R6, R26, UR4 ;  /* 0x000000041a067c20 */ /* 0x000fe20008410000 */
[C---:B------:R-:W-:Y:S02]  /*17ef0*/  ISETP.GT.AND P3, PT, R21.reuse, 0x28, PT ;  /* 0x000000281500780c */ /* 0x040fe40003f64270 */
[----:B------:R-:W-:Y:S02]  /*17f00*/  FSEL R26, R48, -INF , P2 ;  /* 0xff800000301a7808 */ /* 0x000fe40001000000 */
[----:B------:R-:W-:Y:S02]  /*17f10*/  FMNMX.FTZ R47, R20, R47, !PT ;  /* 0x0000002f142f7209 */ /* 0x000fe40007810000 */
[----:B------:R-:W-:-:S02]  /*17f20*/  ISETP.GT.AND P2, PT, R21, 0x29, PT ;  /* 0x000000291500780c */ /* 0x000fc40003f44270 */
[----:B------:R-:W-:Y:S02]  /*17f30*/  FSEL R34, R46, -INF , P3 ;  /* 0xff8000002e227808 */ /* 0x000fe40001800000 */
[----:B------:R-:W-:Y:S02]  /*17f40*/  FMNMX.FTZ R47, R26, R47, !PT ;  /* 0x0000002f1a2f7209 */ /* 0x000fe40007810000 */
[----:B------:R-:W-:Y:S02]  /*17f50*/  ISETP.GT.AND P3, PT, R21, 0x30, PT ;  /* 0x000000301500780c */ /* 0x000fe40003f64270 */
[----:B------:R-:W-:Y:S02]  /*17f60*/  FSEL R38, R49, -INF , P2 ;  /* 0xff80000031267808 */ /* 0x000fe40001000000 */
[----:B------:R-:W-:Y:S01]  /*17f70*/  FMNMX.FTZ R47, R34, R47, !PT ;  /* 0x0000002f222f7209 */ /* 0x000fe20007810000 */
[----:B------:R0:W1:Y:S01]  /*17f80*/  MUFU.TANH R78, R6 ;  /* 0x00000006004e7308 */ /* 0x0000620000002400 */
[----:B------:R-:W-:-:S02]  /*17f90*/  ISETP.GT.AND P2, PT, R21, 0x31, PT ;  /* 0x000000311500780c */ /* 0x000fc40003f44270 */
[----:B------:R-:W-:Y:S01]  /*17fa0*/  FMNMX.FTZ R47, R38, R47, !PT ;  /* 0x0000002f262f7209 */ /* 0x000fe20007810000 */
[----:B0-----:R-:W-:Y:S01]  /*17fb0*/  FMUL.FTZ R6, R30, UR4 ;  /* 0x000000041e067c20 */ /* 0x001fe20008410000 */
[----:B------:R-:W-:Y:S02]  /*17fc0*/  FSEL R30, R55, -INF , P3 ;  /* 0xff800000371e7808 */ /* 0x000fe40001800000 */
[----:B------:R-:W-:Y:S02]  /*17fd0*/  ISETP.GT.AND P3, PT, R21, 0x38, PT ;  /* 0x000000381500780c */ /* 0x000fe40003f64270 */
[----:B------:R-:W-:Y:S02]  /*17fe0*/  FSEL R46, R35, -INF , P2 ;  /* 0xff800000232e7808 */ /* 0x000fe40001000000 */
[----:B------:R-:W-:Y:S01]  /*17ff0*/  FMNMX.FTZ R47, R30, R47, !PT ;  /* 0x0000002f1e2f7209 */ /* 0x000fe20007810000 */
[----:B------:R-:W0:Y:S01]  /*18000*/  MUFU.TANH R6, R6 ;  /* 0x0000000600067308 */ /* 0x000e220000002400 */
[----:B------:R-:W-:-:S02]  /*18010*/  ISETP.GT.AND P2, PT, R21, 0x39, PT ;  /* 0x000000391500780c */ /* 0x000fc40003f44270 */
[----:B------:R-:W-:Y:S02]  /*18020*/  FSEL R48, R56, -INF , P3 ;  /* 0xff80000038307808 */ /* 0x000fe40001800000 */
[----:B------:R-:W-:Y:S02]  /*18030*/  FMNMX.FTZ R47, R46, R47, !PT ;  /* 0x0000002f2e2f7209 */ /* 0x000fe40007810000 */
[----:B------:R-:W-:Y:S02]  /*18040*/  ISETP.GT.AND P3, PT, R21, 0x40, PT ;  /* 0x000000401500780c */ /* 0x000fe40003f64270 */
[----:B------:R-:W-:Y:S02]  /*18050*/  FSEL R76, R39, -INF , P2 ;  /* 0xff800000274c7808 */ /* 0x000fe40001000000 */
[----:B------:R-:W-:Y:S02]  /*18060*/  FMNMX.FTZ R47, R48, R47, !PT ;  /* 0x0000002f302f7209 */ /* 0x000fe40007810000 */
[----:B------:R-:W-:-:S02]  /*18070*/  ISETP.GT.AND P2, PT, R21, 0x41, PT ;  /* 0x000000411500780c */ /* 0x000fc40003f44270 */
[----:B-1----:R-:W-:Y:S02]  /*18080*/  FSEL R78, R78, -INF , P3 ;  /* 0xff8000004e4e7808 */ /* 0x002fe40001800000 */
[----:B------:R-:W-:Y:S02]  /*18090*/  FMNMX.FTZ R47, R76, R47, !PT ;  /* 0x0000002f4c2f7209 */ /* 0x000fe40007810000 */
[C---:B------:R-:W-:Y:S02]  /*180a0*/  ISETP.GT.AND P3, PT, R21.reuse, 0x48, PT ;  /* 0x000000481500780c */ /* 0x040fe40003f64270 */
[----:B------:R-:W-:Y:S02]  /*180b0*/  FSEL R80, R80, -INF , P2 ;  /* 0xff80000050507808 */ /* 0x000fe40001000000 */
[----:B------:R-:W-:Y:S02]  /*180c0*/  FMNMX.FTZ R47, R78, R47, !PT ;  /* 0x0000002f4e2f7209 */ /* 0x000fe40007810000 */
[----:B------:R-:W-:-:S02]  /*180d0*/  ISETP.GT.AND P2, PT, R21, 0x49, PT ;  /* 0x000000491500780c */ /* 0x000fc40003f44270 */
[----:B0-----:R-:W-:Y:S02]  /*180e0*/  FSEL R82, R6, -INF , P3 ;  /* 0xff80000006527808 */ /* 0x001fe40001800000 */
[----:B------:R-:W-:Y:S02]  /*180f0*/  FMNMX.FTZ R47, R80, R47, !PT ;  /* 0x0000002f502f7209 */ /* 0x000fe40007810000 */
[----:B------:R-:W-:Y:S02]  /*18100*/  FSEL R6, R31, -INF , P2 ;  /* 0xff8000001f067808 */ /* 0x000fe40001000000 */
[----:B------:R-:W-:Y:S01]  /*18110*/  FMNMX.FTZ R47, R82, R47, !PT ;  /* 0x0000002f522f7209 */ /* 0x000fe20007810000 */
[----:B------:R-:W-:-:S03]  /*18120*/  FMUL.FTZ R52, R52, UR4 ;  /* 0x0000000434347c20 */ /* 0x000fc60008410000 */
[----:B------:R-:W-:Y:S01]  /*18130*/  FMNMX.FTZ R47, R6, R47, !PT ;  /* 0x0000002f062f7209 */ /* 0x000fe20007810000 */
[----:B------:R0:W-:Y:S01]  /*18140*/  MUFU.TANH R27, R52 ;  /* 0x00000034001b7308 */ /* 0x0001e20000002400 */
[----:B------:R-:W1:Y:S04]  /*18150*/  SHFL.IDX PT, R13, R13, RZ, 0x1c1f ;  /* 0x001c1fff0d0d7589 */ /* 0x000e6800000e0000 */
[----:B0-----:R-:W0:Y:S01]  /*18160*/  SHFL.BFLY PT, R52, R47, 0x2, 0x1f ;  /* 0x0c401f002f347f89 */ /* 0x001e2200000e0000 */
[----:B------:R-:W-:Y:S01]  /*18170*/  FMUL.FTZ R4, R57, UR4 ;  /* 0x0000000439047c20 */ /* 0x000fe20008410000 */
[----:B------:R-:W-:Y:S01]  /*18180*/  FMUL.FTZ R7, R60, UR4 ;  /* 0x000000043c077c20 */ /* 0x000fe20008410000 */
[----:B------:R-:W-:Y:S01]  /*18190*/  MUFU.TANH R3, R3 ;  /* 0x0000000300037308 */ /* 0x000fe20000002400 */
[----:B------:R-:W-:-:S07]  /*181a0*/  FMUL.FTZ R5, R61, UR4 ;  /* 0x000000043d057c20 */ /* 0x000fce0008410000 */
[----:B------:R-:W2:Y:S08]  /*181b0*/  MUFU.TANH R4, R4 ;  /* 0x0000000400047308 */ /* 0x000eb00000002400 */
[----:B------:R-:W3:Y:S01]  /*181c0*/  MUFU.TANH R7, R7 ;  /* 0x0000000700077308 */ /* 0x000ee20000002400 */
[----:B-1----:R-:W-:Y:S02]  /*181d0*/  VIADDMNMX R15, R13, R50, R15, PT ;  /* 0x000000320d0f7246 */ /* 0x002fe4000380010f */
[----:B0-----:R-:W-:-:S05]  /*181e0*/  FMNMX.FTZ R52, R47, R52, !PT ;  /* 0x000000342f347209 */ /* 0x001fca0007810000 */
[----:B------:R-:W0:Y:S01]  /*181f0*/  MUFU.TANH R5, R5 ;  /* 0x0000000500057308 */ /* 0x000e220000002400 */
[----:B------:R-:W-:Y:S01]  /*18200*/  FMUL.FTZ R32, R32, UR4 ;  /* 0x0000000420207c20 */ /* 0x000fe20008410000 */
[----:B------:R-:W1:Y:S01]  /*18210*/  SHFL.BFLY PT, R21, R52, 0x1, 0x1f ;  /* 0x0c201f0034157f89 */ /* 0x000e6200000e0000 */
[C---:B------:R-:W-:Y:S02]  /*18220*/  ISETP.GT.AND P2, PT, R15.reuse, RZ, PT ;  /* 0x000000ff0f00720c */ /* 0x040fe40003f44270 */
[----:B------:R-:W-:-:S03]  /*18230*/  ISETP.GT.AND P3, PT, R15, 0x1, PT ;  /* 0x000000010f00780c */ /* 0x000fc60003f64270 */
[----:B------:R-:W-:Y:S01]  /*18240*/  MUFU.TANH R11, R11 ;  /* 0x0000000b000b7308 */ /* 0x000fe20000002400 */
[----:B------:R-:W-:Y:S01]  /*18250*/  FMUL.FTZ R36, R36, UR4 ;  /* 0x0000000424247c20 */ /* 0x000fe20008410000 */
[----:B------:R-:W-:Y:S01]  /*18260*/  ISETP.GT.AND P4, PT, R15, 0x8, PT ;  /* 0x000000080f00780c */ /* 0x000fe20003f84270 */
[----:B------:R-:W-:Y:S01]  /*18270*/  FMUL.FTZ R53, R53, UR4 ;  /* 0x0000000435357c20 */ /* 0x000fe20008410000 */
[----:B--2---:R-:W-:-:S04]  /*18280*/  FSEL R13, R4, -INF , P3 ;  /* 0xff800000040d7808 */ /* 0x004fc80001800000 */
[----:B------:R-:W2:Y:S01]  /*18290*/  MUFU.TANH R9, R9 ;  /* 0x0000000900097308 */ /* 0x000ea20000002400 */
[----:B------:R-:W-:-:S07]  /*182a0*/  FMUL.FTZ R40, R40, UR4 ;  /* 0x0000000428287c20 */ /* 0x000fce0008410000 */
[----:B------:R4:W-:Y:S01]  /*182b0*/  MUFU.TANH R35, R32 ;  /* 0x0000002000237308 */ /* 0x0009e20000002400 */
[----:B------:R-:W-:Y:S01]  /*182c0*/  FMUL.FTZ R44, R44, UR4 ;  /* 0x000000042c2c7c20 */ /* 0x000fe20008410000 */
[----:B----4-:R-:W-:-:S06]  /*182d0*/  FSEL R32, R3, -INF , P2 ;  /* 0xff80000003207808 */ /* 0x010fcc0001000000 */
[----:B------:R3:W-:Y:S01]  /*182e0*/  MUFU.TANH R66, R36 ;  /* 0x0000002400427308 */ /* 0x0007e20000002400 */
[----:B------:R-:W-:Y:S02]  /*182f0*/  ISETP.GT.AND P2, PT, R15, 0x9, PT ;  /* 0x000000090f00780c */ /* 0x000fe40003f44270 */
[----:B------:R-:W-:Y:S01]  /*18300*/  FMNMX.FTZ R3, R32, R13, !PT ;  /* 0x0000000d20037209 */ /* 0x000fe20007810000 */
[----:B------:R-:W-:Y:S01]  /*18310*/  FMUL.FTZ R41, R41, UR4 ;  /* 0x0000000429297c20 */ /* 0x000fe20008410000 */
[----:B------:R-:W-:Y:S02]  /*18320*/  ISETP.GT.AND P3, PT, R15, 0x10, PT ;  /* 0x000000100f00780c */ /* 0x000fe40003f64270 */
[----:B---3--:R-:W-:Y:S01]  /*18330*/  FSEL R36, R7, -INF , P4 ;  /* 0xff80000007247808 */ /* 0x008fe20002000000 */
[----:B------:R-:W3:Y:S03]  /*18340*/  MUFU.TANH R53, R53 ;  /* 0x0000003500357308 */ /* 0x000ee60000002400 */
[----:B------:R-:W-:-:S05]  /*18350*/  FMNMX.FTZ R3, R36, R3, !PT ;  /* 0x0000000324037209 */ /* 0x000fca0007810000 */
[----:B------:R0:W4:Y:S02]  /*18360*/  MUFU.TANH R31, R40 ;  /* 0x00000028001f7308 */ /* 0x0001240000002400 */
[----:B0-----:R-:W-:-:S06]  /*18370*/  FSEL R40, R5, -INF , P2 ;  /* 0xff80000005287808 */ /* 0x001fcc0001000000 */
[----:B------:R0:W-:Y:S01]  /*18380*/  MUFU.TANH R58, R44 ;  /* 0x0000002c003a7308 */ /* 0x0001e20000002400 */
[----:B------:R-:W-:Y:S02]  /*18390*/  ISETP.GT.AND P2, PT, R15, 0x11, PT ;  /* 0x000000110f00780c */ /* 0x000fe40003f44270 */
[----:B------:R-:W-:Y:S01]  /*183a0*/  FMNMX.FTZ R3, R40, R3, !PT ;  /* 0x0000000328037209 */ /* 0x000fe20007810000 */
[----:B------:R-:W-:Y:S01]  /*183b0*/  FMUL.FTZ R45, R45, UR4 ;  /* 0x000000042d2d7c20 */ /* 0x000fe20008410000 */
[----:B--2---:R-:W-:Y:S02]  /*183c0*/  FSEL R50, R9, -INF , P2 ;  /* 0xff80000009327808 */ /* 0x004fe40001000000 */
[----:B0-----:R-:W-:Y:S01]  /*183d0*/  FSEL R44, R11, -INF , P3 ;  /* 0xff8000000b2c7808 */ /* 0x001fe20001800000 */
[----:B------:R-:W0:Y:S01]  /*183e0*/  MUFU.TANH R41, R41 ;  /* 0x0000002900297308 */ /* 0x000e220000002400 */
[----:B------:R-:W-:Y:S02]  /*183f0*/  ISETP.GT.AND P3, PT, R15, 0x18, PT ;  /* 0x000000180f00780c */ /* 0x000fe40003f64270 */
[----:B------:R-:W-:-:S02]  /*18400*/  FMNMX.FTZ R5, R44, R3, !PT ;  /* 0x000000032c057209 */ /* 0x000fc40007810000 */
[----:B-1----:R-:W-:Y:S02]  /*18410*/  FMNMX.FTZ R4, R52, R21, !PT ;  /* 0x0000001534047209 */ /* 0x002fe40007810000 */
[----:B------:R-:W-:Y:S02]  /*18420*/  ISETP.GT.AND P2, PT, R15, 0x19, PT ;  /* 0x000000190f00780c */ /* 0x000fe40003f44270 */
[----:B------:R-:W-:Y:S02]  /*18430*/  FSEL R52, R27, -INF , P3 ;  /* 0xff8000001b347808 */ /* 0x000fe40001800000 */
[----:B------:R-:W-:Y:S01]  /*18440*/  FMNMX.FTZ R5, R50, R5, !PT ;  /* 0x0000000532057209 */ /* 0x000fe20007810000 */
[----:B------:R-:W1:Y:S01]  /*18450*/  MUFU.TANH R45, R45 ;  /* 0x0000002d002d7308 */ /* 0x000e620000002400 */
[----:B------:R-:W-:Y:S01]  /*18460*/  FMUL.FTZ R28, R28, UR4 ;  /* 0x000000041c1c7c20 */ /* 0x000fe20008410000 */
[----:B------:R-:W-:Y:S01]  /*18470*/  ISETP.GT.AND P3, PT, R15, 0x20, PT ;  /* 0x000000200f00780c */ /* 0x000fe20003f64270 */
[----:B------:R-:W-:Y:S01]  /*18480*/  FMUL.FTZ R33, R33, UR4 ;  /* 0x0000000421217c20 */ /* 0x000fe20008410000 */
[----:B---3--:R-:W-:Y:S01]  /*18490*/  FSEL R54, R53, -INF , P2 ;  /* 0xff80000035367808 */ /* 0x008fe20001000000 */
[----:B------:R-:W-:Y:S01]  /*184a0*/  FMUL.FTZ R37, R37, UR4 ;  /* 0x0000000425257c20 */ /* 0x000fe20008410000 */
[----:B------:R-:W-:Y:S01]  /*184b0*/  FMNMX.FTZ R5, R52, R5, !PT ;  /* 0x0000000534057209 */ /* 0x000fe20007810000 */
[----:B------:R-:W-:Y:S01]  /*184c0*/  FMUL.FTZ R24, R24, UR4 ;  /* 0x0000000418187c20 */ /* 0x000fe20008410000 */
[----:B------:R-:W-:Y:S01]  /*184d0*/  FMUL.FTZ R25, R25, UR4 ;  /* 0x0000000419197c20 */ /* 0x000fe20008410000 */
[----:B------:R-:W-:Y:S01]  /*184e0*/  FMUL.FTZ R29, R29, UR4 ;  /* 0x000000041d1d7c20 */ /* 0x000fe20008410000 */
[----:B------:R-:W-:Y:S01]  /*184f0*/  ULDC UR4, c[0x0][0x988] ;  /* 0x0002620000047ab9 */ /* 0x000fe20000000800 */
[----:B------:R4:W-:Y:S01]  /*18500*/  MUFU.TANH R11, R28 ;  /* 0x0000001c000b7308 */ /* 0x0009e20000002400 */
[----:B------:R-:W-:Y:S01]  /*18510*/  MOV R3, UR4 ;  /* 0x0000000400037c02 */ /* 0x000fe20008000f00 */
[----:B------:R-:W2:Y:S01]  /*18520*/  @P1 LDC R27, c[0x0][0x450] ;  /* 0x00011400ff1b1b82 */ /* 0x000ea20000000800 */
[----:B------:R-:W-:-:S02]  /*18530*/  ISETP.GT.AND P2, PT, R15, 0x21, PT ;  /* 0x000000210f00780c */ /* 0x000fc40003f44270 */
[----:B------:R-:W-:Y:S02]  /*18540*/  FMNMX.FTZ R5, R54, R5, !PT ;  /* 0x0000000536057209 */ /* 0x000fe40007810000 */
[----:B----4-:R-:W-:Y:S01]  /*18550*/  FSEL R28, R31, -INF , P3 ;  /* 0xff8000001f1c7808 */ /* 0x010fe20001800000 */
[----:B------:R-:W3:Y:S01]  /*18560*/  MUFU.TANH R33, R33 ;  /* 0x0000002100217308 */ /* 0x000ee20000002400 */
[----:B------:R-:W-:Y:S01]  /*18570*/  ISETP.GT.AND P4, PT, R15, 0x28, PT ;  /* 0x000000280f00780c */ /* 0x000fe20003f84270 */
[----:B------:R-:W-:Y:S01]  /*18580*/  FMUL.FTZ R7, R4, R3 ;  /* 0x0000000304077220 */ /* 0x000fe20000410000 */
[----:B0-----:R-:W-:Y:S02]  /*18590*/  FSEL R56, R41, -INF , P2 ;  /* 0xff80000029387808 */ /* 0x001fe40001000000 */
[----:B------:R-:W-:Y:S02]  /*185a0*/  FMNMX.FTZ R5, R28, R5, !PT ;  /* 0x000000051c057209 */ /* 0x000fe40007810000 */
[----:B------:R-:W-:Y:S01]  /*185b0*/  FSETP.NEU.FTZ.AND P3, PT, R4, -INF , PT ;  /* 0xff8000000400780b */ /* 0x000fe20003f7d000 */
[----:B------:R0:W-:Y:S01]  /*185c0*/  MUFU.TANH R74, R29 ;  /* 0x0000001d004a7308 */ /* 0x0001e20000002400 */
[----:B------:R-:W-:-:S02]  /*185d0*/  ISETP.GT.AND P2, PT, R15, 0x29, PT ;  /* 0x000000290f00780c */ /* 0x000fc40003f44270 */
[----:B------:R-:W-:Y:S02]  /*185e0*/  FSEL R58, R58, -INF , P4 ;  /* 0xff8000003a3a7808 */ /* 0x000fe40002000000 */
[----:B------:R-:W-:Y:S02]  /*185f0*/  FMNMX.FTZ R5, R56, R5, !PT ;  /* 0x0000000538057209 */ /* 0x000fe40007810000 */
[----:B-1----:R-:W-:Y:S01]  /*18600*/  FSEL R60, R45, -INF , P2 ;  /* 0xff8000002d3c7808 */ /* 0x002fe20001000000 */
[----:B------:R-:W1:Y:S01]  /*18610*/  MUFU.TANH R37, R37 ;  /* 0x0000002500257308 */ /* 0x000e620000002400 */
[----:B0-----:R-:W-:Y:S02]  /*18620*/  FSEL R29, R7, RZ, P3 ;  /* 0x000000ff071d7208 */ /* 0x001fe40001800000 */
[C---:B------:R-:W-:Y:S02]  /*18630*/  ISETP.GT.AND P3, PT, R15.reuse, 0x30, PT ;  /* 0x000000300f00780c */ /* 0x040fe40003f64270 */
[----:B------:R-:W-:Y:S01]  /*18640*/  FMNMX.FTZ R5, R58, R5, !PT ;  /* 0x000000053a057209 */ /* 0x000fe20007810000 */
[----:B------:R-:W-:Y:S01]  /*18650*/  FFMA.FTZ R209, R62, R3, -R29 ;  /* 0x000000033ed17223 */ /* 0x000fe2000001081d */
[----:B------:R-:W-:Y:S01]  /*18660*/  ISETP.GT.AND P2, PT, R15, 0x31, PT ;  /* 0x000000310f00780c */ /* 0x000fe20003f44270 */
[----:B------:R-:W0:Y:S01]  /*18670*/  MUFU.TANH R39, R24 ;  /* 0x0000001800277308 */ /* 0x000e220000002400 */
[----:B------:R-:W-:-:S02]  /*18680*/  FSEL R62, R35, -INF , P3 ;  /* 0xff800000233e7808 */ /* 0x000fc40001800000 */
[----:B------:R-:W-:Y:S02]  /*18690*/  FMNMX.FTZ R5, R60, R5, !PT ;  /* 0x000000053c057209 */ /* 0x000fe40007810000 */
[----:B------:R-:W-:Y:S02]  /*186a0*/  ISETP.GT.AND P3, PT, R15, 0x38, PT ;  /* 0x000000380f00780c */ /* 0x000fe40003f64270 */
[----:B---3--:R-:W-:Y:S01]  /*186b0*/  FSEL R64, R33, -INF , P2 ;  /* 0xff80000021407808 */ /* 0x008fe20001000000 */
[----:B------:R-:W3:Y:S01]  /*186c0*/  MUFU.TANH R25, R25 ;  /* 0x0000001900197308 */ /* 0x000ee20000002400 */
[----:B------:R-:W-:Y:S02]  /*186d0*/  FMNMX.FTZ R5, R62, R5, !PT ;  /* 0x000000053e057209 */ /* 0x000fe40007810000 */
[----:B------:R-:W-:Y:S02]  /*186e0*/  ISETP.GT.AND P2, PT, R15, 0x39, PT ;  /* 0x000000390f00780c */ /* 0x000fe40003f44270 */
[----:B------:R-:W-:-:S02]  /*186f0*/  FSEL R66, R66, -INF , P3 ;  /* 0xff80000042427808 */ /* 0x000fc40001800000 */
[----:B------:R-:W-:Y:S02]  /*18700*/  FMNMX.FTZ R5, R64, R5, !PT ;  /* 0x0000000540057209 */ /* 0x000fe40007810000 */
[----:B------:R-:W-:Y:S02]  /*18710*/  ISETP.GT.AND P3, PT, R15, 0x40, PT ;  /* 0x000000400f00780c */ /* 0x000fe40003f64270 */
[----:B-1----:R-:W-:Y:S02]  /*18720*/  FSEL R68, R37, -INF , P2 ;  /* 0xff80000025447808 */ /* 0x002fe40001000000 */
[----:B------:R-:W-:Y:S01]  /*18730*/  FMNMX.FTZ R5, R66, R5, !PT ;  /* 0x0000000542057209 */ /* 0x000fe20007810000 */
[----:B------:R-:W-:Y:S01]  /*18740*/  FFMA.FTZ R7, R70, R3, -R29 ;  /* 0x0000000346077223 */ /* 0x000fe2000001081d */
[----:B------:R-:W-:Y:S02]  /*18750*/  ISETP.GT.AND P2, PT, R15, 0x41, PT ;  /* 0x000000410f00780c */ /* 0x000fe40003f44270 */
[----:B0-----:R-:W-:-:S02]  /*18760*/  FSEL R70, R39, -INF , P3 ;  /* 0xff80000027467808 */ /* 0x001fc40001800000 */
[----:B------:R-:W-:Y:S02]  /*18770*/  FMNMX.FTZ R5, R68, R5, !PT ;  /* 0x0000000544057209 */ /* 0x000fe40007810000 */
[----:B------:R-:W-:Y:S02]  /*18780*/  ISETP.GT.AND P3, PT, R15, 0x48, PT ;  /* 0x000000480f00780c */ /* 0x000fe40003f64270 */
[----:B---3--:R-:W-:Y:S02]  /*18790*/  FSEL R72, R25, -INF , P2 ;  /* 0xff80000019487808 */ /* 0x008fe40001000000 */
[----:B------:R-:W-:Y:S01]  /*187a0*/  FMNMX.FTZ R5, R70, R5, !PT ;  /* 0x0000000546057209 */ /* 0x000fe20007810000 */
[----:B------:R-:W-:Y:S01]  /*187b0*/  FFMA.FTZ R9, R42, R3, -R29 ;  /* 0x000000032a097223 */ /* 0x000fe2000001081d */
[----:B------:R-:W-:Y:S02]  /*187c0*/  ISETP.GT.AND P2, PT, R15, 0x49, PT ;  /* 0x000000490f00780c */ /* 0x000fe40003f44270 */
[----:B------:R-:W-:-:S02]  /*187d0*/  FSEL R42, R11, -INF , P3 ;  /* 0xff8000000b2a7808 */ /* 0x000fc40001800000 */
[----:B------:R-:W-:Y:S02]  /*187e0*/  FMNMX.FTZ R5, R72, R5, !PT ;  /* 0x0000000548057209 */ /* 0x000fe40007810000 */
[----:B------:R-:W-:Y:S02]  /*187f0*/  FSEL R74, R74, -INF , P2 ;  /* 0xff8000004a4a7808 */ /* 0x000fe40001000000 */
[----:B------:R-:W-:Y:S01]  /*18800*/  FMNMX.FTZ R5, R42, R5, !PT ;  /* 0x000000052a057209 */ /* 0x000fe20007810000 */
[----:B------:R0:W-:Y:S03]  /*18810*/  MUFU.EX2 R211, R7 ;  /* 0x0000000700d37308 */ /* 0x0001e60000000800 */
[----:B------:R-:W-:Y:S01]  /*18820*/  FMNMX.FTZ R5, R74, R5, !PT ;  /* 0x000000054a057209 */ /* 0x000fe20007810000 */
[----:B0-----:R-:W-:-:S04]  /*18830*/  FFMA.FTZ R7, R8, R3, -R29 ;  /* 0x0000000308077223 */ /* 0x001fc8000001081d */
[----:B------:R-:W0:Y:S02]  /*18840*/  SHFL.BFLY PT, R8, R5, 0x2, 0x1f ;  /* 0x0c401f0005087f89 */ /* 0x000e2400000e0000 */
[----:B0-----:R-:W-:-:S05]  /*18850*/  FMNMX.FTZ R8, R5, R8, !PT ;  /* 0x0000000805087209 */ /* 0x001fca0007810000 */
[----:B------:R-:W0:Y:S01]  /*18860*/  SHFL.BFLY PT, R5, R8, 0x1, 0x1f ;  /* 0x0c201f0008057f89 */ /* 0x000e2200000e0000 */
[----:B------:R1:W-:Y:S01]  /*18870*/  MUFU.EX2 R205, R7 ;  /* 0x0000000700cd7308 */ /* 0x0003e20000000800 */
[----:B------:R-:W-:Y:S01]  /*18880*/  FFMA.FTZ R24, R43, R3, -R29 ;  /* 0x000000032b187223 */ /* 0x000fe2000001081d */
[----:B0-----:R-:W-:Y:S02]  /*18890*/  FMNMX.FTZ R5, R8, R5, !PT ;  /* 0x0000000508057209 */ /* 0x001fe40007810000 */
[----:B------:R-:W0:Y:S02]  /*188a0*/  @P1 LDC R8, c[0x0][0x44c] ;  /* 0x00011300ff081b82 */ /* 0x000e240000000800 */
[C---:B------:R-:W-:Y:S01]  /*188b0*/  FSETP.NEU.FTZ.AND P2, PT, R5.reuse, -INF , PT ;  /* 0xff8000000500780b */ /* 0x040fe20003f5d000 */
[----:B-1----:R-:W-:-:S05]  /*188c0*/  FMUL.FTZ R7, R5, R3 ;  /* 0x0000000305077220 */ /* 0x002fca0000410000 */
[----:B------:R-:W-:-:S05]  /*188d0*/  FSEL R7, R7, RZ, P2 ;  /* 0x000000ff07077208 */ /* 0x000fca0001000000 */
[-CC-:B------:R-:W-:Y:S01]  /*188e0*/  FFMA.FTZ R32, R32, R3.reuse, -R7.reuse ;  /* 0x0000000320207223 */ /* 0x180fe20000010807 */
[-CC-:B------:R-:W-:Y:S01]  /*188f0*/  FFMA.FTZ R13, R13, R3.reuse, -R7.reuse ;  /* 0x000000030d0d7223 */ /* 0x180fe20000010807 */
[-CC-:B------:R-:W-:Y:S01]  /*18900*/  FFMA.FTZ R36, R36, R3.reuse, -R7.reuse ;  /* 0x0000000324247223 */ /* 0x180fe20000010807 */
[----:B------:R-:W-:Y:S01]  /*18910*/  MUFU.EX2 R209, R209 ;  /* 0x000000d100d17308 */ /* 0x000fe20000000800 */
[----:B------:R-:W-:-:S07]  /*18920*/  FFMA.FTZ R40, R40, R3, -R7 ;  /* 0x0000000328287223 */ /* 0x000fce0000010807 */
[----:B------:R-:W-:Y:S01]  /*18930*/  MUFU.EX2 R24, R24 ;  /* 0x0000001800187308 */ /* 0x000fe20000000800 */
[----:B------:R-:W-:-:S07]  /*18940*/  FFMA.FTZ R44, R44, R3, -R7 ;  /* 0x000000032c2c7223 */ /* 0x000fce0000010807 */
[----:B------:R-:W-:Y:S08]  /*18950*/  MUFU.EX2 R32, R32 ;  /* 0x0000002000207308 */ /* 0x000ff00000000800 */
[----:B------:R-:W1:Y:S01]  /*18960*/  MUFU.EX2 R13, R13 ;  /* 0x0000000d000d7308 */ /* 0x000e620000000800 */
[-CC-:B------:R-:W-:Y:S01]  /*18970*/  FFMA.FTZ R12, R12, R3.reuse, -R29.reuse ;  /* 0x000000030c0c7223 */ /* 0x180fe2000001081d */
[----:B------:R-:W-:-:S06]  /*18980*/  FFMA.FTZ R14, R14, R3, -R29 ;  /* 0x000000030e0e7223 */ /* 0x000fcc000001081d */
[----:B------:R-:W3:Y:S01]  /*18990*/  MUFU.EX2 R36, R36 ;  /* 0x0000002400247308 */ /* 0x000ee20000000800 */
[----:B0-----:R-:W-:-:S04]  /*189a0*/  @P1 IMAD.HI.U32 R8, R69, R8, RZ ;  /* 0x0000000845081227 */ /* 0x001fc800078e00ff */
[----:B------:R-:W-:-:S03]  /*189b0*/  FFMA.FTZ R50, R50, R3, -R7 ;  /* 0x0000000332327223 */ /* 0x000fc60000010807 */
[----:B------:R-:W-:Y:S01]  /*189c0*/  MUFU.EX2 R84, R9 ;  /* 0x0000000900547308 */ /* 0x000fe20000000800 */
[----:B------:R-:W-:-:S07]  /*189d0*/  FFMA.FTZ R52, R52, R3, -R7 ;  /* 0x0000000334347223 */ /* 0x000fce0000010807 */
[----:B------:R-:W0:Y:S01]  /*189e0*/  MUFU.EX2 R9, R40 ;  /* 0x0000002800097308 */ /* 0x000e220000000800 */
[----:B------:R-:W-:Y:S01]  /*189f0*/  FFMA.FTZ R10, R10, R3, -R29 ;  /* 0x000000030a0a7223 */ /* 0x000fe2000001081d */
[----:B-1----:R-:W-:-:S06]  /*18a00*/  FADD.FTZ R31, R32, R13 ;  /* 0x0000000d201f7221 */ /* 0x002fcc0000010000 */
[----:B------:R-:W1:Y:S01]  /*18a10*/  MUFU.EX2 R44, R44 ;  /* 0x0000002c002c7308 */ /* 0x000e620000000800 */
[----:B------:R-:W-:-:S07]  /*18a20*/  FFMA.FTZ R54, R54, R3, -R7 ;  /* 0x0000000336367223 */ /* 0x000fce0000010807 */
[----:B------:R4:W-:Y:S08]  /*18a30*/  MUFU.EX2 R207, R14 ;  /* 0x0000000e00cf7308 */ /* 0x0009f00000000800 */
[----:B------:R-:W5:Y:S01]  /*18a40*/  MUFU.EX2 R12, R12 ;  /* 0x0000000c000c7308 */ /* 0x000f620000000800 */
[----:B----4-:R-:W-:Y:S01]  /*18a50*/  IMAD.MOV.U32 R14, RZ, RZ, R69 ;  /* 0x000000ffff0e7224 */ /* 0x010fe200078e0045 */
[----:B--2---:R-:W-:Y:S01]  /*18a60*/  @P1 SHF.R.U32.HI R14, RZ, R27, R8 ;  /* 0x0000001bff0e1219 */ /* 0x004fe20000011608 */
[----:B------:R-:W-:-:S05]  /*18a70*/  FADD.FTZ R8, R209, R24 ;  /* 0x00000018d1087221 */ /* 0x000fca0000010000 */
[----:B------:R-:W2:Y:S01]  /*18a80*/  MUFU.EX2 R11, R50 ;  /* 0x00000032000b7308 */ /* 0x000ea20000000800 */
[----:B------:R-:W-:Y:S01]  /*18a90*/  FADD.FTZ R33, R211, R8 ;  /* 0x00000008d3217221 */ /* 0x000fe20000010000 */
[----:B---3--:R-:W-:Y:S01]  /*18aa0*/  FADD.FTZ R8, R36, R31 ;  /* 0x0000001f24087221 */ /* 0x008fe20000010000 */
[----:B------:R-:W-:-:S05]  /*18ab0*/  FFMA.FTZ R28, R28, R3, -R7 ;  /* 0x000000031c1c7223 */ /* 0x000fca0000010807 */
[----:B------:R-:W3:Y:S01]  /*18ac0*/  MUFU.EX2 R52, R52 ;  /* 0x0000003400347308 */ /* 0x000ee20000000800 */
[----:B------:R-:W-:Y:S01]  /*18ad0*/  FFMA.FTZ R20, R20, R3, -R29 ;  /* 0x0000000314147223 */ /* 0x000fe2000001081d */
[----:B0-----:R-:W-:Y:S01]  /*18ae0*/  FADD.FTZ R31, R9, R8 ;  /* 0x00000008091f7221 */ /* 0x001fe20000010000 */
[----:B------:R-:W-:Y:S01]  /*18af0*/  PRMT R0, R229, 0x654, R0 ;  /* 0x00000654e5007816 */ /* 0x000fe20000000000 */
[----:B------:R-:W-:-:S04]  /*18b00*/  FADD.FTZ R33, R84, R33 ;  /* 0x0000002154217221 */ /* 0x000fc80000010000 */
[----:B------:R-:W0:Y:S01]  /*18b10*/  MUFU.EX2 R10, R10 ;  /* 0x0000000a000a7308 */ /* 0x000e220000000800 */
[-C--:B------:R-:W-:Y:S01]  /*18b20*/  FFMA.FTZ R56, R56, R3.reuse, -R7 ;  /* 0x0000000338387223 */ /* 0x080fe20000010807 */
[----:B-1----:R-:W-:Y:S01]  /*18b30*/  FADD.FTZ R8, R44, R31 ;  /* 0x0000001f2c087221 */ /* 0x002fe20000010000 */
[-C--:B------:R-:W-:Y:S01]  /*18b40*/  FFMA.FTZ R58, R58, R3.reuse, -R7 ;  /* 0x000000033a3a7223 */ /* 0x080fe20000010807 */
[----:B------:R5:W-:Y:S04]  /*18b50*/  SYNCS.ARRIVE.TRANS64.RED.A1T0 RZ, [R0+URZ], RZ ;  /* 0x000000ff00ff79a7 */ /* 0x000be8000810043f */
[----:B------:R-:W1:Y:S01]  /*18b60*/  MUFU.EX2 R15, R54 ;  /* 0x00000036000f7308 */ /* 0x000e620000000800 */
[-CC-:B------:R-:W-:Y:S01]  /*18b70*/  FFMA.FTZ R26, R26, R3.reuse, -R29.reuse ;  /* 0x000000031a1a7223 */ /* 0x180fe2000001081d */
[----:B------:R-:W-:Y:S01]  /*18b80*/  FFMA.FTZ R34, R34, R3, -R29 ;  /* 0x0000000322227223 */ /* 0x000fe2000001081d */
[----:B-----5:R-:W-:-:S05]  /*18b90*/  FADD.FTZ R0, R12, R33 ;  /* 0x000000210c007221 */ /* 0x020fca0000010000 */
[----:B------:R-:W4:Y:S01]  /*18ba0*/  MUFU.EX2 R28, R28 ;  /* 0x0000001c001c7308 */ /* 0x000f220000000800 */
[----:B--2---:R-:W-:Y:S01]  /*18bb0*/  FADD.FTZ R31, R11, R8 ;  /* 0x000000080b1f7221 */ /* 0x004fe20000010000 */
[----:B------:R-:W-:Y:S01]  /*18bc0*/  FADD.FTZ R33, R205, R0 ;  /* 0x00000000cd217221 */ /* 0x000fe20000010000 */
[----:B------:R-:W-:-:S05]  /*18bd0*/  FFMA.FTZ R60, R60, R3, -R7 ;  /* 0x000000033c3c7223 */ /* 0x000fca0000010807 */
[----:B------:R-:W2:Y:S01]  /*18be0*/  MUFU.EX2 R20, R20 ;  /* 0x0000001400147308 */ /* 0x000ea20000000800 */
[----:B------:R-:W-:Y:S01]  /*18bf0*/  FFMA.FTZ R0, R6, R3, -R29 ;  /* 0x0000000306007223 */ /* 0x000fe2000001081d */
[----:B---3--:R-:W-:-:S06]  /*18c00*/  FADD.FTZ R6, R52, R31 ;  /* 0x0000001f34067221 */ /* 0x008fcc0000010000 */
[----:B------:R-:W3:Y:S01]  /*18c10*/  MUFU.EX2 R21, R56 ;  /* 0x0000003800157308 */ /* 0x000ee20000000800 */
[-C--:B------:R-:W-:Y:S01]  /*18c20*/  FFMA.FTZ R62, R62, R3.reuse, -R7 ;  /* 0x000000033e3e7223 */ /* 0x080fe20000010807 */
[----:B------:R-:W-:Y:S01]  /*18c30*/  FFMA.FTZ R38, R38, R3, -R29 ;  /* 0x0000000326267223 */ /* 0x000fe2000001081d */
[----:B0-----:R-:W-:-:S05]  /*18c40*/  FADD.FTZ R8, R10, R33 ;  /* 0x000000210a087221 */ /* 0x001fca0000010000 */
[----:B------:R-:W0:Y:S01]  /*18c50*/  MUFU.EX2 R201, R26 ;  /* 0x0000001a00c97308 */ /* 0x000e220000000800 */
[----:B------:R-:W-:Y:S01]  /*18c60*/  FFMA.FTZ R30, R30, R3, -R29 ;  /* 0x000000031e1e7223 */ /* 0x000fe2000001081d */
[----:B------:R-:W-:Y:S01]  /*18c70*/  IADD3 R14, R14, R65, -R67 ;  /* 0x000000410e0e7210 */ /* 0x000fe20007ffe843 */
[----:B-1----:R-:W-:-:S05]  /*18c80*/  FADD.FTZ R31, R15, R6 ;  /* 0x000000060f1f7221 */ /* 0x002fca0000010000 */
[----:B------:R-:W1:Y:S01]  /*18c90*/  MUFU.EX2 R58, R58 ;  /* 0x0000003a003a7308 */ /* 0x000e620000000800 */
[----:B------:R-:W-:Y:S01]  /*18ca0*/  FFMA.FTZ R64, R64, R3, -R7 ;  /* 0x0000000340407223 */ /* 0x000fe20000010807 */
[----:B------:R-:W-:-:S06]  /*18cb0*/  FADD.FTZ R33, R207, R8 ;  /* 0x00000008cf217221 */ /* 0x000fcc0000010000 */
[----:B------:R-:W5:Y:S01]  /*18cc0*/  MUFU.EX2 R34, R34 ;  /* 0x0000002200227308 */ /* 0x000f620000000800 */
[----:B----4-:R-:W-:Y:S01]  /*18cd0*/  FADD.FTZ R8, R28, R31 ;  /* 0x0000001f1c087221 */ /* 0x010fe20000010000 */
[----:B------:R-:W-:-:S06]  /*18ce0*/  FFMA.FTZ R66, R66, R3, -R7 ;  /* 0x0000000342427223 */ /* 0x000fcc0000010807 */
[----:B------:R-:W4:Y:S01]  /*18cf0*/  MUFU.EX2 R25, R60 ;  /* 0x0000003c00197308 */ /* 0x000f220000000800 */
[----:B------:R-:W-:-:S04]  /*18d00*/  IMAD.HI R14, R14, 0x66666667, RZ ;  /* 0x666666670e0e7827 */ /* 0x000fc800078e02ff */
[----:B--2---:R-:W-:-:S03]  /*18d10*/  FADD.FTZ R6, R20, R33 ;  /* 0x0000002114067221 */ /* 0x004fc60000010000 */
[----:B------:R-:W2:Y:S01]  /*18d20*/  MUFU.EX2 R203, R38 ;  /* 0x0000002600cb7308 */ /* 0x000ea20000000800 */
[----:B---3--:R-:W-:-:S07]  /*18d30*/  FADD.FTZ R31, R21, R8 ;  /* 0x00000008151f7221 */ /* 0x008fce0000010000 */
[----:B------:R-:W3:Y:S01]  /*18d40*/  MUFU.EX2 R62, R62 ;  /* 0x0000003e003e7308 */ /* 0x000ee20000000800 */
[----:B------:R-:W-:Y:S01]  /*18d50*/  SHF.R.U32.HI R35, RZ, 0x1f, R14 ;  /* 0x0000001fff237819 */ /* 0x000fe2000001160e */
[----:B------:R-:W-:Y:S01]  /*18d60*/  FFMA.FTZ R68, R68, R3, -R7 ;  /* 0x0000000344447223 */ /* 0x000fe20000010807 */
[----:B0-----:R-:W-:-:S05]  /*18d70*/  FADD.FTZ R33, R201, R6 ;  /* 0x00000006c9217221 */ /* 0x001fca0000010000 */
[----:B------:R-:W0:Y:S01]  /*18d80*/  MUFU.EX2 R30, R30 ;  /* 0x0000001e001e7308 */ /* 0x000e220000000800 */
[----:B-1----:R-:W-:Y:S01]  /*18d90*/  FADD.FTZ R8, R58, R31 ;  /* 0x0000001f3a087221 */ /* 0x002fe20000010000 */
[----:B------:R-:W-:-:S06]  /*18da0*/  FFMA.FTZ R70, R70, R3, -R7 ;  /* 0x0000000346467223 */ /* 0x000fcc0000010807 */
[----:B------:R-:W1:Y:S01]  /*18db0*/  MUFU.EX2 R27, R64 ;  /* 0x00000040001b7308 */ /* 0x000e620000000800 */
[-CC-:B------:R-:W-:Y:S01]  /*18dc0*/  FFMA.FTZ R46, R46, R3.reuse, -R29.reuse ;  /* 0x000000032e2e7223 */ /* 0x180fe2000001081d */
[-CC-:B------:R-:W-:Y:S01]  /*18dd0*/  FFMA.FTZ R48, R48, R3.reuse, -R29.reuse ;  /* 0x0000000330307223 */ /* 0x180fe2000001081d */
[-CC-:B------:R-:W-:Y:S01]  /*18de0*/  FFMA.FTZ R76, R76, R3.reuse, -R29.reuse ;  /* 0x000000034c4c7223 */ /* 0x180fe2000001081d */
[-CC-:B------:R-:W-:Y:S01]  /*18df0*/  FFMA.FTZ R78, R78, R3.reuse, -R29.reuse ;  /* 0x000000034e4e7223 */ /* 0x180fe2000001081d */
[----:B------:R-:W-:-:S03]  /*18e00*/  FFMA.FTZ R80, R80, R3, -R29 ;  /* 0x0000000350507223 */ /* 0x000fc6000001081d */
[----:B------:R-:W1:Y:S01]  /*18e10*/  MUFU.EX2 R66, R66 ;  /* 0x0000004200427308 */ /* 0x000e620000000800 */
[----:B------:R-:W-:Y:S01]  /*18e20*/  FFMA.FTZ R82, R82, R3, -R29 ;  /* 0x0000000352527223 */ /* 0x000fe2000001081d */
[----:B------:R-:W-:Y:S01]  /*18e30*/  LEA.HI.SX32 R6, R14, R35, 0x1b ;  /* 0x000000230e067211 */ /* 0x000fe200078fdaff */
[----:B-----5:R-:W-:Y:S01]  /*18e40*/  FADD.FTZ R14, R34, R33 ;  /* 0x00000021220e7221 */ /* 0x020fe20000010000 */
[----:B----4-:R-:W-:-:S04]  /*18e50*/  FADD.FTZ R31, R25, R8 ;  /* 0x00000008191f7221 */ /* 0x010fc80000010000 */
[----:B------:R-:W4:Y:S01]  /*18e60*/  MUFU.EX2 R29, R68 ;  /* 0x00000044001d7308 */ /* 0x000f220000000800 */
[-C--:B------:R-:W-:Y:S01]  /*18e70*/  FFMA.FTZ R72, R72, R3.reuse, -R7 ;  /* 0x0000000348487223 */ /* 0x080fe20000010807 */
[----:B--2---:R-:W-:Y:S01]  /*18e80*/  FADD.FTZ R33, R203, R14 ;  /* 0x0000000ecb217221 */ /* 0x004fe20000010000 */
[----:B---3--:R-:W-:Y:S01]  /*18e90*/  FADD.FTZ R8, R62, R31 ;  /* 0x0000001f3e087221 */ /* 0x008fe20000010000 */
[-CC-:B------:R-:W-:Y:S01]  /*18ea0*/  FFMA.FTZ R42, R42, R3.reuse, -R7.reuse ;  /* 0x000000032a2a7223 */ /* 0x180fe20000010807 */
[----:B------:R-:W-:-:S03]  /*18eb0*/  FFMA.FTZ R74, R74, R3, -R7 ;  /* 0x000000034a4a7223 */ /* 0x000fc60000010807 */
[----:B------:R-:W2:Y:S01]  /*18ec0*/  MUFU.EX2 R70, R70 ;  /* 0x0000004600467308 */ /* 0x000ea20000000800 */
[----:B------:R-:W-:Y:S01]  /*18ed0*/  F2FP.F16.F32.PACK_AB R205, R205, R12 ;  /* 0x0000000ccdcd723e */ /* 0x000fe200000000ff */
[----:B0-----:R-:W-:Y:S01]  /*18ee0*/  FADD.FTZ R12, R30, R33 ;  /* 0x000000211e0c7221 */ /* 0x001fe20000010000 */
[----:B-1----:R-:W-:-:S05]  /*18ef0*/  FADD.FTZ R33, R27, R8 ;  /* 0x000000081b217221 */ /* 0x002fca0000010000 */
[----:B------:R-:W0:Y:S01]  /*18f00*/  MUFU.EX2 R197, R46 ;  /* 0x0000002e00c57308 */ /* 0x000e220000000800 */
[----:B------:R-:W-:-:S07]  /*18f10*/  FADD.FTZ R8, R66, R33 ;  /* 0x0000002142087221 */ /* 0x000fce0000010000 */
[----:B------:R-:W1:Y:S01]  /*18f20*/  MUFU.EX2 R7, R72 ;  /* 0x0000004800077308 */ /* 0x000e620000000800 */
[----:B------:R-:W-:Y:S01]  /*18f30*/  F2FP.F16.F32.PACK_AB R210, R9, R36 ;  /* 0x0000002409d2723e */ /* 0x000fe200000000ff */
[----:B----4-:R-:W-:-:S06]  /*18f40*/  FADD.FTZ R9, R29, R8 ;  /* 0x000000081d097221 */ /* 0x010fcc0000010000 */
[----:B------:R-:W3:Y:S08]  /*18f50*/  MUFU.EX2 R48, R48 ;  /* 0x0000003000307308 */ /* 0x000ef00000000800 */
[----:B------:R-:W4:Y:S01]  /*18f60*/  MUFU.EX2 R42, R42 ;  /* 0x0000002a002a7308 */ /* 0x000f220000000800 */
[----:B--2---:R-:W-:-:S07]  /*18f70*/  FADD.FTZ R8, R70, R9 ;  /* 0x0000000946087221 */ /* 0x004fce0000010000 */
[----:B------:R-:W2:Y:S01]  /*18f80*/  MUFU.EX2 R199, R76 ;  /* 0x0000004c00c77308 */ /* 0x000ea20000000800 */
[----:B0-----:R-:W-:Y:S01]  /*18f90*/  FADD.FTZ R31, R197, R12 ;  /* 0x0000000cc51f7221 */ /* 0x001fe20000010000 */
[----:B-1----:R-:W-:-:S06]  /*18fa0*/  FADD.FTZ R9, R7, R8 ;  /* 0x0000000807097221 */ /* 0x002fcc0000010000 */
[----:B------:R-:W0:Y:S01]  /*18fb0*/  MUFU.EX2 R78, R78 ;  /* 0x0000004e004e7308 */ /* 0x000e220000000800 */
[----:B------:R-:W-:Y:S01]  /*18fc0*/  F2FP.F16.F32.PACK_AB R207, R207, R10 ;  /* 0x0000000acfcf723e */ /* 0x000fe200000000ff */
[----:B---3--:R-:W-:-:S06]  /*18fd0*/  FADD.FTZ R10, R48, R31 ;  /* 0x0000001f300a7221 */ /* 0x008fcc0000010000 */
[----:B------:R-:W1:Y:S01]  /*18fe0*/  MUFU.EX2 R193, R80 ;  /* 0x0000005000c17308 */ /* 0x000e620000000800 */
[----:B----4-:R-:W-:Y:S01]  /*18ff0*/  FADD.FTZ R226, R42, R9 ;  /* 0x000000092ae27221 */ /* 0x010fe20000010000 */
[----:B------:R-:W-:Y:S01]  /*19000*/  VIADD R9, R2, 0xfffffffe ;  /* 0xfffffffe02097836 */ /* 0x000fe20000000000 */
[----:B------:R-:W-:-:S05]  /*19010*/  VIMNMX R26, RZ, R6, !PT ;  /* 0x00000006ff1a7248 */ /* 0x000fca0007fe0100 */
[----:B------:R-:W3:Y:S01]  /*19020*/  MUFU.EX2 R82, R82 ;  /* 0x0000005200527308 */ /* 0x000ee20000000800 */
[----:B--2---:R-:W-:Y:S01]  /*19030*/  FADD.FTZ R33, R199, R10 ;  /* 0x0000000ac7217221 */ /* 0x004fe20000010000 */
[----:B------:R-:W-:-:S06]  /*19040*/  ISETP.GE.AND P2, PT, R9, R26, PT ;  /* 0x0000001a0900720c */ /* 0x000fcc0003f46270 */
[----:B------:R3:W2:Y:S01]  /*19050*/  MUFU.EX2 R195, R0 ;  /* 0x0000000000c37308 */ /* 0x0006a20000000800 */
[----:B0-----:R-:W-:-:S07]  /*19060*/  FADD.FTZ R10, R78, R33 ;  /* 0x000000214e0a7221 */ /* 0x001fce0000010000 */
[----:B------:R-:W0:Y:S01]  /*19070*/  MUFU.EX2 R31, R74 ;  /* 0x0000004a001f7308 */ /* 0x000e220000000800 */
[----:B------:R-:W-:Y:S01]  /*19080*/  F2FP.F16.F32.PACK_AB R204, R11, R44 ;  /* 0x0000002c0bcc723e */ /* 0x000fe200000000ff */
[----:B-1----:R-:W-:Y:S01]  /*19090*/  FADD.FTZ R11, R193, R10 ;  /* 0x0000000ac10b7221 */ /* 0x002fe20000010000 */
[----:B------:R-:W-:Y:S03]  /*190a0*/  BSSY B0, `(.L_x_2899) ;  /* 0x00005a7000007945 */ /* 0x000fe60003800000 */
[----:B---3--:R-:W-:Y:S01]  /*190b0*/  FADD.FTZ R0, R82, R11 ;  /* 0x0000000b52007221 */ /* 0x008fe20000010000 */
[----:B------:R-:W-:Y:S01]  /*190c0*/  F2FP.F16.F32.PACK_AB R209, R24, R209 ;  /* 0x000000d118d1723e */ /* 0x000fe200000000ff */
[----:B------:R1:W-:Y:S01]  /*190d0*/  STL [R1+0x58], R26 ;  /* 0x0000581a01007387 */ /* 0x0003e20000100800 */
[----:B------:R-:W-:Y:S01]  /*190e0*/  F2FP.F16.F32.PACK_AB R211, R84, R211 ;  /* 0x000000d354d3723e */ /* 0x000fe200000000ff */
[----:B--2---:R-:W-:Y:S01]  /*190f0*/  FADD.FTZ R225, R195, R0 ;  /* 0x00000000c3e17221 */ /* 0x004fe20000010000 */
[----:B------:R-:W-:Y:S01]  /*19100*/  F2FP.F16.F32.PACK_AB R203, R203, R34 ;  /* 0x00000022cbcb723e */ /* 0x000fe200000000ff */
[----:B------:R-:W-:Y:S01]  /*19110*/  IMAD.MOV.U32 R0, RZ, RZ, 0x3f800000 ;  /* 0x3f800000ff007424 */ /* 0x000fe200078e00ff */
[----:B------:R-:W-:-:S02]  /*19120*/  F2FP.F16.F32.PACK_AB R197, R197, R30 ;  /* 0x0000001ec5c5723e */ /* 0x000fc400000000ff */
[----:B------:R-:W-:Y:S02]  /*19130*/  CS2R R150, SRZ ;  /* 0x0000000000967805 */ /* 0x000fe4000001ff00 */
[----:B------:R-:W-:Y:S02]  /*19140*/  F2FP.F16.F32.PACK_AB R199, R199, R48 ;  /* 0x00000030c7c7723e */ /* 0x000fe400000000ff */
[----:B------:R-:W-:Y:S02]  /*19150*/  CS2R R148, SRZ ;  /* 0x0000000000947805 */ /* 0x000fe4000001ff00 */
[----:B------:R-:W-:Y:S01]  /*19160*/  F2FP.F16.F32.PACK_AB R208, R13, R32 ;  /* 0x000000200dd0723e */ /* 0x000fe200000000ff */
[----:B0-----:R-:W-:Y:S01]  /*19170*/  FADD.FTZ R226, R31, R226 ;  /* 0x000000e21fe27221 */ /* 0x001fe20000010000 */
[----:B------:R-:W-:Y:S02]  /*19180*/  F2FP.F16.F32.PACK_AB R206, R15, R52 ;  /* 0x000000340fce723e */ /* 0x000fe400000000ff */
[----:B------:R-:W-:-:S02]  /*19190*/  CS2R R146, SRZ ;  /* 0x0000000000927805 */ /* 0x000fc4000001ff00 */
[----:B------:R-:W-:Y:S02]  /*191a0*/  F2FP.F16.F32.PACK_AB R200, R21, R28 ;  /* 0x0000001c15c8723e */ /* 0x000fe400000000ff */
[----:B------:R-:W-:Y:S02]  /*191b0*/  CS2R R144, SRZ ;  /* 0x0000000000907805 */ /* 0x000fe4000001ff00 */
[----:B------:R-:W-:Y:S02]  /*191c0*/  F2FP.F16.F32.PACK_AB R202, R25, R58 ;  /* 0x0000003a19ca723e */ /* 0x000fe400000000ff */
[----:B------:R-:W-:Y:S02]  /*191d0*/  CS2R R142, SRZ ;  /* 0x00000000008e7805 */ /* 0x000fe4000001ff00 */
        /* <DEDUP_REMOVED lines=14> */
[----:B------:R-:W-:Y:S02]  /*192c0*/  MOV R2, 0x3f800000 ;  /* 0x3f80000000027802 */ /* 0x000fe40000000f00 */
        /* <DEDUP_REMOVED lines=50> */
[----:B-1----:R-:W-:Y:S02]  /*195f0*/  CS2R R26, SRZ ;  /* 0x00000000001a7805 */ /* 0x002fe4000001ff00 */
[----:B------:R-:W-:Y:S01]  /*19600*/  CS2R R24, SRZ ;  /* 0x0000000000187805 */ /* 0x000fe2000001ff00 */
[----:B------:R-:W-:Y:S06]  /*19610*/  @!P2 BRA `(.L_x_2900) ;  /* 0x00000054003ca947 */ /* 0x000fec0003800000 */
[----:B------:R-:W-:Y:S01]  /*19620*/  BSSY B1, `(.L_x_2901) ;  /* 0x000054d000017945 */ /* 0x000fe20003800000 */
[----:B------:R-:W-:Y:S01]  /*19630*/  IMAD.MOV.U32 R13, RZ, RZ, R4 ;  /* 0x000000ffff0d7224 */ /* 0x000fe200078e0004 */
[----:B------:R-:W-:Y:S01]  /*19640*/  MOV R8, R9 ;  /* 0x0000000900087202 */ /* 0x000fe20000000f00 */
[----:B------:R-:W-:Y:S01]  /*19650*/  IMAD.MOV.U32 R12, RZ, RZ, R5 ;  /* 0x000000ffff0c7224 */ /* 0x000fe200078e0005 */
[----:B------:R-:W-:Y:S01]  /*19660*/  MOV R151, RZ ;  /* 0x000000ff00977202 */ /* 0x000fe20000000f00 */
[----:B------:R-:W-:Y:S02]  /*19670*/  IMAD.MOV.U32 R7, RZ, RZ, R224 ;  /* 0x000000ffff077224 */ /* 0x000fe400078e00e0 */
[----:B------:R-:W-:Y:S02]  /*19680*/  IMAD.MOV.U32 R6, RZ, RZ, R219 ;  /* 0x000000ffff067224 */ /* 0x000fe400078e00db */
[----:B------:R-:W-:-:S07]  /*19690*/  IMAD.MOV.U32 R2, RZ, RZ, 0x3f800000 ;  /* 0x3f800000ff027424 */ /* 0x000fce00078e00ff */
.L_x_2914:
[----:B------:R-:W-:-:S04]  /*196a0*/  ISETP.NE.AND P2, PT, R6, 0x1, PT ;  /* 0x000000010600780c */ /* 0x000fc80003f45270 */
[----:B------:R-:W-:-:S04]  /*196b0*/  SEL R224, RZ, 0x1, P2 ;  /* 0x00000001ffe07807 */ /* 0x000fc80001000000 */
[----:B------:R-:W-:Y:S01]  /*196c0*/  LOP3.LUT R224, R7, R224, RZ, 0x3c, !PT ;  /* 0x000000e007e07212 */ /* 0x000fe200078e3cff */
[----:B------:R-:W-:Y:S06]  /*196d0*/  @!P0 BRA `(.L_x_2902) ;  /* 0x0000000000048947 */ /* 0x000fec0003800000 */
[----:B------:R-:W-:Y:S01]  /*196e0*/  BPT.TRAP 0x1 ;  /* 0x000000040000795c */ /* 0x000fe20000300000 */
.L_x_2902:
        /* <DEDUP_REMOVED lines=8> */
.L_x_2903:
        /* <DEDUP_REMOVED lines=8> */
.L_x_2905:
[----:B------:R-:W-:Y:S05]  /*197f0*/  BSYNC B2 ;  /* 0x0000000000027941 */ /* 0x000fea0003800000 */
.L_x_2904:
[----:B------:R-:W2:Y:S01]  /*19800*/  LDL.64 R152, [R1+0x48] ;  /* 0x0000480001987983 */ /* 0x000ea20000100a00 */
[----:B01----:R-:W-:-:S03]  /*19810*/  IMAD.MOV.U32 R4, RZ, RZ, R3 ;  /* 0x000000ffff047224 */ /* 0x003fc600078e0003 */
[----:B------:R-:W3:Y:S01]  /*19820*/  LDL.64 R20, [R1+0x40] ;  /* 0x0000400001147983 */ /* 0x000ee20000100a00 */
[----:B------:R-:W-:Y:S01]  /*19830*/  IMAD.MOV.U32 R5, RZ, RZ, 0x40000040 ;  /* 0x40000040ff057424 */ /* 0x000fe200078e00ff */
[----:B------:R-:W-:-:S04]  /*19840*/  R2UR UR10, R4 ;  /* 0x00000000040a72ca */ /* 0x000fc800000e0000 */
[C---:B------:R-:W-:Y:S01]  /*19850*/  R2UR UR11, R5.reuse ;  /* 0x00000000050b72ca */ /* 0x040fe200000e0000 */
[----:B------:R-:W-:Y:S01]  /*19860*/  WARPGROUP.ARRIVE ;  /* 0x00000000000079c5 */ /* 0x000fe20000000000 */
[----:B------:R-:W-:Y:S02]  /*19870*/  MOV R4, R11 ;  /* 0x0000000b00047202 */ /* 0x000fe40000000f00 */
[----:B------:R-:W-:Y:S02]  /*19880*/  R2UR UR19, R5 ;  /* 0x00000000051372ca */ /* 0x000fe400000e0000 */
[----:B------:R-:W-:Y:S01]  /*19890*/  R2UR UR18, R4 ;  /* 0x00000000041272ca */ /* 0x000fe200000e0000 */
[----:B------:R-:W-:Y:S01]  /*198a0*/  IMAD.MOV.U32 R15, RZ, RZ, 0x40000040 ;  /* 0x40000040ff0f7424 */ /* 0x000fe200078e00ff */
[----:B------:R-:W-:-:S04]  /*198b0*/  R2UR UR14, R14 ;  /* 0x000000000e0e72ca */ /* 0x000fc800000e0000 */
[----:B------:R-:W-:Y:S01]  /*198c0*/  R2UR UR15, R15 ;  /* 0x000000000f0f72ca */ /* 0x000fe200000e0000 */
[----:B------:R-:W-:Y:S01]  /*198d0*/  VIADD R10, R3, 0x180 ;  /* 0x00000180030a7836 */ /* 0x000fe20000000000 */
[----:B--2---:R-:W-:Y:S02]  /*198e0*/  R2UR UR20, R152 ;  /* 0x00000000981472ca */ /* 0x004fe400000e0000 */
[----:B------:R-:W-:Y:S01]  /*198f0*/  R2UR UR21, R153 ;  /* 0x00000000991572ca */ /* 0x000fe200000e0000 */
[----:B------:R-:W-:Y:S01]  /*19900*/  IMAD.MOV.U32 R11, RZ, RZ, 0x40000040 ;  /* 0x40000040ff0b7424 */ /* 0x000fe200078e00ff */
[----:B------:R-:W2:Y:S01]  /*19910*/  LDL.64 R152, [R1+0x38] ;  /* 0x0000380001987983 */ /* 0x000ea20000100a00 */
[----:B------:R-:W-:Y:S01]  /*19920*/  VIADD R4, R3, 0x200 ;  /* 0x0000020003047836 */ /* 0x000fe20000000000 */
[----:B------:R-:W-:Y:S02]  /*19930*/  R2UR UR27, R5 ;  /* 0x00000000051b72ca */ /* 0x000fe400000e0000 */
[----:B---3--:R-:W-:Y:S01]  /*19940*/  R2UR UR32, R20 ;  /* 0x00000000142072ca */ /* 0x008fe200000e0000 */
[----:B------:R-:W3:Y:S01]  /*19950*/  LDL.64 R14, [R1+0x28] ;  /* 0x00002800010e7983 */ /* 0x000ee20000100a00 */
[----:B------:R-:W-:-:S03]  /*19960*/  R2UR UR33, R21 ;  /* 0x00000000152172ca */ /* 0x000fc600000e0000 */
[----:B------:R-:W-:Y:S02]  /*19970*/  UMOV UR8, UR20 ;  /* 0x0000001400087c82 */ /* 0x000fe40008000000 */
[----:B------:R-:W-:Y:S01]  /*19980*/  UMOV UR9, UR21 ;  /* 0x0000001500097c82 */ /* 0x000fe20008000000 */
[----:B------:R-:W-:Y:S01]  /*19990*/  UMOV UR16, UR20 ;  /* 0x0000001400107c82 */ /* 0x000fe20008000000 */
[----:B------:R-:W-:Y:S01]  /*199a0*/  HGMMA.64x16x16.F32 R184, gdesc[UR8], RZ, !UPT, gsb0 ;  /* 0x0020000008b879f0 */ /* 0x000fe2000c0008ff */
[----:B------:R-:W-:Y:S01]  /*199b0*/  UMOV UR17, UR21 ;  /* 0x0000001500117c82 */ /* 0x000fe20008000000 */
[----:B------:R-:W-:Y:S01]  /*199c0*/  UMOV UR12, UR20 ;  /* 0x00000014000c7c82 */ /* 0x000fe20008000000 */
[----:B------:R-:W-:Y:S01]  /*199d0*/  UMOV UR13, UR21 ;  /* 0x00000015000d7c82 */ /* 0x000fe20008000000 */
[----:B------:R-:W-:Y:S01]  /*199e0*/  R2UR UR6, R10 ;  /* 0x000000000a0672ca */ /* 0x000fe200000e0000 */
[----:B------:R-:W-:Y:S01]  /*199f0*/  UMOV UR4, UR20 ;  /* 0x0000001400047c82 */ /* 0x000fe20008000000 */
[----:B------:R-:W-:Y:S01]  /*19a00*/  R2UR UR7, R11 ;  /* 0x000000000b0772ca */ /* 0x000fe200000e0000 */
[----:B------:R-:W-:Y:S01]  /*19a10*/  UMOV UR5, UR21 ;  /* 0x0000001500057c82 */ /* 0x000fe20008000000 */
[----:B------:R-:W-:Y:S01]  /*19a20*/  R2UR UR26, R4 ;  /* 0x00000000041a72ca */ /* 0x000fe200000e0000 */
[----:B------:R-:W-:Y:S01]  /*19a30*/  UMOV UR24, UR20 ;  /* 0x0000001400187c82 */ /* 0x000fe20008000000 */
[----:B------:R-:W-:Y:S01]  /*19a40*/  UMOV UR25, UR21 ;  /* 0x0000001500197c82 */ /* 0x000fe20008000000 */
[----:B------:R-:W-:Y:S01]  /*19a50*/  MOV R5, 0x40000040 ;  /* 0x4000004000057802 */ /* 0x000fe20000000f00 */
[----:B------:R-:W4:Y:S01]  /*19a60*/  LDL.64 R20, [R1+0x30] ;  /* 0x0000300001147983 */ /* 0x000f220000100a00 */
[----:B------:R-:W-:-:S02]  /*19a70*/  WARPGROUP.DEPBAR.LE gsb0, 0x0 ;  /* 0x00008000000079c5 */ /* 0x000fc40000010000 */
[----:B------:R-:W-:-:S06]  /*19a80*/  WARPGROUP.ARRIVE ;  /* 0x00000000000079c5 */ /* 0x000fcc0000000000 */
[----:B------:R-:W-:Y:S03]  /*19a90*/  HGMMA.64x16x16.F32 R176, gdesc[UR16], RZ, !UPT, gsb0 ;  /* 0x0020000010b079f0 */ /* 0x000fe6000c0008ff */
[----:B------:R-:W-:Y:S02]  /*19aa0*/  WARPGROUP.DEPBAR.LE gsb0, 0x0 ;  /* 0x00008000000079c5 */ /* 0x000fe40000010000 */
[----:B------:R-:W-:-:S06]  /*19ab0*/  WARPGROUP.ARRIVE ;  /* 0x00000000000079c5 */ /* 0x000fcc0000000000 */
[----:B------:R-:W-:Y:S03]  /*19ac0*/  HGMMA.64x16x16.F32 R168, gdesc[UR12], RZ, !UPT, gsb0 ;  /* 0x002000000ca879f0 */ /* 0x000fe6000c0008ff */
[----:B------:R-:W-:Y:S02]  /*19ad0*/  WARPGROUP.DEPBAR.LE gsb0, 0x0 ;  /* 0x00008000000079c5 */ /* 0x000fe40000010000 */
[----:B------:R-:W-:-:S06]  /*19ae0*/  WARPGROUP.ARRIVE ;  /* 0x00000000000079c5 */ /* 0x000fcc0000000000 */
[----:B------:R-:W-:Y:S01]  /*19af0*/  HGMMA.64x16x16.F32 R160, gdesc[UR4], RZ, !UPT, gsb0 ;  /* 0x0020000004a079f0 */ /* 0x000fe2000c0008ff */
[----:B------:R-:W-:Y:S01]  /*19b00*/  IMAD.MOV.U32 R11, RZ, RZ, 0x40000040 ;  /* 0x40000040ff0b7424 */ /* 0x000fe200078e00ff */
[----:B------:R-:W-:Y:S01]  /*19b10*/  IADD3 R10, R3, 0x2, RZ ;  /* 0x00000002030a7810 */ /* 0x000fe20007ffe0ff */
[----:B------:R-:W-:-:S03]  /*19b20*/  WARPGROUP.DEPBAR.LE gsb0, 0x0 ;  /* 0x00008000000079c5 */ /* 0x000fc60000010000 */
[----:B------:R-:W-:Y:S02]  /*19b30*/  R2UR UR10, R10 ;  /* 0x000000000a0a72ca */ /* 0x000fe400000e0000 */
[----:B--2---:R-:W-:Y:S02]  /*19b40*/  R2UR UR28, R152 ;  /* 0x00000000981c72ca */ /* 0x004fe400000e0000 */
[----:B------:R-:W-:Y:S02]  /*19b50*/  R2UR UR29, R153 ;  /* 0x00000000991d72ca */ /* 0x000fe400000e0000 */
[----:B------:R-:W-:-:S06]  /*19b60*/  WARPGROUP.ARRIVE ;  /* 0x00000000000079c5 */ /* 0x000fcc0000000000 */
[----:B------:R-:W-:Y:S01]  /*19b70*/  HGMMA.64x16x16.F32 R152, gdesc[UR24], RZ, !UPT, gsb0 ;  /* 0x00200000189879f0 */ /* 0x000fe2000c0008ff */
[----:B------:R-:W-:Y:S01]  /*19b80*/  R2UR UR11, R11 ;  /* 0x000000000b0b72ca */ /* 0x000fe200000e0000 */
[----:B------:R-:W-:Y:S01]  /*19b90*/  UMOV UR8, UR32 ;  /* 0x0000002000087c82 */ /* 0x000fe20008000000 */
[----:B------:R-:W-:Y:S01]  /*19ba0*/  UMOV UR9, UR33 ;  /* 0x0000002100097c82 */ /* 0x000fe20008000000 */
[----:B------:R-:W-:Y:S01]  /*19bb0*/  VIADD R4, R3, 0x82 ;  /* 0x0000008203047836 */ /* 0x000fe20000000000 */
[----:B------:R-:W-:Y:S02]  /*19bc0*/  WARPGROUP.DEPBAR.LE gsb0, 0x0 ;  /* 0x00008000000079c5 */ /* 0x000fe40000010000 */
[----:B------:R-:W-:-:S07]  /*19bd0*/  WARPGROUP.ARRIVE ;  /* 0x00000000000079c5 */ /* 0x000fce0000000000 */
[----:B------:R-:W-:Y:S01]  /*19be0*/  HGMMA.64x16x16.F32 R184, gdesc[UR8], R184, gsb0 ;  /* 0x0020000008b879f0 */ /* 0x000fe200080008b8 */
        /* <DEDUP_REMOVED lines=13> */
[----:B------:R-:W-:Y:S02]  /*19cc0*/  VIADD R4, R3, 0x182 ;  /* 0x0000018203047836 */ /* 0x000fe40000000000 */
[----:B------:R-:W-:Y:S01]  /*19cd0*/  IMAD.MOV.U32 R5, RZ, RZ, 0x40000040 ;  /* 0x40000040ff057424 */ /* 0x000fe200078e00ff */
[----:B------:R-:W-:Y:S01]  /*19ce0*/  UMOV UR12, UR32 ;  /* 0x00000020000c7c82 */ /* 0x000fe20008000000 */
[----:B------:R-:W-:Y:S01]  /*19cf0*/  UMOV UR13, UR33 ;  /* 0x00000021000d7c82 */ /* 0x000fe20008000000 */
        /* <DEDUP_REMOVED lines=11> */
[----:B------:R-:W-:Y:S01]  /*19db0*/  IMAD.MOV.U32 R5, RZ, RZ, 0x40000040 ;  /* 0x40000040ff057424 */ /* 0x000fe200078e00ff */
[----:B------:R-:W-:Y:S01]  /*19dc0*/  UMOV UR16, UR28 ;  /* 0x0000001c00107c82 */ /* 0x000fe20008000000 */
[----:B------:R-:W-:Y:S01]  /*19dd0*/  UMOV UR17, UR29 ;  /* 0x0000001d00117c82 */ /* 0x000fe20008000000 */
[----:B----4-:R-:W-:Y:S01]  /*19de0*/  R2UR UR46, R20 ;  /* 0x00000000142e72ca */ /* 0x010fe200000e0000 */
[----:B------:R-:W2:Y:S01]  /*19df0*/  LDL.64 R10, [R1+0x20] ;  /* 0x00002000010a7983 */ /* 0x000ea20000100a00 */
[----:B------:R-:W-:-:S02]  /*19e00*/  WARPGROUP.DEPBAR.LE gsb0, 0x0 ;  /* 0x00008000000079c5 */ /* 0x000fc40000010000 */
[----:B------:R-:W-:-:S06]  /*19e10*/  WARPGROUP.ARRIVE ;  /* 0x00000000000079c5 */ /* 0x000fcc0000000000 */
[----:B------:R-:W-:Y:S01]  /*19e20*/  HGMMA.64x16x16.F32 R160, gdesc[UR12], R160, gsb0 ;  /* 0x002000000ca079f0 */ /* 0x000fe200080008a0 */
[----:B------:R-:W-:Y:S02]  /*19e30*/  IADD3 R4, R3, 0x202, RZ ;  /* 0x0000020203047810 */ /* 0x000fe40007ffe0ff */
        /* <DEDUP_REMOVED lines=43> */
[----:B------:R-:W-:Y:S02]  /*1a0f0*/  IADD3 R4, R3, 0x6, RZ ;  /* 0x0000000603047810 */ /* 0x000fe40007ffe0ff */
[----:B------:R-:W-:Y:S02]  /*1a100*/  R2UR UR47, R21 ;  /* 0x00000000152f72ca */ /* 0x000fe400000e0000 */
[----:B------:R-:W-:Y:S02]  /*1a110*/  R2UR UR30, R4 ;  /* 0x00000000041e72ca */ /* 0x000fe400000e0000 */
[----:B------:R-:W-:Y:S01]  /*1a120*/  R2UR UR31, R5 ;  /* 0x00000000051f72ca */ /* 0x000fe200000e0000 */
[----:B------:R-:W-:-:S08]  /*1a130*/  UMOV UR28, UR46 ;  /* 0x0000002e001c7c82 */ /* 0x000fd00008000000 */
[----:B------:R-:W-:Y:S01]  /*1a140*/  UMOV UR29, UR47 ;  /* 0x0000002f001d7c82 */ /* 0x000fe20008000000 */
[----:B------:R-:W-:Y:S02]  /*1a150*/  IMAD.MOV.U32 R5, RZ, RZ, 0x40000040 ;  /* 0x40000040ff057424 */ /* 0x000fe400078e00ff */
[----:B------:R-:W-:Y:S01]  /*1a160*/  VIADD R4, R3, 0x86 ;  /* 0x0000008603047836 */ /* 0x000fe20000000000 */
[----:B------:R-:W-:Y:S02]  /*1a170*/  WARPGROUP.DEPBAR.LE gsb0, 0x0 ;  /* 0x00008000000079c5 */ /* 0x000fe40000010000 */
[----:B------:R-:W-:-:S06]  /*1a180*/  WARPGROUP.ARRIVE ;  /* 0x00000000000079c5 */ /* 0x000fcc0000000000 */
[----:B------:R-:W-:Y:S01]  /*1a190*/  HGMMA.64x16x16.F32 R184, gdesc[UR28], R184, gsb0 ;  /* 0x002000001cb879f0 */ /* 0x000fe200080008b8 */
[----:B------:R-:W-:Y:S01]  /*1a1a0*/  R2UR UR15, R5 ;  /* 0x00000000050f72ca */ /* 0x000fe200000e0000 */
[----:B------:R-:W-:Y:S01]  /*1a1b0*/  IMAD.MOV.U32 R5, RZ, RZ, 0x40000040 ;  /* 0x40000040ff057424 */ /* 0x000fe200078e00ff */
[----:B------:R-:W-:Y:S02]  /*1a1c0*/  R2UR UR14, R4 ;  /* 0x00000000040e72ca */ /* 0x000fe400000e0000 */
[----:B------:R-:W-:Y:S02]  /*1a1d0*/  IADD3 R4, R3, 0x106, RZ ;  /* 0x0000010603047810 */ /* 0x000fe40007ffe0ff */
[----:B------:R-:W-:Y:S01]  /*1a1e0*/  R2UR UR23, R5 ;  /* 0x00000000051772ca */ /* 0x000fe200000e0000 */
[----:B------:R-:W-:Y:S01]  /*1a1f0*/  IMAD.MOV.U32 R5, RZ, RZ, 0x40000040 ;  /* 0x40000040ff057424 */ /* 0x000fe200078e00ff */
[----:B------:R-:W-:Y:S01]  /*1a200*/  R2UR UR22, R4 ;  /* 0x00000000041672ca */ /* 0x000fe200000e0000 */
[----:B------:R-:W-:-:S03]  /*1a210*/  VIADD R4, R3, 0x186 ;  /* 0x0000018603047836 */ /* 0x000fc60000000000 */
[----:B------:R-:W-:Y:S01]  /*1a220*/  R2UR UR7, R5 ;  /* 0x00000000050772ca */ /* 0x000fe200000e0000 */
[----:B------:R-:W-:Y:S01]  /*1a230*/  IMAD.MOV.U32 R5, RZ, RZ, 0x40000040 ;  /* 0x40000040ff057424 */ /* 0x000fe200078e00ff */
[----:B------:R-:W-:Y:S02]  /*1a240*/  R2UR UR6, R4 ;  /* 0x00000000040672ca */ /* 0x000fe400000e0000 */
[----:B------:R-:W-:Y:S02]  /*1a250*/  IADD3 R4, R3, 0x206, RZ ;  /* 0x0000020603047810 */ /* 0x000fe40007ffe0ff */
[----:B------:R-:W-:Y:S02]  /*1a260*/  R2UR UR13, R5 ;  /* 0x00000000050d72ca */ /* 0x000fe400000e0000 */
[----:B------:R-:W-:-:S11]  /*1a270*/  R2UR UR12, R4 ;  /* 0x00000000040c72ca */ /* 0x000fd600000e0000 */
[----:B------:R-:W-:Y:S01]  /*1a280*/  UMOV UR31, UR13 ;  /* 0x0000000d001f7c82 */ /* 0x000fe20008000000 */
[----:B------:R-:W-:Y:S01]  /*1a290*/  UMOV UR13, UR47 ;  /* 0x0000002f000d7c82 */ /* 0x000fe20008000000 */
[----:B------:R-:W-:Y:S01]  /*1a2a0*/  UMOV UR30, UR12 ;  /* 0x0000000c001e7c82 */ /* 0x000fe20008000000 */
[----:B------:R-:W-:Y:S01]  /*1a2b0*/  UMOV UR12, UR46 ;  /* 0x0000002e000c7c82 */ /* 0x000fe20008000000 */
        /* <DEDUP_REMOVED lines=15> */
[----:B------:R-:W-:Y:S01]  /*1a3b0*/  VIADD R4, R3, 0x280 ;  /* 0x0000028003047836 */ /* 0x000fe20000000000 */
[----:B------:R-:W-:Y:S02]  /*1a3c0*/  WARPGROUP.DEPBAR.LE gsb0, 0x0 ;  /* 0x00008000000079c5 */ /* 0x000fe40000010000 */
[----:B------:R-:W-:-:S06]  /*1a3d0*/  WARPGROUP.ARRIVE ;  /* 0x00000000000079c5 */ /* 0x000fcc0000000000 */
[----:B------:R-:W-:Y:S01]  /*1a3e0*/  HGMMA.64x16x16.F32 R152, gdesc[UR28], R152, gsb0 ;  /* 0x002000001c9879f0 */ /* 0x000fe20008000898 */
[----:B------:R-:W-:Y:S01]  /*1a3f0*/  IMAD.MOV.U32 R5, RZ, RZ, 0x40000040 ;  /* 0x40000040ff057424 */ /* 0x000fe200078e00ff */
        /* <DEDUP_REMOVED lines=41> */
[----:B------:R-:W-:Y:S01]  /*1a690*/  IMAD.MOV.U32 R5, RZ, RZ, 0x40000040 ;  /* 0x40000040ff057424 */ /* 0x000fe200078e00ff */
[----:B------:R-:W-:-:S04]  /*1a6a0*/  IADD3 R4, R3, 0x282, RZ ;  /* 0x0000028203047810 */ /* 0x000fc80007ffe0ff */
[----:B------:R-:W-:Y:S01]  /*1a6b0*/  R2UR UR7, R5 ;  /* 0x00000000050772ca */ /* 0x000fe200000e0000 */
[----:B------:R-:W-:Y:S01]  /*1a6c0*/  IMAD.MOV.U32 R5, RZ, RZ, 0x40000040 ;  /* 0x40000040ff057424 */ /* 0x000fe200078e00ff */
[----:B------:R-:W-:Y:S01]  /*1a6d0*/  R2UR UR6, R4 ;  /* 0x00000000040672ca */ /* 0x000fe200000e0000 */
[----:B------:R-:W-:-:S03]  /*1a6e0*/  VIADD R4, R3, 0x302 ;  /* 0x0000030203047836 */ /* 0x000fc60000000000 */
[----:B------:R-:W-:Y:S01]  /*1a6f0*/  R2UR UR15, R5 ;  /* 0x00000000050f72ca */ /* 0x000fe200000e0000 */
[----:B------:R-:W-:Y:S02]  /*1a700*/  WARPGROUP.DEPBAR.LE gsb0, 0x0 ;  /* 0x00008000000079c5 */ /* 0x000fe40000010000 */
[----:B------:R-:W-:-:S06]  /*1a710*/  WARPGROUP.ARRIVE ;  /* 0x00000000000079c5 */ /* 0x000fcc0000000000 */
[----:B------:R-:W-:Y:S01]  /*1a720*/  HGMMA.64x16x16.F32 R152, gdesc[UR24], R152, gsb0 ;  /* 0x00200000189879f0 */ /* 0x000fe20008000898 */
        /* <DEDUP_REMOVED lines=12> */
[----:B------:R-:W-:Y:S02]  /*1a7f0*/  R2UR UR4, R4 ;  /* 0x00000000040472ca */ /* 0x000fe400000e0000 */
[----:B--2---:R-:W-:-:S02]  /*1a800*/  R2UR UR28, R10 ;  /* 0x000000000a1c72ca */ /* 0x004fc400000e0000 */
[----:B------:R-:W-:Y:S02]  /*1a810*/  R2UR UR29, R11 ;  /* 0x000000000b1d72ca */ /* 0x000fe400000e0000 */
[----:B------:R-:W2:Y:S05]  /*1a820*/  LDL.64 R10, [R1+0x10] ;  /* 0x00001000010a7983 */ /* 0x000eaa0000100a00 */
[----:B------:R-:W-:Y:S02]  /*1a830*/  UMOV UR27, UR5 ;  /* 0x00000005001b7c82 */ /* 0x000fe40008000000 */
[----:B------:R-:W-:Y:S02]  /*1a840*/  UMOV UR26, UR4 ;  /* 0x00000004001a7c82 */ /* 0x000fe40008000000 */
[----:B------:R-:W-:-:S02]  /*1a850*/  UMOV UR4, UR28 ;  /* 0x0000001c00047c82 */ /* 0x000fc40008000000 */
        /* <DEDUP_REMOVED lines=77> */
[----:B------:R-:W2:Y:S01]  /*1ad30*/  LDL.64 R10, [R1] ;  /* 0x00000000010a7983 */ /* 0x000ea20000100a00 */
        /* <DEDUP_REMOVED lines=535> */
.L_x_2907:
[----:B------:R-:W-:Y:S01]  /*1ceb0*/  SHF.L.U32 R0, R7, 0x1f, RZ ;  /* 0x0000001f07007819 */ /* 0x000fe200000006ff */
[----:B------:R-:W-:-:S04]  /*1cec0*/  IMAD R7, R6, 0x8, R22 ;  /* 0x0000000806077824 */ /* 0x000fc800078e0216 */
[----:B------:R0:W1:Y:S01]  /*1ced0*/  SYNCS.PHASECHK.TRANS64.TRYWAIT P2, [R7+URZ+0x38850], R0 ;  /* 0x03885000070075a7 */ /* 0x000062000804017f */
[----:B------:R-:W-:Y:S05]  /*1cee0*/  @!P0 BRA `(.L_x_2908) ;  /* 0x0000000000048947 */ /* 0x000fea0003800000 */
[----:B------:R-:W-:Y:S01]  /*1cef0*/  BPT.TRAP 0x1 ;  /* 0x000000040000795c */ /* 0x000fe20000300000 */
.L_x_2908:
[----:B------:R-:W-:Y:S04]  /*1cf00*/  BSSY B2, `(.L_x_2909) ;  /* 0x0000004000027945 */ /* 0x000fe80003800000 */
[----:B-1----:R-:W-:Y:S05]  /*1cf10*/  @P2 BRA `(.L_x_2910) ;  /* 0x0000000000082947 */ /* 0x002fea0003800000 */
[----:B------:R-:W1:Y:S02]  /*1cf20*/  SYNCS.PHASECHK.TRANS64.TRYWAIT P2, [R7+URZ+0x38850], R0 ;  /* 0x03885000070075a7 */ /* 0x000e64000804017f */
[----:B-1----:R-:W-:Y:S05]  /*1cf30*/  @!P2 BRA `(.L_x_2911) ;  /* 0x0000013c00fca947 */ /* 0x002fea0003800000 */
.L_x_2910:
[----:B------:R-:W-:Y:S05]  /*1cf40*/  BSYNC B2 ;  /* 0x0000000000027941 */ /* 0x000fea0003800000 */
.L_x_2909:
[----:B01----:R-:W-:Y:S01]  /*1cf50*/  VIADD R0, R22, 0x400 ;  /* 0x0000040016007836 */ /* 0x003fe20000000000 */
[----:B------:R-:W-:Y:S01]  /*1cf60*/  MOV R3, 0x40000040 ;  /* 0x4000004000037802 */ /* 0x000fe20000000f00 */
[----:B------:R-:W-:Y:S01]  /*1cf70*/  WARPGROUP.ARRIVE ;  /* 0x00000000000079c5 */ /* 0x000fe20000000000 */
[----:B------:R-:W-:Y:S02]  /*1cf80*/  IMAD.MOV.U32 R5, RZ, RZ, 0x40000040 ;  /* 0x40000040ff057424 */ /* 0x000fe400078e00ff */
[----:B------:R-:W-:Y:S02]  /*1cf90*/  SHF.R.U32.HI R0, RZ, 0x4, R0 ;  /* 0x00000004ff007819 */ /* 0x000fe40000011600 */
[----:B------:R-:W-:Y:S02]  /*1cfa0*/  R2UR UR7, R3 ;  /* 0x00000000030772ca */ /* 0x000fe400000e0000 */
[----:B------:R-:W-:Y:S02]  /*1cfb0*/  LOP3.LUT R0, R0, 0x3fff, RZ, 0xc0, !PT ;  /* 0x00003fff00007812 */ /* 0x000fe400078ec0ff */
[----:B------:R-:W-:-:S02]  /*1cfc0*/  MOV R3, 0x40000040 ;  /* 0x4000004000037802 */ /* 0x000fc40000000f00 */
[----:B------:R-:W-:-:S05]  /*1cfd0*/  LOP3.LUT R0, R0, 0x2800000, RZ, 0xfc, !PT ;  /* 0x0280000000007812 */ /* 0x000fca00078efcff */
[----:B------:R-:W-:-:S04]  /*1cfe0*/  IMAD R2, R6, 0xa00, R0 ;  /* 0x00000a0006027824 */ /* 0x000fc800078e0200 */
[C---:B------:R-:W-:Y:S01]  /*1cff0*/  VIADD R4, R2.reuse, 0x80 ;  /* 0x0000008002047836 */ /* 0x040fe20000000000 */
[----:B------:R-:W-:-:S13]  /*1d000*/  R2UR UR6, R2 ;  /* 0x00000000020672ca */ /* 0x000fda00000e0000 */
        /* <DEDUP_REMOVED lines=12> */
[----:B------:R-:W-:Y:S02]  /*1d0d0*/  IMAD.MOV.U32 R5, RZ, RZ, 0x40000040 ;  /* 0x40000040ff057424 */ /* 0x000fe400078e00ff */
        /* <DEDUP_REMOVED lines=20> */
.L_x_2912:
[----:B------:R-:W2:Y:S01]  /*1d220*/  LDL R4, [R1+0x68] ;  /* 0x0000680001047983 */ /* 0x000ea20000100800 */
[----:B------:R-:W0:Y:S03]  /*1d230*/  @P1 LDC R2, c[0x0][0x44c] ;  /* 0x00011300ff021b82 */ /* 0x000e260000000800 */
[----:B------:R-:W2:Y:S04]  /*1d240*/  LDL R3, [R1+0x78] ;  /* 0x0000780001037983 */ /* 0x000ea80000100800 */
[----:B------:R-:W3:Y:S01]  /*1d250*/  LDL R196, [R1+0x74] ;  /* 0x0000740001c47983 */ /* 0x000ee20000100800 */
[----:B------:R-:W1:Y:S03]  /*1d260*/  @P1 LDC R0, c[0x0][0x450] ;  /* 0x00011400ff001b82 */ /* 0x000e660000000800 */
[----:B------:R-:W4:Y:S04]  /*1d270*/  LDL R195, [R1+0x70] ;  /* 0x0000700001c37983 */ /* 0x000f280000100800 */
[----:B------:R-:W4:Y:S01]  /*1d280*/  LDL R194, [R1+0x6c] ;  /* 0x00006c0001c27983 */ /* 0x000f220000100800 */
[----:B------:R-:W-:Y:S01]  /*1d290*/  FMUL.FTZ R11, R169, UR39 ;  /* 0x00000027a90b7c20 */ /* 0x000fe20008410000 */
[----:B------:R-:W-:Y:S01]  /*1d2a0*/  FMUL.FTZ R169, R173, UR39 ;  /* 0x00000027ada97c20 */ /* 0x000fe20008410000 */
[----:B------:R-:W-:Y:S01]  /*1d2b0*/  FMUL.FTZ R10, R172, UR39 ;  /* 0x00000027ac0a7c20 */ /* 0x000fe20008410000 */
[----:B------:R-:W-:Y:S01]  /*1d2c0*/  FMUL.FTZ R172, R160, UR39 ;  /* 0x00000027a0ac7c20 */ /* 0x000fe20008410000 */
[----:B------:R-:W-:-:S02]  /*1d2d0*/  IMAD.MOV.U32 R160, RZ, RZ, -0x50 ;  /* 0xffffffb0ffa07424 */ /* 0x000fc400078e00ff */
[----:B------:R-:W-:Y:S02]  /*1d2e0*/  FMUL.FTZ R6, R189, UR39 ;  /* 0x00000027bd067c20 */ /* 0x000fe40008410000 */
[----:B------:R-:W-:Y:S02]  /*1d2f0*/  IMAD R160, R8, R160, 0x1 ;  /* 0x0000000108a07424 */ /* 0x000fe400078e02a0 */
[----:B------:R-:W-:Y:S01]  /*1d300*/  FMUL.FTZ R176, R176, UR39 ;  /* 0x00000027b0b07c20 */ /* 0x000fe20008410000 */
[----:B------:R-:W-:Y:S01]  /*1d310*/  FMUL.FTZ R14, R168, UR39 ;  /* 0x00000027a80e7c20 */ /* 0x000fe20008410000 */
[----:B------:R-:W5:Y:S01]  /*1d320*/  MUFU.TANH R6, R6 ;  /* 0x0000000600067308 */ /* 0x000f620000002400 */
[----:B------:R-:W-:Y:S01]  /*1d330*/  FMUL.FTZ R161, R161, UR39 ;  /* 0x00000027a1a17c20 */ /* 0x000fe20008410000 */
[----:B------:R-:W-:-:S06]  /*1d340*/  FMUL.FTZ R164, R164, UR39 ;  /* 0x00000027a4a47c20 */ /* 0x000fcc0008410000 */
[----:B------:R-:W5:Y:S08]  /*1d350*/  MUFU.TANH R176, R176 ;  /* 0x000000b000b07308 */ /* 0x000f700000002400 */
[----:B------:R-:W5:Y:S01]  /*1d360*/  MUFU.TANH R14, R14 ;  /* 0x0000000e000e7308 */ /* 0x000f620000002400 */
[----:B------:R-:W-:-:S07]  /*1d370*/  FMUL.FTZ R21, R177, UR39 ;  /* 0x00000027b1157c20 */ /* 0x000fce0008410000 */
[----:B------:R-:W-:Y:S08]  /*1d380*/  MUFU.TANH R11, R11 ;  /* 0x0000000b000b7308 */ /* 0x000ff00000002400 */
[----:B------:R-:W-:Y:S01]  /*1d390*/  MUFU.TANH R161, R161 ;  /* 0x000000a100a17308 */ /* 0x000fe20000002400 */
[----:B------:R-:W-:-:S07]  /*1d3a0*/  FMUL.FTZ R20, R180, UR39 ;  /* 0x00000027b4147c20 */ /* 0x000fce0008410000 */
[----:B------:R-:W-:Y:S01]  /*1d3b0*/  MUFU.TANH R164, R164 ;  /* 0x000000a400a47308 */ /* 0x000fe20000002400 */
[----:B------:R-:W-:-:S07]  /*1d3c0*/  FMUL.FTZ R15, R181, UR39 ;  /* 0x00000027b50f7c20 */ /* 0x000fce0008410000 */
[----:B------:R-:W-:Y:S08]  /*1d3d0*/  MUFU.TANH R20, R20 ;  /* 0x0000001400147308 */ /* 0x000ff00000002400 */
[----:B------:R-:W-:Y:S08]  /*1d3e0*/  MUFU.TANH R21, R21 ;  /* 0x0000001500157308 */ /* 0x000ff00000002400 */
[----:B------:R-:W-:Y:S08]  /*1d3f0*/  MUFU.TANH R169, R169 ;  /* 0x000000a900a97308 */ /* 0x000ff00000002400 */
[----:B------:R-:W-:Y:S08]  /*1d400*/  MUFU.TANH R15, R15 ;  /* 0x0000000f000f7308 */ /* 0x000ff00000002400 */
[----:B------:R-:W-:Y:S01]  /*1d410*/  MUFU.TANH R10, R10 ;  /* 0x0000000a000a7308 */ /* 0x000fe20000002400 */
[----:B------:R-:W-:-:S07]  /*1d420*/  FMUL.FTZ R165, R165, UR39 ;  /* 0x00000027a5a57c20 */ /* 0x000fce0008410000 */
[----:B------:R-:W-:Y:S01]  /*1d430*/  MUFU.TANH R172, R172 ;  /* 0x000000ac00ac7308 */ /* 0x000fe20000002400 */
[----:B------:R-:W-:Y:S01]  /*1d440*/  FMUL.FTZ R5, R191, UR39 ;  /* 0x00000027bf057c20 */ /* 0x000fe20008410000 */
        /* <DEDUP_REMOVED lines=8> */
[----:B------:R-:W-:Y:S01]  /*1d4d0*/  FMUL.FTZ R171, R171, UR39 ;  /* 0x00000027abab7c20 */ /* 0x000fe20008410000 */
[----:B------:R-:W-:-:S05]  /*1d4e0*/  FMUL.FTZ R162, R162, UR39 ;  /* 0x00000027a2a27c20 */ /* 0x000fca0008410000 */
[----:B------:R-:W-:Y:S01]  /*1d4f0*/  MUFU.TANH R186, R186 ;  /* 0x000000ba00ba7308 */ /* 0x000fe20000002400 */
[----:B------:R-:W-:Y:S01]  /*1d500*/  FMUL.FTZ R189, R175, UR39 ;  /* 0x00000027afbd7c20 */ /* 0x000fe20008410000 */
[----:B------:R-:W-:-:S06]  /*1d510*/  FMUL.FTZ R190, R166, UR39 ;  /* 0x00000027a6be7c20 */ /* 0x000fcc0008410000 */
[----:B------:R-:W-:Y:S01]  /*1d520*/  MUFU.TANH R192, R192 ;  /* 0x000000c000c07308 */ /* 0x000fe20000002400 */
[----:B------:R-:W-:-:S07]  /*1d530*/  FMUL.FTZ R187, R154, UR39 ;  /* 0x000000279abb7c20 */ /* 0x000fce0008410000 */
[----:B------:R-:W-:Y:S01]  /*1d540*/  MUFU.TANH R5, R5 ;  /* 0x0000000500057308 */ /* 0x000fe20000002400 */
[----:B--2---:R-:W-:-:S04]  /*1d550*/  IMAD.IADD R3, R3, 0x1, R4 ;  /* 0x0000000103037824 */ /* 0x004fc800078e0204 */
[----:B0-----:R-:W-:-:S05]  /*1d560*/  @P1 IMAD.HI.U32 R2, R3, R2, RZ ;  /* 0x0000000203021227 */ /* 0x001fca00078e00ff */
[----:B-1----:R-:W-:-:S05]  /*1d570*/  @P1 SHF.R.U32.HI R3, RZ, R0, R2 ;  /* 0x00000000ff031219 */ /* 0x002fca0000011602 */
[----:B------:R-:W0:Y:S01]  /*1d580*/  SHFL.IDX PT, R173, R3, RZ, 0x1c1f ;  /* 0x001c1fff03ad7589 */ /* 0x000e2200000e0000 */
[----:B---3--:R-:W-:Y:S02]  /*1d590*/  IMAD R160, R196, -0x2, R160 ;  /* 0xfffffffec4a07824 */ /* 0x008fe400078e02a0 */
[----:B------:R-:W-:Y:S01]  /*1d5a0*/  FMUL.FTZ R2, R184, UR39 ;  /* 0x00000027b8027c20 */ /* 0x000fe20008410000 */
[----:B------:R-:W-:Y:S02]  /*1d5b0*/  FMUL.FTZ R0, R185, UR39 ;  /* 0x00000027b9007c20 */ /* 0x000fe40008410000 */
[----:B----4-:R-:W-:-:S03]  /*1d5c0*/  IADD3 R168, -R194, R160, R195 ;  /* 0x000000a0c2a87210 */ /* 0x010fc60007ffe1c3 */
[----:B------:R-:W1:Y:S01]  /*1d5d0*/  MUFU.TANH R2, R2 ;  /* 0x0000000200027308 */ /* 0x000e620000002400 */
[----:B------:R-:W-:-:S07]  /*1d5e0*/  FMUL.FTZ R4, R188, UR39 ;  /* 0x00000027bc047c20 */ /* 0x000fce0008410000 */
[----:B------:R-:W2:Y:S01]  /*1d5f0*/  MUFU.TANH R0, R0 ;  /* 0x0000000000007308 */ /* 0x000ea20000002400 */
[----:B0-----:R-:W-:-:S07]  /*1d600*/  IMAD.IADD R160, R168, 0x1, R173 ;  /* 0x00000001a8a07824 */ /* 0x001fce00078e02ad */
[----:B------:R-:W0:Y:S01]  /*1d610*/  MUFU.TANH R4, R4 ;  /* 0x0000000400047308 */ /* 0x000e220000002400 */
[C---:B------:R-:W-:Y:S02]  /*1d620*/  ISETP.GT.AND P5, PT, R160.reuse, 0x9, PT ;  /* 0x00000009a000780c */ /* 0x040fe40003fa4270 */
[----:B------:R-:W-:Y:S02]  /*1d630*/  ISETP.GT.AND P4, PT, R160, 0x10, PT ;  /* 0x00000010a000780c */ /* 0x000fe40003f84270 */
[----:B-----5:R-:W-:Y:S02]  /*1d640*/  FSEL R177, R6, -INF , P5 ;  /* 0xff80000006b17808 */ /* 0x020fe40002800000 */
[C---:B------:R-:W-:Y:S02]  /*1d650*/  ISETP.GT.AND P5, PT, R160.reuse, 0x20, PT ;  /* 0x00000020a000780c */ /* 0x040fe40003fa4270 */
[----:B------:R-:W-:Y:S02]  /*1d660*/  ISETP.GT.AND P3, PT, R160, RZ, PT ;  /* 0x000000ffa000720c */ /* 0x000fe40003f64270 */
[----:B------:R-:W-:-:S02]  /*1d670*/  FSEL R176, R176, -INF , P4 ;  /* 0xff800000b0b07808 */ /* 0x000fc40002000000 */
[----:B------:R-:W-:Y:S02]  /*1d680*/  ISETP.GT.AND P4, PT, R160, 0x21, PT ;  /* 0x00000021a000780c */ /* 0x000fe40003f84270 */
[----:B------:R-:W-:Y:S02]  /*1d690*/  FSEL R14, R14, -INF , P5 ;  /* 0xff8000000e0e7808 */ /* 0x000fe40002800000 */
[C---:B------:R-:W-:Y:S02]  /*1d6a0*/  ISETP.GT.AND P5, PT, R160.reuse, 0x31, PT ;  /* 0x00000031a000780c */ /* 0x040fe40003fa4270 */
[----:B------:R-:W-:Y:S02]  /*1d6b0*/  ISETP.GT.AND P2, PT, R160, 0x1, PT ;  /* 0x00000001a000780c */ /* 0x000fe40003f44270 */
[----:B-1----:R-:W-:Y:S01]  /*1d6c0*/  FSEL R181, R2, -INF , P3 ;  /* 0xff80000002b57808 */ /* 0x002fe20001800000 */
[----:B------:R-:W-:Y:S01]  /*1d6d0*/  FMUL.FTZ R185, R179, UR39 ;  /* 0x00000027b3b97c20 */ /* 0x000fe20008410000 */
[----:B------:R-:W-:-:S02]  /*1d6e0*/  FSEL R11, R11, -INF , P4 ;  /* 0xff8000000b0b7808 */ /* 0x000fc40002000000 */
[C---:B------:R-:W-:Y:S02]  /*1d6f0*/  ISETP.GT.AND P4, PT, R160.reuse, 0x38, PT ;  /* 0x00000038a000780c */ /* 0x040fe40003f84270 */
[----:B------:R-:W-:Y:S02]  /*1d700*/  FSEL R2, R161, -INF , P5 ;  /* 0xff800000a1027808 */ /* 0x000fe40002800000 */
[----:B------:R-:W-:Y:S02]  /*1d710*/  ISETP.GT.AND P6, PT, R160, 0x8, PT ;  /* 0x00000008a000780c */ /* 0x000fe40003fc4270 */
[----:B--2---:R-:W-:Y:S02]  /*1d720*/  FSEL R179, R0, -INF , P2 ;  /* 0xff80000000b37808 */ /* 0x004fe40001000000 */
[----:B------:R-:W-:Y:S01]  /*1d730*/  FMNMX.FTZ R161, R181, R12, !PT ;  /* 0x0000000cb5a17209 */ /* 0x000fe20007810000 */
[----:B------:R-:W-:Y:S01]  /*1d740*/  FMUL.FTZ R184, R178, UR39 ;  /* 0x00000027b2b87c20 */ /* 0x000fe20008410000 */
[----:B------:R-:W-:-:S02]  /*1d750*/  FSEL R0, R164, -INF , P4 ;  /* 0xff800000a4007808 */ /* 0x000fc40002000000 */
[----:B0-----:R-:W-:Y:S02]  /*1d760*/  FSEL R178, R4, -INF , P6 ;  /* 0xff80000004b27808 */ /* 0x001fe40003000000 */
[----:B------:R-:W-:Y:S02]  /*1d770*/  FMNMX.FTZ R164, R179, R161, !PT ;  /* 0x000000a1b3a47209 */ /* 0x000fe40007810000 */
[----:B------:R-:W-:Y:S02]  /*1d780*/  ISETP.GT.AND P2, PT, R160, 0x18, PT ;  /* 0x00000018a000780c */ /* 0x000fe40003f44270 */
[----:B------:R-:W-:Y:S02]  /*1d790*/  FMNMX.FTZ R164, R178, R164, !PT ;  /* 0x000000a4b2a47209 */ /* 0x000fe40007810000 */
[----:B------:R-:W-:Y:S02]  /*1d7a0*/  ISETP.GT.AND P3, PT, R160, 0x11, PT ;  /* 0x00000011a000780c */ /* 0x000fe40003f64270 */
[----:B------:R-:W-:-:S02]  /*1d7b0*/  FMNMX.FTZ R164, R177, R164, !PT ;  /* 0x000000a4b1a47209 */ /* 0x000fc40007810000 */
[----:B------:R-:W-:Y:S02]  /*1d7c0*/  FSEL R20, R20, -INF , P2 ;  /* 0xff80000014147808 */ /* 0x000fe40001000000 */
[----:B------:R-:W-:Y:S02]  /*1d7d0*/  ISETP.GT.AND P2, PT, R160, 0x29, PT ;  /* 0x00000029a000780c */ /* 0x000fe40003f44270 */
[----:B------:R-:W-:Y:S02]  /*1d7e0*/  FSEL R21, R21, -INF , P3 ;  /* 0xff80000015157808 */ /* 0x000fe40001800000 */
[----:B------:R-:W-:Y:S02]  /*1d7f0*/  FMNMX.FTZ R164, R176, R164, !PT ;  /* 0x000000a4b0a47209 */ /* 0x000fe40007810000 */
[----:B------:R-:W-:Y:S02]  /*1d800*/  FSEL R6, R169, -INF , P2 ;  /* 0xff800000a9067808 */ /* 0x000fe40001000000 */
[----:B------:R-:W-:-:S02]  /*1d810*/  ISETP.GT.AND P6, PT, R160, 0x19, PT ;  /* 0x00000019a000780c */ /* 0x000fc40003fc4270 */
[----:B------:R-:W-:Y:S02]  /*1d820*/  FMNMX.FTZ R169, R21, R164, !PT ;  /* 0x000000a415a97209 */ /* 0x000fe40007810000 */
[----:B------:R-:W-:Y:S02]  /*1d830*/  FSEL R15, R15, -INF , P6 ;  /* 0xff8000000f0f7808 */ /* 0x000fe40003000000 */
[----:B------:R-:W-:-:S04]  /*1d840*/  FMNMX.FTZ R169, R20, R169, !PT ;  /* 0x000000a914a97209 */ /* 0x000fc80007810000 */
[----:B------:R-:W-:Y:S02]  /*1d850*/  FMNMX.FTZ R169, R15, R169, !PT ;  /* 0x000000a90fa97209 */ /* 0x000fe40007810000 */
[----:B------:R-:W-:Y:S02]  /*1d860*/  ISETP.GT.AND P3, PT, R160, 0x28, PT ;  /* 0x00000028a000780c */ /* 0x000fe40003f64270 */
[----:B------:R-:W-:Y:S01]  /*1d870*/  FMNMX.FTZ R169, R14, R169, !PT ;  /* 0x000000a90ea97209 */ /* 0x000fe20007810000 */
[----:B------:R0:W1:Y:S01]  /*1d880*/  MUFU.TANH R164, R165 ;  /* 0x000000a500a47308 */ /* 0x0000620000002400 */
[----:B------:R-:W-:Y:S02]  /*1d890*/  FSEL R10, R10, -INF , P3 ;  /* 0xff8000000a0a7808 */ /* 0x000fe40001800000 */
[----:B------:R-:W-:Y:S02]  /*1d8a0*/  FMNMX.FTZ R169, R11, R169, !PT ;  /* 0x000000a90ba97209 */ /* 0x000fe40007810000 */
[----:B------:R-:W-:Y:S01]  /*1d8b0*/  ISETP.GT.AND P6, PT, R160, 0x30, PT ;  /* 0x00000030a000780c */ /* 0x000fe20003fc4270 */
[----:B0-----:R-:W-:Y:S01]  /*1d8c0*/  FMUL.FTZ R165, R152, UR39 ;  /* 0x0000002798a57c20 */ /* 0x001fe20008410000 */
[----:B------:R-:W-:Y:S01]  /*1d8d0*/  FMNMX.FTZ R169, R10, R169, !PT ;  /* 0x000000a90aa97209 */ /* 0x000fe20007810000 */
[----:B------:R-:W-:Y:S01]  /*1d8e0*/  FMUL.FTZ R152, R153, UR39 ;  /* 0x0000002799987c20 */ /* 0x000fe20008410000 */
[----:B------:R-:W-:Y:S01]  /*1d8f0*/  FSEL R4, R172, -INF , P6 ;  /* 0xff800000ac047808 */ /* 0x000fe20003000000 */
[----:B------:R-:W-:Y:S01]  /*1d900*/  FMUL.FTZ R153, R156, UR39 ;  /* 0x000000279c997c20 */ /* 0x000fe20008410000 */
[----:B------:R-:W-:Y:S01]  /*1d910*/  FMNMX.FTZ R169, R6, R169, !PT ;  /* 0x000000a906a97209 */ /* 0x000fe20007810000 */
[----:B------:R-:W0:Y:S01]  /*1d920*/  MUFU.TANH R165, R165 ;  /* 0x000000a500a57308 */ /* 0x000e220000002400 */
[----:B------:R-:W-:-:S02]  /*1d930*/  FMUL.FTZ R156, R157, UR39 ;  /* 0x000000279d9c7c20 */ /* 0x000fc40008410000 */
[----:B------:R-:W-:-:S05]  /*1d940*/  FMNMX.FTZ R169, R4, R169, !PT ;  /* 0x000000a904a97209 */ /* 0x000fca0007810000 */
[----:B------:R-:W2:Y:S01]  /*1d950*/  MUFU.TANH R152, R152 ;  /* 0x0000009800987308 */ /* 0x000ea20000002400 */
[----:B------:R-:W-:Y:S02]  /*1d960*/  ISETP.GT.AND P3, PT, R160, 0x39, PT ;  /* 0x00000039a000780c */ /* 0x000fe40003f64270 */
[----:B------:R-:W-:-:S05]  /*1d970*/  FMNMX.FTZ R157, R2, R169, !PT ;  /* 0x000000a9029d7209 */ /* 0x000fca0007810000 */
[----:B------:R-:W3:Y:S01]  /*1d980*/  MUFU.TANH R153, R153 ;  /* 0x0000009900997308 */ /* 0x000ee20000002400 */
[----:B------:R-:W-:Y:S02]  /*1d990*/  ISETP.GT.AND P2, PT, R160, 0x40, PT ;  /* 0x00000040a000780c */ /* 0x000fe40003f44270 */
[----:B-1----:R-:W-:Y:S02]  /*1d9a0*/  FSEL R164, R164, -INF , P3 ;  /* 0xff800000a4a47808 */ /* 0x002fe40001800000 */
[----:B------:R-:W-:-:S03]  /*1d9b0*/  FMNMX.FTZ R157, R0, R157, !PT ;  /* 0x0000009d009d7209 */ /* 0x000fc60007810000 */
[----:B------:R-:W1:Y:S01]  /*1d9c0*/  MUFU.TANH R156, R156 ;  /* 0x0000009c009c7308 */ /* 0x000e620000002400 */
[----:B------:R-:W-:Y:S02]  /*1d9d0*/  ISETP.GT.AND P6, PT, R160, 0x41, PT ;  /* 0x00000041a000780c */ /* 0x000fe40003fc4270 */
[----:B0-----:R-:W-:Y:S02]  /*1d9e0*/  FSEL R165, R165, -INF , P2 ;  /* 0xff800000a5a57808 */ /* 0x001fe40001000000 */
[----:B------:R-:W-:Y:S02]  /*1d9f0*/  FMNMX.FTZ R169, R164, R157, !PT ;  /* 0x0000009da4a97209 */ /* 0x000fe40007810000 */
[----:B------:R-:W-:Y:S02]  /*1da00*/  ISETP.GT.AND P5, PT, R160, 0x48, PT ;  /* 0x00000048a000780c */ /* 0x000fe40003fa4270 */
[----:B--2---:R-:W-:Y:S02]  /*1da10*/  FSEL R157, R152, -INF , P6 ;  /* 0xff800000989d7808 */ /* 0x004fe40003000000 */
[----:B------:R-:W-:-:S02]  /*1da20*/  FMNMX.FTZ R169, R165, R169, !PT ;  /* 0x000000a9a5a97209 */ /* 0x000fc40007810000 */
[----:B---3--:R-:W-:Y:S02]  /*1da30*/  FSEL R153, R153, -INF , P5 ;  /* 0xff80000099997808 */ /* 0x008fe40002800000 */
[----:B------:R-:W-:Y:S02]  /*1da40*/  FMNMX.FTZ R169, R157, R169, !PT ;  /* 0x000000a99da97209 */ /* 0x000fe40007810000 */
[----:B------:R-:W-:Y:S02]  /*1da50*/  ISETP.GT.AND P4, PT, R160, 0x49, PT ;  /* 0x00000049a000780c */ /* 0x000fe40003f84270 */
[----:B------:R-:W-:Y:S02]  /*1da60*/  FMNMX.FTZ R169, R153, R169, !PT ;  /* 0x000000a999a97209 */ /* 0x000fe40007810000 */
[----:B-1----:R-:W-:-:S04]  /*1da70*/  FSEL R156, R156, -INF , P4 ;  /* 0xff8000009c9c7808 */ /* 0x002fc80002000000 */
[----:B------:R-:W-:Y:S02]  /*1da80*/  FMNMX.FTZ R191, R156, R169, !PT ;  /* 0x000000a99cbf7209 */ /* 0x000fe40007810000 */
[----:B------:R0:W1:Y:S01]  /*1da90*/  SHFL.IDX PT, R169, R3, 0x1, 0x1c1f ;  /* 0x003c1f0003a97f89 */ /* 0x00006200000e0000 */
[----:B------:R-:W2:Y:S01]  /*1daa0*/  MUFU.TANH R184, R184 ;  /* 0x000000b800b87308 */ /* 0x000ea20000002400 */
[----:B------:R-:W-:-:S07]  /*1dab0*/  FMUL.FTZ R188, R174, UR39 ;  /* 0x00000027aebc7c20 */ /* 0x000fce0008410000 */
[----:B0-----:R0:W-:Y:S01]  /*1dac0*/  MUFU.TANH R3, R163 ;  /* 0x000000a300037308 */ /* 0x0011e20000002400 */
[----:B------:R-:W-:Y:S01]  /*1dad0*/  FMUL.FTZ R152, R167, UR39 ;  /* 0x00000027a7987c20 */ /* 0x000fe20008410000 */
[----:B0-----:R-:W0:Y:S06]  /*1dae0*/  SHFL.BFLY PT, R163, R191, 0x2, 0x1f ;  /* 0x0c401f00bfa37f89 */ /* 0x001e2c00000e0000 */
[----:B------:R-:W3:Y:S01]  /*1daf0*/  MUFU.TANH R182, R182 ;  /* 0x000000b600b67308 */ /* 0x000ee20000002400 */
[----:B-1----:R-:W-:-:S07]  /*1db00*/  IADD3 R154, R168, R169, RZ ;  /* 0x000000a9a89a7210 */ /* 0x002fce0007ffe0ff */
[----:B------:R-:W1:Y:S01]  /*1db10*/  MUFU.TANH R185, R185 ;  /* 0x000000b900b97308 */ /* 0x000e620000002400 */
[----:B------:R-:W-:-:S07]  /*1db20*/  ISETP.GT.AND P2, PT, R154, 0x8, PT ;  /* 0x000000089a00780c */ /* 0x000fce0003f44270 */
[----:B------:R-:W4:Y:S08]  /*1db30*/  MUFU.TANH R180, R180 ;  /* 0x000000b400b47308 */ /* 0x000f300000002400 */
[----:B------:R2:W5:Y:S08]  /*1db40*/  MUFU.TANH R160, R170 ;  /* 0x000000aa00a07308 */ /* 0x0005700000002400 */
[----:B------:R1:W0:Y:S01]  /*1db50*/  MUFU.TANH R161, R171 ;  /* 0x000000ab00a17308 */ /* 0x0002220000002400 */
[----:B------:R-:W-:-:S02]  /*1db60*/  ISETP.GT.AND P4, PT, R154, RZ, PT ;  /* 0x000000ff9a00720c */ /* 0x000fc40003f84270 */
[----:B------:R-:W-:-:S05]  /*1db70*/  ISETP.GT.AND P3, PT, R154, 0x1, PT ;  /* 0x000000019a00780c */ /* 0x000fca0003f64270 */
[----:B------:R-:W0:Y:S01]  /*1db80*/  MUFU.TANH R162, R162 ;  /* 0x000000a200a27308 */ /* 0x000e220000002400 */
[C---:B------:R-:W-:Y:S02]  /*1db90*/  ISETP.GT.AND P6, PT, R154.reuse, 0x9, PT ;  /* 0x000000099a00780c */ /* 0x040fe40003fc4270 */
[----:B------:R-:W-:-:S05]  /*1dba0*/  ISETP.GT.AND P5, PT, R154, 0x10, PT ;  /* 0x000000109a00780c */ /* 0x000fca0003fa4270 */
[----:B------:R-:W0:Y:S01]  /*1dbb0*/  MUFU.TANH R188, R188 ;  /* 0x000000bc00bc7308 */ /* 0x000e220000002400 */
[----:B------:R-:W-:-:S07]  /*1dbc0*/  FSEL R168, R186, -INF , P2 ;  /* 0xff800000baa87808 */ /* 0x000fce0001000000 */
[----:B------:R-:W0:Y:S01]  /*1dbd0*/  MUFU.TANH R189, R189 ;  /* 0x000000bd00bd7308 */ /* 0x000e220000002400 */
[----:B------:R-:W-:-:S07]  /*1dbe0*/  FSEL R166, R193, -INF , P4 ;  /* 0xff800000c1a67808 */ /* 0x000fce0002000000 */
[----:B------:R-:W0:Y:S01]  /*1dbf0*/  MUFU.TANH R190, R190 ;  /* 0x000000be00be7308 */ /* 0x000e220000002400 */
[----:B------:R-:W-:Y:S02]  /*1dc00*/  FSEL R167, R192, -INF , P3 ;  /* 0xff800000c0a77808 */ /* 0x000fe40001800000 */
[----:B------:R-:W-:Y:S02]  /*1dc10*/  ISETP.GT.AND P2, PT, R154, 0x19, PT ;  /* 0x000000199a00780c */ /* 0x000fe40003f44270 */
[----:B------:R-:W-:-:S03]  /*1dc20*/  FSEL R169, R5, -INF , P6 ;  /* 0xff80000005a97808 */ /* 0x000fc60003000000 */
[----:B------:R-:W0:Y:S01]  /*1dc30*/  MUFU.TANH R152, R152 ;  /* 0x0000009800987308 */ /* 0x000e220000002400 */
[----:B--2---:R-:W-:Y:S02]  /*1dc40*/  FSEL R170, R184, -INF , P5 ;  /* 0xff800000b8aa7808 */ /* 0x004fe40002800000 */
[C---:B------:R-:W-:Y:S02]  /*1dc50*/  ISETP.GT.AND P4, PT, R154.reuse, 0x11, PT ;  /* 0x000000119a00780c */ /* 0x040fe40003f84270 */
[C---:B------:R-:W-:Y:S02]  /*1dc60*/  ISETP.GT.AND P3, PT, R154.reuse, 0x18, PT ;  /* 0x000000189a00780c */ /* 0x040fe40003f64270 */
[C---:B------:R-:W-:Y:S02]  /*1dc70*/  ISETP.GT.AND P6, PT, R154.reuse, 0x20, PT ;  /* 0x000000209a00780c */ /* 0x040fe40003fc4270 */
[----:B------:R-:W-:Y:S02]  /*1dc80*/  ISETP.GT.AND P5, PT, R154, 0x21, PT ;  /* 0x000000219a00780c */ /* 0x000fe40003fa4270 */
[----:B---3--:R-:W-:-:S02]  /*1dc90*/  FSEL R173, R182, -INF , P2 ;  /* 0xff800000b6ad7808 */ /* 0x008fc40001000000 */
[----:B-1----:R-:W-:Y:S02]  /*1dca0*/  FSEL R171, R185, -INF , P4 ;  /* 0xff800000b9ab7808 */ /* 0x002fe40002000000 */
[----:B----4-:R-:W-:Y:S02]  /*1dcb0*/  FSEL R172, R180, -INF , P3 ;  /* 0xff800000b4ac7808 */ /* 0x010fe40001800000 */
[----:B------:R-:W-:Y:S02]  /*1dcc0*/  ISETP.GT.AND P2, PT, R154, 0x30, PT ;  /* 0x000000309a00780c */ /* 0x000fe40003f44270 */
[----:B-----5:R-:W-:Y:S02]  /*1dcd0*/  FSEL R174, R160, -INF , P6 ;  /* 0xff800000a0ae7808 */ /* 0x020fe40003000000 */
[----:B0-----:R-:W-:Y:S02]  /*1dce0*/  FSEL R175, R161, -INF , P5 ;  /* 0xff800000a1af7808 */ /* 0x001fe40002800000 */
[----:B------:R-:W-:-:S02]  /*1dcf0*/  ISETP.GT.AND P4, PT, R154, 0x28, PT ;  /* 0x000000289a00780c */ /* 0x000fc40003f84270 */
[C---:B------:R-:W-:Y:S02]  /*1dd00*/  ISETP.GT.AND P3, PT, R154.reuse, 0x29, PT ;  /* 0x000000299a00780c */ /* 0x040fe40003f64270 */
[C---:B------:R-:W-:Y:S02]  /*1dd10*/  ISETP.GT.AND P6, PT, R154.reuse, 0x31, PT ;  /* 0x000000319a00780c */ /* 0x040fe40003fc4270 */
[----:B------:R-:W-:Y:S01]  /*1dd20*/  ISETP.GT.AND P5, PT, R154, 0x38, PT ;  /* 0x000000389a00780c */ /* 0x000fe20003fa4270 */
[----:B------:R-:W-:Y:S01]  /*1dd30*/  FMUL.FTZ R183, R155, UR39 ;  /* 0x000000279bb77c20 */ /* 0x000fe20008410000 */
[----:B------:R-:W-:Y:S02]  /*1dd40*/  FMNMX.FTZ R191, R191, R163, !PT ;  /* 0x000000a3bfbf7209 */ /* 0x000fe40007810000 */
[----:B------:R-:W-:Y:S02]  /*1dd50*/  FSEL R163, R162, -INF , P2 ;  /* 0xff800000a2a37808 */ /* 0x000fe40001000000 */
[----:B------:R-:W-:-:S02]  /*1dd60*/  FSEL R155, R188, -INF , P4 ;  /* 0xff800000bc9b7808 */ /* 0x000fc40002000000 */
[----:B------:R-:W-:Y:S02]  /*1dd70*/  FSEL R160, R189, -INF , P3 ;  /* 0xff800000bda07808 */ /* 0x000fe40001800000 */
[----:B------:R-:W-:Y:S02]  /*1dd80*/  FSEL R161, R3, -INF , P6 ;  /* 0xff80000003a17808 */ /* 0x000fe40003000000 */
[----:B------:R-:W-:Y:S02]  /*1dd90*/  FSEL R162, R190, -INF , P5 ;  /* 0xff800000bea27808 */ /* 0x000fe40002800000 */
[C---:B------:R-:W-:Y:S02]  /*1dda0*/  ISETP.GT.AND P4, PT, R154.reuse, 0x39, PT ;  /* 0x000000399a00780c */ /* 0x040fe40003f84270 */
[C---:B------:R-:W-:Y:S02]  /*1ddb0*/  ISETP.GT.AND P3, PT, R154.reuse, 0x40, PT ;  /* 0x000000409a00780c */ /* 0x040fe40003f64270 */
[----:B------:R-:W-:-:S02]  /*1ddc0*/  ISETP.GT.AND P2, PT, R154, 0x41, PT ;  /* 0x000000419a00780c */ /* 0x000fc40003f44270 */
[C---:B------:R-:W-:Y:S02]  /*1ddd0*/  ISETP.GT.AND P6, PT, R154.reuse, 0x48, PT ;  /* 0x000000489a00780c */ /* 0x040fe40003fc4270 */
[----:B------:R-:W-:Y:S02]  /*1dde0*/  ISETP.GT.AND P5, PT, R154, 0x49, PT ;  /* 0x000000499a00780c */ /* 0x000fe40003fa4270 */
[----:B------:R-:W-:Y:S01]  /*1ddf0*/  FMNMX.FTZ R154, R166, R13, !PT ;  /* 0x0000000da69a7209 */ /* 0x000fe20007810000 */
[----:B------:R-:W-:Y:S01]  /*1de00*/  FMUL.FTZ R182, R158, UR39 ;  /* 0x000000279eb67c20 */ /* 0x000fe20008410000 */
[----:B------:R-:W-:Y:S02]  /*1de10*/  FSEL R158, R152, -INF , P4 ;  /* 0xff800000989e7808 */ /* 0x000fe40002000000 */
[----:B------:R-:W-:Y:S01]  /*1de20*/  FMNMX.FTZ R152, R167, R154, !PT ;  /* 0x0000009aa7987209 */ /* 0x000fe20007810000 */
[----:B------:R-:W0:Y:S03]  /*1de30*/  SHFL.BFLY PT, R5, R191, 0x1, 0x1f ;  /* 0x0c201f00bf057f89 */ /* 0x000e2600000e0000 */
[----:B------:R-:W-:-:S04]  /*1de40*/  FMNMX.FTZ R152, R168, R152, !PT ;  /* 0x00000098a8987209 */ /* 0x000fc80007810000 */
[----:B------:R-:W-:-:S04]  /*1de50*/  FMNMX.FTZ R152, R169, R152, !PT ;  /* 0x00000098a9987209 */ /* 0x000fc80007810000 */
[----:B------:R-:W-:-:S04]  /*1de60*/  FMNMX.FTZ R152, R170, R152, !PT ;  /* 0x00000098aa987209 */ /* 0x000fc80007810000 */
[----:B------:R-:W-:-:S04]  /*1de70*/  FMNMX.FTZ R152, R171, R152, !PT ;  /* 0x00000098ab987209 */ /* 0x000fc80007810000 */
[----:B------:R-:W-:-:S04]  /*1de80*/  FMNMX.FTZ R152, R172, R152, !PT ;  /* 0x00000098ac987209 */ /* 0x000fc80007810000 */
[----:B------:R-:W-:Y:S01]  /*1de90*/  FMNMX.FTZ R152, R173, R152, !PT ;  /* 0x00000098ad987209 */ /* 0x000fe20007810000 */
[----:B------:R-:W-:Y:S01]  /*1dea0*/  IMAD.U32 R3, RZ, RZ, UR43 ;  /* 0x0000002bff037e24 */ /* 0x000fe2000f8e00ff */
[----:B0-----:R-:W-:Y:S02]  /*1deb0*/  FMNMX.FTZ R5, R191, R5, !PT ;  /* 0x00000005bf057209 */ /* 0x001fe40007810000 */
[----:B------:R-:W-:Y:S02]  /*1dec0*/  FMNMX.FTZ R152, R174, R152, !PT ;  /* 0x00000098ae987209 */ /* 0x000fe40007810000 */
[C---:B------:R-:W-:Y:S01]  /*1ded0*/  FSETP.NEU.FTZ.AND P4, PT, R5.reuse, -INF , PT ;  /* 0xff8000000500780b */ /* 0x040fe20003f9d000 */
[----:B------:R-:W-:Y:S01]  /*1dee0*/  FMUL.FTZ R180, R5, R3 ;  /* 0x0000000305b47220 */ /* 0x000fe20000410000 */
[----:B------:R-:W-:Y:S01]  /*1def0*/  FMNMX.FTZ R152, R175, R152, !PT ;  /* 0x00000098af987209 */ /* 0x000fe20007810000 */
[----:B------:R-:W-:Y:S03]  /*1df00*/  MUFU.TANH R187, R187 ;  /* 0x000000bb00bb7308 */ /* 0x000fe60000002400 */
[----:B------:R-:W-:-:S02]  /*1df10*/  FMNMX.FTZ R152, R155, R152, !PT ;  /* 0x000000989b987209 */ /* 0x000fc40007810000 */
[----:B------:R-:W-:Y:S02]  /*1df20*/  FSEL R180, R180, RZ, P4 ;  /* 0x000000ffb4b47208 */ /* 0x000fe40002000000 */
[----:B------:R-:W-:Y:S01]  /*1df30*/  FMNMX.FTZ R152, R160, R152, !PT ;  /* 0x00000098a0987209 */ /* 0x000fe20007810000 */
[----:B------:R-:W0:Y:S02]  /*1df40*/  MUFU.TANH R183, R183 ;  /* 0x000000b700b77308 */ /* 0x000e240000002400 */
[----:B------:R-:W-:Y:S01]  /*1df50*/  FFMA.FTZ R154, R177, R3, -R180 ;  /* 0x00000003b19a7223 */ /* 0x000fe200000108b4 */
[----:B------:R-:W-:Y:S01]  /*1df60*/  FMNMX.FTZ R177, R163, R152, !PT ;  /* 0x00000098a3b17209 */ /* 0x000fe20007810000 */
[----:B------:R-:W-:-:S03]  /*1df70*/  FMUL.FTZ R184, R159, UR39 ;  /* 0x000000279fb87c20 */ /* 0x000fc60008410000 */
[----:B------:R-:W-:Y:S01]  /*1df80*/  FMNMX.FTZ R177, R161, R177, !PT ;  /* 0x000000b1a1b17209 */ /* 0x000fe20007810000 */
[----:B------:R-:W1:Y:S01]  /*1df90*/  MUFU.TANH R182, R182 ;  /* 0x000000b600b67308 */ /* 0x000e620000002400 */
[-CC-:B------:R-:W-:Y:S01]  /*1dfa0*/  FFMA.FTZ R176, R176, R3.reuse, -R180.reuse ;  /* 0x00000003b0b07223 */ /* 0x180fe200000108b4 */
[----:B------:R-:W-:Y:S01]  /*1dfb0*/  FFMA.FTZ R204, R21, R3, -R180 ;  /* 0x0000000315cc7223 */ /* 0x000fe200000108b4 */
[----:B------:R-:W-:-:S05]  /*1dfc0*/  FMNMX.FTZ R21, R162, R177, !PT ;  /* 0x000000b1a2157209 */ /* 0x000fca0007810000 */
[----:B------:R-:W2:Y:S01]  /*1dfd0*/  MUFU.TANH R184, R184 ;  /* 0x000000b800b87308 */ /* 0x000ea20000002400 */
[----:B------:R-:W-:Y:S02]  /*1dfe0*/  FMNMX.FTZ R21, R158, R21, !PT ;  /* 0x000000159e157209 */ /* 0x000fe40007810000 */
[----:B0-----:R-:W-:-:S05]  /*1dff0*/  FSEL R177, R183, -INF , P2 ;  /* 0xff800000b7b17808 */ /* 0x001fca0001000000 */
[----:B------:R0:W-:Y:S01]  /*1e000*/  MUFU.EX2 R152, R176 ;  /* 0x000000b000987308 */ /* 0x0001e20000000800 */
[----:B------:R-:W-:Y:S01]  /*1e010*/  FFMA.FTZ R210, R178, R3, -R180 ;  /* 0x00000003b2d27223 */ /* 0x000fe200000108b4 */
[----:B0-----:R-:W-:-:S04]  /*1e020*/  FSEL R176, R187, -INF , P3 ;  /* 0xff800000bbb07808 */ /* 0x001fc80001800000 */
[----:B------:R-:W-:Y:S02]  /*1e030*/  FMNMX.FTZ R21, R176, R21, !PT ;  /* 0x00000015b0157209 */ /* 0x000fe40007810000 */
[----:B-1----:R-:W-:Y:S02]  /*1e040*/  FSEL R178, R182, -INF , P6 ;  /* 0xff800000b6b27808 */ /* 0x002fe40003000000 */
[----:B------:R-:W-:Y:S01]  /*1e050*/  FMNMX.FTZ R21, R177, R21, !PT ;  /* 0x00000015b1157209 */ /* 0x000fe20007810000 */
[-CC-:B------:R-:W-:Y:S01]  /*1e060*/  FFMA.FTZ R208, R181, R3.reuse, -R180.reuse ;  /* 0x00000003b5d07223 */ /* 0x180fe200000108b4 */
[----:B------:R-:W-:Y:S01]  /*1e070*/  FFMA.FTZ R159, R179, R3, -R180 ;  /* 0x00000003b39f7223 */ /* 0x000fe200000108b4 */
[----:B--2---:R-:W-:Y:S02]  /*1e080*/  FSEL R179, R184, -INF , P5 ;  /* 0xff800000b8b37808 */ /* 0x004fe40002800000 */
[----:B------:R-:W-:-:S04]  /*1e090*/  FMNMX.FTZ R181, R178, R21, !PT ;  /* 0x00000015b2b57209 */ /* 0x000fc80007810000 */
[----:B------:R-:W-:Y:S01]  /*1e0a0*/  FMNMX.FTZ R181, R179, R181, !PT ;  /* 0x000000b5b3b57209 */ /* 0x000fe20007810000 */
[----:B------:R-:W-:-:S04]  /*1e0b0*/  FFMA.FTZ R200, R14, R3, -R180 ;  /* 0x000000030ec87223 */ /* 0x000fc800000108b4 */
[----:B------:R-:W0:Y:S01]  /*1e0c0*/  SHFL.BFLY PT, R14, R181, 0x2, 0x1f ;  /* 0x0c401f00b50e7f89 */ /* 0x000e2200000e0000 */
[-CC-:B------:R-:W-:Y:S01]  /*1e0d0*/  FFMA.FTZ R196, R4, R3.reuse, -R180.reuse ;  /* 0x0000000304c47223 */ /* 0x180fe200000108b4 */
[----:B0-----:R-:W-:Y:S01]  /*1e0e0*/  FMNMX.FTZ R4, R181, R14, !PT ;  /* 0x0000000eb5047209 */ /* 0x001fe20007810000 */
[----:B------:R-:W-:-:S04]  /*1e0f0*/  FFMA.FTZ R14, R2, R3, -R180 ;  /* 0x00000003020e7223 */ /* 0x000fc800000108b4 */
[----:B------:R-:W0:Y:S01]  /*1e100*/  SHFL.BFLY PT, R2, R4, 0x1, 0x1f ;  /* 0x0c201f0004027f89 */ /* 0x000e2200000e0000 */
[-CC-:B------:R-:W-:Y:S01]  /*1e110*/  FFMA.FTZ R198, R0, R3.reuse, -R180.reuse ;  /* 0x0000000300c67223 */ /* 0x180fe200000108b4 */
[----:B------:R-:W-:Y:S01]  /*1e120*/  FFMA.FTZ R194, R156, R3, -R180 ;  /* 0x000000039cc27223 */ /* 0x000fe200000108b4 */
[----:B------:R-:W-:-:S05]  /*1e130*/  FSEL R0, R5, RZ, P4 ;  /* 0x000000ff05007208 */ /* 0x000fca0002000000 */
[----:B------:R-:W-:Y:S01]  /*1e140*/  FADD.FTZ R0, -R0, R12 ;  /* 0x0000000c00007221 */ /* 0x000fe20000010100 */
[----:B0-----:R-:W-:-:S04]  /*1e150*/  FMNMX.FTZ R4, R4, R2, !PT ;  /* 0x0000000204047209 */ /* 0x001fc80007810000 */
[C---:B------:R-:W-:Y:S01]  /*1e160*/  FSETP.NEU.FTZ.AND P2, PT, R4.reuse, -INF , PT ;  /* 0xff8000000400780b */ /* 0x040fe20003f5d000 */
[----:B------:R-:W-:-:S03]  /*1e170*/  FMUL.FTZ R156, R4, R3 ;  /* 0x00000003049c7220 */ /* 0x000fc60000410000 */
[----:B------:R-:W-:Y:S02]  /*1e180*/  FSEL R2, R4, RZ, P2 ;  /* 0x000000ff04027208 */ /* 0x000fe40001000000 */
[----:B------:R-:W-:-:S03]  /*1e190*/  FSEL R156, R156, RZ, P2 ;  /* 0x000000ff9c9c7208 */ /* 0x000fc60001000000 */
[----:B------:R-:W-:Y:S01]  /*1e1a0*/  FADD.FTZ R2, -R2, R13 ;  /* 0x0000000d02027221 */ /* 0x000fe20000010100 */
[-C--:B------:R-:W-:Y:S01]  /*1e1b0*/  FMUL.FTZ R0, R0, R3.reuse ;  /* 0x0000000300007220 */ /* 0x080fe20000410000 */
[-C--:B------:R-:W-:Y:S02]  /*1e1c0*/  FFMA.FTZ R209, R166, R3.reuse, -R156 ;  /* 0x00000003a6d17223 */ /* 0x080fe4000001089c */
[-C--:B------:R-:W-:Y:S01]  /*1e1d0*/  FMUL.FTZ R2, R2, R3.reuse ;  /* 0x0000000302027220 */ /* 0x080fe20000410000 */
[-C--:B------:R-:W-:Y:S01]  /*1e1e0*/  FFMA.FTZ R192, R165, R3.reuse, -R180 ;  /* 0x00000003a5c07223 */ /* 0x080fe200000108b4 */
[-CC-:B------:R-:W-:Y:S01]  /*1e1f0*/  FFMA.FTZ R165, R167, R3.reuse, -R156.reuse ;  /* 0x00000003a7a57223 */ /* 0x180fe2000001089c */
[----:B------:R-:W-:Y:S01]  /*1e200*/  MUFU.EX2 R208, R208 ;  /* 0x000000d000d07308 */ /* 0x000fe20000000800 */
[-C--:B------:R-:W-:Y:S01]  /*1e210*/  FFMA.FTZ R211, R168, R3.reuse, -R156 ;  /* 0x00000003a8d37223 */ /* 0x080fe2000001089c */
[-CC-:B------:R-:W-:Y:S01]  /*1e220*/  FFMA.FTZ R206, R20, R3.reuse, -R180.reuse ;  /* 0x0000000314ce7223 */ /* 0x180fe200000108b4 */
[----:B------:R-:W-:-:S05]  /*1e230*/  FFMA.FTZ R20, R11, R3, -R180 ;  /* 0x000000030b147223 */ /* 0x000fca00000108b4 */
[----:B------:R-:W0:Y:S01]  /*1e240*/  MUFU.EX2 R0, R0 ;  /* 0x0000000000007308 */ /* 0x000e220000000800 */
[-C--:B------:R-:W-:Y:S01]  /*1e250*/  FFMA.FTZ R11, R164, R3.reuse, -R180 ;  /* 0x00000003a40b7223 */ /* 0x080fe200000108b4 */
[----:B------:R-:W-:-:S06]  /*1e260*/  FFMA.FTZ R164, R169, R3, -R156 ;  /* 0x00000003a9a47223 */ /* 0x000fcc000001089c */
[----:B------:R-:W-:Y:S08]  /*1e270*/  MUFU.EX2 R209, R209 ;  /* 0x000000d100d17308 */ /* 0x000ff00000000800 */
[----:B------:R-:W1:Y:S01]  /*1e280*/  MUFU.EX2 R2, R2 ;  /* 0x0000000200027308 */ /* 0x000e620000000800 */
[----:B------:R-:W-:-:S07]  /*1e290*/  VIADD R9, R9, 0x38840 ;  /* 0x0003884009097836 */ /* 0x000fce0000000000 */
[----:B------:R-:W2:Y:S01]  /*1e2a0*/  MUFU.EX2 R159, R159 ;  /* 0x0000009f009f7308 */ /* 0x000ea20000000800 */
[----:B------:R-:W-:-:S07]  /*1e2b0*/  FFMA.FTZ R205, R170, R3, -R156 ;  /* 0x00000003aacd7223 */ /* 0x000fce000001089c */
[----:B------:R-:W3:Y:S01]  /*1e2c0*/  MUFU.EX2 R165, R165 ;  /* 0x000000a500a57308 */ /* 0x000ee20000000800 */
[-CC-:B------:R-:W-:Y:S01]  /*1e2d0*/  FFMA.FTZ R15, R15, R3.reuse, -R180.reuse ;  /* 0x000000030f0f7223 */ /* 0x180fe200000108b4 */
[----:B------:R-:W-:-:S06]  /*1e2e0*/  FFMA.FTZ R202, R10, R3, -R180 ;  /* 0x000000030aca7223 */ /* 0x000fcc00000108b4 */
[----:B------:R-:W4:Y:S01]  /*1e2f0*/  MUFU.EX2 R210, R210 ;  /* 0x000000d200d27308 */ /* 0x000f220000000800 */
[-C--:B------:R-:W-:Y:S01]  /*1e300*/  FFMA.FTZ R10, R157, R3.reuse, -R180 ;  /* 0x000000039d0a7223 */ /* 0x080fe200000108b4 */
[----:B------:R-:W-:-:S06]  /*1e310*/  FFMA.FTZ R157, R171, R3, -R156 ;  /* 0x00000003ab9d7223 */ /* 0x000fcc000001089c */
[----:B------:R-:W5:Y:S01]  /*1e320*/  MUFU.EX2 R211, R211 ;  /* 0x000000d300d37308 */ /* 0x000f620000000800 */
[----:B------:R-:W-:Y:S01]  /*1e330*/  PRMT R9, R229, 0x654, R9 ;  /* 0x00000654e5097816 */ /* 0x000fe20000000009 */
[----:B0-----:R-:W-:-:S06]  /*1e340*/  FFMA.FTZ R226, R0, R226, R208 ;  /* 0x000000e200e27223 */ /* 0x001fcc00000100d0 */
[----:B------:R-:W0:Y:S01]  /*1e350*/  MUFU.EX2 R154, R154 ;  /* 0x0000009a009a7308 */ /* 0x000e220000000800 */
[----:B-1----:R-:W-:Y:S01]  /*1e360*/  FFMA.FTZ R225, R2, R225, R209 ;  /* 0x000000e102e17223 */ /* 0x002fe200000100d1 */
[-CC-:B------:R-:W-:Y:S01]  /*1e370*/  FFMA.FTZ R207, R172, R3.reuse, -R156.reuse ;  /* 0x00000003accf7223 */ /* 0x180fe2000001089c */
[-CC-:B------:R-:W-:Y:S01]  /*1e380*/  FFMA.FTZ R203, R155, R3.reuse, -R156.reuse ;  /* 0x000000039bcb7223 */ /* 0x180fe2000001089c */
[----:B------:R1:W-:Y:S04]  /*1e390*/  SYNCS.ARRIVE.TRANS64.RED.A1T0 RZ, [R9+URZ], RZ ;  /* 0x000000ff09ff79a7 */ /* 0x0003e8000810043f */
[----:B------:R-:W0:Y:S01]  /*1e3a0*/  MUFU.EX2 R164, R164 ;  /* 0x000000a400a47308 */ /* 0x000e220000000800 */
[-CC-:B------:R-:W-:Y:S01]  /*1e3b0*/  FFMA.FTZ R201, R174, R3.reuse, -R156.reuse ;  /* 0x00000003aec97223 */ /* 0x180fe2000001089c */
[-CC-:B------:R-:W-:Y:S01]  /*1e3c0*/  FFMA.FTZ R12, R175, R3.reuse, -R156.reuse ;  /* 0x00000003af0c7223 */ /* 0x180fe2000001089c */
[-CC-:B------:R-:W-:Y:S01]  /*1e3d0*/  FFMA.FTZ R155, R160, R3.reuse, -R156.reuse ;  /* 0x00000003a09b7223 */ /* 0x180fe2000001089c */
[-CC-:B------:R-:W-:Y:S01]  /*1e3e0*/  FFMA.FTZ R197, R163, R3.reuse, -R156.reuse ;  /* 0x00000003a3c57223 */ /* 0x180fe2000001089c */
[----:B------:R-:W-:-:S03]  /*1e3f0*/  FFMA.FTZ R161, R161, R3, -R156 ;  /* 0x00000003a1a17223 */ /* 0x000fc6000001089c */
[----:B------:R2:W-:Y:S01]  /*1e400*/  MUFU.EX2 R21, R15 ;  /* 0x0000000f00157308 */ /* 0x0005e20000000800 */
[-CC-:B------:R-:W-:Y:S01]  /*1e410*/  FFMA.FTZ R199, R162, R3.reuse, -R156.reuse ;  /* 0x00000003a2c77223 */ /* 0x180fe2000001089c */
[-CC-:B-1----:R-:W-:Y:S01]  /*1e420*/  FFMA.FTZ R9, R158, R3.reuse, -R156.reuse ;  /* 0x000000039e097223 */ /* 0x182fe2000001089c */
[-CC-:B------:R-:W-:Y:S01]  /*1e430*/  FFMA.FTZ R193, R176, R3.reuse, -R156.reuse ;  /* 0x00000003b0c17223 */ /* 0x180fe2000001089c */
[-CC-:B------:R-:W-:Y:S01]  /*1e440*/  FFMA.FTZ R13, R177, R3.reuse, -R156.reuse ;  /* 0x00000003b10d7223 */ /* 0x180fe2000001089c */
[----:B------:R-:W-:-:S03]  /*1e450*/  FFMA.FTZ R195, R178, R3, -R156 ;  /* 0x00000003b2c37223 */ /* 0x000fc6000001089c */
[----:B------:R-:W1:Y:S01]  /*1e460*/  MUFU.EX2 R205, R205 ;  /* 0x000000cd00cd7308 */ /* 0x000e620000000800 */
[-CC-:B--2---:R-:W-:Y:S01]  /*1e470*/  FFMA.FTZ R15, R6, R3.reuse, -R180.reuse ;  /* 0x00000003060f7223 */ /* 0x184fe200000108b4 */
[-C--:B------:R-:W-:Y:S01]  /*1e480*/  FFMA.FTZ R6, R153, R3.reuse, -R180 ;  /* 0x0000000399067223 */ /* 0x080fe200000108b4 */
[-CC-:B------:R-:W-:Y:S01]  /*1e490*/  FFMA.FTZ R153, R173, R3.reuse, -R156.reuse ;  /* 0x00000003ad997223 */ /* 0x180fe2000001089c */
[----:B------:R-:W-:Y:S01]  /*1e4a0*/  FFMA.FTZ R179, R179, R3, -R156 ;  /* 0x00000003b3b37223 */ /* 0x000fe2000001089c */
[----:B------:R-:W-:Y:S01]  /*1e4b0*/  FADD.FTZ R156, R159, R226 ;  /* 0x000000e29f9c7221 */ /* 0x000fe20000010000 */
[----:B---3--:R-:W-:Y:S02]  /*1e4c0*/  FADD.FTZ R160, R165, R225 ;  /* 0x000000e1a5a07221 */ /* 0x008fe40000010000 */
[----:B------:R-:W2:Y:S01]  /*1e4d0*/  MUFU.EX2 R204, R204 ;  /* 0x000000cc00cc7308 */ /* 0x000ea20000000800 */
[----:B----4-:R-:W-:Y:S01]  /*1e4e0*/  FADD.FTZ R156, R210, R156 ;  /* 0x0000009cd29c7221 */ /* 0x010fe20000010000 */
[----:B-----5:R-:W-:-:S06]  /*1e4f0*/  FADD.FTZ R160, R211, R160 ;  /* 0x000000a0d3a07221 */ /* 0x020fcc0000010000 */
[----:B------:R-:W3:Y:S01]  /*1e500*/  MUFU.EX2 R157, R157 ;  /* 0x0000009d009d7308 */ /* 0x000ee20000000800 */
[----:B0-----:R-:W-:Y:S01]  /*1e510*/  FADD.FTZ R156, R154, R156 ;  /* 0x0000009c9a9c7221 */ /* 0x001fe20000010000 */
[----:B------:R-:W-:-:S06]  /*1e520*/  FADD.FTZ R160, R164, R160 ;  /* 0x000000a0a4a07221 */ /* 0x000fcc0000010000 */
[----:B------:R-:W0:Y:S08]  /*1e530*/  MUFU.EX2 R206, R206 ;  /* 0x000000ce00ce7308 */ /* 0x000e300000000800 */
[----:B------:R-:W4:Y:S01]  /*1e540*/  MUFU.EX2 R207, R207 ;  /* 0x000000cf00cf7308 */ /* 0x000f220000000800 */
[----:B------:R-:W-:Y:S01]  /*1e550*/  FADD.FTZ R156, R152, R156 ;  /* 0x0000009c989c7221 */ /* 0x000fe20000010000 */
[----:B-1----:R-:W-:-:S06]  /*1e560*/  FADD.FTZ R160, R205, R160 ;  /* 0x000000a0cda07221 */ /* 0x002fcc0000010000 */
[----:B------:R-:W1:Y:S01]  /*1e570*/  MUFU.EX2 R153, R153 ;  /* 0x0000009900997308 */ /* 0x000e620000000800 */
[----:B--2---:R-:W-:-:S07]  /*1e580*/  FADD.FTZ R156, R204, R156 ;  /* 0x0000009ccc9c7221 */ /* 0x004fce0000010000 */
[----:B------:R-:W2:Y:S08]  /*1e590*/  MUFU.EX2 R200, R200 ;  /* 0x000000c800c87308 */ /* 0x000eb00000000800 */
[----:B------:R-:W5:Y:S08]  /*1e5a0*/  MUFU.EX2 R201, R201 ;  /* 0x000000c900c97308 */ /* 0x000f700000000800 */
[----:B------:R-:W5:Y:S08]  /*1e5b0*/  MUFU.EX2 R20, R20 ;  /* 0x0000001400147308 */ /* 0x000f700000000800 */
[----:B------:R-:W5:Y:S08]  /*1e5c0*/  MUFU.EX2 R12, R12 ;  /* 0x0000000c000c7308 */ /* 0x000f700000000800 */
[----:B------:R3:W-:Y:S02]  /*1e5d0*/  MUFU.EX2 R158, R161 ;  /* 0x000000a1009e7308 */ /* 0x0007e40000000800 */
[----:B---3--:R-:W-:-:S06]  /*1e5e0*/  FADD.FTZ R161, R157, R160 ;  /* 0x000000a09da17221 */ /* 0x008fcc0000010000 */
[----:B------:R-:W3:Y:S01]  /*1e5f0*/  MUFU.EX2 R202, R202 ;  /* 0x000000ca00ca7308 */ /* 0x000ee20000000800 */
[----:B0-----:R-:W-:Y:S01]  /*1e600*/  FADD.FTZ R160, R206, R156 ;  /* 0x0000009ccea07221 */ /* 0x001fe20000010000 */
[----:B----4-:R-:W-:-:S06]  /*1e610*/  FADD.FTZ R161, R207, R161 ;  /* 0x000000a1cfa17221 */ /* 0x010fcc0000010000 */
[----:B------:R-:W0:Y:S08]  /*1e620*/  MUFU.EX2 R203, R203 ;  /* 0x000000cb00cb7308 */ /* 0x000e300000000800 */
[----:B------:R4:W-:Y:S08]  /*1e630*/  MUFU.EX2 R156, R9 ;  /* 0x00000009009c7308 */ /* 0x0009f00000000800 */
[----:B------:R-:W0:Y:S01]  /*1e640*/  MUFU.EX2 R15, R15 ;  /* 0x0000000f000f7308 */ /* 0x000e220000000800 */
[----:B----4-:R-:W-:Y:S01]  /*1e650*/  FADD.FTZ R9, R21, R160 ;  /* 0x000000a015097221 */ /* 0x010fe20000010000 */
[----:B-1----:R-:W-:-:S06]  /*1e660*/  FADD.FTZ R160, R153, R161 ;  /* 0x000000a199a07221 */ /* 0x002fcc0000010000 */
[----:B------:R-:W1:Y:S01]  /*1e670*/  MUFU.EX2 R155, R155 ;  /* 0x0000009b009b7308 */ /* 0x000e620000000800 */
[----:B--2---:R-:W-:Y:S01]  /*1e680*/  FADD.FTZ R9, R200, R9 ;  /* 0x00000009c8097221 */ /* 0x004fe20000010000 */
[----:B-----5:R-:W-:-:S06]  /*1e690*/  FADD.FTZ R160, R201, R160 ;  /* 0x000000a0c9a07221 */ /* 0x020fcc0000010000 */
[----:B------:R-:W2:Y:S01]  /*1e6a0*/  MUFU.EX2 R196, R196 ;  /* 0x000000c400c47308 */ /* 0x000ea20000000800 */
[----:B------:R-:W-:Y:S01]  /*1e6b0*/  FADD.FTZ R9, R20, R9 ;  /* 0x0000000914097221 */ /* 0x000fe20000010000 */
[----:B------:R-:W-:-:S06]  /*1e6c0*/  FADD.FTZ R160, R12, R160 ;  /* 0x000000a00ca07221 */ /* 0x000fcc0000010000 */
[----:B------:R-:W4:Y:S01]  /*1e6d0*/  MUFU.EX2 R197, R197 ;  /* 0x000000c500c57308 */ /* 0x000f220000000800 */
[----:B---3--:R-:W-:Y:S01]  /*1e6e0*/  FADD.FTZ R9, R202, R9 ;  /* 0x00000009ca097221 */ /* 0x008fe20000010000 */
[----:B0-----:R-:W-:-:S06]  /*1e6f0*/  FADD.FTZ R160, R203, R160 ;  /* 0x000000a0cba07221 */ /* 0x001fcc0000010000 */
[----:B------:R-:W0:Y:S01]  /*1e700*/  MUFU.EX2 R14, R14 ;  /* 0x0000000e000e7308 */ /* 0x000e220000000800 */
[----:B------:R-:W-:Y:S01]  /*1e710*/  FADD.FTZ R9, R15, R9 ;  /* 0x000000090f097221 */ /* 0x000fe20000010000 */
[----:B-1----:R-:W-:-:S06]  /*1e720*/  FADD.FTZ R160, R155, R160 ;  /* 0x000000a09ba07221 */ /* 0x002fcc0000010000 */
[----:B------:R-:W1:Y:S08]  /*1e730*/  MUFU.EX2 R198, R198 ;  /* 0x000000c600c67308 */ /* 0x000e700000000800 */
[----:B------:R-:W3:Y:S01]  /*1e740*/  MUFU.EX2 R199, R199 ;  /* 0x000000c700c77308 */ /* 0x000ee20000000800 */
[----:B--2---:R-:W-:Y:S01]  /*1e750*/  FADD.FTZ R9, R196, R9 ;  /* 0x00000009c4097221 */ /* 0x004fe20000010000 */
[----:B----4-:R-:W-:-:S06]  /*1e760*/  FADD.FTZ R160, R197, R160 ;  /* 0x000000a0c5a07221 */ /* 0x010fcc0000010000 */
[----:B------:R-:W2:Y:S01]  /*1e770*/  MUFU.EX2 R11, R11 ;  /* 0x0000000b000b7308 */ /* 0x000ea20000000800 */
[----:B0-----:R-:W-:Y:S01]  /*1e780*/  FADD.FTZ R9, R14, R9 ;  /* 0x000000090e097221 */ /* 0x001fe20000010000 */
[----:B------:R-:W-:-:S06]  /*1e790*/  FADD.FTZ R161, R158, R160 ;  /* 0x000000a09ea17221 */ /* 0x000fcc0000010000 */
[----:B------:R-:W0:Y:S08]  /*1e7a0*/  MUFU.EX2 R192, R192 ;  /* 0x000000c000c07308 */ /* 0x000e300000000800 */
[----:B------:R-:W4:Y:S01]  /*1e7b0*/  MUFU.EX2 R193, R193 ;  /* 0x000000c100c17308 */ /* 0x000f220000000800 */
[----:B-1----:R-:W-:Y:S01]  /*1e7c0*/  FADD.FTZ R160, R198, R9 ;  /* 0x00000009c6a07221 */ /* 0x002fe20000010000 */
[----:B---3--:R-:W-:-:S06]  /*1e7d0*/  FADD.FTZ R161, R199, R161 ;  /* 0x000000a1c7a17221 */ /* 0x008fcc0000010000 */
[----:B------:R-:W1:Y:S08]  /*1e7e0*/  MUFU.EX2 R10, R10 ;  /* 0x0000000a000a7308 */ /* 0x000e700000000800 */
[----:B------:R-:W3:Y:S01]  /*1e7f0*/  MUFU.EX2 R13, R13 ;  /* 0x0000000d000d7308 */ /* 0x000ee20000000800 */
[----:B--2---:R-:W-:Y:S01]  /*1e800*/  FADD.FTZ R160, R11, R160 ;  /* 0x000000a00ba07221 */ /* 0x004fe20000010000 */
[----:B------:R-:W-:-:S06]  /*1e810*/  FADD.FTZ R161, R156, R161 ;  /* 0x000000a19ca17221 */ /* 0x000fcc0000010000 */
[----:B------:R-:W2:Y:S08]  /*1e820*/  MUFU.EX2 R6, R6 ;  /* 0x0000000600067308 */ /* 0x000eb00000000800 */
[----:B------:R-:W5:Y:S01]  /*1e830*/  MUFU.EX2 R195, R195 ;  /* 0x000000c300c37308 */ /* 0x000f620000000800 */
[----:B0-----:R-:W-:Y:S01]  /*1e840*/  FADD.FTZ R160, R192, R160 ;  /* 0x000000a0c0a07221 */ /* 0x001fe20000010000 */
[----:B----4-:R-:W-:-:S06]  /*1e850*/  FADD.FTZ R161, R193, R161 ;  /* 0x000000a1c1a17221 */ /* 0x010fcc0000010000 */
[----:B------:R-:W0:Y:S08]  /*1e860*/  MUFU.EX2 R194, R194 ;  /* 0x000000c200c27308 */ /* 0x000e300000000800 */
[----:B------:R-:W4:Y:S01]  /*1e870*/  MUFU.EX2 R9, R179 ;  /* 0x000000b300097308 */ /* 0x000f220000000800 */
[----:B-1----:R-:W-:Y:S01]  /*1e880*/  FADD.FTZ R160, R10, R160 ;  /* 0x000000a00aa07221 */ /* 0x002fe20000010000 */
[----:B---3--:R-:W-:-:S03]  /*1e890*/  FADD.FTZ R161, R13, R161 ;  /* 0x000000a10da17221 */ /* 0x008fc60000010000 */
[----:B--2---:R-:W-:Y:S01]  /*1e8a0*/  FADD.FTZ R160, R6, R160 ;  /* 0x000000a006a07221 */ /* 0x004fe20000010000 */
[----:B-----5:R-:W-:-:S03]  /*1e8b0*/  FADD.FTZ R161, R195, R161 ;  /* 0x000000a1c3a17221 */ /* 0x020fc60000010000 */
[----:B0-----:R-:W-:Y:S01]  /*1e8c0*/  FADD.FTZ R226, R194, R160 ;  /* 0x000000a0c2e27221 */ /* 0x001fe20000010000 */
[----:B----4-:R-:W-:Y:S01]  /*1e8d0*/  FADD.FTZ R225, R9, R161 ;  /* 0x000000a109e17221 */ /* 0x010fe20000010000 */
[----:B------:R-:W-:Y:S06]  /*1e8e0*/  @!P0 BRA `(.L_x_2913) ;  /* 0x0000000000048947 */ /* 0x000fec0003800000 */
[----:B------:R-:W-:Y:S01]  /*1e8f0*/  BPT.TRAP 0x1 ;  /* 0x000000040000795c */ /* 0x000fe20000300000 */
.L_x_2913:
        /* <DEDUP_REMOVED lines=28> */
[----:B--2---:R-:W-:-:S02]  /*1eac0*/  ISETP.GT.AND P2, PT, R8, R160, PT ;  /* 0x000000a00800720c */ /* 0x004fc40003f44270 */
[----:B------:R-:W-:-:S11]  /*1ead0*/  IADD3 R8, R8, -0x1, RZ ;  /* 0xffffffff08087810 */ /* 0x000fd60007ffe0ff */
[----:B------:R-:W-:Y:S05]  /*1eae0*/  @P2 BRA `(.L_x_2914) ;  /* 0xffffffa800ec2947 */ /* 0x000fea000383ffff */
[----:B------:R-:W-:Y:S05]  /*1eaf0*/  BSYNC B1 ;  /* 0x0000000000017941 */ /* 0x000fea0003800000 */
.L_x_2901:
[----:B------:R-:W-:-:S07]  /*1eb00*/  IMAD.MOV.U32 R9, RZ, RZ, R8 ;  /* 0x000000ffff097224 */ /* 0x000fce00078e0008 */
.L_x_2900:
[----:B------:R-:W-:Y:S05]  /*1eb10*/  BSYNC B0 ;  /* 0x0000000000007941 */ /* 0x000fea0003800000 */
.L_x_2899:
[----:B------:R-:W-:Y:S01]  /*1eb20*/  ISETP.GE.AND P1, PT, R9, RZ, PT ;  /* 0x000000ff0900720c */ /* 0x000fe20003f26270 */
[----:B------:R-:W-:-:S12]  /*1eb30*/  BSSY B0, `(.L_x_2915) ;  /* 0x00004e3000007945 */ /* 0x000fd80003800000 */
[----:B------:R-:W-:Y:S05]  /*1eb40*/  @!P1 BRA `(.L_x_2916) ;  /* 0x0000004c00849947 */ /* 0x000fea0003800000 */
[----:B------:R-:W-:Y:S01]  /*1eb50*/  IMAD.MOV.U32 R14, RZ, RZ, R4 ;  /* 0x000000ffff0e7224 */ /* 0x000fe200078e0004 */
[----:B------:R-:W-:Y:S01]  /*1eb60*/  MOV R10, R224 ;  /* 0x000000e0000a7202 */ /* 0x000fe20000000f00 */
[----:B------:R-:W-:Y:S02]  /*1eb70*/  IMAD.MOV.U32 R11, RZ, RZ, R5 ;  /* 0x000000ffff0b7224 */ /* 0x000fe400078e0005 */
[----:B------:R-:W-:-:S07]  /*1eb80*/  IMAD.MOV.U32 R8, RZ, RZ, R219 ;  /* 0x000000ffff087224 */ /* 0x000fce00078e00db */
.L_x_2929:
[----:B------:R-:W-:-:S05]  /*1eb90*/  VIADD R15, R8, 0x1 ;  /* 0x00000001080f7836 */ /* 0x000fca0000000000 */
[----:B------:R-:W-:-:S04]  /*1eba0*/  ISETP.NE.AND P1, PT, R15, 0x2, PT ;  /* 0x000000020f00780c */ /* 0x000fc80003f25270 */
[----:B------:R-:W-:Y:S02]  /*1ebb0*/  SEL R15, R15, RZ, P1 ;  /* 0x000000ff0f0f7207 */ /* 0x000fe40000800000 */
[----:B------:R-:W-:-:S03]  /*1ebc0*/  SEL R3, RZ, 0x1, P1 ;  /* 0x00000001ff037807 */ /* 0x000fc60000800000 */
[----:B------:R-:W-:Y:S01]  /*1ebd0*/  IMAD.MOV.U32 R219, RZ, RZ, R15 ;  /* 0x000000ffffdb7224 */ /* 0x000fe200078e000f */
[----:B------:R-:W-:Y:S01]  /*1ebe0*/  LOP3.LUT R224, R10, R3, RZ, 0x3c, !PT ;  /* 0x000000030ae07212 */ /* 0x000fe200078e3cff */
[----:B------:R-:W-:Y:S06]  /*1ebf0*/  @!P0 BRA `(.L_x_2917) ;  /* 0x0000000000048947 */ /* 0x000fec0003800000 */
[----:B------:R-:W-:Y:S01]  /*1ec00*/  BPT.TRAP 0x1 ;  /* 0x000000040000795c */ /* 0x000fe20000300000 */
.L_x_2917:
[----:B------:R-:W-:Y:S02]  /*1ec10*/  LEA R3, R219, R22, 0x3 ;  /* 0x00000016db037211 */ /* 0x000fe400078e18ff */
[----:B------:R-:W-:-:S04]  /*1ec20*/  SHF.L.U32 R6, R224, 0x1f, RZ ;  /* 0x0000001fe0067819 */ /* 0x000fc800000006ff */
[----:B------:R0:W1:Y:S01]  /*1ec30*/  SYNCS.PHASECHK.TRANS64.TRYWAIT P1, [R3+URZ+0x38830], R6 ;  /* 0x03883006030075a7 */ /* 0x000062000802017f */
[----:B------:R-:W-:Y:S05]  /*1ec40*/  @!P0 BRA `(.L_x_2918) ;  /* 0x0000000000048947 */ /* 0x000fea0003800000 */
[----:B------:R-:W-:Y:S01]  /*1ec50*/  BPT.TRAP 0x1 ;  /* 0x000000040000795c */ /* 0x000fe20000300000 */
.L_x_2918:
[----:B------:R-:W2:Y:S01]  /*1ec60*/  LDL R4, [R1+0x54] ;  /* 0x0000540001047983 */ /* 0x000ea20000100800 */
[----:B------:R-:W-:Y:S01]  /*1ec70*/  BSSY B1, `(.L_x_2919) ;  /* 0x0000007000017945 */ /* 0x000fe20003800000 */
[----:B------:R-:W-:Y:S02]  /*1ec80*/  IMAD.MOV.U32 R5, RZ, RZ, 0x40000040 ;  /* 0x40000040ff057424 */ /* 0x000fe400078e00ff */
[----:B--2---:R-:W-:-:S04]  /*1ec90*/  IMAD R4, R219, 0xa00, R4 ;  /* 0x00000a00db047824 */ /* 0x004fc800078e0204 */
[----:B------:R-:W-:Y:S01]  /*1eca0*/  VIADD R20, R4, 0x80 ;  /* 0x0000008004147836 */ /* 0x000fe20000000000 */
[----:B-1----:R-:W-:Y:S06]  /*1ecb0*/  @P1 BRA `(.L_x_2920) ;  /* 0x0000000000081947 */ /* 0x002fec0003800000 */
[----:B------:R-:W1:Y:S02]  /*1ecc0*/  SYNCS.PHASECHK.TRANS64.TRYWAIT P1, [R3+URZ+0x38830], R6 ;  /* 0x03883006030075a7 */ /* 0x000e64000802017f */
[----:B-1----:R-:W-:Y:S05]  /*1ecd0*/  @!P1 BRA `(.L_x_2921) ;  /* 0x0000012000a89947 */ /* 0x002fea0003800000 */
.L_x_2920:
[----:B------:R-:W-:Y:S05]  /*1ece0*/  BSYNC B1 ;  /* 0x0000000000017941 */ /* 0x000fea0003800000 */
.L_x_2919:
[----:B------:R-:W2:Y:S04]  /*1ecf0*/  LDL.64 R152, [R1+0x40] ;  /* 0x0000400001987983 */ /* 0x000ea80000100a00 */
[----:B------:R-:W3:Y:S01]  /*1ed00*/  LDL.64 R154, [R1+0x48] ;  /* 0x00004800019a7983 */ /* 0x000ee20000100a00 */
[----:B------:R-:W-:Y:S02]  /*1ed10*/  R2UR UR10, R4 ;  /* 0x00000000040a72ca */ /* 0x000fe400000e0000 */
[----:B------:R-:W-:Y:S01]  /*1ed20*/  R2UR UR11, R5 ;  /* 0x00000000050b72ca */ /* 0x000fe200000e0000 */
[----:B------:R-:W-:Y:S01]  /*1ed30*/  WARPGROUP.ARRIVE ;  /* 0x00000000000079c5 */ /* 0x000fe20000000000 */
[----:B------:R-:W-:Y:S01]  /*1ed40*/  IMAD.MOV.U32 R21, RZ, RZ, 0x40000040 ;  /* 0x40000040ff157424 */ /* 0x000fe200078e00ff */
[----:B------:R-:W-:-:S04]  /*1ed50*/  R2UR UR18, R20 ;  /* 0x00000000141272ca */ /* 0x000fc800000e0000 */
[----:B------:R-:W-:Y:S01]  /*1ed60*/  R2UR UR19, R21 ;  /* 0x00000000151372ca */ /* 0x000fe200000e0000 */
[C---:B------:R-:W-:Y:S02]  /*1ed70*/  VIADD R12, R4.reuse, 0x100 ;  /* 0x00000100040c7836 */ /* 0x040fe40000000000 */
[----:B------:R-:W-:Y:S01]  /*1ed80*/  IMAD.MOV.U32 R13, RZ, RZ, 0x40000040 ;  /* 0x40000040ff0d7424 */ /* 0x000fe200078e00ff */
[----:B01----:R-:W-:Y:S01]  /*1ed90*/  IADD3 R6, R4, 0x180, RZ ;  /* 0x0000018004067810 */ /* 0x003fe20007ffe0ff */
[----:B------:R-:W4:Y:S01]  /*1eda0*/  LDL.64 R20, [R1+0x30] ;  /* 0x0000300001147983 */ /* 0x000f220000100a00 */
[----:B------:R-:W-:Y:S02]  /*1edb0*/  R2UR UR14, R12 ;  /* 0x000000000c0e72ca */ /* 0x000fe400000e0000 */
[----:B------:R-:W-:Y:S02]  /*1edc0*/  R2UR UR15, R13 ;  /* 0x000000000d0f72ca */ /* 0x000fe400000e0000 */
[----:B------:R-:W-:-:S02]  /*1edd0*/  MOV R7, 0x40000040 ;  /* 0x4000004000077802 */ /* 0x000fc40000000f00 */
[----:B------:R-:W-:Y:S02]  /*1ede0*/  R2UR UR6, R6 ;  /* 0x00000000060672ca */ /* 0x000fe400000e0000 */
[----:B------:R-:W-:Y:S02]  /*1edf0*/  R2UR UR7, R7 ;  /* 0x00000000070772ca */ /* 0x000fe400000e0000 */
[----:B--2---:R-:W-:Y:S02]  /*1ee00*/  R2UR UR32, R152 ;  /* 0x00000000982072ca */ /* 0x004fe400000e0000 */
[----:B------:R-:W-:Y:S02]  /*1ee10*/  R2UR UR33, R153 ;  /* 0x00000000992172ca */ /* 0x000fe400000e0000 */
        /* <DEDUP_REMOVED lines=18> */
[----:B------:R-:W-:Y:S01]  /*1ef40*/  VIADD R12, R4, 0x200 ;  /* 0x00000200040c7836 */ /* 0x000fe20000000000 */
[----:B------:R-:W-:Y:S02]  /*1ef50*/  WARPGROUP.DEPBAR.LE gsb0, 0x0 ;  /* 0x00008000000079c5 */ /* 0x000fe40000010000 */
        /* <DEDUP_REMOVED lines=8> */
[----:B------:R-:W-:Y:S01]  /*1efe0*/  VIADD R6, R4, 0x2 ;  /* 0x0000000204067836 */ /* 0x000fe20000000000 */
[----:B--2---:R-:W-:Y:S02]  /*1eff0*/  R2UR UR28, R152 ;  /* 0x00000000981c72ca */ /* 0x004fe400000e0000 */
[----:B------:R-:W-:Y:S02]  /*1f000*/  R2UR UR29, R153 ;  /* 0x00000000991d72ca */ /* 0x000fe400000e0000 */
[----:B------:R-:W-:-:S06]  /*1f010*/  WARPGROUP.ARRIVE ;  /* 0x00000000000079c5 */ /* 0x000fcc0000000000 */
[----:B------:R-:W-:Y:S01]  /*1f020*/  HGMMA.64x16x16.F32 R152, gdesc[UR24], RZ, !UPT, gsb0 ;  /* 0x00200000189879f0 */ /* 0x000fe2000c0008ff */
[----:B------:R-:W-:Y:S02]  /*1f030*/  MOV R7, 0x40000040 ;  /* 0x4000004000077802 */ /* 0x000fe40000000f00 */
        /* <DEDUP_REMOVED lines=88> */
[----:B------:R-:W-:Y:S02]  /*1f5c0*/  R2UR UR47, R21 ;  /* 0x00000000152f72ca */ /* 0x000fe400000e0000 */
[----:B------:R-:W3:Y:S01]  /*1f5d0*/  LDL.64 R20, [R1+0x28] ;  /* 0x0000280001147983 */ /* 0x000ee20000100a00 */
[----:B------:R-:W-:Y:S02]  /*1f5e0*/  VIADD R6, R4, 0x6 ;  /* 0x0000000604067836 */ /* 0x000fe40000000000 */
[----:B------:R-:W-:-:S03]  /*1f5f0*/  IMAD.MOV.U32 R7, RZ, RZ, 0x40000040 ;  /* 0x40000040ff077424 */ /* 0x000fc600078e00ff */
[----:B------:R-:W-:Y:S02]  /*1f600*/  R2UR UR30, R6 ;  /* 0x00000000061e72ca */ /* 0x000fe400000e0000 */
[----:B------:R-:W-:Y:S01]  /*1f610*/  R2UR UR31, R7 ;  /* 0x00000000071f72ca */ /* 0x000fe200000e0000 */
[----:B------:R-:W-:Y:S02]  /*1f620*/  UMOV UR28, UR46 ;  /* 0x0000002e001c7c82 */ /* 0x000fe40008000000 */
[----:B------:R-:W-:Y:S01]  /*1f630*/  UMOV UR29, UR47 ;  /* 0x0000002f001d7c82 */ /* 0x000fe20008000000 */
[----:B------:R-:W-:Y:S01]  /*1f640*/  IMAD.MOV.U32 R7, RZ, RZ, 0x40000040 ;  /* 0x40000040ff077424 */ /* 0x000fe200078e00ff */
[----:B------:R-:W-:-:S04]  /*1f650*/  IADD3 R6, R4, 0x86, RZ ;  /* 0x0000008604067810 */ /* 0x000fc80007ffe0ff */
[----:B------:R-:W-:Y:S01]  /*1f660*/  R2UR UR15, R7 ;  /* 0x00000000070f72ca */ /* 0x000fe200000e0000 */
[----:B------:R-:W-:Y:S02]  /*1f670*/  WARPGROUP.DEPBAR.LE gsb0, 0x0 ;  /* 0x00008000000079c5 */ /* 0x000fe40000010000 */
[----:B------:R-:W-:-:S06]  /*1f680*/  WARPGROUP.ARRIVE ;  /* 0x00000000000079c5 */ /* 0x000fcc0000000000 */
[----:B------:R-:W-:Y:S01]  /*1f690*/  HGMMA.64x16x16.F32 R184, gdesc[UR28], R184, gsb0 ;  /* 0x002000001cb879f0 */ /* 0x000fe200080008b8 */
[----:B------:R-:W-:Y:S01]  /*1f6a0*/  R2UR UR14, R6 ;  /* 0x00000000060e72ca */ /* 0x000fe200000e0000 */
[----:B------:R-:W-:Y:S02]  /*1f6b0*/  IMAD.MOV.U32 R7, RZ, RZ, 0x40000040 ;  /* 0x40000040ff077424 */ /* 0x000fe400078e00ff */
[----:B------:R-:W-:-:S03]  /*1f6c0*/  VIADD R6, R4, 0x106 ;  /* 0x0000010604067836 */ /* 0x000fc60000000000 */
        /* <DEDUP_REMOVED lines=29> */
[----:B------:R-:W-:Y:S01]  /*1f8a0*/  IMAD.MOV.U32 R7, RZ, RZ, 0x40000040 ;  /* 0x40000040ff077424 */ /* 0x000fe200078e00ff */
[----:B------:R-:W-:Y:S02]  /*1f8b0*/  WARPGROUP.DEPBAR.LE gsb0, 0x0 ;  /* 0x00008000000079c5 */ /* 0x000fe40000010000 */
[----:B------:R-:W-:-:S06]  /*1f8c0*/  WARPGROUP.ARRIVE ;  /* 0x00000000000079c5 */ /* 0x000fcc0000000000 */
[----:B------:R-:W-:Y:S01]  /*1f8d0*/  HGMMA.64x16x16.F32 R152, gdesc[UR28], R152, gsb0 ;  /* 0x002000001c9879f0 */ /* 0x000fe20008000898 */
        /* <DEDUP_REMOVED lines=62> */
[----:B------:R-:W-:Y:S01]  /*1fcc0*/  VIADD R6, R4, 0x482 ;  /* 0x0000048204067836 */ /* 0x000fe20000000000 */
[----:B--2---:R-:W-:-:S02]  /*1fcd0*/  R2UR UR28, R12 ;  /* 0x000000000c1c72ca */ /* 0x004fc400000e0000 */
[----:B------:R-:W-:Y:S02]  /*1fce0*/  R2UR UR5, R7 ;  /* 0x00000000070572ca */ /* 0x000fe400000e0000 */
[----:B------:R-:W-:Y:S02]  /*1fcf0*/  R2UR UR4, R6 ;  /* 0x00000000060472ca */ /* 0x000fe400000e0000 */
[----:B------:R-:W-:Y:S02]  /*1fd00*/  R2UR UR29, R13 ;  /* 0x000000000d1d72ca */ /* 0x000fe400000e0000 */
[----:B------:R-:W2:Y:S07]  /*1fd10*/  LDL.64 R12, [R1+0x10] ;  /* 0x00001000010c7983 */ /* 0x000eae0000100a00 */
[----:B------:R-:W-:-:S02]  /*1fd20*/  UMOV UR27, UR5 ;  /* 0x00000005001b7c82 */ /* 0x000fc40008000000 */
        /* <DEDUP_REMOVED lines=615> */
.L_x_2922:
[----:B------:R-:W-:Y:S02]  /*223a0*/  SHF.L.U32 R0, R10, 0x1f, RZ ;  /* 0x0000001f0a007819 */ /* 0x000fe400000006ff */
[----:B------:R-:W-:-:S04]  /*223b0*/  LEA R6, R8, R22, 0x3 ;  /* 0x0000001608067211 */ /* 0x000fc800078e18ff */
[----:B------:R0:W1:Y:S01]  /*223c0*/  SYNCS.PHASECHK.TRANS64.TRYWAIT P1, [R6+URZ+0x38850], R0 ;  /* 0x03885000060075a7 */ /* 0x000062000802017f */
[----:B------:R-:W-:Y:S05]  /*223d0*/  @!P0 BRA `(.L_x_2923) ;  /* 0x0000000000048947 */ /* 0x000fea0003800000 */
[----:B------:R-:W-:Y:S01]  /*223e0*/  BPT.TRAP 0x1 ;  /* 0x000000040000795c */ /* 0x000fe20000300000 */
.L_x_2923:
[----:B------:R-:W-:Y:S04]  /*223f0*/  BSSY B1, `(.L_x_2924) ;  /* 0x0000004000017945 */ /* 0x000fe80003800000 */
[----:B-1----:R-:W-:Y:S05]  /*22400*/  @P1 BRA `(.L_x_2925) ;  /* 0x0000000000081947 */ /* 0x002fea0003800000 */
[----:B------:R-:W1:Y:S02]  /*22410*/  SYNCS.PHASECHK.TRANS64.TRYWAIT P1, [R6+URZ+0x38850], R0 ;  /* 0x03885000060075a7 */ /* 0x000e64000802017f */
[----:B-1----:R-:W-:Y:S05]  /*22420*/  @!P1 BRA `(.L_x_2926) ;  /* 0x000000e800e89947 */ /* 0x002fea0003800000 */
.L_x_2925:
[----:B------:R-:W-:Y:S05]  /*22430*/  BSYNC B1 ;  /* 0x0000000000017941 */ /* 0x000fea0003800000 */
.L_x_2924:
        /* <DEDUP_REMOVED lines=45> */
.L_x_2927:
        /* <DEDUP_REMOVED lines=22> */
[----:B------:R-:W2:Y:S01]  /*22870*/  MUFU.TANH R193, R193 ;  /* 0x000000c100c17308 */ /* 0x000ea20000002400 */
        /* <DEDUP_REMOVED lines=16> */
[----:B--2---:R-:W-:Y:S01]  /*22980*/  FMNMX.FTZ R0, R193, R14, !PT ;  /* 0x0000000ec1007209 */ /* 0x004fe20007810000 */
        /* <DEDUP_REMOVED lines=10> */
[----:B------:R-:W-:Y:S01]  /*22a30*/  IMAD.U32 R3, RZ, RZ, UR42 ;  /* 0x0000002aff037e24 */ /* 0x000fe2000f8e00ff */
[----:B------:R-:W-:-:S03]  /*22a40*/  LEA R15, R15, R22, 0x3 ;  /* 0x000000160f0f7211 */ /* 0x000fc600078e18ff */
        /* <DEDUP_REMOVED lines=67> */
[----:B-1----:R-:W-:-:S05]  /*22e80*/  FMNMX.FTZ R5, R157, R2, !PT ;  /* 0x000000029d057209 */ /* 0x002fca0007810000 */
[----:B------:R-:W1:Y:S01]  /*22e90*/  SHFL.BFLY PT, R2, R5, 0x2, 0x1f ;  /* 0x0c401f0005027f89 */ /* 0x000e6200000e0000 */
[----:B--2---:R-:W-:-:S04]  /*22ea0*/  FMNMX.FTZ R0, R158, R0, !PT ;  /* 0x000000009e007209 */ /* 0x004fc80007810000 */
[----:B0-----:R-:W-:-:S05]  /*22eb0*/  FMNMX.FTZ R4, R159, R0, !PT ;  /* 0x000000009f047209 */ /* 0x001fca0007810000 */
[----:B------:R-:W0:Y:S01]  /*22ec0*/  SHFL.BFLY PT, R0, R4, 0x2, 0x1f ;  /* 0x0c401f0004007f89 */ /* 0x000e2200000e0000 */
[----:B-1----:R-:W-:-:S05]  /*22ed0*/  FMNMX.FTZ R5, R5, R2, !PT ;  /* 0x0000000205057209 */ /* 0x002fca0007810000 */
[----:B------:R-:W1:Y:S01]  /*22ee0*/  SHFL.BFLY PT, R2, R5, 0x1, 0x1f ;  /* 0x0c201f0005027f89 */ /* 0x000e6200000e0000 */
[----:B0-----:R-:W-:-:S05]  /*22ef0*/  FMNMX.FTZ R4, R4, R0, !PT ;  /* 0x0000000004047209 */ /* 0x001fca0007810000 */
[----:B------:R-:W0:Y:S01]  /*22f00*/  SHFL.BFLY PT, R0, R4, 0x1, 0x1f ;  /* 0x0c201f0004007f89 */ /* 0x000e2200000e0000 */
[----:B-1----:R-:W-:Y:S02]  /*22f10*/  FMNMX.FTZ R5, R5, R2, !PT ;  /* 0x0000000205057209 */ /* 0x002fe40007810000 */
[----:B0-----:R-:W-:-:S03]  /*22f20*/  FMNMX.FTZ R4, R4, R0, !PT ;  /* 0x0000000004047209 */ /* 0x001fc60007810000 */
[C---:B------:R-:W-:Y:S01]  /*22f30*/  FADD.FTZ R0, -R5.reuse, R11 ;  /* 0x0000000b05007221 */ /* 0x040fe20000010100 */
[----:B------:R-:W-:Y:S01]  /*22f40*/  FMUL.FTZ R11, R5, R3 ;  /* 0x00000003050b7220 */ /* 0x000fe20000410000 */
[----:B------:R-:W-:-:S03]  /*22f50*/  FADD.FTZ R2, -R4, R14 ;  /* 0x0000000e04027221 */ /* 0x000fc60000010100 */
[-CC-:B------:R-:W-:Y:S01]  /*22f60*/  FFMA.FTZ R192, R152, R3.reuse, -R11.reuse ;  /* 0x0000000398c07223 */ /* 0x180fe2000001080b */
[-C--:B------:R-:W-:Y:S01]  /*22f70*/  FMUL.FTZ R152, R4, R3.reuse ;  /* 0x0000000304987220 */ /* 0x080fe20000410000 */
[-C--:B------:R-:W-:Y:S01]  /*22f80*/  FMUL.FTZ R0, R0, R3.reuse ;  /* 0x0000000300007220 */ /* 0x080fe20000410000 */
        /* <DEDUP_REMOVED lines=24> */
[----:B------:R-:W-:Y:S01]  /*23110*/  FFMA.FTZ R156, R184, R3, -R152 ;  /* 0x00000003b89c7223 */ /* 0x000fe20000010898 */
[----:B------:R-:W-:-:S02]  /*23120*/  VIADD R160, R15, 0x38840 ;  /* 0x000388400fa07836 */ /* 0x000fc40000000000 */
[-CC-:B------:R-:W-:Y:S01]  /*23130*/  FFMA.FTZ R205, R21, R3.reuse, -R152.reuse ;  /* 0x0000000315cd7223 */ /* 0x180fe20000010898 */
[-CC-:B------:R-:W-:Y:S01]  /*23140*/  FFMA.FTZ R153, R176, R3.reuse, -R152.reuse ;  /* 0x00000003b0997223 */ /* 0x180fe20000010898 */
[-CC-:B------:R-:W-:Y:S01]  /*23150*/  FFMA.FTZ R207, R179, R3.reuse, -R152.reuse ;  /* 0x00000003b3cf7223 */ /* 0x180fe20000010898 */
[-C--:B------:R-:W-:Y:S01]  /*23160*/  FFMA.FTZ R193, R154, R3.reuse, -R152 ;  /* 0x000000039ac17223 */ /* 0x080fe20000010898 */
[----:B------:R-:W-:Y:S01]  /*23170*/  MUFU.EX2 R2, R2 ;  /* 0x0000000200027308 */ /* 0x000fe20000000800 */
[----:B------:R-:W-:Y:S01]  /*23180*/  PRMT R160, R229, 0x654, R160 ;  /* 0x00000654e5a07816 */ /* 0x000fe200000000a0 */
[-CC-:B------:R-:W-:Y:S01]  /*23190*/  FFMA.FTZ R21, R180, R3.reuse, -R152.reuse ;  /* 0x00000003b4157223 */ /* 0x180fe20000010898 */
[-CC-:B------:R-:W-:Y:S01]  /*231a0*/  FFMA.FTZ R201, R170, R3.reuse, -R152.reuse ;  /* 0x00000003aac97223 */ /* 0x180fe20000010898 */
[-CC-:B------:R-:W-:Y:S01]  /*231b0*/  FFMA.FTZ R171, R171, R3.reuse, -R152.reuse ;  /* 0x00000003abab7223 */ /* 0x180fe20000010898 */
[----:B------:R0:W-:Y:S01]  /*231c0*/  SYNCS.ARRIVE.TRANS64.RED.A1T0 RZ, [R160+URZ], RZ ;  /* 0x000000ffa0ff79a7 */ /* 0x0001e2000810043f */
[-CC-:B------:R-:W-:Y:S01]  /*231d0*/  FFMA.FTZ R203, R174, R3.reuse, -R152.reuse ;  /* 0x00000003aecb7223 */ /* 0x180fe20000010898 */
[-CC-:B------:R-:W-:Y:S01]  /*231e0*/  FFMA.FTZ R197, R162, R3.reuse, -R152.reuse ;  /* 0x00000003a2c57223 */ /* 0x180fe20000010898 */
[----:B------:R-:W1:Y:S01]  /*231f0*/  MUFU.EX2 R208, R208 ;  /* 0x000000d000d07308 */ /* 0x000e620000000800 */
[-CC-:B------:R-:W-:Y:S01]  /*23200*/  FFMA.FTZ R163, R163, R3.reuse, -R152.reuse ;  /* 0x00000003a3a37223 */ /* 0x180fe20000010898 */
[-CC-:B------:R-:W-:Y:S01]  /*23210*/  FFMA.FTZ R199, R166, R3.reuse, -R152.reuse ;  /* 0x00000003a6c77223 */ /* 0x180fe20000010898 */
[-CC-:B------:R-:W-:Y:S01]  /*23220*/  FFMA.FTZ R167, R167, R3.reuse, -R152.reuse ;  /* 0x00000003a7a77223 */ /* 0x180fe20000010898 */
[-CC-:B------:R-:W-:Y:S01]  /*23230*/  FFMA.FTZ R154, R155, R3.reuse, -R152.reuse ;  /* 0x000000039b9a7223 */ /* 0x180fe20000010898 */
[-CC-:B0-----:R-:W-:Y:S01]  /*23240*/  FFMA.FTZ R160, R175, R3.reuse, -R152.reuse ;  /* 0x00000003afa07223 */ /* 0x181fe20000010898 */
[-CC-:B------:R-:W-:Y:S01]  /*23250*/  FFMA.FTZ R195, R158, R3.reuse, -R152.reuse ;  /* 0x000000039ec37223 */ /* 0x180fe20000010898 */
[----:B------:R-:W-:Y:S01]  /*23260*/  FFMA.FTZ R152, R159, R3, -R152 ;  /* 0x000000039f987223 */ /* 0x000fe20000010898 */
[----:B------:R-:W0:Y:S08]  /*23270*/  MUFU.EX2 R209, R209 ;  /* 0x000000d100d17308 */ /* 0x000e300000000800 */
[----:B------:R-:W2:Y:S01]  /*23280*/  MUFU.EX2 R182, R182 ;  /* 0x000000b600b67308 */ /* 0x000ea20000000800 */
[----:B-1----:R-:W-:-:S07]  /*23290*/  FFMA.FTZ R226, R0, R226, R208 ;  /* 0x000000e200e27223 */ /* 0x002fce00000100d0 */
[----:B------:R-:W1:Y:S01]  /*232a0*/  MUFU.EX2 R157, R157 ;  /* 0x0000009d009d7308 */ /* 0x000e620000000800 */
[----:B0-----:R-:W-:-:S07]  /*232b0*/  FFMA.FTZ R225, R2, R225, R209 ;  /* 0x000000e102e17223 */ /* 0x001fce00000100d1 */
        /* <DEDUP_REMOVED lines=76> */
.L_x_2928:
[----:B------:R-:W-:Y:S01]  /*23780*/  ISETP.GT.AND P1, PT, R9, RZ, PT ;  /* 0x000000ff0900720c */ /* 0x000fe20003f24270 */
[----:B------:R-:W-:Y:S01]  /*23790*/  VIADD R6, R6, 0x38860 ;  /* 0x0003886006067836 */ /* 0x000fe20000000000 */
[----:B------:R-:W-:Y:S01]  /*237a0*/  F2FP.F16.F32.PACK_AB R206, R14, R206 ;  /* 0x000000ce0ece723e */ /* 0x000fe200000000ff */
[----:B------:R-:W-:Y:S01]  /*237b0*/  IMAD.MOV.U32 R14, RZ, RZ, R4 ;  /* 0x000000ffff0e7224 */ /* 0x000fe200078e0004 */
[----:B------:R-:W-:Y:S02]  /*237c0*/  F2FP.F16.F32.PACK_AB R196, R10, R196 ;  /* 0x000000c40ac4723e */ /* 0x000fe400000000ff */
[----:B------:R-:W-:Y:S02]  /*237d0*/  PRMT R6, R229, 0x654, R6 ;  /* 0x00000654e5067816 */ /* 0x000fe40000000006 */
[----:B------:R-:W-:Y:S01]  /*237e0*/  F2FP.F16.F32.PACK_AB R198, R8, R198 ;  /* 0x000000c608c6723e */ /* 0x000fe200000000ff */
[----:B------:R-:W-:Y:S01]  /*237f0*/  IMAD.MOV.U32 R8, RZ, RZ, R219 ;  /* 0x000000ffff087224 */ /* 0x000fe200078e00db */
[----:B------:R0:W-:Y:S01]  /*23800*/  SYNCS.ARRIVE.TRANS64.RED.A1T0 RZ, [R6+URZ], RZ ;  /* 0x000000ff06ff79a7 */ /* 0x0001e2000810043f */
        /* <DEDUP_REMOVED lines=18> */
[----:B------:R-:W-:Y:S02]  /*23930*/  IADD3 R9, R9, -0x1, RZ ;  /* 0xffffffff09097810 */ /* 0x000fe40007ffe0ff */
[----:B------:R-:W-:Y:S01]  /*23940*/  MOV R10, R224 ;  /* 0x000000e0000a7202 */ /* 0x000fe20000000f00 */
[----:B0-----:R-:W-:Y:S06]  /*23950*/  @P1 BRA `(.L_x_2929) ;  /* 0xffffffb0008c1947 */ /* 0x001fec000383ffff */
.L_x_2916:
[----:B------:R-:W-:Y:S05]  /*23960*/  BSYNC B0 ;  /* 0x0000000000007941 */ /* 0x000fea0003800000 */
.L_x_2915:
        /* <DEDUP_REMOVED lines=131> */
.L_x_2930:
[----:B------:R-:W-:Y:S01]  /*241a0*/  IMAD R8, R219, 0x8, R22 ;  /* 0x00000008db087824 */ /* 0x000fe200078e0216 */
[----:B------:R-:W-:-:S04]  /*241b0*/  SHF.L.U32 R7, R224, 0x1f, RZ ;  /* 0x0000001fe0077819 */ /* 0x000fc800000006ff */
[----:B------:R0:W1:Y:S01]  /*241c0*/  SYNCS.PHASECHK.TRANS64.TRYWAIT P1, [R8+URZ+0x38850], R7 ;  /* 0x03885007080075a7 */ /* 0x000062000802017f */
[----:B------:R-:W-:Y:S05]  /*241d0*/  @!P0 BRA `(.L_x_2931) ;  /* 0x0000000000048947 */ /* 0x000fea0003800000 */
[----:B------:R-:W-:Y:S01]  /*241e0*/  BPT.TRAP 0x1 ;  /* 0x000000040000795c */ /* 0x000fe20000300000 */
.L_x_2931:
[----:B------:R-:W-:Y:S01]  /*241f0*/  IADD3 R22, R22, 0x400, RZ ;  /* 0x0000040016167810 */ /* 0x000fe20007ffe0ff */
[----:B------:R-:W-:Y:S03]  /*24200*/  BSSY B0, `(.L_x_2932) ;  /* 0x0000008000007945 */ /* 0x000fe60003800000 */
[----:B------:R-:W-:-:S04]  /*24210*/  SHF.R.U32.HI R22, RZ, 0x4, R22 ;  /* 0x00000004ff167819 */ /* 0x000fc80000011616 */
[----:B------:R-:W-:-:S04]  /*24220*/  LOP3.LUT R22, R22, 0x3fff, RZ, 0xc0, !PT ;  /* 0x00003fff16167812 */ /* 0x000fc800078ec0ff */
[----:B------:R-:W-:-:S05]  /*24230*/  LOP3.LUT R0, R22, 0x2800000, RZ, 0xfc, !PT ;  /* 0x0280000016007812 */ /* 0x000fca00078efcff */
[----:B------:R-:W-:Y:S01]  /*24240*/  IMAD R0, R219, 0xa00, R0 ;  /* 0x00000a00db007824 */ /* 0x000fe200078e0200 */
[----:B-1----:R-:W-:Y:S06]  /*24250*/  @P1 BRA `(.L_x_2933) ;  /* 0x0000000000081947 */ /* 0x002fec0003800000 */
[----:B------:R-:W1:Y:S02]  /*24260*/  SYNCS.PHASECHK.TRANS64.TRYWAIT P1, [R8+URZ+0x38850], R7 ;  /* 0x03885007080075a7 */ /* 0x000e64000802017f */
[----:B-1----:R-:W-:Y:S05]  /*24270*/  @!P1 BRA `(.L_x_2934) ;  /* 0x000000cc00689947 */ /* 0x002fea0003800000 */
.L_x_2933:
[----:B------:R-:W-:Y:S05]  /*24280*/  BSYNC B0 ;  /* 0x0000000000007941 */ /* 0x000fea0003800000 */
.L_x_2932:
[----:B------:R-:W-:Y:S01]  /*24290*/  IMAD.MOV.U32 R6, RZ, RZ, R0 ;  /* 0x000000ffff067224 */ /* 0x000fe200078e0000 */
[----:B------:R-:W-:Y:S01]  /*242a0*/  WARPGROUP.ARRIVE ;  /* 0x00000000000079c5 */ /* 0x000fe20000000000 */
[----:B01----:R-:W-:Y:S01]  /*242b0*/  IMAD.MOV.U32 R7, RZ, RZ, 0x40000040 ;  /* 0x40000040ff077424 */ /* 0x003fe200078e00ff */
[----:B------:R-:W0:Y:S02]  /*242c0*/  SHFL.BFLY PT, R2, R225, 0x2, 0x1f ;  /* 0x0c401f00e1027f89 */ /* 0x000e2400000e0000 */
[----:B------:R-:W-:Y:S02]  /*242d0*/  R2UR UR6, R6 ;  /* 0x00000000060672ca */ /* 0x000fe400000e0000 */
[----:B------:R-:W-:Y:S01]  /*242e0*/  R2UR UR7, R7 ;  /* 0x00000000070772ca */ /* 0x000fe200000e0000 */
[----:B------:R-:W-:Y:S01]  /*242f0*/  IMAD.MOV.U32 R7, RZ, RZ, 0x40000040 ;  /* 0x40000040ff077424 */ /* 0x000fe200078e00ff */
        /* <DEDUP_REMOVED lines=27> */
[----:B0-----:R-:W-:Y:S01]  /*244b0*/  FADD.FTZ R6, R2, R225 ;  /* 0x000000e102067221 */ /* 0x001fe20000010000 */
[----:B------:R-:W-:Y:S02]  /*244c0*/  R2UR UR7, R7 ;  /* 0x00000000070772ca */ /* 0x000fe400000e0000 */
[----:B------:R-:W0:Y:S01]  /*244d0*/  SHFL.BFLY PT, R7, R226, 0x2, 0x1f ;  /* 0x0c401f00e2077f89 */ /* 0x000e2200000e0000 */
[----:B------:R-:W-:-:S03]  /*244e0*/  MOV R2, RZ ;  /* 0x000000ff00027202 */ /* 0x000fc60000000f00 */
[----:B------:R-:W1:Y:S01]  /*244f0*/  SHFL.BFLY PT, R9, R6, 0x1, 0x1f ;  /* 0x0c201f0006097f89 */ /* 0x000e6200000e0000 */
[----:B0-----:R-:W-:Y:S01]  /*24500*/  FADD.FTZ R0, R7, R226 ;  /* 0x000000e207007221 */ /* 0x001fe20000010000 */
[----:B-1----:R-:W-:-:S04]  /*24510*/  FADD.FTZ R13, R6, R9 ;  /* 0x00000009060d7221 */ /* 0x002fc80000010000 */
[----:B------:R-:W0:Y:S01]  /*24520*/  SHFL.BFLY PT, R7, R0, 0x1, 0x1f ;  /* 0x0c201f0000077f89 */ /* 0x000e2200000e0000 */
[----:B------:R-:W-:Y:S01]  /*24530*/  IMAD.MOV.U32 R6, RZ, RZ, -0x800000 ;  /* 0xff800000ff067424 */ /* 0x000fe200078e00ff */
[----:B------:R-:W-:-:S13]  /*24540*/  FSETP.NE.FTZ.AND P2, PT, R13, RZ, PT ;  /* 0x000000ff0d00720b */ /* 0x000fda0003f55000 */
[----:B------:R-:W1:Y:S01]  /*24550*/  @P2 MUFU.LG2 R11, R13 ;  /* 0x0000000d000b2308 */ /* 0x000e620000000c00 */
[----:B------:R-:W-:Y:S01]  /*24560*/  @P2 FMUL.FTZ R14, R3, 0.69314718246459960938 ;  /* 0x3f317218030e2820 */ /* 0x000fe20000410000 */
[----:B0-----:R-:W-:Y:S01]  /*24570*/  FADD.FTZ R12, R0, R7 ;  /* 0x00000007000c7221 */ /* 0x001fe20000010000 */
[----:B------:R-:W-:-:S05]  /*24580*/  IMAD.MOV.U32 R7, RZ, RZ, RZ ;  /* 0x000000ffff077224 */ /* 0x000fca00078e00ff */
[----:B------:R-:W-:Y:S01]  /*24590*/  @P2 MUFU.RCP R2, R13 ;  /* 0x0000000d00022308 */ /* 0x000fe20000001000 */
[----:B------:R-:W-:Y:S01]  /*245a0*/  IMAD.MOV.U32 R0, RZ, RZ, -0x800000 ;  /* 0xff800000ff007424 */ /* 0x000fe200078e00ff */
[----:B------:R-:W-:Y:S01]  /*245b0*/  FSETP.NE.FTZ.AND P1, PT, R12, RZ, PT ;  /* 0x000000ff0c00720b */ /* 0x000fe20003f35000 */
[----:B-1----:R-:W-:-:S04]  /*245c0*/  @P2 FMUL.FTZ R11, R11, 0.69314718246459960938 ;  /* 0x3f3172180b0b2820 */ /* 0x002fc80000410000 */
[----:B------:R-:W-:-:S08]  /*245d0*/  @P2 FFMA.FTZ R0, R14, R4, R11 ;  /* 0x000000040e002223 */ /* 0x000fd0000001000b */
[----:B------:R-:W0:Y:S01]  /*245e0*/  @P1 MUFU.LG2 R9, R12 ;  /* 0x0000000c00091308 */ /* 0x000e220000000c00 */
[----:B------:R-:W-:-:S07]  /*245f0*/  @P1 FMUL.FTZ R10, R3, 0.69314718246459960938 ;  /* 0x3f317218030a1820 */ /* 0x000fce0000410000 */
[----:B------:R1:W2:Y:S01]  /*24600*/  @P1 MUFU.RCP R7, R12 ;  /* 0x0000000c00071308 */ /* 0x0002a20000001000 */
[----:B0-----:R-:W-:-:S04]  /*24610*/  @P1 FMUL.FTZ R9, R9, 0.69314718246459960938 ;  /* 0x3f31721809091820 */ /* 0x001fc80000410000 */
[----:B------:R-:W-:Y:S01]  /*24620*/  @P1 FFMA.FTZ R6, R10, R5, R9 ;  /* 0x000000050a061223 */ /* 0x000fe20000010009 */
[----:B------:R-:W-:Y:S02]  /*24630*/  WARPGROUP.DEPBAR.LE gsb0, 0x0 ;  /* 0x00008000000079c5 */ /* 0x000fe40000010000 */
[----:B------:R-:W-:-:S06]  /*24640*/  WARPGROUP.ARRIVE ;  /* 0x00000000000079c5 */ /* 0x000fcc0000000000 */
[----:B------:R-:W-:Y:S03]  /*24650*/  HGMMA.64x256x16.F32 R24, R192, gdesc[UR4].tnspB, R24, gsb0 ;  /* 0x43e00004c0187df0 */ /* 0x000fe60008000818 */
[----:B------:R-:W-:Y:S02]  /*24660*/  WARPGROUP.DEPBAR.LE gsb0, 0x0 ;  /* 0x00008000000079c5 */ /* 0x000fe40000010000 */
[----:B-12---:R-:W-:Y:S05]  /*24670*/  @!P0 BRA `(.L_x_2935) ;  /* 0x0000000000048947 */ /* 0x006fea0003800000 */
[----:B------:R-:W-:Y:S01]  /*24680*/  BPT.TRAP 0x1 ;  /* 0x000000040000795c */ /* 0x000fe20000300000 */
.L_x_2935:
[----:B------:R-:W2:Y:S01]  /*24690*/  LDL.LU R12, [R1+0x88] ;  /* 0x00008800010c7983 */ /* 0x000ea20000300800 */
[----:B------:R-:W-:Y:S01]  /*246a0*/  IADD3 R4, R8, 0x38860, RZ ;  /* 0x0003886008047810 */ /* 0x000fe20007ffe0ff */
[----:B------:R-:W-:Y:S02]  /*246b0*/  VIADD R219, R219, 0x1 ;  /* 0x00000001dbdb7836 */ /* 0x000fe40000000000 */
[-C--:B------:R-:W-:Y:S01]  /*246c0*/  FMUL.FTZ R8, R24, R7.reuse ;  /* 0x0000000718087220 */ /* 0x080fe20000410000 */
[-C--:B------:R-:W-:Y:S01]  /*246d0*/  FMUL.FTZ R24, R36, R7.reuse ;  /* 0x0000000724187220 */ /* 0x080fe20000410000 */
[----:B------:R-:W-:Y:S01]  /*246e0*/  PRMT R229, R229, 0x654, R4 ;  /* 0x00000654e5e57816 */ /* 0x000fe20000000004 */
[-C--:B------:R-:W-:Y:S01]  /*246f0*/  FMUL.FTZ R157, R40, R7.reuse ;  /* 0x00000007289d7220 */ /* 0x080fe20000410000 */
[----:B------:R-:W-:Y:S01]  /*24700*/  ISETP.NE.AND P0, PT, R219, 0x2, PT ;  /* 0x00000002db00780c */ /* 0x000fe20003f05270 */
[-C--:B------:R-:W-:Y:S01]  /*24710*/  FMUL.FTZ R159, R48, R7.reuse ;  /* 0x00000007309f7220 */ /* 0x080fe20000410000 */
[----:B------:R0:W-:Y:S01]  /*24720*/  SYNCS.ARRIVE.TRANS64.RED.A1T0 RZ, [R229+URZ], RZ ;  /* 0x000000ffe5ff79a7 */ /* 0x0001e2000810043f */
[-C--:B------:R-:W-:Y:S01]  /*24730*/  FMUL.FTZ R161, R56, R7.reuse ;  /* 0x0000000738a17220 */ /* 0x080fe20000410000 */
        /* <DEDUP_REMOVED lines=126> */
[----:B------:R-:W-:Y:S01]  /*24f20*/  SEL R219, R219, RZ, P0 ;  /* 0x000000ffdbdb7207 */ /* 0x000fe20000000000 */
[----:B--2---:R-:W-:-:S05]  /*24f30*/  VIADD R12, R12, 0x1 ;  /* 0x000000010c0c7836 */ /* 0x004fca0000000000 */
[----:B------:R0:W-:Y:S02]  /*24f40*/  STL [R1+0x88], R12 ;  /* 0x0000880c01007387 */ /* 0x0001e40000100800 */
.L_x_2811:
[----:B------:R-:W0:Y:S08]  /*24f50*/  S2UR UR4, SR_CgaCtaId ;  /* 0x00000000000479c3 */ /* 0x000e300000008800 */
[----:B------:R-:W-:Y:S01]  /*24f60*/  BAR.SYNC.DEFER_BLOCKING 0x5, 0x180 ;  /* 0x0146000000007b1d */ /* 0x000fe20000010000 */
[----:B------:R-:W-:-:S05]  /*24f70*/  MOV R22, 0x400 ;  /* 0x0000040000167802 */ /* 0x000fca0000000f00 */
[----:B------:R-:W-:Y:S01]  /*24f80*/  BSSY B0, `(.L_x_2936) ;  /* 0x00002e7000007945 */ /* 0x000fe20003800000 */
[----:B0-----:R-:W-:-:S04]  /*24f90*/  MOV R229, UR4 ;  /* 0x0000000400e57c02 */ /* 0x001fc80008000f00 */
[----:B------:R-:W-:-:S05]  /*24fa0*/  LEA R22, R229, R22, 0x18 ;  /* 0x00000016e5167211 */ /* 0x000fca00078ec0ff */
[----:B------:R0:W1:Y:S01]  /*24fb0*/  LDS.128 R28, [R22+0x388d0] ;  /* 0x0388d000161c7984 */ /* 0x0000620000000c00 */
[----:B------:R-:W-:Y:S06]  /*24fc0*/  BAR.ARV 0x4, 0x180 ;  /* 0x0106000000007b1d */ /* 0x000fec0000002000 */
[----:B------:R-:W-:Y:S05]  /*24fd0*/  @P1 BRA `(.L_x_2937) ;  /* 0x0000002000241947 */ /* 0x000fea0003800000 */
[----:B------:R-:W2:Y:S04]  /*24fe0*/  LDL R2, [R1+0x8c] ;  /* 0x00008c0001027983 */ /* 0x000ea80000100800 */
[----:B------:R-:W3:Y:S01]  /*24ff0*/  LDL R179, [R1+0x7c] ;  /* 0x00007c0001b37983 */ /* 0x000ee20000100800 */
[----:B------:R-:W4:Y:S01]  /*25000*/  S2R R5, SR_SWINHI ;  /* 0x0000000000057919 */ /* 0x000f220000002f00 */
[----:B------:R-:W-:Y:S01]  /*25010*/  F2FP.F16.F32.PACK_AB R9, R9, R26 ;  /* 0x0000001a0909723e */ /* 0x000fe200000000ff */
[----:B------:R-:W-:Y:S01]  /*25020*/  ULDC.64 UR4, c[0x0][0xc00] ;  /* 0x0003000000047ab9 */ /* 0x000fe20000000a00 */
[----:B------:R-:W3:Y:S04]  /*25030*/  LDL R180, [R1+0x78] ;  /* 0x0000780001b47983 */ /* 0x000ee80000100800 */
[----:B------:R-:W3:Y:S01]  /*25040*/  LDL R178, [R1+0x68] ;  /* 0x0000680001b27983 */ /* 0x000ee20000100800 */
[----:B------:R-:W-:-:S02]  /*25050*/  MOV R20, R22 ;  /* 0x0000001600147202 */ /* 0x000fc40000000f00 */
[----:B----4-:R-:W-:Y:S02]  /*25060*/  MOV R21, R5 ;  /* 0x0000000500157202 */ /* 0x010fe40000000f00 */
[----:B------:R-:W-:Y:S02]  /*25070*/  F2FP.F16.F32.PACK_AB R8, R25, R8 ;  /* 0x000000081908723e */ /* 0x000fe400000000ff */
[----:B------:R-:W-:Y:S02]  /*25080*/  F2FP.F16.F32.PACK_AB R10, R3, R10 ;  /* 0x0000000a030a723e */ /* 0x000fe400000000ff */
[----:B------:R-:W-:Y:S02]  /*25090*/  F2FP.F16.F32.PACK_AB R11, R11, R4 ;  /* 0x000000040b0b723e */ /* 0x000fe400000000ff */
[----:B------:R-:W-:Y:S02]  /*250a0*/  F2FP.F16.F32.PACK_AB R144, R145, R144 ;  /* 0x000000909190723e */ /* 0x000fe400000000ff */
[----:B------:R-:W-:-:S02]  /*250b0*/  F2FP.F16.F32.PACK_AB R145, R147, R146 ;  /* 0x000000929391723e */ /* 0x000fc400000000ff */
[----:B------:R-:W-:Y:S02]  /*250c0*/  F2FP.F16.F32.PACK_AB R146, R149, R148 ;  /* 0x000000949592723e */ /* 0x000fe400000000ff */
[----:B------:R-:W-:Y:S01]  /*250d0*/  F2FP.F16.F32.PACK_AB R147, R151, R150 ;  /* 0x000000969793723e */ /* 0x000fe200000000ff */
[----:B------:R-:W-:Y:S01]  /*250e0*/  BAR.SYNC.DEFER_BLOCKING 0x1, 0x100 ;  /* 0x0044000000007b1d */ /* 0x000fe20000010000 */
[----:B--2---:R-:W-:-:S03]  /*250f0*/  IMAD.WIDE R110, R2, 0x2, R20 ;  /* 0x00000002026e7825 */ /* 0x004fc600078e0214 */
[C---:B------:R-:W-:Y:S02]  /*25100*/  IADD3 R72, P3, R110.reuse, 0x4000, RZ ;  /* 0x000040006e487810 */ /* 0x040fe40007f7e0ff */
[----:B------:R-:W-:Y:S02]  /*25110*/  IADD3 R12, P1, R110, 0x20, RZ ;  /* 0x000000206e0c7810 */ /* 0x000fe40007f3e0ff */
[----:B------:R-:W-:-:S03]  /*25120*/  LOP3.LUT R108, R72, 0x380, RZ, 0xc0, !PT ;  /* 0x00000380486c7812 */ /* 0x000fc600078ec0ff */
[--C-:B------:R-:W-:Y:S01]  /*25130*/  IMAD.X R13, RZ, RZ, R111.reuse, P1 ;  /* 0x000000ffff0d7224 */ /* 0x100fe200008e066f */
[----:B------:R-:W-:Y:S02]  /*25140*/  SHF.R.U64 R108, R108, 0x3, RZ ;  /* 0x000000036c6c7819 */ /* 0x000fe400000012ff */
[C---:B------:R-:W-:Y:S02]  /*25150*/  IADD3 R88, P1, R110.reuse, 0x8000, RZ ;  /* 0x000080006e587810 */ /* 0x040fe40007f3e0ff */
[----:B------:R-:W-:Y:S02]  /*25160*/  IADD3 R14, P0, R110, 0x40, RZ ;  /* 0x000000406e0e7810 */ /* 0x000fe40007f1e0ff */
[----:B------:R-:W-:Y:S02]  /*25170*/  LOP3.LUT R72, R108, R72, RZ, 0x3c, !PT ;  /* 0x000000486c487212 */ /* 0x000fe400078e3cff */
[----:B------:R-:W-:Y:S01]  /*25180*/  LOP3.LUT R108, R88, 0x380, RZ, 0xc0, !PT ;  /* 0x00000380586c7812 */ /* 0x000fe200078ec0ff */
[----:B------:R-:W-:Y:S01]  /*25190*/  IMAD.X R15, RZ, RZ, R111, P0 ;  /* 0x000000ffff0f7224 */ /* 0x000fe200000e066f */
[----:B------:R-:W-:-:S02]  /*251a0*/  IADD3 R92, P0, R110, 0x8020, RZ ;  /* 0x000080206e5c7810 */ /* 0x000fc40007f1e0ff */
[----:B------:R-:W-:Y:S02]  /*251b0*/  SHF.R.U64 R108, R108, 0x3, RZ ;  /* 0x000000036c6c7819 */ /* 0x000fe400000012ff */
[C---:B------:R-:W-:Y:S02]  /*251c0*/  IADD3 R84, P2, R110.reuse, 0x4060, RZ ;  /* 0x000040606e547810 */ /* 0x040fe40007f5e0ff */
[----:B------:R-:W-:Y:S02]  /*251d0*/  IADD3 R68, P4, R110, 0x60, RZ ;  /* 0x000000606e447810 */ /* 0x000fe40007f9e0ff */
[----:B------:R-:W-:Y:S02]  /*251e0*/  LOP3.LUT R88, R108, R88, RZ, 0x3c, !PT ;  /* 0x000000586c587212 */ /* 0x000fe400078e3cff */
[C---:B------:R-:W-:Y:S02]  /*251f0*/  LOP3.LUT R5, R110.reuse, 0x380, RZ, 0xc0, !PT ;  /* 0x000003806e057812 */ /* 0x040fe400078ec0ff */
[----:B------:R-:W-:-:S02]  /*25200*/  IADD3 R80, P5, R110, 0x4040, RZ ;  /* 0x000040406e507810 */ /* 0x000fc40007fbe0ff */
[----:B------:R-:W-:Y:S02]  /*25210*/  LOP3.LUT R108, R92, 0x380, RZ, 0xc0, !PT ;  /* 0x000003805c6c7812 */ /* 0x000fe400078ec0ff */
[----:B------:R-:W-:Y:S01]  /*25220*/  IADD3 R76, P6, R110, 0x4020, RZ ;  /* 0x000040206e4c7810 */ /* 0x000fe20007fde0ff */
[--C-:B------:R-:W-:Y:S01]  /*25230*/  IMAD.X R85, RZ, RZ, R111.reuse, P2 ;  /* 0x000000ffff557224 */ /* 0x100fe200010e066f */
[----:B-----5:R-:W-:Y:S01]  /*25240*/  LOP3.LUT R135, R68, 0x380, RZ, 0xc0, !PT ;  /* 0x0000038044877812 */ /* 0x020fe200078ec0ff */
[----:B------:R-:W-:Y:S01]  /*25250*/  IMAD.X R89, RZ, RZ, R111, P1 ;  /* 0x000000ffff597224 */ /* 0x000fe200008e066f */
[----:B------:R-:W-:Y:S02]  /*25260*/  IADD3.X R81, RZ, R111, RZ, P5, !PT ;  /* 0x0000006fff517210 */ /* 0x000fe40002ffe4ff */
[----:B-1----:R-:W-:Y:S02]  /*25270*/  IADD3 R28, P2, R110, 0xc040, RZ ;  /* 0x0000c0406e1c7810 */ /* 0x002fe40007f5e0ff */
[----:B------:R-:W-:-:S02]  /*25280*/  SHF.R.U64 R5, R5, 0x3, RZ ;  /* 0x0000000305057819 */ /* 0x000fc400000012ff */
[----:B------:R-:W-:Y:S01]  /*25290*/  SHF.R.U64 R108, R108, 0x3, RZ ;  /* 0x000000036c6c7819 */ /* 0x000fe200000012ff */
[--C-:B------:R-:W-:Y:S01]  /*252a0*/  IMAD.X R73, RZ, RZ, R111.reuse, P3 ;  /* 0x000000ffff497224 */ /* 0x100fe200018e066f */
[C---:B------:R-:W-:Y:S01]  /*252b0*/  IADD3 R2, P5, R110.reuse, 0xc020, RZ ;  /* 0x0000c0206e027810 */ /* 0x040fe20007fbe0ff */
[----:B------:R-:W-:Y:S01]  /*252c0*/  IMAD.X R77, RZ, RZ, R111, P6 ;  /* 0x000000ffff4d7224 */ /* 0x000fe200030e066f */
[----:B------:R-:W-:Y:S02]  /*252d0*/  IADD3 R128, P1, R110, 0xc060, RZ ;  /* 0x0000c0606e807810 */ /* 0x000fe40007f3e0ff */
[----:B------:R-:W-:Y:S02]  /*252e0*/  IADD3.X R69, RZ, R111, RZ, P4, !PT ;  /* 0x0000006fff457210 */ /* 0x000fe400027fe4ff */
[----:B------:R-:W-:Y:S02]  /*252f0*/  LOP3.LUT R177, R12, 0x380, RZ, 0xc0, !PT ;  /* 0x000003800cb17812 */ /* 0x000fe400078ec0ff */
[----:B------:R-:W-:-:S02]  /*25300*/  LOP3.LUT R176, R14, 0x380, RZ, 0xc0, !PT ;  /* 0x000003800eb07812 */ /* 0x000fc400078ec0ff */
[C---:B------:R-:W-:Y:S02]  /*25310*/  IADD3 R96, P4, R110.reuse, 0x8040, RZ ;  /* 0x000080406e607810 */ /* 0x040fe40007f9e0ff */
[C---:B------:R-:W-:Y:S02]  /*25320*/  IADD3 R100, P3, R110.reuse, 0x8060, RZ ;  /* 0x000080606e647810 */ /* 0x040fe40007f7e0ff */
[----:B------:R-:W-:Y:S02]  /*25330*/  IADD3 R104, P6, R110, 0xc000, RZ ;  /* 0x0000c0006e687810 */ /* 0x000fe40007fde0ff */
[----:B------:R-:W-:Y:S02]  /*25340*/  SHF.R.U64 R135, R135, 0x3, RZ ;  /* 0x0000000387877819 */ /* 0x000fe400000012ff */
[----:B------:R-:W-:Y:S02]  /*25350*/  LOP3.LUT R110, R5, R110, RZ, 0x3c, !PT ;  /* 0x0000006e056e7212 */ /* 0x000fe400078e3cff */
[----:B------:R-:W-:-:S02]  /*25360*/  LOP3.LUT R92, R108, R92, RZ, 0x3c, !PT ;  /* 0x0000005c6c5c7212 */ /* 0x000fc400078e3cff */
[----:B------:R-:W-:Y:S02]  /*25370*/  LOP3.LUT R26, R28, 0x380, RZ, 0xc0, !PT ;  /* 0x000003801c1a7812 */ /* 0x000fe400078ec0ff */
[----:B------:R-:W-:Y:S02]  /*25380*/  LOP3.LUT R25, R2, 0x380, RZ, 0xc0, !PT ;  /* 0x0000038002197812 */ /* 0x000fe400078ec0ff */
[----:B------:R-:W-:Y:S02]  /*25390*/  LOP3.LUT R108, R128, 0x380, RZ, 0xc0, !PT ;  /* 0x00000380806c7812 */ /* 0x000fe400078ec0ff */
[----:B------:R-:W-:Y:S02]  /*253a0*/  SHF.R.U64 R177, R177, 0x3, RZ ;  /* 0x00000003b1b17819 */ /* 0x000fe400000012ff */
[----:B------:R-:W-:Y:S02]  /*253b0*/  SHF.R.U64 R176, R176, 0x3, RZ ;  /* 0x00000003b0b07819 */ /* 0x000fe400000012ff */
[----:B------:R-:W-:-:S02]  /*253c0*/  LOP3.LUT R68, R135, R68, RZ, 0x3c, !PT ;  /* 0x0000004487447212 */ /* 0x000fc400078e3cff */
[----:B------:R-:W-:Y:S02]  /*253d0*/  LOP3.LUT R135, R84, 0x380, RZ, 0xc0, !PT ;  /* 0x0000038054877812 */ /* 0x000fe400078ec0ff */
[----:B------:R-:W-:Y:S02]  /*253e0*/  MOV R110, R110 ;  /* 0x0000006e006e7202 */ /* 0x000fe40000000f00 */
[----:B------:R-:W-:Y:S02]  /*253f0*/  SHF.R.U64 R26, R26, 0x3, RZ ;  /* 0x000000031a1a7819 */ /* 0x000fe400000012ff */
[----:B------:R-:W-:Y:S02]  /*25400*/  SHF.R.U64 R25, R25, 0x3, RZ ;  /* 0x0000000319197819 */ /* 0x000fe400000012ff */
[----:B------:R-:W-:Y:S01]  /*25410*/  SHF.R.U64 R3, R108, 0x3, RZ ;  /* 0x000000036c037819 */ /* 0x000fe200000012ff */
[----:B------:R-:W-:Y:S01]  /*25420*/  IMAD.X R5, RZ, RZ, R111, P2 ;  /* 0x000000ffff057224 */ /* 0x000fe200010e066f */
[----:B------:R-:W-:-:S02]  /*25430*/  LOP3.LUT R12, R177, R12, RZ, 0x3c, !PT ;  /* 0x0000000cb10c7212 */ /* 0x000fc400078e3cff */
[----:B------:R-:W-:Y:S02]  /*25440*/  LOP3.LUT R14, R176, R14, RZ, 0x3c, !PT ;  /* 0x0000000eb00e7212 */ /* 0x000fe400078e3cff */
[----:B------:R-:W-:Y:S01]  /*25450*/  LOP3.LUT R177, R76, 0x380, RZ, 0xc0, !PT ;  /* 0x000003804cb17812 */ /* 0x000fe200078ec0ff */
[----:B------:R1:W-:Y:S01]  /*25460*/  STSM.16.M88.4 [R110], R8 ;  /* 0x000000086e007844 */ /* 0x0003e20000000200 */
[----:B------:R-:W-:Y:S02]  /*25470*/  SHF.R.U64 R135, R135, 0x3, RZ ;  /* 0x0000000387877819 */ /* 0x000fe400000012ff */
[----:B------:R-:W-:Y:S02]  /*25480*/  LOP3.LUT R4, R26, R28, RZ, 0x3c, !PT ;  /* 0x0000001c1a047212 */ /* 0x000fe400078e3cff */
[----:B------:R-:W-:Y:S02]  /*25490*/  LOP3.LUT R176, R80, 0x380, RZ, 0xc0, !PT ;  /* 0x0000038050b07812 */ /* 0x000fe400078ec0ff */
[----:B------:R-:W-:-:S02]  /*254a0*/  IADD3.X R27, RZ, R111, RZ, P1, !PT ;  /* 0x0000006fff1b7210 */ /* 0x000fc40000ffe4ff */
[----:B------:R-:W-:Y:S01]  /*254b0*/  MOV R72, R72 ;  /* 0x0000004800487202 */ /* 0x000fe20000000f00 */
[--C-:B------:R-:W-:Y:S01]  /*254c0*/  IMAD.X R97, RZ, RZ, R111.reuse, P4 ;  /* 0x000000ffff617224 */ /* 0x100fe200020e066f */
[----:B------:R-:W-:Y:S02]  /*254d0*/  LOP3.LUT R108, R25, R2, RZ, 0x3c, !PT ;  /* 0x00000002196c7212 */ /* 0x000fe400078e3cff */
[----:B------:R-:W-:Y:S02]  /*254e0*/  IADD3.X R93, RZ, R111, RZ, P0, !PT ;  /* 0x0000006fff5d7210 */ /* 0x000fe400007fe4ff */
[----:B------:R-:W-:Y:S01]  /*254f0*/  MOV R88, R88 ;  /* 0x0000005800587202 */ /* 0x000fe20000000f00 */
[--C-:B------:R-:W-:Y:S01]  /*25500*/  IMAD.X R101, RZ, RZ, R111.reuse, P3 ;  /* 0x000000ffff657224 */ /* 0x100fe200018e066f */
[----:B------:R-:W-:Y:S01]  /*25510*/  LOP3.LUT R26, R3, R128, RZ, 0x3c, !PT ;  /* 0x00000080031a7212 */ /* 0x000fe200078e3cff */
[----:B------:R-:W-:Y:S01]  /*25520*/  IMAD.X R109, RZ, RZ, R111, P5 ;  /* 0x000000ffff6d7224 */ /* 0x000fe200028e066f */
[----:B------:R-:W-:Y:S01]  /*25530*/  MOV R3, R12 ;  /* 0x0000000c00037202 */ /* 0x000fe20000000f00 */
[----:B------:R-:W2:Y:S01]  /*25540*/  LDC R28, c[0x0][0xbe8] ;  /* 0x0002fa00ff1c7b82 */ /* 0x000ea20000000800 */
[----:B------:R-:W-:-:S02]  /*25550*/  MOV R25, R14 ;  /* 0x0000000e00197202 */ /* 0x000fc40000000f00 */
[----:B-1----:R-:W-:Y:S02]  /*25560*/  F2FP.F16.F32.PACK_AB R8, R33, R32 ;  /* 0x000000202108723e */ /* 0x002fe400000000ff */
[----:B------:R-:W-:Y:S02]  /*25570*/  F2FP.F16.F32.PACK_AB R9, R35, R34 ;  /* 0x000000222309723e */ /* 0x000fe400000000ff */
[----:B------:R-:W-:Y:S02]  /*25580*/  F2FP.F16.F32.PACK_AB R10, R37, R24 ;  /* 0x00000018250a723e */ /* 0x000fe400000000ff */
[----:B------:R-:W-:Y:S02]  /*25590*/  F2FP.F16.F32.PACK_AB R11, R39, R38 ;  /* 0x00000026270b723e */ /* 0x000fe400000000ff */
[----:B------:R-:W-:Y:S02]  /*255a0*/  SHF.R.U64 R177, R177, 0x3, RZ ;  /* 0x00000003b1b17819 */ /* 0x000fe400000012ff */
[----:B------:R-:W-:-:S02]  /*255b0*/  F2FP.F16.F32.PACK_AB R12, R41, R157 ;  /* 0x0000009d290c723e */ /* 0x000fc400000000ff */
[----:B------:R-:W-:Y:S02]  /*255c0*/  F2FP.F16.F32.PACK_AB R13, R43, R42 ;  /* 0x0000002a2b0d723e */ /* 0x000fe400000000ff */
[----:B------:R-:W-:Y:S02]  /*255d0*/  F2FP.F16.F32.PACK_AB R14, R45, R158 ;  /* 0x0000009e2d0e723e */ /* 0x000fe400000000ff */
[----:B------:R-:W-:Y:S02]  /*255e0*/  F2FP.F16.F32.PACK_AB R15, R47, R46 ;  /* 0x0000002e2f0f723e */ /* 0x000fe400000000ff */
[----:B------:R-:W-:Y:S02]  /*255f0*/  LOP3.LUT R84, R135, R84, RZ, 0x3c, !PT ;  /* 0x0000005487547212 */ /* 0x000fe400078e3cff */
[----:B------:R-:W-:Y:S02]  /*25600*/  MOV R4, R4 ;  /* 0x0000000400047202 */ /* 0x000fe40000000f00 */
[----:B------:R-:W-:Y:S01]  /*25610*/  SHF.R.U64 R176, R176, 0x3, RZ ;  /* 0x00000003b0b07819 */ /* 0x000fe200000012ff */
[----:B------:R-:W1:Y:S01]  /*25620*/  S2R R5, SR_TID.X ;  /* 0x0000000000057919 */ /* 0x000e620000002100 */
[----:B------:R-:W-:-:S02]  /*25630*/  LOP3.LUT R135, R96, 0x380, RZ, 0xc0, !PT ;  /* 0x0000038060877812 */ /* 0x000fc400078ec0ff */
[----:B------:R-:W-:Y:S01]  /*25640*/  LOP3.LUT R76, R177, R76, RZ, 0x3c, !PT ;  /* 0x0000004cb14c7212 */ /* 0x000fe200078e3cff */
[----:B------:R-:W-:Y:S01]  /*25650*/  STSM.16.M88.4 [R3], R8 ;  /* 0x0000000803007844 */ /* 0x000fe20000000200 */
[----:B------:R-:W-:Y:S02]  /*25660*/  MOV R2, R26 ;  /* 0x0000001a00027202 */ /* 0x000fe40000000f00 */
[----:B------:R-:W-:Y:S01]  /*25670*/  LOP3.LUT R80, R176, R80, RZ, 0x3c, !PT ;  /* 0x00000050b0507212 */ /* 0x000fe200078e3cff */
[----:B------:R4:W-:Y:S01]  /*25680*/  STSM.16.M88.4 [R25], R12 ;  /* 0x0000000c19007844 */ /* 0x0009e20000000200 */
[----:B------:R-:W-:Y:S02]  /*25690*/  SHF.R.U64 R135, R135, 0x3, RZ ;  /* 0x0000000387877819 */ /* 0x000fe400000012ff */
[----:B------:R-:W-:Y:S02]  /*256a0*/  MOV R68, R68 ;  /* 0x0000004400447202 */ /* 0x000fe40000000f00 */
[----:B------:R-:W-:-:S02]  /*256b0*/  F2FP.F16.F32.PACK_AB R24, R49, R159 ;  /* 0x0000009f3118723e */ /* 0x000fc400000000ff */
[----:B------:R-:W-:Y:S02]  /*256c0*/  F2FP.F16.F32.PACK_AB R26, R53, R160 ;  /* 0x000000a0351a723e */ /* 0x000fe400000000ff */
[----:B------:R-:W-:Y:S02]  /*256d0*/  F2FP.F16.F32.PACK_AB R27, R55, R54 ;  /* 0x00000036371b723e */ /* 0x000fe400000000ff */
[----:B------:R-:W-:Y:S02]  /*256e0*/  LOP3.LUT R176, R100, 0x380, RZ, 0xc0, !PT ;  /* 0x0000038064b07812 */ /* 0x000fe400078ec0ff */
[----:B------:R-:W-:Y:S02]  /*256f0*/  F2FP.F16.F32.PACK_AB R32, R57, R161 ;  /* 0x000000a13920723e */ /* 0x000fe400000000ff */
[----:B------:R-:W-:Y:S02]  /*25700*/  F2FP.F16.F32.PACK_AB R33, R59, R58 ;  /* 0x0000003a3b21723e */ /* 0x000fe400000000ff */
[----:B----4-:R-:W-:-:S02]  /*25710*/  F2FP.F16.F32.PACK_AB R25, R51, R50 ;  /* 0x000000323319723e */ /* 0x010fc400000000ff */
[----:B------:R-:W-:Y:S02]  /*25720*/  F2FP.F16.F32.PACK_AB R34, R61, R162 ;  /* 0x000000a23d22723e */ /* 0x000fe400000000ff */
[----:B------:R-:W-:Y:S02]  /*25730*/  F2FP.F16.F32.PACK_AB R35, R63, R62 ;  /* 0x0000003e3f23723e */ /* 0x000fe400000000ff */
[----:B------:R-:W-:Y:S02]  /*25740*/  LOP3.LUT R177, R104, 0x380, RZ, 0xc0, !PT ;  /* 0x0000038068b17812 */ /* 0x000fe400078ec0ff */
[----:B------:R-:W-:Y:S02]  /*25750*/  MOV R76, R76 ;  /* 0x0000004c004c7202 */ /* 0x000fe40000000f00 */
[----:B------:R-:W-:Y:S02]  /*25760*/  F2FP.F16.F32.PACK_AB R8, R65, R163 ;  /* 0x000000a34108723e */ /* 0x000fe400000000ff */
[----:B------:R-:W-:-:S02]  /*25770*/  F2FP.F16.F32.PACK_AB R9, R67, R66 ;  /* 0x000000424309723e */ /* 0x000fc400000000ff */
[----:B------:R-:W-:Y:S02]  /*25780*/  F2FP.F16.F32.PACK_AB R10, R36, R164 ;  /* 0x000000a4240a723e */ /* 0x000fe400000000ff */
[----:B------:R-:W-:Y:S01]  /*25790*/  F2FP.F16.F32.PACK_AB R11, R71, R70 ;  /* 0x00000046470b723e */ /* 0x000fe200000000ff */
[----:B------:R-:W-:Y:S01]  /*257a0*/  STSM.16.M88.4 [R68], R24 ;  /* 0x0000001844007844 */ /* 0x000fe20000000200 */
[----:B------:R-:W-:Y:S02]  /*257b0*/  LOP3.LUT R96, R135, R96, RZ, 0x3c, !PT ;  /* 0x0000006087607212 */ /* 0x000fe400078e3cff */
[----:B------:R-:W-:Y:S02]  /*257c0*/  MOV R80, R80 ;  /* 0x0000005000507202 */ /* 0x000fe40000000f00 */
[----:B------:R-:W-:Y:S02]  /*257d0*/  F2FP.F16.F32.PACK_AB R12, R40, R165 ;  /* 0x000000a5280c723e */ /* 0x000fe400000000ff */
[----:B------:R-:W-:-:S02]  /*257e0*/  F2FP.F16.F32.PACK_AB R13, R75, R74 ;  /* 0x0000004a4b0d723e */ /* 0x000fc400000000ff */
[----:B------:R-:W-:Y:S02]  /*257f0*/  F2FP.F16.F32.PACK_AB R14, R48, R166 ;  /* 0x000000a6300e723e */ /* 0x000fe400000000ff */
[----:B------:R-:W-:Y:S01]  /*25800*/  F2FP.F16.F32.PACK_AB R15, R79, R78 ;  /* 0x0000004e4f0f723e */ /* 0x000fe200000000ff */
[----:B------:R-:W-:Y:S01]  /*25810*/  STSM.16.M88.4 [R72], R32 ;  /* 0x0000002048007844 */ /* 0x000fe20000000200 */
[----:B------:R-:W-:Y:S02]  /*25820*/  SHF.R.U64 R176, R176, 0x3, RZ ;  /* 0x00000003b0b07819 */ /* 0x000fe400000012ff */
[----:B------:R-:W-:Y:S02]  /*25830*/  MOV R84, R84 ;  /* 0x0000005400547202 */ /* 0x000fe40000000f00 */
[----:B------:R-:W-:Y:S02]  /*25840*/  F2FP.F16.F32.PACK_AB R36, R56, R167 ;  /* 0x000000a73824723e */ /* 0x000fe400000000ff */
[----:B------:R-:W-:-:S02]  /*25850*/  F2FP.F16.F32.PACK_AB R37, R83, R82 ;  /* 0x000000525325723e */ /* 0x000fc400000000ff */
[----:B------:R-:W-:Y:S02]  /*25860*/  F2FP.F16.F32.PACK_AB R38, R60, R168 ;  /* 0x000000a83c26723e */ /* 0x000fe400000000ff */
[----:B------:R-:W-:Y:S01]  /*25870*/  F2FP.F16.F32.PACK_AB R39, R87, R86 ;  /* 0x000000565727723e */ /* 0x000fe200000000ff */
[----:B------:R4:W-:Y:S01]  /*25880*/  STSM.16.M88.4 [R76], R8 ;  /* 0x000000084c007844 */ /* 0x0009e20000000200 */
[----:B------:R-:W-:Y:S02]  /*25890*/  SHF.R.U64 R177, R177, 0x3, RZ ;  /* 0x00000003b1b17819 */ /* 0x000fe400000012ff */
[----:B------:R-:W-:Y:S02]  /*258a0*/  F2FP.F16.F32.PACK_AB R40, R64, R169 ;  /* 0x000000a94028723e */ /* 0x000fe400000000ff */
[----:B------:R-:W-:Y:S02]  /*258b0*/  F2FP.F16.F32.PACK_AB R41, R91, R90 ;  /* 0x0000005a5b29723e */ /* 0x000fe400000000ff */
[----:B------:R-:W-:-:S02]  /*258c0*/  F2FP.F16.F32.PACK_AB R42, R152, R170 ;  /* 0x000000aa982a723e */ /* 0x000fc400000000ff */
[----:B------:R-:W-:Y:S02]  /*258d0*/  F2FP.F16.F32.PACK_AB R43, R95, R94 ;  /* 0x0000005e5f2b723e */ /* 0x000fe400000000ff */
[----:B------:R-:W-:Y:S02]  /*258e0*/  MOV R92, R92 ;  /* 0x0000005c005c7202 */ /* 0x000fe40000000f00 */
[----:B------:R-:W-:Y:S02]  /*258f0*/  F2FP.F16.F32.PACK_AB R48, R153, R171 ;  /* 0x000000ab9930723e */ /* 0x000fe400000000ff */
[----:B------:R-:W-:Y:S02]  /*25900*/  F2FP.F16.F32.PACK_AB R49, R99, R98 ;  /* 0x000000626331723e */ /* 0x000fe400000000ff */
[----:B------:R-:W-:Y:S02]  /*25910*/  F2FP.F16.F32.PACK_AB R50, R154, R172 ;  /* 0x000000ac9a32723e */ /* 0x000fe400000000ff */
[----:B------:R-:W-:Y:S01]  /*25920*/  F2FP.F16.F32.PACK_AB R51, R103, R102 ;  /* 0x000000666733723e */ /* 0x000fe200000000ff */
[----:B------:R0:W-:Y:S01]  /*25930*/  STSM.16.M88.4 [R80], R12 ;  /* 0x0000000c50007844 */ /* 0x0001e20000000200 */
[----:B------:R-:W-:Y:S01]  /*25940*/  MOV R96, R96 ;  /* 0x0000006000607202 */ /* 0x000fe20000000f00 */
[----:B---3--:R-:W-:Y:S01]  /*25950*/  IMAD.SHL.U32 R3, R179, 0x4, RZ ;  /* 0x00000004b3037824 */ /* 0x008fe200078e00ff */
[----:B----4-:R-:W-:-:S02]  /*25960*/  F2FP.F16.F32.PACK_AB R8, R155, R173 ;  /* 0x000000ad9b08723e */ /* 0x010fc400000000ff */
[----:B------:R-:W-:Y:S02]  /*25970*/  F2FP.F16.F32.PACK_AB R9, R107, R106 ;  /* 0x0000006a6b09723e */ /* 0x000fe400000000ff */
[----:B------:R-:W-:Y:S02]  /*25980*/  F2FP.F16.F32.PACK_AB R10, R156, R174 ;  /* 0x000000ae9c0a723e */ /* 0x000fe400000000ff */
[----:B------:R-:W-:Y:S01]  /*25990*/  F2FP.F16.F32.PACK_AB R11, R44, R7 ;  /* 0x000000072c0b723e */ /* 0x000fe200000000ff */
[----:B------:R-:W-:Y:S01]  /*259a0*/  STSM.16.M88.4 [R84], R36 ;  /* 0x0000002454007844 */ /* 0x000fe20000000200 */
[----:B------:R-:W-:Y:S02]  /*259b0*/  LOP3.LUT R100, R176, R100, RZ, 0x3c, !PT ;  /* 0x00000064b0647212 */ /* 0x000fe400078e3cff */
[----:B------:R-:W-:Y:S01]  /*259c0*/  IADD3.X R105, RZ, R111, RZ, P6, !PT ;  /* 0x0000006fff697210 */ /* 0x000fe200037fe4ff */
[----:B------:R-:W-:Y:S01]  /*259d0*/  STSM.16.M88.4 [R88], R40 ;  /* 0x0000002858007844 */ /* 0x000fe20000000200 */
[----:B------:R-:W-:-:S02]  /*259e0*/  LOP3.LUT R104, R177, R104, RZ, 0x3c, !PT ;  /* 0x00000068b1687212 */ /* 0x000fc400078e3cff */
[----:B------:R-:W-:Y:S01]  /*259f0*/  SHF.R.S32.HI R82, RZ, 0x1f, R179 ;  /* 0x0000001fff527819 */ /* 0x000fe200000114b3 */
[----:B------:R-:W-:Y:S01]  /*25a00*/  STSM.16.M88.4 [R92], R48 ;  /* 0x000000305c007844 */ /* 0x000fe20000000200 */
[----:B------:R-:W-:Y:S02]  /*25a10*/  MOV R100, R100 ;  /* 0x0000006400647202 */ /* 0x000fe40000000f00 */
[----:B0-----:R-:W-:Y:S01]  /*25a20*/  F2FP.F16.F32.PACK_AB R12, R113, R112 ;  /* 0x00000070710c723e */ /* 0x001fe200000000ff */
[----:B------:R0:W-:Y:S01]  /*25a30*/  STSM.16.M88.4 [R96], R8 ;  /* 0x0000000860007844 */ /* 0x0001e20000000200 */
[----:B------:R-:W-:Y:S02]  /*25a40*/  F2FP.F16.F32.PACK_AB R13, R115, R114 ;  /* 0x00000072730d723e */ /* 0x000fe400000000ff */
[----:B------:R-:W-:Y:S02]  /*25a50*/  F2FP.F16.F32.PACK_AB R14, R117, R116 ;  /* 0x00000074750e723e */ /* 0x000fe400000000ff */
[----:B------:R-:W-:-:S02]  /*25a60*/  F2FP.F16.F32.PACK_AB R15, R119, R118 ;  /* 0x00000076770f723e */ /* 0x000fc400000000ff */
[----:B------:R-:W-:Y:S02]  /*25a70*/  MOV R104, R104 ;  /* 0x0000006800687202 */ /* 0x000fe40000000f00 */
[----:B------:R-:W-:Y:S02]  /*25a80*/  F2FP.F16.F32.PACK_AB R24, R121, R120 ;  /* 0x000000787918723e */ /* 0x000fe400000000ff */
[----:B------:R-:W-:Y:S02]  /*25a90*/  F2FP.F16.F32.PACK_AB R25, R123, R122 ;  /* 0x0000007a7b19723e */ /* 0x000fe400000000ff */
[----:B------:R-:W-:Y:S02]  /*25aa0*/  F2FP.F16.F32.PACK_AB R26, R125, R124 ;  /* 0x0000007c7d1a723e */ /* 0x000fe400000000ff */
[----:B------:R-:W-:Y:S02]  /*25ab0*/  F2FP.F16.F32.PACK_AB R27, R127, R126 ;  /* 0x0000007e7f1b723e */ /* 0x000fe400000000ff */
[----:B------:R-:W-:-:S02]  /*25ac0*/  ISETP.NE.U32.AND P0, PT, RZ, UR4, PT ;  /* 0x00000004ff007c0c */ /* 0x000fc4000bf05070 */
[----:B0-----:R-:W-:Y:S02]  /*25ad0*/  SHF.L.U64.HI R11, R179, 0x2, R82 ;  /* 0x00000002b30b7819 */ /* 0x001fe40000010252 */
[----:B------:R-:W-:Y:S02]  /*25ae0*/  IADD3 R8, P1, R3, UR4, RZ ;  /* 0x0000000403087c10 */ /* 0x000fe4000ff3e0ff */
[----:B------:R-:W-:Y:S02]  /*25af0*/  MOV R108, R108 ;  /* 0x0000006c006c7202 */ /* 0x000fe40000000f00 */
        /* <DEDUP_REMOVED lines=8> */
[----:B------:R-:W-:Y:S01]  /*25b80*/  STSM.16.M88.4 [R100], R12 ;  /* 0x0000000c64007844 */ /* 0x000fe20000000200 */
[----:B------:R-:W-:-:S02]  /*25b90*/  ISETP.NE.AND.EX P0, PT, RZ, UR5, PT, P0 ;  /* 0x00000005ff007c0c */ /* 0x000fc4000bf05300 */
[----:B------:R-:W-:Y:S01]  /*25ba0*/  IADD3.X R9, R11, UR5, RZ, P1, !PT ;  /* 0x000000050b097c10 */ /* 0x000fe20008ffe4ff */
[----:B------:R-:W-:Y:S01]  /*25bb0*/  STSM.16.M88.4 [R104], R24 ;  /* 0x0000001868007844 */ /* 0x000fe20000000200 */
[----:B------:R-:W-:Y:S02]  /*25bc0*/  ULDC.64 UR4, c[0x0][0xc08] ;  /* 0x0003020000047ab9 */ /* 0x000fe40000000a00 */
[----:B------:R-:W-:Y:S01]  /*25bd0*/  ISETP.NE.U32.AND P2, PT, RZ, UR4, PT ;  /* 0x00000004ff007c0c */ /* 0x000fe2000bf45070 */
[----:B------:R-:W-:Y:S04]  /*25be0*/  STSM.16.M88.4 [R108], R32 ;  /* 0x000000206c007844 */ /* 0x000fe80000000200 */
[----:B------:R-:W-:Y:S01]  /*25bf0*/  STSM.16.M88.4 [R4], R36 ;  /* 0x0000002404007844 */ /* 0x000fe20000000200 */
[----:B------:R-:W-:-:S03]  /*25c00*/  ISETP.NE.AND.EX P2, PT, RZ, UR5, PT, P2 ;  /* 0x00000005ff007c0c */ /* 0x000fc6000bf45320 */
[----:B------:R0:W-:Y:S01]  /*25c10*/  STSM.16.M88.4 [R2], R144 ;  /* 0x0000009002007844 */ /* 0x0001e20000000200 */
[----:B-1----:R-:W-:Y:S01]  /*25c20*/  IADD3 R5, R5, -0x80, RZ ;  /* 0xffffff8005057810 */ /* 0x002fe20007ffe0ff */
[----:B------:R-:W-:Y:S01]  /*25c30*/  IMAD.MOV.U32 R81, RZ, RZ, RZ ;  /* 0x000000ffff517224 */ /* 0x000fe200078e00ff */
[----:B------:R-:W-:Y:S02]  /*25c40*/  BAR.SYNC.DEFER_BLOCKING 0x1, 0x100 ;  /* 0x0044000000007b1d */ /* 0x000fe40000010000 */
[----:B0-----:R-:W-:-:S04]  /*25c50*/  SHF.R.S32.HI R2, RZ, 0x1f, R5 ;  /* 0x0000001fff027819 */ /* 0x001fc80000011405 */
[CC--:B------:R-:W-:Y:S02]  /*25c60*/  LEA.HI R7, R2.reuse, R5.reuse, RZ, 0x3 ;  /* 0x0000000502077211 */ /* 0x0c0fe400078f18ff */
[----:B------:R-:W-:Y:S02]  /*25c70*/  LEA.HI R10, R2, R5, RZ, 0x7 ;  /* 0x00000005020a7211 */ /* 0x000fe400078f38ff */
[----:B------:R-:W-:Y:S01]  /*25c80*/  @P2 IADD3 R2, P3, R3, UR4, RZ ;  /* 0x0000000403022c10 */ /* 0x000fe2000ff7e0ff */
[----:B------:R-:W-:Y:S01]  /*25c90*/  ULDC UR4, c[0x0][0xa88] ;  /* 0x0002a20000047ab9 */ /* 0x000fe20000000800 */
[----:B------:R-:W-:Y:S01]  /*25ca0*/  LOP3.LUT R14, R7, 0xfffffff8, RZ, 0xc0, !PT ;  /* 0xfffffff8070e7812 */ /* 0x000fe200078ec0ff */
[----:B------:R-:W-:Y:S01]  /*25cb0*/  IMAD.U32 R7, RZ, RZ, UR4 ;  /* 0x00000004ff077e24 */ /* 0x000fe2000f8e00ff */
[----:B------:R-:W-:Y:S01]  /*25cc0*/  @P2 IADD3.X R3, R11, UR5, RZ, P3, !PT ;  /* 0x000000050b032c10 */ /* 0x000fe20009ffe4ff */
[----:B------:R0:W5:Y:S04]  /*25cd0*/  @P0 LDG.E R81, desc[UR60][R8.64] ;  /* 0x0000003c08510981 */ /* 0x000168000c1e1900 */
[----:B------:R0:W5:Y:S01]  /*25ce0*/  @P2 LDG.E R7, desc[UR60][R2.64] ;  /* 0x0000003c02072981 */ /* 0x000162000c1e1900 */
[----:B--2---:R-:W-:-:S13]  /*25cf0*/  ISETP.NE.AND P1, PT, R28, 0x1, PT ;  /* 0x000000011c00780c */ /* 0x004fda0003f25270 */
[----:B------:R-:W1:Y:S08]  /*25d00*/  @P1 LDC R4, c[0x0][0xbec] ;  /* 0x0002fb00ff041b82 */ /* 0x000e700000000800 */
[----:B------:R-:W2:Y:S01]  /*25d10*/  @P1 LDC R15, c[0x0][0xbf0] ;  /* 0x0002fc00ff0f1b82 */ /* 0x000ea20000000800 */
[----:B------:R-:W-:Y:S01]  /*25d20*/  LOP3.LUT R12, R10, 0xffffff80, RZ, 0xc0, !PT ;  /* 0xffffff800a0c7812 */ /* 0x000fe200078ec0ff */
[----:B------:R-:W-:Y:S01]  /*25d30*/  IMAD.IADD R25, R180, 0x1, R178 ;  /* 0x00000001b4197824 */ /* 0x000fe200078e02b2 */
[----:B------:R-:W-:-:S02]  /*25d40*/  IADD3 R83, R5, -R14, RZ ;  /* 0x8000000e05537210 */ /* 0x000fc40007ffe0ff */
[----:B------:R-:W-:Y:S01]  /*25d50*/  SHF.R.S32.HI R27, RZ, 0x7, R10 ;  /* 0x00000007ff1b7819 */ /* 0x000fe2000001140a */
[----:B------:R-:W-:Y:S01]  /*25d60*/  IMAD.IADD R12, R5, 0x1, -R12 ;  /* 0x00000001050c7824 */ /* 0x000fe200078e0a0c */
[----:B0-----:R-:W-:Y:S06]  /*25d70*/  @P2 BRA `(.L_x_2938) ;  /* 0x0000000000102947 */ /* 0x001fec0003800000 */
[----:B------:R-:W-:Y:S05]  /*25d80*/  @!P0 BRA `(.L_x_2938) ;  /* 0x00000000000c8947 */ /* 0x000fea0003800000 */
[----:B------:R-:W3:Y:S04]  /*25d90*/  LDG.E R2, desc[UR60][R8.64] ;  /* 0x0000003c08027981 */ /* 0x000ee8000c1e1900 */
[----:B-----5:R-:W3:Y:S02]  /*25da0*/  LDG.E R7, desc[UR60][R8.64+0x4] ;  /* 0x0000043c08077981 */ /* 0x020ee4000c1e1900 */
[----:B---3--:R-:W-:-:S07]  /*25db0*/  IMAD.IADD R7, R7, 0x1, -R2 ;  /* 0x0000000107077824 */ /* 0x008fce00078e0a02 */
.L_x_2938:
[----:B------:R-:W3:Y:S01]  /*25dc0*/  LDL.LU R88, [R1+0x80] ;  /* 0x0000800001587983 */ /* 0x000ee20000300800 */
[----:B------:R-:W-:Y:S01]  /*25dd0*/  ULDC.64 UR4, c[0x0][0xb90] ;  /* 0x0002e40000047ab9 */ /* 0x000fe20000000a00 */
[----:B-1----:R-:W-:Y:S01]  /*25de0*/  @P1 IMAD.HI.U32 R8, R25, R4, RZ ;  /* 0x0000000419081227 */ /* 0x002fe200078e00ff */
[----:B-----5:R-:W-:Y:S01]  /*25df0*/  SHF.R.S32.HI R3, RZ, 0x1f, R81 ;  /* 0x0000001fff037819 */ /* 0x020fe20000011451 */
[----:B------:R-:W0:Y:S01]  /*25e00*/  @P1 LDC R86, c[0x0][0xbec] ;  /* 0x0002fb00ff561b82 */ /* 0x000e220000000800 */
[----:B------:R-:W-:Y:S01]  /*25e10*/  MOV R2, R81 ;  /* 0x0000005100027202 */ /* 0x000fe20000000f00 */
[----:B------:R-:W-:Y:S01]  /*25e20*/  IMAD R11, R220, 0x8, R83 ;  /* 0x00000008dc0b7824 */ /* 0x000fe200078e0253 */
[----:B------:R-:W-:Y:S02]  /*25e30*/  MOV R9, R25 ;  /* 0x0000001900097202 */ /* 0x000fe40000000f00 */
[----:B------:R-:W-:Y:S01]  /*25e40*/  SEL R80, R179, RZ, !P0 ;  /* 0x000000ffb3507207 */ /* 0x000fe20004000000 */
[----:B------:R-:W-:Y:S01]  /*25e50*/  IMAD.SHL.U32 R11, R11, 0x8, RZ ;  /* 0x000000080b0b7824 */ /* 0x000fe200078e00ff */
[----:B------:R-:W-:Y:S01]  /*25e60*/  SEL R82, R82, RZ, !P0 ;  /* 0x000000ff52527207 */ /* 0x000fe20004000000 */
[----:B------:R-:W1:Y:S01]  /*25e70*/  @P1 LDC R87, c[0x0][0xbf0] ;  /* 0x0002fc00ff571b82 */ /* 0x000e620000000800 */
[----:B--2---:R-:W-:Y:S01]  /*25e80*/  @P1 SHF.R.U32.HI R9, RZ, R15, R8 ;  /* 0x0000000fff091219 */ /* 0x004fe20000011608 */
[----:B------:R-:W-:Y:S01]  /*25e90*/  IMAD.WIDE R20, R11, 0x2, R20 ;  /* 0x000000020b147825 */ /* 0x000fe200078e0214 */
[----:B------:R-:W-:-:S02]  /*25ea0*/  LEA.HI R10, R10, R27, RZ, 0x1 ;  /* 0x0000001b0a0a7211 */ /* 0x000fc400078f08ff */
[----:B------:R-:W-:Y:S02]  /*25eb0*/  IADD3 R11, -R9, RZ, RZ ;  /* 0x000000ff090b7210 */ /* 0x000fe40007ffe1ff */
[----:B------:R-:W-:Y:S02]  /*25ec0*/  SHF.R.S32.HI R15, RZ, 0x1f, R12 ;  /* 0x0000001fff0f7819 */ /* 0x000fe4000001140c */
[----:B------:R-:W-:Y:S01]  /*25ed0*/  LOP3.LUT R10, R10, 0x3fffffe, RZ, 0xc0, !PT ;  /* 0x03fffffe0a0a7812 */ /* 0x000fe200078ec0ff */
[----:B------:R-:W-:Y:S01]  /*25ee0*/  IMAD R11, R28, R11, R25 ;  /* 0x0000000b1c0b7224 */ /* 0x000fe200078e0219 */
[CC--:B------:R-:W-:Y:S02]  /*25ef0*/  LEA.HI R8, R15.reuse, R12.reuse, RZ, 0x2 ;  /* 0x0000000c0f087211 */ /* 0x0c0fe400078f10ff */
[----:B------:R-:W-:Y:S01]  /*25f00*/  LEA.HI R14, R15, R12, RZ, 0x5 ;  /* 0x0000000c0f0e7211 */ /* 0x000fe200078f28ff */
[----:B------:R-:W-:Y:S01]  /*25f10*/  IMAD.IADD R27, R27, 0x1, -R10 ;  /* 0x000000011b1b7824 */ /* 0x000fe200078e0a0a */
[----:B------:R-:W-:-:S02]  /*25f20*/  SHF.R.S32.HI R10, RZ, 0x2, R8 ;  /* 0x00000002ff0a7819 */ /* 0x000fc40000011408 */
[----:B------:R-:W-:Y:S02]  /*25f30*/  SHF.R.S32.HI R25, RZ, 0x1f, R8 ;  /* 0x0000001fff197819 */ /* 0x000fe40000011408 */
[----:B------:R-:W-:Y:S02]  /*25f40*/  SHF.R.S32.HI R14, RZ, 0x5, R14 ;  /* 0x00000005ff0e7819 */ /* 0x000fe4000001140e */
[----:B------:R-:W-:Y:S02]  /*25f50*/  LEA.HI R25, R25, R10, RZ, 0x3 ;  /* 0x0000000a19197211 */ /* 0x000fe400078f18ff */
[----:B------:R-:W-:Y:S02]  /*25f60*/  IADD3 R33, P4, R20, 0x4000, RZ ;  /* 0x0000400014217810 */ /* 0x000fe40007f9e0ff */
[----:B------:R-:W-:Y:S02]  /*25f70*/  LOP3.LUT R25, R25, 0xfffffff8, RZ, 0xc0, !PT ;  /* 0xfffffff819197812 */ /* 0x000fe400078ec0ff */
[----:B------:R-:W-:-:S02]  /*25f80*/  LOP3.LUT P0, RZ, R12, 0x3, RZ, 0xc0, !PT ;  /* 0x000000030cff7812 */ /* 0x000fc4000780c0ff */
[----:B------:R-:W-:Y:S01]  /*25f90*/  LOP3.LUT R32, R33, 0x380, RZ, 0xc0, !PT ;  /* 0x0000038021207812 */ /* 0x000fe200078ec0ff */
[----:B------:R-:W-:-:S03]  /*25fa0*/  IMAD.IADD R25, R10, 0x1, -R25 ;  /* 0x000000010a197824 */ /* 0x000fc600078e0a19 */
[----:B------:R-:W-:Y:S02]  /*25fb0*/  SHF.R.U64 R32, R32, 0x3, RZ ;  /* 0x0000000320207819 */ /* 0x000fe400000012ff */
[----:B------:R-:W-:Y:S02]  /*25fc0*/  LEA R14, R14, R25, 0x4 ;  /* 0x000000190e0e7211 */ /* 0x000fe400078e20ff */
[----:B------:R-:W-:Y:S02]  /*25fd0*/  IADD3 R25, P5, R20, 0x3000, RZ ;  /* 0x0000300014197810 */ /* 0x000fe40007fbe0ff */
[----:B------:R-:W-:Y:S01]  /*25fe0*/  LOP3.LUT R32, R32, R33, RZ, 0x3c, !PT ;  /* 0x0000002120207212 */ /* 0x000fe200078e3cff */
[----:B------:R-:W-:Y:S01]  /*25ff0*/  IMAD R14, R27, 0x40, R14 ;  /* 0x000000401b0e7824 */ /* 0x000fe200078e020e */
[----:B------:R-:W-:Y:S01]  /*26000*/  LOP3.LUT R24, R25, 0x380, RZ, 0xc0, !PT ;  /* 0x0000038019187812 */ /* 0x000fe200078ec0ff */
[----:B------:R-:W-:Y:S01]  /*26010*/  IMAD.X R33, RZ, RZ, R21, P4 ;  /* 0x000000ffff217224 */ /* 0x000fe200020e0615 */
[----:B------:R-:W-:-:S02]  /*26020*/  IADD3 R53, P4, R20, 0x9000, RZ ;  /* 0x0000900014357810 */ /* 0x000fc40007f9e0ff */
[----:B------:R-:W-:Y:S02]  /*26030*/  SHF.R.U64 R24, R24, 0x3, RZ ;  /* 0x0000000318187819 */ /* 0x000fe400000012ff */
[----:B------:R-:W-:Y:S02]  /*26040*/  LOP3.LUT R52, R53, 0x380, RZ, 0xc0, !PT ;  /* 0x0000038035347812 */ /* 0x000fe400078ec0ff */
[----:B------:R-:W-:Y:S02]  /*26050*/  LOP3.LUT R24, R24, R25, RZ, 0x3c, !PT ;  /* 0x0000001918187212 */ /* 0x000fe400078e3cff */
[----:B------:R-:W-:Y:S02]  /*26060*/  IADD3.X R25, RZ, R21, RZ, P5, !PT ;  /* 0x00000015ff197210 */ /* 0x000fe40002ffe4ff */
[----:B------:R-:W-:Y:S02]  /*26070*/  IADD3 R49, P5, R20, 0x8000, RZ ;  /* 0x0000800014317810 */ /* 0x000fe40007fbe0ff */
[----:B------:R-:W-:-:S02]  /*26080*/  SHF.R.U64 R52, R52, 0x3, RZ ;  /* 0x0000000334347819 */ /* 0x000fc400000012ff */
[----:B------:R-:W-:Y:S02]  /*26090*/  LOP3.LUT R48, R49, 0x380, RZ, 0xc0, !PT ;  /* 0x0000038031307812 */ /* 0x000fe400078ec0ff */
[----:B------:R-:W-:Y:S02]  /*260a0*/  LOP3.LUT R52, R52, R53, RZ, 0x3c, !PT ;  /* 0x0000003534347212 */ /* 0x000fe400078e3cff */
[----:B------:R-:W-:Y:S02]  /*260b0*/  SHF.R.U64 R48, R48, 0x3, RZ ;  /* 0x0000000330307819 */ /* 0x000fe400000012ff */
[----:B------:R-:W-:Y:S02]  /*260c0*/  IADD3.X R53, RZ, R21, RZ, P4, !PT ;  /* 0x00000015ff357210 */ /* 0x000fe400027fe4ff */
[----:B------:R-:W-:Y:S01]  /*260d0*/  LOP3.LUT R48, R48, R49, RZ, 0x3c, !PT ;  /* 0x0000003130307212 */ /* 0x000fe200078e3cff */
[----:B------:R-:W-:Y:S01]  /*260e0*/  IMAD.X R49, RZ, RZ, R21, P5 ;  /* 0x000000ffff317224 */ /* 0x000fe200028e0615 */
[----:B------:R-:W-:-:S02]  /*260f0*/  IADD3 R69, P5, R20, 0xd000, RZ ;  /* 0x0000d00014457810 */ /* 0x000fc40007fbe0ff */
[----:B------:R-:W-:Y:S02]  /*26100*/  IADD3 R73, P4, R20, 0xe000, RZ ;  /* 0x0000e00014497810 */ /* 0x000fe40007f9e0ff */
[----:B------:R-:W-:Y:S02]  /*26110*/  LOP3.LUT R68, R69, 0x380, RZ, 0xc0, !PT ;  /* 0x0000038045447812 */ /* 0x000fe400078ec0ff */
[----:B------:R-:W-:Y:S02]  /*26120*/  LOP3.LUT R72, R73, 0x380, RZ, 0xc0, !PT ;  /* 0x0000038049487812 */ /* 0x000fe400078ec0ff */
[----:B------:R-:W-:Y:S02]  /*26130*/  SHF.R.U64 R68, R68, 0x3, RZ ;  /* 0x0000000344447819 */ /* 0x000fe400000012ff */
[----:B------:R-:W-:Y:S01]  /*26140*/  SHF.R.U64 R72, R72, 0x3, RZ ;  /* 0x0000000348487819 */ /* 0x000fe200000012ff */
[----:B------:R-:W-:Y:S01]  /*26150*/  IMAD R85, R83, 0x20, R220 ;  /* 0x0000002053557824 */ /* 0x000fe200078e02dc */
[----:B------:R-:W-:Y:S01]  /*26160*/  LOP3.LUT R68, R68, R69, RZ, 0x3c, !PT ;  /* 0x0000004544447212 */ /* 0x000fe200078e3cff */
[--C-:B------:R-:W-:Y:S01]  /*26170*/  IMAD.X R69, RZ, RZ, R21.reuse, P5 ;  /* 0x000000ffff457224 */ /* 0x100fe200028e0615 */
[----:B------:R-:W-:Y:S01]  /*26180*/  LOP3.LUT R72, R72, R73, RZ, 0x3c, !PT ;  /* 0x0000004948487212 */ /* 0x000fe200078e3cff */
[----:B------:R-:W-:Y:S01]  /*26190*/  IMAD.X R73, RZ, RZ, R21, P4 ;  /* 0x000000ffff497224 */ /* 0x000fe200020e0615 */
[----:B------:R-:W-:Y:S01]  /*261a0*/  IADD3 R85, R178, R85, RZ ;  /* 0x00000055b2557210 */ /* 0x000fe20007ffe0ff */
[----:B------:R-:W-:Y:S01]  /*261b0*/  BSSY B1, `(.L_x_2939) ;  /* 0x00000a7000017945 */ /* 0x000fe20003800000 */
[----:B---3--:R-:W-:-:S05]  /*261c0*/  SHF.R.S32.HI R84, RZ, 0x1f, R88 ;  /* 0x0000001fff547819 */ /* 0x008fca0000011458 */
        /* <DEDUP_REMOVED lines=8> */
[----:B------:R-:W-:Y:S01]  /*26250*/  SHF.R.S32.HI R13, RZ, 0x1f, R9 ;  /* 0x0000001fff0d7819 */ /* 0x000fe20000011409 */
[----:B------:R-:W-:Y:S01]  /*26260*/  ULDC.64 UR4, c[0x0][0xb88] ;  /* 0x0002e20000047ab9 */ /* 0x000fe20000000a00 */
[----:B------:R-:W-:-:S04]  /*26270*/  IADD3 R4, P2, R9, R4, RZ ;  /* 0x0000000409047210 */ /* 0x000fc80007f5e0ff */
[----:B------:R-:W-:Y:S02]  /*26280*/  IADD3.X R5, R13, R5, R2, P2, !PT ;  /* 0x000000050d057210 */ /* 0x000fe400017fe402 */
[----:B------:R-:W-:Y:S02]  /*26290*/  SHF.R.S32.HI R2, RZ, 0x1f, R11 ;  /* 0x0000001fff027819 */ /* 0x000fe4000001140b */
[C---:B------:R-:W-:Y:S01]  /*262a0*/  IADD3 R9, P2, R20.reuse, 0x1000, RZ ;  /* 0x0000100014097810 */ /* 0x040fe20007f5e0ff */
[----:B------:R-:W-:Y:S01]  /*262b0*/  IMAD.WIDE.U32 R4, R11, UR4, R4 ;  /* 0x000000040b047c25 */ /* 0x000fe2000f8e0004 */
[----:B------:R-:W-:Y:S02]  /*262c0*/  IADD3 R13, P6, R20, 0x2000, RZ ;  /* 0x00002000140d7810 */ /* 0x000fe40007fde0ff */
[----:B------:R-:W-:Y:S01]  /*262d0*/  LOP3.LUT R8, R9, 0x380, RZ, 0xc0, !PT ;  /* 0x0000038009087812 */ /* 0x000fe200078ec0ff */
[----:B------:R-:W-:Y:S01]  /*262e0*/  IMAD R2, R2, UR4, RZ ;  /* 0x0000000402027c24 */ /* 0x000fe2000f8e02ff */
[----:B------:R-:W-:-:S02]  /*262f0*/  LOP3.LUT R12, R13, 0x380, RZ, 0xc0, !PT ;  /* 0x000003800d0c7812 */ /* 0x000fc400078ec0ff */
[----:B------:R-:W-:Y:S01]  /*26300*/  SHF.R.U64 R8, R8, 0x3, RZ ;  /* 0x0000000308087819 */ /* 0x000fe200000012ff */
[----:B------:R-:W-:Y:S01]  /*26310*/  IMAD R15, R11, UR5, R2 ;  /* 0x000000050b0f7c24 */ /* 0x000fe2000f8e0202 */
[----:B------:R-:W-:Y:S01]  /*26320*/  ULDC.64 UR4, c[0x0][0xb50] ;  /* 0x0002d40000047ab9 */ /* 0x000fe20000000a00 */
[----:B------:R-:W-:Y:S01]  /*26330*/  SHF.R.U64 R12, R12, 0x3, RZ ;  /* 0x000000030c0c7819 */ /* 0x000fe200000012ff */
[----:B------:R-:W-:Y:S01]  /*26340*/  IMAD R2, R7, R28, RZ ;  /* 0x0000001c07027224 */ /* 0x000fe200078e02ff */
[----:B------:R-:W-:Y:S01]  /*26350*/  LOP3.LUT R8, R8, R9, RZ, 0x3c, !PT ;  /* 0x0000000908087212 */ /* 0x000fe200078e3cff */
[----:B------:R-:W-:Y:S01]  /*26360*/  IMAD.IADD R5, R5, 0x1, R15 ;  /* 0x0000000105057824 */ /* 0x000fe200078e020f */
[----:B------:R-:W-:Y:S01]  /*26370*/  LEA R10, P3, R4, UR4, 0x2 ;  /* 0x00000004040a7c11 */ /* 0x000fe2000f8610ff */
[----:B------:R-:W-:Y:S01]  /*26380*/  IMAD.X R9, RZ, RZ, R21, P2 ;  /* 0x000000ffff097224 */ /* 0x000fe200010e0615 */
[----:B------:R-:W-:Y:S01]  /*26390*/  IADD3 R41, P2, R20, 0x6000, RZ ;  /* 0x0000600014297810 */ /* 0x000fe20007f5e0ff */
[----:B------:R-:W-:Y:S01]  /*263a0*/  IMAD.IADD R15, R14, 0x1, R178 ;  /* 0x000000010e0f7824 */ /* 0x000fe200078e02b2 */
[----:B------:R-:W-:Y:S01]  /*263b0*/  LEA.HI.X R4, R4, UR5, R5, 0x2, P3 ;  /* 0x0000000504047c11 */ /* 0x000fe200098f1405 */
[----:B------:R-:W-:Y:S01]  /*263c0*/  SHFL.IDX PT, R54, R10, RZ, 0x1c1f ;  /* 0x001c1fff0a367589 */ /* 0x000fe200000e0000 */
[----:B------:R-:W-:Y:S01]  /*263d0*/  IADD3 R37, P3, R20, 0x5000, RZ ;  /* 0x0000500014257810 */ /* 0x000fe20007f7e0ff */
[----:B------:R-:W-:Y:S01]  /*263e0*/  VIADD R5, R15, 0x8 ;  /* 0x000000080f057836 */ /* 0x000fe20000000000 */
[----:B------:R-:W-:Y:S01]  /*263f0*/  LOP3.LUT R40, R41, 0x380, RZ, 0xc0, !PT ;  /* 0x0000038029287812 */ /* 0x000fe200078ec0ff */
[----:B------:R-:W2:Y:S01]  /*26400*/  SHFL.IDX PT, R55, R4, RZ, 0x1c1f ;  /* 0x001c1fff04377589 */ /* 0x000ea200000e0000 */
[----:B------:R-:W-:Y:S01]  /*26410*/  LOP3.LUT R36, R37, 0x380, RZ, 0xc0, !PT ;  /* 0x0000038025247812 */ /* 0x000fe200078ec0ff */
[----:B------:R-:W-:Y:S01]  /*26420*/  ULDC.64 UR4, c[0x0][0xaa0] ;  /* 0x0002a80000047ab9 */ /* 0x000fe20000000a00 */
[----:B------:R-:W-:Y:S01]  /*26430*/  SHF.R.U64 R40, R40, 0x3, RZ ;  /* 0x0000000328287819 */ /* 0x000fe200000012ff */
[----:B------:R-:W-:Y:S01]  /*26440*/  SHFL.IDX PT, R58, R10, 0x1, 0x1c1f ;  /* 0x003c1f000a3a7f89 */ /* 0x000fe200000e0000 */
[----:B------:R-:W-:-:S02]  /*26450*/  SHF.R.U64 R36, R36, 0x3, RZ ;  /* 0x0000000324247819 */ /* 0x000fc400000012ff */
[----:B------:R-:W-:Y:S01]  /*26460*/  LOP3.LUT R40, R40, R41, RZ, 0x3c, !PT ;  /* 0x0000002928287212 */ /* 0x000fe200078e3cff */
[----:B------:R3:W4:Y:S01]  /*26470*/  SHFL.IDX PT, R59, R4, 0x1, 0x1c1f ;  /* 0x003c1f00043b7f89 */ /* 0x00072200000e0000 */
[----:B------:R-:W-:Y:S02]  /*26480*/  IADD3.X R41, RZ, R21, RZ, P2, !PT ;  /* 0x00000015ff297210 */ /* 0x000fe400017fe4ff */
[----:B------:R-:W-:Y:S02]  /*26490*/  IADD3 R61, P2, R20, 0xb000, RZ ;  /* 0x0000b000143d7810 */ /* 0x000fe40007f5e0ff */
[----:B------:R-:W-:Y:S01]  /*264a0*/  LOP3.LUT R36, R36, R37, RZ, 0x3c, !PT ;  /* 0x0000002524247212 */ /* 0x000fe200078e3cff */
[--C-:B------:R-:W-:Y:S01]  /*264b0*/  IMAD.X R37, RZ, RZ, R21.reuse, P3 ;  /* 0x000000ffff257224 */ /* 0x100fe200018e0615 */
[----:B------:R-:W-:Y:S01]  /*264c0*/  LOP3.LUT R12, R12, R13, RZ, 0x3c, !PT ;  /* 0x0000000d0c0c7212 */ /* 0x000fe200078e3cff */
[----:B------:R-:W-:Y:S01]  /*264d0*/  IMAD.X R13, RZ, RZ, R21, P6 ;  /* 0x000000ffff0d7224 */ /* 0x000fe200030e0615 */
[----:B------:R-:W-:-:S02]  /*264e0*/  IADD3 R57, P3, R20, 0xa000, RZ ;  /* 0x0000a00014397810 */ /* 0x000fc40007f7e0ff */
[----:B------:R-:W-:Y:S02]  /*264f0*/  LOP3.LUT R60, R61, 0x380, RZ, 0xc0, !PT ;  /* 0x000003803d3c7812 */ /* 0x000fe400078ec0ff */
[----:B------:R-:W-:Y:S02]  /*26500*/  IADD3 R45, P6, R20, 0x7000, RZ ;  /* 0x00007000142d7810 */ /* 0x000fe40007fde0ff */
[----:B------:R-:W-:Y:S02]  /*26510*/  LOP3.LUT R56, R57, 0x380, RZ, 0xc0, !PT ;  /* 0x0000038039387812 */ /* 0x000fe400078ec0ff */
[----:B------:R-:W-:Y:S02]  /*26520*/  SHF.R.U64 R60, R60, 0x3, RZ ;  /* 0x000000033c3c7819 */ /* 0x000fe400000012ff */
[----:B------:R-:W-:Y:S02]  /*26530*/  LOP3.LUT R44, R45, 0x380, RZ, 0xc0, !PT ;  /* 0x000003802d2c7812 */ /* 0x000fe400078ec0ff */
[----:B------:R-:W-:-:S02]  /*26540*/  SHF.R.U64 R56, R56, 0x3, RZ ;  /* 0x0000000338387819 */ /* 0x000fc400000012ff */
[----:B------:R-:W-:Y:S01]  /*26550*/  LOP3.LUT R60, R60, R61, RZ, 0x3c, !PT ;  /* 0x0000003d3c3c7212 */ /* 0x000fe200078e3cff */
[--C-:B------:R-:W-:Y:S01]  /*26560*/  IMAD.X R61, RZ, RZ, R21.reuse, P2 ;  /* 0x000000ffff3d7224 */ /* 0x100fe200010e0615 */
[----:B------:R-:W-:Y:S02]  /*26570*/  SHF.R.U64 R44, R44, 0x3, RZ ;  /* 0x000000032c2c7819 */ /* 0x000fe400000012ff */
[-C--:B------:R-:W-:Y:S02]  /*26580*/  ISETP.GE.OR P2, PT, R15, R2.reuse, P0 ;  /* 0x000000020f00720c */ /* 0x080fe40000746670 */
[----:B------:R-:W-:Y:S02]  /*26590*/  ISETP.GE.OR P0, PT, R5, R2, P0 ;  /* 0x000000020500720c */ /* 0x000fe40000706670 */
[----:B------:R-:W-:Y:S02]  /*265a0*/  LOP3.LUT R56, R56, R57, RZ, 0x3c, !PT ;  /* 0x0000003938387212 */ /* 0x000fe400078e3cff */
[----:B------:R-:W-:Y:S01]  /*265b0*/  LOP3.LUT R44, R44, R45, RZ, 0x3c, !PT ;  /* 0x0000002d2c2c7212 */ /* 0x000fe200078e3cff */
[----:B------:R-:W-:Y:S01]  /*265c0*/  IMAD.X R45, RZ, RZ, R21, P6 ;  /* 0x000000ffff2d7224 */ /* 0x000fe200030e0615 */
[----:B------:R-:W-:-:S02]  /*265d0*/  IADD3.X R57, RZ, R21, RZ, P3, !PT ;  /* 0x00000015ff397210 */ /* 0x000fc40001ffe4ff */
[C---:B------:R-:W-:Y:S02]  /*265e0*/  IADD3 R7, P3, R20.reuse, 0xf000, RZ ;  /* 0x0000f00014077810 */ /* 0x040fe40007f7e0ff */
[C---:B------:R-:W-:Y:S01]  /*265f0*/  IADD3 R65, P6, R20.reuse, 0xc000, RZ ;  /* 0x0000c00014417810 */ /* 0x040fe20007fde0ff */
[----:B--2---:R-:W-:Y:S01]  /*26600*/  @!P2 ST.E desc[UR60][R54.64], R6 ;  /* 0x000000063600a985 */ /* 0x004fe2000c10193c */
[----:B------:R-:W-:Y:S02]  /*26610*/  LOP3.LUT R11, R20, 0x380, RZ, 0xc0, !PT ;  /* 0x00000380140b7812 */ /* 0x000fe400078ec0ff */
[----:B---3--:R-:W-:Y:S01]  /*26620*/  LOP3.LUT R4, R7, 0x380, RZ, 0xc0, !PT ;  /* 0x0000038007047812 */ /* 0x008fe200078ec0ff */
[----:B----4-:R2:W-:Y:S01]  /*26630*/  @!P0 ST.E desc[UR60][R58.64], R0 ;  /* 0x000000003a008985 */ /* 0x0105e2000c10193c */
[----:B------:R-:W-:Y:S02]  /*26640*/  LOP3.LUT R64, R65, 0x380, RZ, 0xc0, !PT ;  /* 0x0000038041407812 */ /* 0x000fe400078ec0ff */
[----:B------:R-:W-:Y:S01]  /*26650*/  SHF.R.U64 R11, R11, 0x3, RZ ;  /* 0x000000030b0b7819 */ /* 0x000fe200000012ff */
[----:B------:R-:W5:Y:S01]  /*26660*/  LD.E.128 R12, desc[UR60][R12.64] ;  /* 0x0000003c0c0c7980 */ /* 0x000f62000c101d00 */
[----:B------:R-:W-:-:S02]  /*26670*/  SHF.R.U64 R4, R4, 0x3, RZ ;  /* 0x0000000304047819 */ /* 0x000fc400000012ff */
[----:B------:R-:W-:Y:S01]  /*26680*/  SHF.R.U64 R64, R64, 0x3, RZ ;  /* 0x0000000340407819 */ /* 0x000fe200000012ff */
[----:B------:R-:W5:Y:S01]  /*26690*/  LD.E.128 R24, desc[UR60][R24.64] ;  /* 0x0000003c18187980 */ /* 0x000f62000c101d00 */
[----:B------:R-:W-:Y:S02]  /*266a0*/  LOP3.LUT R20, R11, R20, RZ, 0x3c, !PT ;  /* 0x000000140b147212 */ /* 0x000fe400078e3cff */
[----:B------:R-:W-:Y:S01]  /*266b0*/  LOP3.LUT R64, R64, R65, RZ, 0x3c, !PT ;  /* 0x0000004140407212 */ /* 0x000fe200078e3cff */
[----:B--2---:R-:W-:Y:S01]  /*266c0*/  IMAD R0, R3, UR4, RZ ;  /* 0x0000000403007c24 */ /* 0x004fe2000f8e02ff */
[----:B------:R-:W-:Y:S01]  /*266d0*/  LOP3.LUT R76, R4, R7, RZ, 0x3c, !PT ;  /* 0x00000007044c7212 */ /* 0x000fe200078e3cff */
[----:B------:R-:W5:Y:S01]  /*266e0*/  LD.E.128 R8, desc[UR60][R8.64] ;  /* 0x0000003c08087980 */ /* 0x000f62000c101d00 */
[-C--:B------:R-:W-:Y:S01]  /*266f0*/  IADD3.X R65, RZ, R21.reuse, RZ, P6, !PT ;  /* 0x00000015ff417210 */ /* 0x080fe200037fe4ff */
[----:B------:R-:W-:Y:S01]  /*26700*/  IMAD R3, R81, UR5, R0 ;  /* 0x0000000551037c24 */ /* 0x000fe2000f8e0200 */
[----:B------:R-:W-:Y:S01]  /*26710*/  IADD3.X R77, RZ, R21, RZ, P3, !PT ;  /* 0x00000015ff4d7210 */ /* 0x000fe20001ffe4ff */
[----:B------:R2:W5:Y:S01]  /*26720*/  LD.E.128 R4, desc[UR60][R20.64] ;  /* 0x0000003c14047980 */ /* 0x000562000c101d00 */
[----:B0-----:R-:W-:-:S03]  /*26730*/  @P1 IMAD.HI.U32 R0, R85, R86, RZ ;  /* 0x0000005655001227 */ /* 0x001fc600078e00ff */
[----:B------:R-:W5:Y:S04]  /*26740*/  LD.E.128 R32, desc[UR60][R32.64] ;  /* 0x0000003c20207980 */ /* 0x000f68000c101d00 */
[----:B------:R-:W5:Y:S01]  /*26750*/  LD.E.128 R36, desc[UR60][R36.64] ;  /* 0x0000003c24247980 */ /* 0x000f62000c101d00 */
[----:B--2---:R-:W-:Y:S01]  /*26760*/  IMAD.WIDE.U32 R20, R81, UR4, RZ ;  /* 0x0000000451147c25 */ /* 0x004fe2000f8e00ff */
[----:B------:R-:W-:Y:S02]  /*26770*/  ULDC.64 UR4, c[0x0][0xae8] ;  /* 0x0002ba0000047ab9 */ /* 0x000fe40000000a00 */
[----:B------:R-:W5:Y:S01]  /*26780*/  LD.E.128 R40, desc[UR60][R40.64] ;  /* 0x0000003c28287980 */ /* 0x000f62000c101d00 */
[----:B------:R-:W-:Y:S02]  /*26790*/  IMAD.IADD R21, R21, 0x1, R3 ;  /* 0x0000000115157824 */ /* 0x000fe400078e0203 */
[----:B------:R-:W-:Y:S01]  /*267a0*/  IMAD R84, R84, UR4, RZ ;  /* 0x0000000454547c24 */ /* 0x000fe2000f8e02ff */
[----:B------:R-:W5:Y:S01]  /*267b0*/  LD.E.128 R44, desc[UR60][R44.64] ;  /* 0x0000003c2c2c7980 */ /* 0x000f62000c101d00 */
[----:B------:R-:W-:-:S03]  /*267c0*/  IMAD.WIDE.U32 R20, R88, UR4, R20 ;  /* 0x0000000458147c25 */ /* 0x000fc6000f8e0014 */
[----:B------:R-:W5:Y:S01]  /*267d0*/  LD.E.128 R48, desc[UR60][R48.64] ;  /* 0x0000003c30307980 */ /* 0x000f62000c101d00 */
[----:B------:R-:W-:Y:S01]  /*267e0*/  IMAD R3, R88, UR5, R84 ;  /* 0x0000000558037c24 */ /* 0x000fe2000f8e0254 */
[----:B------:R-:W-:Y:S02]  /*267f0*/  ULDC.64 UR4, c[0x0][0xaf0] ;  /* 0x0002bc0000047ab9 */ /* 0x000fe40000000a00 */
[----:B------:R-:W-:Y:S01]  /*26800*/  IMAD R81, R82, UR4, RZ ;  /* 0x0000000452517c24 */ /* 0x000fe2000f8e02ff */
[----:B------:R-:W5:Y:S01]  /*26810*/  LD.E.128 R52, desc[UR60][R52.64] ;  /* 0x0000003c34347980 */ /* 0x000f62000c101d00 */
[----:B------:R-:W-:Y:S02]  /*26820*/  IMAD.IADD R21, R21, 0x1, R3 ;  /* 0x0000000115157824 */ /* 0x000fe400078e0203 */
[----:B------:R-:W-:Y:S01]  /*26830*/  IMAD.MOV.U32 R3, RZ, RZ, R85 ;  /* 0x000000ffff037224 */ /* 0x000fe200078e0055 */
[----:B-1----:R-:W-:Y:S01]  /*26840*/  @P1 SHF.R.U32.HI R3, RZ, R87, R0 ;  /* 0x00000057ff031219 */ /* 0x002fe20000011600 */
[C---:B------:R-:W-:Y:S01]  /*26850*/  IMAD R83, R80.reuse, UR5, R81 ;  /* 0x0000000550537c24 */ /* 0x040fe2000f8e0251 */
[----:B------:R-:W5:Y:S01]  /*26860*/  LD.E.128 R56, desc[UR60][R56.64] ;  /* 0x0000003c38387980 */ /* 0x000f62000c101d00 */
[----:B------:R-:W-:Y:S01]  /*26870*/  IMAD.WIDE.U32 R80, R80, UR4, R20 ;  /* 0x0000000450507c25 */ /* 0x000fe2000f8e0014 */
[----:B------:R-:W-:Y:S01]  /*26880*/  SHF.R.S32.HI R0, RZ, 0x1f, R3 ;  /* 0x0000001fff007819 */ /* 0x000fe20000011403 */
[----:B------:R-:W-:Y:S01]  /*26890*/  ULDC.64 UR4, c[0x0][0xae0] ;  /* 0x0002b80000047ab9 */ /* 0x000fe20000000a00 */
[----:B------:R-:W-:Y:S01]  /*268a0*/  IADD3 R21, -R3, RZ, RZ ;  /* 0x000000ff03157210 */ /* 0x000fe20007ffe1ff */
[----:B------:R-:W-:Y:S01]  /*268b0*/  IMAD.IADD R81, R81, 0x1, R83 ;  /* 0x0000000151517824 */ /* 0x000fe200078e0253 */
[----:B------:R-:W5:Y:S01]  /*268c0*/  LD.E.128 R60, desc[UR60][R60.64] ;  /* 0x0000003c3c3c7980 */ /* 0x000f62000c101d00 */
[----:B------:R-:W-:-:S02]  /*268d0*/  IMAD R0, R0, UR4, RZ ;  /* 0x0000000400007c24 */ /* 0x000fc4000f8e02ff */
[----:B------:R-:W-:Y:S01]  /*268e0*/  IMAD R83, R28, R21, R85 ;  /* 0x000000151c537224 */ /* 0x000fe200078e0255 */
[----:B------:R-:W5:Y:S01]  /*268f0*/  LD.E.128 R64, desc[UR60][R64.64] ;  /* 0x0000003c40407980 */ /* 0x000f62000c101d00 */
[C---:B------:R-:W-:Y:S02]  /*26900*/  IMAD R85, R3.reuse, UR5, R0 ;  /* 0x0000000503557c24 */ /* 0x040fe4000f8e0200 */
[----:B------:R-:W-:Y:S01]  /*26910*/  IMAD.WIDE.U32 R20, R3, UR4, R80 ;  /* 0x0000000403147c25 */ /* 0x000fe2000f8e0050 */
[----:B------:R-:W5:Y:S01]  /*26920*/  LD.E.128 R68, desc[UR60][R68.64] ;  /* 0x0000003c44447980 */ /* 0x000f62000c101d00 */
[----:B------:R-:W-:Y:S01]  /*26930*/  SHF.R.S32.HI R0, RZ, 0x1f, R83 ;  /* 0x0000001fff007819 */ /* 0x000fe20000011453 */
[----:B------:R-:W-:Y:S02]  /*26940*/  ULDC.64 UR4, c[0x0][0xad8] ;  /* 0x0002b60000047ab9 */ /* 0x000fe40000000a00 */
        /* <DEDUP_REMOVED lines=10> */
[----:B------:R-:W-:Y:S02]  /*269f0*/  IMAD.IADD R87, R220, 0x1, R178 ;  /* 0x00000001dc577824 */ /* 0x000fe400078e02b2 */
        /* <DEDUP_REMOVED lines=8> */
[-C--:B------:R-:W-:Y:S02]  /*26a80*/  ISETP.GE.AND P1, PT, R3, R2.reuse, PT ;  /* 0x000000020300720c */ /* 0x080fe40003f26270 */
[----:B------:R-:W-:Y:S02]  /*26a90*/  IADD3 R3, R87, 0x40, RZ ;  /* 0x0000004057037810 */ /* 0x000fe40007ffe0ff */
[----:B------:R-:W-:Y:S02]  /*26aa0*/  LEA.HI.X R86, R20, UR5, R21, 0x1, P3 ;  /* 0x0000000514567c11 */ /* 0x000fe400098f0c15 */
[----:B------:R-:W-:Y:S01]  /*26ab0*/  PRMT R0, RZ, 0x654, R0 ;  /* 0x00000654ff007816 */ /* 0x000fe20000000000 */
[----:B0-----:R0:W1:Y:S01]  /*26ac0*/  SHFL.IDX PT, R84, R28, RZ, 0x181f ;  /* 0x00181fff1c547589 */ /* 0x00106200000e0000 */
[----:B------:R-:W-:Y:S02]  /*26ad0*/  ISETP.GE.AND P0, PT, R3, R2, PT ;  /* 0x000000020300720c */ /* 0x000fe40003f06270 */
[----:B------:R0:W-:Y:S01]  /*26ae0*/  SYNCS.ARRIVE.TRANS64.RED.A1T0 RZ, [R0+URZ], RZ ;  /* 0x000000ff00ff79a7 */ /* 0x0001e2000810043f */
[----:B------:R0:W2:Y:S01]  /*26af0*/  SHFL.IDX PT, R3, R86, RZ, 0x181f ;  /* 0x00181fff56037589 */ /* 0x0000a200000e0000 */
        /* <DEDUP_REMOVED lines=18> */
.L_x_2940:
[----:B------:R-:W-:Y:S05]  /*26c20*/  BSYNC B1 ;  /* 0x0000000000017941 */ /* 0x000fea0003800000 */
.L_x_2939:
        /* <DEDUP_REMOVED lines=21> */
.L_x_2942:
[----:B------:R-:W-:Y:S05]  /*26d80*/  BSYNC B1 ;  /* 0x0000000000017941 */ /* 0x000fea0003800000 */
.L_x_2941:
        /* <DEDUP_REMOVED lines=11> */
[-C--:B------:R-:W-:Y:S02]  /*26e40*/  @!P1 LEA R8, P4, R18, R10.reuse, 0x1 ;  /* 0x0000000a12089211 */ /* 0x080fe400078808ff */
[-C--:B0-----:R-:W-:Y:S02]  /*26e50*/  @!P3 LEA.HI.X R5, R16, R3.reuse, R17, 0x1, P6 ;  /* 0x000000031005b211 */ /* 0x081fe400030f0c11 */
        /* <DEDUP_REMOVED lines=8> */
.L_x_2944:
[----:B------:R-:W-:Y:S05]  /*26ee0*/  BSYNC B1 ;  /* 0x0000000000017941 */ /* 0x000fea0003800000 */
.L_x_2943:
[----:B0-----:R-:W-:Y:S01]  /*26ef0*/  VIADD R3, R87, 0x60 ;  /* 0x0000006057037836 */ /* 0x001fe20000000000 */
[----:B------:R0:W0:Y:S04]  /*26f00*/  SHFL.IDX PT, R9, R86, 0x3, 0x181f ;  /* 0x00781f0056097f89 */ /* 0x00002800000e0000 */
[----:B------:R-:W-:Y:S01]  /*26f10*/  ISETP.GE.AND P0, PT, R3, R2, PT ;  /* 0x000000020300720c */ /* 0x000fe20003f06270 */
[----:B--2-4-:R-:W2:-:S12]  /*26f20*/  SHFL.IDX PT, R28, R28, 0x3, 0x181f ;  /* 0x00781f001c1c7f89 */ /* 0x014e9800000e0000 */
[----:B------:R-:W-:Y:S05]  /*26f30*/  @P0 BRA `(.L_x_2945) ;  /* 0x0000000c00ac0947 */ /* 0x000fea0003800000 */
[----:B------:R-:W-:Y:S02]  /*26f40*/  ULDC UR4, c[0x0][0xac8] ;  /* 0x0002b20000047ab9 */ /* 0x000fe40000000800 */
[----:B------:R-:W-:Y:S02]  /*26f50*/  ISETP.GE.AND P3, PT, R16, UR4, PT ;  /* 0x0000000410007c0c */ /* 0x000fe4000bf66270 */
[----:B------:R-:W-:Y:S02]  /*26f60*/  ISETP.GE.AND P4, PT, R213, UR4, PT ;  /* 0x00000004d5007c0c */ /* 0x000fe4000bf86270 */
[----:B------:R-:W-:-:S09]  /*26f70*/  ISETP.GE.AND P5, PT, R18, UR4, PT ;  /* 0x0000000412007c0c */ /* 0x000fd2000bfa6270 */
[-C--:B--2---:R-:W-:Y:S02]  /*26f80*/  @!P3 LEA R2, P0, R16, R28.reuse, 0x1 ;  /* 0x0000001c1002b211 */ /* 0x084fe400078008ff */
[CC--:B------:R-:W-:Y:S02]  /*26f90*/  @!P4 LEA R4, P1, R23.reuse, R28.reuse, 0x1 ;  /* 0x0000001c1704c211 */ /* 0x0c0fe400078208ff */
        /* <DEDUP_REMOVED lines=13> */
.L_x_2937:
[----:B------:R-:W2:Y:S01]  /*27070*/  LDL R11, [R1+0x7c] ;  /* 0x00007c00010b7983 */ /* 0x000ea20000100800 */
[----:B------:R-:W-:Y:S01]  /*27080*/  ULDC.64 UR4, c[0x0][0xc00] ;  /* 0x0003000000047ab9 */ /* 0x000fe20000000a00 */
[----:B------:R-:W-:Y:S01]  /*27090*/  IMAD.MOV.U32 R6, RZ, RZ, RZ ;  /* 0x000000ffff067224 */ /* 0x000fe200078e00ff */
[----:B------:R-:W-:Y:S01]  /*270a0*/  ISETP.NE.U32.AND P0, PT, RZ, UR4, PT ;  /* 0x00000004ff007c0c */ /* 0x000fe2000bf05070 */
[----:B------:R-:W3:Y:S03]  /*270b0*/  LDC R25, c[0x0][0xbe8] ;  /* 0x0002fa00ff197b82 */ /* 0x000ee60000000800 */
[----:B------:R-:W-:Y:S02]  /*270c0*/  ISETP.NE.AND.EX P0, PT, RZ, UR5, PT, P0 ;  /* 0x00000005ff007c0c */ /* 0x000fe4000bf05300 */
[----:B--2---:R-:W-:Y:S02]  /*270d0*/  SHF.L.U32 R4, R11, 0x2, RZ ;  /* 0x000000020b047819 */ /* 0x004fe400000006ff */
[----:B------:R-:W-:-:S02]  /*270e0*/  SHF.R.S32.HI R12, RZ, 0x1f, R11 ;  /* 0x0000001fff0c7819 */ /* 0x000fc4000001140b */
        /* <DEDUP_REMOVED lines=9> */
[----:B------:R-:W-:Y:S01]  /*27180*/  @P1 IADD3.X R5, R0, UR5, RZ, P2, !PT ;  /* 0x0000000500051c10 */ /* 0x000fe200097fe4ff */
[----:B------:R-:W-:-:S06]  /*27190*/  IMAD.U32 R0, RZ, RZ, UR4 ;  /* 0x00000004ff007e24 */ /* 0x000fcc000f8e00ff */
[----:B------:R2:W5:Y:S01]  /*271a0*/  @P1 LDG.E R0, desc[UR60][R4.64] ;  /* 0x0000003c04001981 */ /* 0x000562000c1e1900 */
[----:B---3--:R-:W-:Y:S01]  /*271b0*/  ISETP.NE.AND P2, PT, R25, 0x1, PT ;  /* 0x000000011900780c */ /* 0x008fe20003f45270 */
[----:B------:R-:W3:Y:S01]  /*271c0*/  S2R R8, SR_TID.X ;  /* 0x0000000000087919 */ /* 0x000ee20000002100 */
[----:B------:R-:W4:Y:S11]  /*271d0*/  S2R R9, SR_TID.X ;  /* 0x0000000000097919 */ /* 0x000f360000002100 */
[----:B------:R-:W0:Y:S01]  /*271e0*/  @P2 LDC R14, c[0x0][0xbec] ;  /* 0x0002fb00ff0e2b82 */ /* 0x000e220000000800 */
[----:B---3--:R-:W-:-:S04]  /*271f0*/  IADD3 R7, R8, -0x80, RZ ;  /* 0xffffff8008077810 */ /* 0x008fc80007ffe0ff */
[----:B------:R-:W-:Y:S01]  /*27200*/  ISETP.GE.AND P3, PT, R7, 0x80, PT ;  /* 0x000000800700780c */ /* 0x000fe20003f66270 */
[----:B----4-:R-:W-:Y:S01]  /*27210*/  VIADD R20, R9, 0xffffff80 ;  /* 0xffffff8009147836 */ /* 0x010fe20000000000 */
[----:B--2---:R-:W-:Y:S11]  /*27220*/  @P1 BRA `(.L_x_2946) ;  /* 0x0000000000101947 */ /* 0x004ff60003800000 */
[----:B------:R-:W-:Y:S05]  /*27230*/  @!P0 BRA `(.L_x_2946) ;  /* 0x00000000000c8947 */ /* 0x000fea0003800000 */
[----:B------:R-:W2:Y:S04]  /*27240*/  LDG.E R5, desc[UR60][R2.64] ;  /* 0x0000003c02057981 */ /* 0x000ea8000c1e1900 */
[----:B-----5:R-:W2:Y:S02]  /*27250*/  LDG.E R0, desc[UR60][R2.64+0x4] ;  /* 0x0000043c02007981 */ /* 0x020ea4000c1e1900 */
[----:B--2---:R-:W-:-:S07]  /*27260*/  IMAD.IADD R0, R0, 0x1, -R5 ;  /* 0x0000000100007824 */ /* 0x004fce00078e0a05 */
.L_x_2946:
[----:B------:R-:W2:Y:S04]  /*27270*/  LDL R27, [R1+0x80] ;  /* 0x00008000011b7983 */ /* 0x000ea80000100800 */
[----:B------:R3:W5:Y:S01]  /*27280*/  LDL R26, [R1+0x68] ;  /* 0x00006800011a7983 */ /* 0x0007620000100800 */
[----:B------:R-:W-:Y:S01]  /*27290*/  SHF.R.S32.HI R3, RZ, 0x1f, R20 ;  /* 0x0000001fff037819 */ /* 0x000fe20000011414 */
[----:B------:R-:W-:Y:S01]  /*272a0*/  BSSY B1, `(.L_x_2947) ;  /* 0x000002d000017945 */ /* 0x000fe20003800000 */
[----:B------:R-:W-:Y:S02]  /*272b0*/  SEL R13, R11, RZ, !P0 ;  /* 0x000000ff0b0d7207 */ /* 0x000fe40004000000 */
[----:B------:R-:W-:Y:S02]  /*272c0*/  SEL R12, R12, RZ, !P0 ;  /* 0x000000ff0c0c7207 */ /* 0x000fe40004000000 */
[----:B------:R-:W-:-:S02]  /*272d0*/  LEA.HI R24, R3, R20, RZ, 0x3 ;  /* 0x0000001403187211 */ /* 0x000fc400078f18ff */
[----:B-----5:R-:W-:Y:S02]  /*272e0*/  SHF.R.S32.HI R11, RZ, 0x1f, R6 ;  /* 0x0000001fff0b7819 */ /* 0x020fe40000011406 */
[----:B--2---:R-:W-:Y:S01]  /*272f0*/  SHF.R.S32.HI R10, RZ, 0x1f, R27 ;  /* 0x0000001fff0a7819 */ /* 0x004fe2000001141b */
[----:B---3--:R-:W-:Y:S06]  /*27300*/  @P3 BRA `(.L_x_2948) ;  /* 0x0000000000983947 */ /* 0x008fec0003800000 */
[----:B------:R-:W2:Y:S01]  /*27310*/  LDC R9, c[0x0][0xbe8] ;  /* 0x0002fa00ff097b82 */ /* 0x000ea20000000800 */
[----:B------:R-:W-:Y:S01]  /*27320*/  IADD3 R8, R26, -0x80, R8 ;  /* 0xffffff801a087810 */ /* 0x000fe20007ffe008 */
[----:B--2---:R-:W-:-:S05]  /*27330*/  IMAD R2, R0, R9, RZ ;  /* 0x0000000900027224 */ /* 0x004fca00078e02ff */
[----:B------:R-:W-:-:S13]  /*27340*/  ISETP.GE.AND P0, PT, R8, R2, PT ;  /* 0x000000020800720c */ /* 0x000fda0003f06270 */
[----:B------:R-:W-:Y:S05]  /*27350*/  @P0 BRA `(.L_x_2948) ;  /* 0x0000000000840947 */ /* 0x000fea0003800000 */
[----:B------:R-:W-:Y:S01]  /*27360*/  ISETP.NE.AND P0, PT, R9, 0x1, PT ;  /* 0x000000010900780c */ /* 0x000fe20003f05270 */
[----:B------:R-:W-:Y:S01]  /*27370*/  ULDC.64 UR4, c[0x0][0xb90] ;  /* 0x0002e40000047ab9 */ /* 0x000fe20000000a00 */
[----:B------:R-:W-:Y:S01]  /*27380*/  IMAD.MOV.U32 R2, RZ, RZ, R6 ;  /* 0x000000ffff027224 */ /* 0x000fe200078e0006 */
[----:B------:R-:W-:Y:S01]  /*27390*/  MOV R5, R8 ;  /* 0x0000000800057202 */ /* 0x000fe20000000f00 */
[----:B------:R-:W-:Y:S02]  /*273a0*/  IMAD R7, R10, UR4, RZ ;  /* 0x000000040a077c24 */ /* 0x000fe4000f8e02ff */
[----:B------:R-:W-:Y:S02]  /*273b0*/  IMAD.MOV.U32 R3, RZ, RZ, R11 ;  /* 0x000000ffff037224 */ /* 0x000fe400078e000b */
[C---:B------:R-:W-:Y:S02]  /*273c0*/  IMAD R7, R27.reuse, UR5, R7 ;  /* 0x000000051b077c24 */ /* 0x040fe4000f8e0207 */
[----:B------:R-:W-:Y:S01]  /*273d0*/  IMAD.WIDE.U32 R2, R27, UR4, R2 ;  /* 0x000000041b027c25 */ /* 0x000fe2000f8e0002 */
[----:B------:R-:W-:-:S02]  /*273e0*/  ULDC.64 UR4, c[0x0][0xb98] ;  /* 0x0002e60000047ab9 */ /* 0x000fc40000000a00 */
[----:B------:R-:W2:Y:S02]  /*273f0*/  @P0 LDC R15, c[0x0][0xbec] ;  /* 0x0002fb00ff0f0b82 */ /* 0x000ea40000000800 */
[----:B------:R-:W-:-:S03]  /*27400*/  IADD3 R3, R3, R7, RZ ;  /* 0x0000000703037210 */ /* 0x000fc60007ffe0ff */
[----:B------:R-:W-:-:S03]  /*27410*/  IMAD.WIDE.U32 R2, R13, UR4, R2 ;  /* 0x000000040d027c25 */ /* 0x000fc6000f8e0002 */
[----:B------:R-:W3:Y:S01]  /*27420*/  @P0 LDC R21, c[0x0][0xbf0] ;  /* 0x0002fc00ff150b82 */ /* 0x000ee20000000800 */
[----:B--2---:R-:W-:-:S05]  /*27430*/  @P0 IMAD.HI.U32 R4, R8, R15, RZ ;  /* 0x0000000f08040227 */ /* 0x004fca00078e00ff */
[----:B---3--:R-:W-:Y:S01]  /*27440*/  @P0 SHF.R.U32.HI R5, RZ, R21, R4 ;  /* 0x00000015ff050219 */ /* 0x008fe20000011604 */
        /* <DEDUP_REMOVED lines=15> */
[----:B------:R-:W-:Y:S02]  /*27540*/  LEA.HI.X R5, R2, UR5, R3, 0x2, P0 ;  /* 0x0000000502057c11 */ /* 0x000fe400080f1403 */
[----:B------:R-:W-:-:S05]  /*27550*/  MOV R3, 0xff800000 ;  /* 0xff80000000037802 */ /* 0x000fca0000000f00 */
[----:B------:R2:W-:Y:S02]  /*27560*/  STG.E desc[UR60][R4.64], R3 ;  /* 0x0000000304007986 */ /* 0x0005e4000c10193c */
.L_x_2948:
[----:B------:R-:W-:Y:S05]  /*27570*/  BSYNC B1 ;  /* 0x0000000000017941 */ /* 0x000fea0003800000 */
.L_x_2947:
[----:B------:R-:W3:Y:S01]  /*27580*/  @P2 LDC R15, c[0x0][0xbf0] ;  /* 0x0002fc00ff0f2b82 */ /* 0x000ee20000000800 */
[----:B------:R-:W-:Y:S01]  /*27590*/  ULDC.64 UR4, c[0x0][0xaa0] ;  /* 0x0002a80000047ab9 */ /* 0x000fe20000000a00 */
[----:B--2---:R-:W-:Y:S01]  /*275a0*/  LOP3.LUT R5, R24, 0xfffffff8, RZ, 0xc0, !PT ;  /* 0xfffffff818057812 */ /* 0x004fe200078ec0ff */
[----:B------:R-:W-:Y:S01]  /*275b0*/  IMAD R3, R11, UR4, RZ ;  /* 0x000000040b037c24 */ /* 0x000fe2000f8e02ff */
[----:B------:R-:W-:Y:S03]  /*275c0*/  BSSY B1, `(.L_x_2949) ;  /* 0x0000040000017945 */ /* 0x000fe60003800000 */
[----:B------:R-:W-:Y:S02]  /*275d0*/  IMAD.IADD R7, R20, 0x1, -R5 ;  /* 0x0000000114077824 */ /* 0x000fe400078e0a05 */
[C---:B------:R-:W-:Y:S02]  /*275e0*/  IMAD R5, R6.reuse, UR5, R3 ;  /* 0x0000000506057c24 */ /* 0x040fe4000f8e0203 */
[----:B------:R-:W-:Y:S01]  /*275f0*/  IMAD.WIDE.U32 R2, R6, UR4, RZ ;  /* 0x0000000406027c25 */ /* 0x000fe2000f8e00ff */
[----:B------:R-:W-:-:S03]  /*27600*/  ULDC.64 UR4, c[0x0][0xae8] ;  /* 0x0002ba0000047ab9 */ /* 0x000fc60000000a00 */
[----:B------:R-:W-:Y:S01]  /*27610*/  IMAD R4, R7, 0x20, R220 ;  /* 0x0000002007047824 */ /* 0x000fe200078e02dc */
[----:B------:R-:W-:Y:S01]  /*27620*/  IADD3 R3, R3, R5, RZ ;  /* 0x0000000503037210 */ /* 0x000fe20007ffe0ff */
[----:B------:R-:W-:Y:S02]  /*27630*/  IMAD R6, R10, UR4, RZ ;  /* 0x000000040a067c24 */ /* 0x000fe4000f8e02ff */
[----:B------:R-:W-:Y:S02]  /*27640*/  IMAD.IADD R9, R26, 0x1, R4 ;  /* 0x000000011a097824 */ /* 0x000fe400078e0204 */
[C---:B------:R-:W-:Y:S02]  /*27650*/  IMAD R7, R27.reuse, UR5, R6 ;  /* 0x000000051b077c24 */ /* 0x040fe4000f8e0206 */
[----:B------:R-:W-:Y:S01]  /*27660*/  IMAD.WIDE.U32 R2, R27, UR4, R2 ;  /* 0x000000041b027c25 */ /* 0x000fe2000f8e0002 */
[----:B------:R-:W-:-:S03]  /*27670*/  ULDC.64 UR4, c[0x0][0xaf0] ;  /* 0x0002bc0000047ab9 */ /* 0x000fc60000000a00 */
[----:B0-----:R-:W-:Y:S01]  /*27680*/  @P2 IMAD.HI.U32 R4, R9, R14, RZ ;  /* 0x0000000e09042227 */ /* 0x001fe200078e00ff */
[----:B------:R-:W-:-:S03]  /*27690*/  IADD3 R3, R3, R7, RZ ;  /* 0x0000000703037210 */ /* 0x000fc60007ffe0ff */
[----:B------:R-:W-:Y:S01]  /*276a0*/  IMAD.MOV.U32 R5, RZ, RZ, R9 ;  /* 0x000000ffff057224 */ /* 0x000fe200078e0009 */
[----:B---3--:R-:W-:Y:S01]  /*276b0*/  @P2 SHF.R.U32.HI R5, RZ, R15, R4 ;  /* 0x0000000fff052219 */ /* 0x008fe20000011604 */
[----:B------:R-:W-:Y:S02]  /*276c0*/  IMAD R6, R12, UR4, RZ ;  /* 0x000000040c067c24 */ /* 0x000fe4000f8e02ff */
[----:B------:R-:W-:Y:S01]  /*276d0*/  IMAD.WIDE.U32 R2, R13, UR4, R2 ;  /* 0x000000040d027c25 */ /* 0x000fe2000f8e0002 */
[----:B------:R-:W-:-:S03]  /*276e0*/  SHF.R.S32.HI R4, RZ, 0x1f, R5 ;  /* 0x0000001fff047819 */ /* 0x000fc60000011405 */
[----:B------:R-:W-:Y:S01]  /*276f0*/  IMAD R7, R13, UR5, R6 ;  /* 0x000000050d077c24 */ /* 0x000fe2000f8e0206 */
[----:B------:R-:W-:Y:S01]  /*27700*/  ULDC.64 UR4, c[0x0][0xae0] ;  /* 0x0002b80000047ab9 */ /* 0x000fe20000000a00 */
[----:B------:R-:W-:Y:S02]  /*27710*/  IMAD.MOV R6, RZ, RZ, -R5 ;  /* 0x000000ffff067224 */ /* 0x000fe400078e0a05 */
[----:B------:R-:W-:Y:S02]  /*27720*/  IMAD.IADD R3, R3, 0x1, R7 ;  /* 0x0000000103037824 */ /* 0x000fe400078e0207 */
[----:B------:R-:W-:Y:S02]  /*27730*/  IMAD R4, R4, UR4, RZ ;  /* 0x0000000404047c24 */ /* 0x000fe4000f8e02ff */
[----:B------:R-:W-:Y:S02]  /*27740*/  IMAD R7, R25, R6, R9 ;  /* 0x0000000619077224 */ /* 0x000fe400078e0209 */
[----:B------:R-:W-:-:S02]  /*27750*/  IMAD R9, R5, UR5, R4 ;  /* 0x0000000505097c24 */ /* 0x000fc4000f8e0204 */
[----:B------:R-:W-:Y:S01]  /*27760*/  IMAD.WIDE.U32 R2, R5, UR4, R2 ;  /* 0x0000000405027c25 */ /* 0x000fe2000f8e0002 */
[----:B------:R-:W-:Y:S01]  /*27770*/  SHF.R.S32.HI R4, RZ, 0x1f, R7 ;  /* 0x0000001fff047819 */ /* 0x000fe20000011407 */
[----:B------:R-:W-:Y:S02]  /*27780*/  ULDC.64 UR4, c[0x0][0xad8] ;  /* 0x0002b60000047ab9 */ /* 0x000fe40000000a00 */
[----:B------:R-:W-:Y:S01]  /*27790*/  IMAD.IADD R6, R220, 0x1, R26 ;  /* 0x00000001dc067824 */ /* 0x000fe200078e021a */
[----:B------:R-:W-:Y:S01]  /*277a0*/  IADD3 R3, R3, R9, RZ ;  /* 0x0000000903037210 */ /* 0x000fe20007ffe0ff */
[----:B------:R-:W-:Y:S02]  /*277b0*/  IMAD R4, R4, UR4, RZ ;  /* 0x0000000404047c24 */ /* 0x000fe4000f8e02ff */
[----:B------:R-:W-:Y:S02]  /*277c0*/  IMAD R25, R0, R25, RZ ;  /* 0x0000001900197224 */ /* 0x000fe400078e02ff */
[----:B------:R-:W-:-:S02]  /*277d0*/  IMAD R5, R7, UR5, R4 ;  /* 0x0000000507057c24 */ /* 0x000fc4000f8e0204 */
[----:B------:R-:W-:Y:S01]  /*277e0*/  IMAD.WIDE.U32 R2, R7, UR4, R2 ;  /* 0x0000000407027c25 */ /* 0x000fe2000f8e0002 */
[----:B------:R-:W-:Y:S01]  /*277f0*/  ISETP.GE.AND P2, PT, R6, R25, PT ;  /* 0x000000190600720c */ /* 0x000fe20003f46270 */
[----:B------:R-:W-:Y:S02]  /*27800*/  ULDC.64 UR4, c[0x0][0xa80] ;  /* 0x0002a00000047ab9 */ /* 0x000fe40000000a00 */
[----:B------:R-:W-:Y:S01]  /*27810*/  IMAD.IADD R3, R3, 0x1, R5 ;  /* 0x0000000103037824 */ /* 0x000fe200078e0205 */
[----:B------:R-:W-:Y:S01]  /*27820*/  LEA R4, P3, R2, UR4, 0x1 ;  /* 0x0000000402047c11 */ /* 0x000fe2000f8608ff */
[----:B------:R-:W-:-:S03]  /*27830*/  VIADD R0, R6, 0x20 ;  /* 0x0000002006007836 */ /* 0x000fc60000000000 */
[----:B------:R-:W-:Y:S02]  /*27840*/  LEA.HI.X R5, R2, UR5, R3, 0x1, P3 ;  /* 0x0000000502057c11 */ /* 0x000fe400098f0c03 */
[----:B------:R-:W-:Y:S01]  /*27850*/  ISETP.GE.AND P1, PT, R0, R25, PT ;  /* 0x000000190000720c */ /* 0x000fe20003f26270 */
[----:B------:R0:W2:Y:S01]  /*27860*/  SHFL.IDX PT, R2, R4, RZ, 0x181f ;  /* 0x00181fff04027589 */ /* 0x0000a200000e0000 */
[----:B------:R-:W-:-:S03]  /*27870*/  IADD3 R0, R6, 0x40, RZ ;  /* 0x0000004006007810 */ /* 0x000fc60007ffe0ff */
[----:B------:R0:W3:Y:S01]  /*27880*/  SHFL.IDX PT, R3, R5, RZ, 0x181f ;  /* 0x00181fff05037589 */ /* 0x0000e200000e0000 */
[----:B------:R-:W-:Y:S01]  /*27890*/  ISETP.GE.AND P0, PT, R0, R25, PT ;  /* 0x000000190000720c */ /* 0x000fe20003f06270 */
[----:B------:R-:W-:-:S12]  /*278a0*/  @P2 BRA `(.L_x_2950) ;  /* 0x0000000000442947 */ /* 0x000fd80003800000 */
[----:B------:R-:W-:Y:S02]  /*278b0*/  ULDC UR4, c[0x0][0xac8] ;  /* 0x0002b20000047ab9 */ /* 0x000fe40000000800 */
[----:B------:R-:W-:Y:S02]  /*278c0*/  ISETP.GE.AND P5, PT, R16, UR4, PT ;  /* 0x0000000410007c0c */ /* 0x000fe4000bfa6270 */
[----:B------:R-:W-:Y:S02]  /*278d0*/  ISETP.GE.AND P4, PT, R213, UR4, PT ;  /* 0x00000004d5007c0c */ /* 0x000fe4000bf86270 */
[----:B------:R-:W-:Y:S02]  /*278e0*/  ISETP.GE.AND P3, PT, R18, UR4, PT ;  /* 0x0000000412007c0c */ /* 0x000fe4000bf66270 */
[----:B------:R-:W-:-:S07]  /*278f0*/  ISETP.GE.AND P2, PT, R19, UR4, PT ;  /* 0x0000000413007c0c */ /* 0x000fce000bf46270 */
[----:B--2---:R-:W-:-:S04]  /*27900*/  @!P5 LEA R8, P6, R16, R2, 0x1 ;  /* 0x000000021008d211 */ /* 0x004fc800078c08ff */
        /* <DEDUP_REMOVED lines=11> */
.L_x_2950:
[----:B------:R-:W-:Y:S05]  /*279c0*/  BSYNC B1 ;  /* 0x0000000000017941 */ /* 0x000fea0003800000 */
.L_x_2949:
[----:B---34-:R3:W4:Y:S01]  /*279d0*/  SHFL.IDX PT, R3, R5, 0x1, 0x181f ;  /* 0x00381f0005037f89 */ /* 0x01872200000e0000 */
        /* <DEDUP_REMOVED lines=8> */
[CC--:B--2---:R-:W-:Y:S02]  /*27a60*/  @!P4 LEA R8, P6, R16.reuse, R2.reuse, 0x1 ;  /* 0x000000021008c211 */ /* 0x0c4fe400078c08ff */
[CC--:B------:R-:W-:Y:S02]  /*27a70*/  @!P3 LEA R10, P5, R23.reuse, R2.reuse, 0x1 ;  /* 0x00000002170ab211 */ /* 0x0c0fe400078a08ff */
[-C--:B----4-:R-:W-:Y:S02]  /*27a80*/  @!P4 LEA.HI.X R9, R16, R3.reuse, R17, 0x1, P6 ;  /* 0x000000031009c211 */ /* 0x090fe400030f0c11 */
        /* <DEDUP_REMOVED lines=9> */
.L_x_2952:
[----:B------:R-:W-:Y:S05]  /*27b20*/  BSYNC B1 ;  /* 0x0000000000017941 */ /* 0x000fea0003800000 */
.L_x_2951:
[----:B--2-4-:R2:W4:Y:S01]  /*27b30*/  SHFL.IDX PT, R3, R5, 0x2, 0x181f ;  /* 0x00581f0005037f89 */ /* 0x01452200000e0000 */
        /* <DEDUP_REMOVED lines=20> */
.L_x_2954:
[----:B------:R-:W-:Y:S05]  /*27c80*/  BSYNC B1 ;  /* 0x0000000000017941 */ /* 0x000fea0003800000 */
.L_x_2953:
[----:B------:R-:W-:Y:S01]  /*27c90*/  VIADD R0, R6, 0x60 ;  /* 0x0000006006007836 */ /* 0x000fe20000000000 */
[----:B0-23--:R-:W0:Y:S04]  /*27ca0*/  SHFL.IDX PT, R5, R5, 0x3, 0x181f ;  /* 0x00781f0005057f89 */ /* 0x00de2800000e0000 */
[----:B------:R-:W-:Y:S01]  /*27cb0*/  ISETP.GE.AND P0, PT, R0, R25, PT ;  /* 0x000000190000720c */ /* 0x000fe20003f06270 */
[----:B------:R2:W3:-:S12]  /*27cc0*/  SHFL.IDX PT, R2, R4, 0x3, 0x181f ;  /* 0x00781f0004027f89 */ /* 0x0004d800000e0000 */
[----:B--2---:R-:W-:Y:S05]  /*27cd0*/  @P0 BRA `(.L_x_2945) ;  /* 0x0000000000440947 */ /* 0x004fea0003800000 */
        /* <DEDUP_REMOVED lines=17> */
.L_x_2945:
[----:B------:R-:W-:Y:S05]  /*27df0*/  BSYNC B0 ;  /* 0x0000000000007941 */ /* 0x000fea0003800000 */
.L_x_2936:
[----:B------:R-:W-:Y:S02]  /*27e00*/  ULDC UR4, c[0x0][0xc3c] ;  /* 0x00030f0000047ab9 */ /* 0x000fe40000000800 */
[----:B-1----:R-:W-:-:S13]  /*27e10*/  ISETP.GE.AND P0, PT, R31, UR4, PT ;  /* 0x000000041f007c0c */ /* 0x002fda000bf06270 */
[----:B------:R-:W-:Y:S05]  /*27e20*/  @!P0 BRA `(.L_x_2955) ;  /* 0xfffffd9000a48947 */ /* 0x000fea000383ffff */
[----:B------:R-:W-:Y:S05]  /*27e30*/  BRA `(.L_x_2683) ;  /* 0x0000007400647947 */ /* 0x000fea0003800000 */
.L_x_2681:
[----:B------:R-:W-:-:S08]  /*27e40*/  NOP ;  /* 0x0000000000007918 */ /* 0x000fd00000000000 */
[----:B0-----:R-:W0:-:S00]  /*27e50*/  USETMAXREG.DEALLOC.CTAPOOL 0x28 ;  /* 0x00000028000079c8 */ /* 0x001e0000080e0500 */
[----:B0-----:R-:W-:Y:S02]  /*27e60*/  LOP3.LUT R2, R2, 0x3, RZ, 0xc0, !PT ;  /* 0x0000000302027812 */ /* 0x001fe400078ec0ff */
[----:B------:R-:W-:Y:S02]  /*27e70*/  LOP3.LUT R23, R23, 0xffffffbf, RZ, 0xc0, !PT ;  /* 0xffffffbf17177812 */ /* 0x000fe400078ec0ff */
[----:B------:R-:W-:Y:S02]  /*27e80*/  MOV R4, RZ ;  /* 0x000000ff00047202 */ /* 0x000fe40000000f00 */
        /* <DEDUP_REMOVED lines=11> */
.L_x_2956:
        /* <DEDUP_REMOVED lines=11> */
[C---:B------:R-:W-:Y:S02]  /*27ff0*/  ISETP.GE.U32.AND P2, PT, R5.reuse, 0x2, PT ;  /* 0x000000020500780c */ /* 0x040fe40003f46070 */
[C---:B------:R-:W-:Y:S02]  /*28000*/  ISETP.GE.U32.AND P3, PT, R5.reuse, 0x4, PT ;  /* 0x000000040500780c */ /* 0x040fe40003f66070 */
[C---:B------:R-:W-:Y:S02]  /*28010*/  ISETP.GE.U32.AND P4, PT, R5.reuse, 0x8, PT ;  /* 0x000000080500780c */ /* 0x040fe40003f86070 */
[----:B------:R-:W-:Y:S02]  /*28020*/  ISETP.GE.U32.AND P5, PT, R5, 0x10, PT ;  /* 0x000000100500780c */ /* 0x000fe40003fa6070 */
[----:B------:R-:W-:Y:S01]  /*28030*/  MOV R16, RZ ;  /* 0x000000ff00107202 */ /* 0x000fe20000000f00 */
        /* <DEDUP_REMOVED lines=20> */
[----:B------:R-:W0:Y:S01]  /*28180*/  LDC R10, c[0x0][0xc3c] ;  /* 0x00030f00ff0a7b82 */ /* 0x000e220000000800 */
[----:B------:R-:W-:Y:S01]  /*28190*/  IMAD.MOV.U32 R6, RZ, RZ, R3 ;  /* 0x000000ffff067224 */ /* 0x000fe200078e0003 */
[----:B------:R-:W-:Y:S01]  /*281a0*/  UMOV UR4, URZ ;  /* 0x0000003f00047c82 */ /* 0x000fe20008000000 */
[----:B------:R-:W-:Y:S01]  /*281b0*/  ULDC UR7, c[0x0][0xc3c] ;  /* 0x00030f0000077ab9 */ /* 0x000fe20000000800 */
[----:B------:R-:W-:-:S05]  /*281c0*/  ULDC UR5, c[0x0][0xc38] ;  /* 0x00030e0000057ab9 */ /* 0x000fca0000000800 */
.L_x_2962:
[----:B------:R-:W-:Y:S01]  /*281d0*/  UIADD3 UR4, UR4, 0x1f, URZ ;  /* 0x0000001f04047890 */ /* 0x000fe2000fffe03f */
[----:B------:R-:W-:-:S05]  /*281e0*/  MOV R19, UR7 ;  /* 0x0000000700137c02 */ /* 0x000fca0008000f00 */
        /* <DEDUP_REMOVED lines=10> */
.L_x_2961:
[----:B------:R-:W-:Y:S05]  /*28290*/  BSYNC B0 ;  /* 0x0000000000007941 */ /* 0x000fea0003800000 */
.L_x_2960:
[----:B0----5:R-:W0:Y:S02]  /*282a0*/  SHFL.UP PT, R2, R4, 0x1, RZ ;  /* 0x0420000004027989 */ /* 0x021e2400000e00ff */
        /* <DEDUP_REMOVED lines=19> */
.L_x_2958:
        /* <DEDUP_REMOVED lines=18> */
[----:B------:R-:W-:-:S05]  /*28500*/  IADD3 R9, R15, -0x1, RZ ;  /* 0xffffffff0f097810 */ /* 0x000fca0007ffe0ff */
[----:B------:R2:W3:Y:S02]  /*28510*/  SHFL.IDX PT, R16, R8, R9, 0x1f ;  /* 0x00001f0908107589 */ /* 0x0004e400000e0000 */
.L_x_2963:
[----:B---3--:R-:W-:Y:S01]  /*28520*/  IMAD R16, R16, UR5, R13 ;  /* 0x0000000510107c24 */ /* 0x008fe2000f8e020d */
[----:B------:R-:W-:Y:S01]  /*28530*/  IABS R2, R6 ;  /* 0x0000000600027213 */ /* 0x000fe20000000000 */
[----:B01----:R-:W-:-:S03]  /*28540*/  IMAD.MOV R11, RZ, RZ, -R3 ;  /* 0x000000ffff0b7224 */ /* 0x003fc600078e0a03 */
[----:B--2---:R-:W-:Y:S01]  /*28550*/  IADD3 R9, -R16, UR6, RZ ;  /* 0x0000000610097c10 */ /* 0x004fe2000fffe1ff */
[----:B------:R-:W-:Y:S01]  /*28560*/  IMAD.MOV R10, RZ, RZ, -R2 ;  /* 0x000000ffff0a7224 */ /* 0x000fe200078e0a02 */
[----:B------:R-:W-:Y:S01]  /*28570*/  MOV R2, RZ ;  /* 0x000000ff00027202 */ /* 0x000fe20000000f00 */
[----:B------:R-:W-:Y:S01]  /*28580*/  IMAD R11, R11, R12, RZ ;  /* 0x0000000c0b0b7224 */ /* 0x000fe200078e02ff */
        /* <DEDUP_REMOVED lines=16> */
[----:B------:R-:W-:Y:S01]  /*28690*/  IMAD R8, R7, R2, RZ ;  /* 0x0000000207087224 */ /* 0x000fe200078e02ff */
[----:B------:R-:W-:-:S03]  /*286a0*/  IADD3 R2, -R2, RZ, RZ ;  /* 0x000000ff02027210 */ /* 0x000fc60007ffe1ff */
[----:B------:R-:W-:Y:S02]  /*286b0*/  IMAD.MOV R10, RZ, RZ, -R8 ;  /* 0x000000ffff0a7224 */ /* 0x000fe400078e0a08 */
[----:B------:R-:W-:Y:S01]  /*286c0*/  IMAD R13, R6, R2, R9 ;  /* 0x00000002060d7224 */ /* 0x000fe200078e0209 */
[----:B------:R-:W-:Y:S02]  /*286d0*/  MOV R2, RZ ;  /* 0x000000ff00027202 */ /* 0x000fe40000000f00 */
[----:B------:R-:W-:-:S04]  /*286e0*/  VIADDMNMX R18, R10, UR5, R7, PT ;  /* 0x000000050a127c46 */ /* 0x000fc8000b800107 */
[-C--:B------:R-:W-:Y:S02]  /*286f0*/  IABS R10, R18.reuse ;  /* 0x00000012000a7213 */ /* 0x080fe40000000000 */
[----:B------:R-:W-:Y:S02]  /*28700*/  IABS R6, R18 ;  /* 0x0000001200067213 */ /* 0x000fe40000000000 */
        /* <DEDUP_REMOVED lines=18> */
[----:B------:R-:W-:Y:S02]  /*28830*/  ISETP.GE.AND P2, PT, R3, RZ, PT ;  /* 0x000000ff0300720c */ /* 0x000fe40003f46270 */
[----:B------:R-:W-:-:S05]  /*28840*/  IADD3 R3, R13, R8, RZ ;  /* 0x000000080d037210 */ /* 0x000fca0007ffe0ff */
[----:B------:R-:W-:-:S06]  /*28850*/  @P0 VIADD R2, R2, 0x1 ;  /* 0x0000000102020836 */ /* 0x000fcc0000000000 */
[----:B------:R-:W-:Y:S01]  /*28860*/  @!P2 IMAD.MOV R2, RZ, RZ, -R2 ;  /* 0x000000ffff02a224 */ /* 0x000fe200078e0a02 */
[----:B------:R-:W-:Y:S01]  /*28870*/  @!P1 LOP3.LUT R2, RZ, R18, RZ, 0x33, !PT ;  /* 0x00000012ff029212 */ /* 0x000fe200078e33ff */
[----:B------:R-:W-:-:S03]  /*28880*/  IMAD.MOV R18, RZ, RZ, -R18 ;  /* 0x000000ffff127224 */ /* 0x000fc600078e0a12 */
[----:B------:R-:W-:Y:S01]  /*28890*/  LOP3.LUT R17, RZ, R2, RZ, 0x33, !PT ;  /* 0x00000002ff117212 */ /* 0x000fe200078e33ff */
[----:B------:R-:W-:-:S04]  /*288a0*/  IMAD R18, R2, R18, R3 ;  /* 0x0000001202127224 */ /* 0x000fc800078e0203 */
[----:B------:R-:W-:Y:S01]  /*288b0*/  IMAD.IADD R17, R4, 0x1, R17 ;  /* 0x0000000104117824 */ /* 0x000fe200078e0211 */
[----:B------:R-:W-:Y:S06]  /*288c0*/  BRA `(.L_x_2964) ;  /* 0x00000000000c7947 */ /* 0x000fec0003800000 */
.L_x_2959:
[----:B------:R-:W-:Y:S01]  /*288d0*/  MOV R17, RZ ;  /* 0x000000ff00117202 */ /* 0x000fe20000000f00 */
[----:B------:R-:W-:Y:S02]  /*288e0*/  IMAD.U32 R16, RZ, RZ, UR6 ;  /* 0x00000006ff107e24 */ /* 0x000fe4000f8e00ff */
[----:B------:R-:W-:-:S07]  /*288f0*/  IMAD.MOV.U32 R18, RZ, RZ, RZ ;  /* 0x000000ffff127224 */ /* 0x000fce00078e00ff */
.L_x_2964:
[----:B------:R-:W-:-:S13]  /*28900*/  ISETP.NE.AND P0, PT, R5, RZ, PT ;  /* 0x000000ff0500720c */ /* 0x000fda0003f05270 */
[----:B------:R-:W0:Y:S01]  /*28910*/  @!P0 S2R R3, SR_CgaCtaId ;  /* 0x0000000000038919 */ /* 0x000e220000008800 */
[----:B------:R-:W-:-:S04]  /*28920*/  @!P0 MOV R2, 0x400 ;  /* 0x0000040000028802 */ /* 0x000fc80000000f00 */
[----:B0-----:R-:W-:-:S05]  /*28930*/  @!P0 LEA R2, R3, R2, 0x18 ;  /* 0x0000000203028211 */ /* 0x001fca00078ec0ff */
[----:B------:R1:W-:Y:S01]  /*28940*/  @!P0 STS.128 [R2+0x388d0], R16 ;  /* 0x0388d01002008388 */ /* 0x0003e20000000c00 */
[----:B------:R-:W-:Y:S06]  /*28950*/  BAR.ARV 0x5, 0x180 ;  /* 0x0146000000007b1d */ /* 0x000fec0000002000 */
.L_x_2957:
[----:B------:R2:W-:Y:S01]  /*28960*/  STL [R1+0x30], RZ ;  /* 0x000030ff01007387 */ /* 0x0005e20000100800 */
[----:B------:R-:W-:Y:S01]  /*28970*/  ULDC UR4, c[0x0][0xc3c] ;  /* 0x00030f0000047ab9 */ /* 0x000fe20000000800 */
[----:B------:R-:W-:Y:S01]  /*28980*/  MOV R29, 0x1 ;  /* 0x00000001001d7802 */ /* 0x000fe20000000f00 */
[----:B------:R-:W-:Y:S01]  /*28990*/  IMAD.MOV.U32 R27, RZ, RZ, RZ ;  /* 0x000000ffff1b7224 */ /* 0x000fe200078e00ff */
[----:B0-----:R-:W-:-:S13]  /*289a0*/  ISETP.GE.AND P0, PT, R19, UR4, PT ;  /* 0x0000000413007c0c */ /* 0x001fda000bf06270 */
[----:B--2---:R-:W-:Y:S05]  /*289b0*/  @P0 BRA `(.L_x_2965) ;  /* 0x0000006400a00947 */ /* 0x004fea0003800000 */
[----:B-1----:R-:W2:Y:S01]  /*289c0*/  LDL R2, [R1+0x90] ;  /* 0x0000900001027983 */ /* 0x002ea20000100800 */
[----:B------:R-:W0:Y:S01]  /*289d0*/  S2UR UR5, SR_CgaCtaId ;  /* 0x00000000000579c3 */ /* 0x000e220000008800 */
[----:B------:R-:W-:Y:S01]  /*289e0*/  IMAD.SHL.U32 R36, R0, 0x8, RZ ;  /* 0x0000000800247824 */ /* 0x000fe200078e00ff */
[----:B------:R-:W-:Y:S01]  /*289f0*/  BSSY B8, `(.L_x_2965) ;  /* 0x0000664000087945 */ /* 0x000fe20003800000 */
[----:B------:R1:W-:Y:S01]  /*28a00*/  STL [R1+0x30], RZ ;  /* 0x000030ff01007387 */ /* 0x0003e20000100800 */
[----:B------:R-:W-:Y:S01]  /*28a10*/  IMAD.MOV.U32 R29, RZ, RZ, 0x1 ;  /* 0x00000001ff1d7424 */ /* 0x000fe200078e00ff */
[----:B------:R-:W-:Y:S01]  /*28a20*/  MOV R27, RZ ;  /* 0x000000ff001b7202 */ /* 0x000fe20000000f00 */
[----:B------:R-:W-:Y:S01]  /*28a30*/  IMAD.MOV.U32 R28, RZ, RZ, RZ ;  /* 0x000000ffff1c7224 */ /* 0x000fe200078e00ff */
[C---:B------:R-:W-:Y:S01]  /*28a40*/  LOP3.LUT R3, R36.reuse, 0x1f8, RZ, 0xc0, !PT ;  /* 0x000001f824037812 */ /* 0x040fe200078ec0ff */
[----:B------:R-:W-:Y:S01]  /*28a50*/  IMAD.MOV.U32 R30, RZ, RZ, 0x1 ;  /* 0x00000001ff1e7424 */ /* 0x000fe200078e00ff */
[----:B------:R-:W-:Y:S01]  /*28a60*/  LOP3.LUT R36, R36, 0x38, RZ, 0xc0, !PT ;  /* 0x0000003824247812 */ /* 0x000fe200078ec0ff */
[----:B------:R-:W-:Y:S01]  /*28a70*/  ULDC.64 UR36, c[0x0][0x198] ;  /* 0x0000660000247ab9 */ /* 0x000fe20000000a00 */
[----:B------:R-:W-:Y:S01]  /*28a80*/  LOP3.LUT R3, R3, 0x38, R0, 0x78, !PT ;  /* 0x0000003803037812 */ /* 0x000fe200078e7800 */
[----:B------:R-:W-:Y:S01]  /*28a90*/  ULDC UR38, c[0x0][0xc] ;  /* 0x0000030000267ab9 */ /* 0x000fe20000000800 */
[----:B--2---:R-:W-:-:S02]  /*28aa0*/  R2UR UR4, R2 ;  /* 0x00000000020472ca */ /* 0x004fc400000e0000 */
[C---:B------:R-:W-:Y:S01]  /*28ab0*/  LOP3.LUT R2, R0.reuse, 0x7f, RZ, 0xc0, !PT ;  /* 0x0000007f00027812 */ /* 0x040fe200078ec0ff */
[----:B------:R-:W-:-:S03]  /*28ac0*/  IMAD.SHL.U32 R0, R0, 0x10, RZ ;  /* 0x0000001000007824 */ /* 0x000fc600078e00ff */
[----:B------:R-:W-:Y:S02]  /*28ad0*/  SHF.L.U32 R34, R2, 0x3, RZ ;  /* 0x0000000302227819 */ /* 0x000fe400000006ff */
[----:B------:R-:W-:Y:S02]  /*28ae0*/  SHF.R.U32.HI R2, RZ, 0x3, R2 ;  /* 0x00000003ff027819 */ /* 0x000fe40000011602 */
[----:B------:R-:W-:Y:S02]  /*28af0*/  LOP3.LUT R34, R3, 0x200, R34, 0xf8, !PT ;  /* 0x0000020003227812 */ /* 0x000fe400078ef822 */
[----:B------:R-:W-:Y:S01]  /*28b00*/  LOP3.LUT R0, R2, 0x70, R0, 0xf8, !PT ;  /* 0x0000007002007812 */ /* 0x000fe200078ef800 */
[----:B------:R-:W-:Y:S01]  /*28b10*/  ULOP3.LUT UR39, UR4, 0x2, URZ, 0xfc, !UPT ;  /* 0x0000000204277892 */ /* 0x000fe2000f8efc3f */
[C---:B------:R-:W-:Y:S02]  /*28b20*/  LOP3.LUT R3, R36.reuse, 0x40, RZ, 0xfc, !PT ;  /* 0x0000004024037812 */ /* 0x040fe400078efcff */
[----:B------:R-:W-:Y:S01]  /*28b30*/  UMOV UR4, 0x400 ;  /* 0x0000040000047882 */ /* 0x000fe20000000000 */
[C---:B------:R-:W-:Y:S01]  /*28b40*/  LOP3.LUT R2, R36.reuse, 0x80, RZ, 0xfc, !PT ;  /* 0x0000008024027812 */ /* 0x040fe200078efcff */
[----:B0-----:R-:W-:Y:S01]  /*28b50*/  ULEA UR4, UR5, UR4, 0x18 ;  /* 0x0000000405047291 */ /* 0x001fe2000f8ec03f */
[----:B------:R-:W-:-:S05]  /*28b60*/  LOP3.LUT R0, R36, 0xc0, RZ, 0xfc, !PT ;  /* 0x000000c024007812 */ /* 0x000fca00078efcff */
[----:B------:R-:W-:-:S05]  /*28b70*/  MOV R22, UR4 ;  /* 0x0000000400167c02 */ /* 0x000fca0008000f00 */
[----:B-1----:R-:W-:-:S07]  /*28b80*/  IMAD R37, R34, 0x2, R22 ;  /* 0x0000000222257824 */ /* 0x002fce00078e0216 */
.L_x_3074:
[----:B0-----:R-:W0:Y:S02]  /*28b90*/  LDC.64 R2, c[0x0][0xc88] ;  /* 0x00032200ff027b82 */ /* 0x001e240000000a00 */
[----:B0-----:R-:W-:-:S05]  /*28ba0*/  IMAD.WIDE R2, R19, 0x4, R2 ;  /* 0x0000000413027825 */ /* 0x001fca00078e0202 */
[----:B--2---:R-:W2:Y:S01]  /*28bb0*/  LDG.E R31, desc[UR60][R2.64] ;  /* 0x0000003c021f7981 */ /* 0x004ea2000c1e1900 */
[----:B------:R-:W-:Y:S05]  /*28bc0*/  YIELD ;  /* 0x0000000000007946 */ /* 0x000fea0003800000 */
[----:B------:R-:W-:Y:S01]  /*28bd0*/  ULDC.64 UR4, c[0x0][0xa28] ;  /* 0x00028a0000047ab9 */ /* 0x000fe20000000a00 */
[----:B------:R-:W-:Y:S01]  /*28be0*/  ULDC.64 UR8, c[0x0][0xa18] ;  /* 0x0002860000087ab9 */ /* 0x000fe20000000a00 */
[----:B------:R-:W-:Y:S01]  /*28bf0*/  ISETP.NE.U32.AND P0, PT, RZ, UR4, PT ;  /* 0x00000004ff007c0c */ /* 0x000fe2000bf05070 */
[----:B------:R-:W-:Y:S01]  /*28c00*/  IMAD.MOV.U32 R11, RZ, RZ, RZ ;  /* 0x000000ffff0b7224 */ /* 0x000fe200078e00ff */
[----:B------:R-:W-:-:S02]  /*28c10*/  ULDC.64 UR6, c[0x0][0xa10] ;  /* 0x0002840000067ab9 */ /* 0x000fc40000000a00 */
[----:B------:R-:W-:Y:S02]  /*28c20*/  ISETP.NE.AND.EX P0, PT, RZ, UR5, PT, P0 ;  /* 0x00000005ff007c0c */ /* 0x000fe4000bf05300 */
[----:B------:R-:W-:-:S04]  /*28c30*/  ISETP.NE.U32.AND P2, PT, RZ, UR8, PT ;  /* 0x00000008ff007c0c */ /* 0x000fc8000bf45070 */
[----:B------:R-:W-:Y:S01]  /*28c40*/  ISETP.NE.AND.EX P2, PT, RZ, UR9, PT, P2 ;  /* 0x00000009ff007c0c */ /* 0x000fe2000bf45320 */
[----:B------:R-:W-:Y:S01]  /*28c50*/  IMAD.MOV.U32 R35, RZ, RZ, RZ ;  /* 0x000000ffff237224 */ /* 0x000fe200078e00ff */
[----:B--2---:R-:W-:-:S05]  /*28c60*/  SHF.R.S32.HI R0, RZ, 0x1f, R31 ;  /* 0x0000001fff007819 */ /* 0x004fca000001141f */
[C---:B------:R-:W-:Y:S02]  /*28c70*/  @P0 LEA R2, P1, R31.reuse, UR4, 0x2 ;  /* 0x000000041f020c11 */ /* 0x040fe4000f8210ff */
[C---:B------:R-:W-:Y:S01]  /*28c80*/  SHF.L.U32 R24, R31.reuse, 0x2, RZ ;  /* 0x000000021f187819 */ /* 0x040fe200000006ff */
[----:B------:R0:W-:Y:S01]  /*28c90*/  STL [R1+0x24], R0 ;  /* 0x0000240001007387 */ /* 0x0001e20000100800 */
[C-C-:B------:R-:W-:Y:S01]  /*28ca0*/  @P0 LEA.HI.X R3, R31.reuse, UR5, R0.reuse, 0x2, P1 ;  /* 0x000000051f030c11 */ /* 0x140fe200088f1400 */
[----:B------:R-:W-:Y:S01]  /*28cb0*/  ULDC.64 UR4, c[0x0][0xa00] ;  /* 0x0002800000047ab9 */ /* 0x000fe20000000a00 */
[----:B------:R-:W-:-:S03]  /*28cc0*/  SHF.L.U64.HI R25, R31, 0x2, R0 ;  /* 0x000000021f197819 */ /* 0x000fc60000010200 */
[----:B-1----:R1:W2:Y:S01]  /*28cd0*/  @P0 LDG.E R11, desc[UR60][R2.64] ;  /* 0x0000003c020b0981 */ /* 0x0022a2000c1e1900 */
        /* <DEDUP_REMOVED lines=8> */
[----:B------:R-:W-:-:S02]  /*28d60*/  IADD3.X R5, R25, UR7, RZ, P4, !PT ;  /* 0x0000000719057c10 */ /* 0x000fc4000a7fe4ff */
[C---:B------:R-:W-:Y:S02]  /*28d70*/  IADD3.X R3, R25.reuse, UR5, RZ, P3, !PT ;  /* 0x0000000519037c10 */ /* 0x040fe40009ffe4ff */
[----:B------:R-:W-:Y:S02]  /*28d80*/  @P2 IADD3 R6, P3, R24, UR8, RZ ;  /* 0x0000000818062c10 */ /* 0x000fe4000ff7e0ff */
[----:B------:R-:W-:Y:S01]  /*28d90*/  MOV R8, UR4 ;  /* 0x0000000400087c02 */ /* 0x000fe20008000f00 */
[----:B------:R-:W5:Y:S01]  /*28da0*/  @P0 LDG.E R35, desc[UR60][R2.64] ;  /* 0x0000003c02230981 */ /* 0x000f62000c1e1900 */
[----:B------:R-:W-:Y:S01]  /*28db0*/  @P2 IADD3.X R7, R25, UR9, RZ, P3, !PT ;  /* 0x0000000919072c10 */ /* 0x000fe20009ffe4ff */
[----:B------:R-:W-:Y:S02]  /*28dc0*/  ULDC.64 UR4, c[0x0][0x418] ;  /* 0x0001060000047ab9 */ /* 0x000fe40000000a00 */
[----:B------:R-:W5:Y:S04]  /*28dd0*/  @P1 LDG.E R0, desc[UR60][R4.64] ;  /* 0x0000003c04001981 */ /* 0x000f68000c1e1900 */
[----:B------:R0:W3:Y:S01]  /*28de0*/  @P2 LDG.E R8, desc[UR60][R6.64] ;  /* 0x0000003c06082981 */ /* 0x0000e2000c1e1900 */
[----:B------:R-:W-:-:S03]  /*28df0*/  UISETP.NE.U32.AND UP0, UPT, UR4, URZ, UPT ;  /* 0x0000003f0400728c */ /* 0x000fc6000bf05070 */
[----:B------:R-:W-:Y:S01]  /*28e00*/  ULDC UR4, c[0x0][0x424] ;  /* 0x0001090000047ab9 */ /* 0x000fe20000000800 */
[----:B------:R-:W-:-:S03]  /*28e10*/  UISETP.NE.AND.EX UP0, UPT, UR5, URZ, UPT, UP0 ;  /* 0x0000003f0500728c */ /* 0x000fc6000bf05300 */
[----:B------:R-:W-:Y:S01]  /*28e20*/  ULDC UR5, c[0x0][0x2f0] ;  /* 0x0000bc0000057ab9 */ /* 0x000fe20000000800 */
[----:B------:R-:W-:-:S04]  /*28e30*/  USEL UR4, UR4, 0x1, UP0 ;  /* 0x0000000104047887 */ /* 0x000fc80008000000 */
[----:B------:R-:W-:-:S03]  /*28e40*/  UIMAD UR4, UR4, UR5, URZ ;  /* 0x00000005040472a4 */ /* 0x000fc6000f8e023f */
[----:B------:R-:W-:Y:S02]  /*28e50*/  ULDC UR5, c[0x0][0x348] ;  /* 0x0000d20000057ab9 */ /* 0x000fe40000000800 */
[----:B0-----:R-:W-:Y:S01]  /*28e60*/  IMAD.U32 R6, RZ, RZ, UR5 ;  /* 0x00000005ff067e24 */ /* 0x001fe2000f8e00ff */
[----:B------:R-:W-:Y:S01]  /*28e70*/  MOV R7, UR4 ;  /* 0x0000000400077c02 */ /* 0x000fe20008000f00 */
[----:B---3--:R0:W-:Y:S01]  /*28e80*/  STL [R1+0x1c], R8 ;  /* 0x00001c0801007387 */ /* 0x0081e20000100800 */
[----:B------:R-:W-:-:S03]  /*28e90*/  IMAD.MOV.U32 R10, RZ, RZ, R8 ;  /* 0x000000ffff0a7224 */ /* 0x000fc600078e0008 */
[----:B--2---:R0:W-:Y:S01]  /*28ea0*/  STL [R1+0x10], R11 ;  /* 0x0000100b01007387 */ /* 0x0041e20000100800 */
[----:B------:R-:W-:Y:S05]  /*28eb0*/  @P2 BRA `(.L_x_2966) ;  /* 0x0000000000142947 */ /* 0x000fea0003800000 */
[----:B------:R-:W-:Y:S05]  /*28ec0*/  @!P0 BRA `(.L_x_2966) ;  /* 0x0000000000108947 */ /* 0x000fea0003800000 */
[----:B0-----:R-:W2:Y:S04]  /*28ed0*/  LDG.E R8, desc[UR60][R2.64] ;  /* 0x0000003c02087981 */ /* 0x001ea8000c1e1900 */
[----:B------:R-:W2:Y:S02]  /*28ee0*/  LDG.E R9, desc[UR60][R2.64+0x4] ;  /* 0x0000043c02097981 */ /* 0x000ea4000c1e1900 */
[----:B--2---:R-:W-:-:S05]  /*28ef0*/  IMAD.IADD R10, R9, 0x1, -R8 ;  /* 0x00000001090a7824 */ /* 0x004fca00078e0a08 */
[----:B------:R1:W-:Y:S02]  /*28f00*/  STL [R1+0x1c], R10 ;  /* 0x00001c0a01007387 */ /* 0x0003e40000100800 */
.L_x_2966:
[----:B------:R-:W-:Y:S01]  /*28f10*/  ULDC.64 UR4, c[0x0][0xa20] ;  /* 0x0002880000047ab9 */ /* 0x000fe20000000a00 */
[----:B------:R-:W-:Y:S01]  /*28f20*/  IMAD.MOV.U32 R33, RZ, RZ, R31 ;  /* 0x000000ffff217224 */ /* 0x000fe200078e001f */
[----:B------:R-:W-:-:S04]  /*28f30*/  ISETP.NE.U32.AND P0, PT, RZ, UR4, PT ;  /* 0x00000004ff007c0c */ /* 0x000fc8000bf05070 */
[----:B------:R-:W-:-:S13]  /*28f40*/  ISETP.NE.AND.EX P0, PT, RZ, UR5, PT, P0 ;  /* 0x00000005ff007c0c */ /* 0x000fda000bf05300 */
[----:B------:R-:W-:Y:S05]  /*28f50*/  @!P0 BRA `(.L_x_2967) ;  /* 0x0000000000108947 */ /* 0x000fea0003800000 */
[----:B------:R-:W-:-:S04]  /*28f60*/  IADD3 R2, P0, R24, UR4, RZ ;  /* 0x0000000418027c10 */ /* 0x000fc8000ff1e0ff */
[----:B------:R-:W-:-:S05]  /*28f70*/  IADD3.X R3, R25, UR5, RZ, P0, !PT ;  /* 0x0000000519037c10 */ /* 0x000fca00087fe4ff */
[----:B------:R2:W5:Y:S01]  /*28f80*/  LDG.E R7, desc[UR60][R2.64] ;  /* 0x0000003c02077981 */ /* 0x000562000c1e1900 */
[----:B------:R-:W-:Y:S05]  /*28f90*/  BRA `(.L_x_2968) ;  /* 0x0000000000247947 */ /* 0x000fea0003800000 */
.L_x_2967:
[----:B------:R-:W-:Y:S02]  /*28fa0*/  ULDC.64 UR4, c[0x0][0xa08] ;  /* 0x0002820000047ab9 */ /* 0x000fe40000000a00 */
[----:B------:R-:W-:-:S04]  /*28fb0*/  ISETP.NE.U32.AND P0, PT, RZ, UR4, PT ;  /* 0x00000004ff007c0c */ /* 0x000fc8000bf05070 */
[----:B------:R-:W-:-:S13]  /*28fc0*/  ISETP.NE.AND.EX P0, PT, RZ, UR5, PT, P0 ;  /* 0x00000005ff007c0c */ /* 0x000fda000bf05300 */
[----:B------:R-:W-:Y:S05]  /*28fd0*/  @!P0 BRA `(.L_x_2968) ;  /* 0x0000000000148947 */ /* 0x000fea0003800000 */
[----:B------:R-:W2:Y:S02]  /*28fe0*/  LDC.64 R2, c[0x0][0xa08] ;  /* 0x00028200ff027b82 */ /* 0x000ea40000000a00 */
[----:B--2---:R-:W-:-:S05]  /*28ff0*/  IMAD.WIDE R2, R33, 0x4, R2 ;  /* 0x0000000421027825 */ /* 0x004fca00078e0202 */
[----:B------:R-:W2:Y:S04]  /*29000*/  LDG.E R7, desc[UR60][R2.64] ;  /* 0x0000003c02077981 */ /* 0x000ea8000c1e1900 */
[----:B0-----:R-:W2:Y:S02]  /*29010*/  LDG.E R8, desc[UR60][R2.64+0x4] ;  /* 0x0000043c02087981 */ /* 0x001ea4000c1e1900 */
[----:B--2---:R-:W-:-:S07]  /*29020*/  IADD3 R7, -R7, R8, RZ ;  /* 0x0000000807077210 */ /* 0x004fce0007ffe1ff */
.L_x_2968:
[----:B--2---:R-:W2:Y:S01]  /*29030*/  @P1 LDG.E R2, desc[UR60][R4.64] ;  /* 0x0000003c04021981 */ /* 0x004ea2000c1e1900 */
[----:B------:R-:W3:Y:S03]  /*29040*/  LDC R3, c[0x0][0x448] ;  /* 0x00011200ff037b82 */ /* 0x000ee60000000800 */
[----:B------:R4:W2:Y:S01]  /*29050*/  @P1 LDG.E R5, desc[UR60][R4.64+0x4] ;  /* 0x0000043c04051981 */ /* 0x0008a2000c1e1900 */
[----:B-----5:R-:W-:Y:S01]  /*29060*/  IMAD.IADD R7, R7, 0x1, -R11 ;  /* 0x0000000107077824 */ /* 0x020fe200078e0a0b */
[----:B------:R-:W-:Y:S01]  /*29070*/  BSSY B0, `(.L_x_2969) ;  /* 0x00001a3000007945 */ /* 0x000fe20003800000 */
[----:B---3--:R-:W-:-:S13]  /*29080*/  ISETP.NE.AND P0, PT, R3, 0x1, PT ;  /* 0x000000010300780c */ /* 0x008fda0003f05270 */
[----:B----4-:R-:W3:Y:S08]  /*29090*/  @P0 LDC R4, c[0x0][0x44c] ;  /* 0x00011300ff040b82 */ /* 0x010ef00000000800 */
[----:B------:R-:W4:Y:S01]  /*290a0*/  @P0 LDC R3, c[0x0][0x450] ;  /* 0x00011400ff030b82 */ /* 0x000f220000000800 */
[----:B--2---:R-:W-:Y:S02]  /*290b0*/  @P1 IMAD.IADD R6, R5, 0x1, -R2 ;  /* 0x0000000105061824 */ /* 0x004fe400078e0a02 */
[----:B------:R-:W-:-:S05]  /*290c0*/  IMAD.SHL.U32 R2, R17, 0x80, RZ ;  /* 0x0000008011027824 */ /* 0x000fca00078e00ff */
[----:B------:R-:W-:-:S05]  /*290d0*/  IADD3 R2, R2, 0x7f, RZ ;  /* 0x0000007f02027810 */ /* 0x000fca0007ffe0ff */
[----:B---3--:R-:W-:-:S04]  /*290e0*/  @P0 IMAD.HI.U32 R5, R2, R4, RZ ;  /* 0x0000000402050227 */ /* 0x008fc800078e00ff */
[----:B------:R-:W-:Y:S01]  /*290f0*/  IMAD.MOV.U32 R4, RZ, RZ, R2 ;  /* 0x000000ffff047224 */ /* 0x000fe200078e0002 */
[----:B----4-:R-:W-:Y:S02]  /*29100*/  @P0 SHF.R.U32.HI R4, RZ, R3, R5 ;  /* 0x00000003ff040219 */ /* 0x010fe40000011605 */
[----:B------:R-:W-:-:S05]  /*29110*/  IADD3 R5, R7, R6, RZ ;  /* 0x0000000607057210 */ /* 0x000fca0007ffe0ff */
[----:B------:R-:W-:Y:S01]  /*29120*/  VIADD R3, R5, 0x4f ;  /* 0x0000004f05037836 */ /* 0x000fe20000000000 */
[----:B------:R2:W-:Y:S03]  /*29130*/  STL [R1+0xc], R5 ;  /* 0x00000c0501007387 */ /* 0x0005e60000100800 */
[----:B------:R-:W-:-:S05]  /*29140*/  IMAD.HI R3, R3, 0x66666667, RZ ;  /* 0x6666666703037827 */ /* 0x000fca00078e02ff */
[----:B------:R-:W-:-:S04]  /*29150*/  SHF.R.U32.HI R2, RZ, 0x1f, R3 ;  /* 0x0000001fff027819 */ /* 0x000fc80000011603 */
[----:B------:R-:W-:Y:S02]  /*29160*/  LEA.HI.SX32 R3, R3, R2, 0x1b ;  /* 0x0000000203037211 */ /* 0x000fe400078fdaff */
[----:B------:R-:W-:-:S05]  /*29170*/  IADD3 R2, R5, 0x50, -R10 ;  /* 0x0000005005027810 */ /* 0x000fca0007ffe80a */
[----:B------:R-:W-:-:S04]  /*29180*/  IMAD.IADD R4, R2, 0x1, R4 ;  /* 0x0000000102047824 */ /* 0x000fc800078e0204 */
[----:B------:R-:W-:-:S05]  /*29190*/  IMAD.HI R4, R4, 0x66666667, RZ ;  /* 0x6666666704047827 */ /* 0x000fca00078e02ff */
[----:B--2---:R-:W-:-:S04]  /*291a0*/  SHF.R.U32.HI R5, RZ, 0x1f, R4 ;  /* 0x0000001fff057819 */ /* 0x004fc80000011604 */
[----:B------:R-:W-:-:S04]  /*291b0*/  LEA.HI.SX32 R5, R4, R5, 0x1b ;  /* 0x0000000504057211 */ /* 0x000fc800078fdaff */
[----:B------:R-:W-:-:S05]  /*291c0*/  VIMNMX R4, R3, R5, PT ;  /* 0x0000000503047248 */ /* 0x000fca0003fe0100 */
[----:B------:R-:W-:Y:S01]  /*291d0*/  IMAD R4, R4, 0x50, -R7 ;  /* 0x0000005004047824 */ /* 0x000fe200078e0a07 */
[----:B------:R-:W-:-:S04]  /*291e0*/  IADD3 R7, -R7, RZ, RZ ;  /* 0x000000ff07077210 */ /* 0x000fc80007ffe1ff */
[----:B------:R-:W-:Y:S02]  /*291f0*/  VIMNMX R4, R4, R6, PT ;  /* 0x0000000604047248 */ /* 0x000fe40003fe0100 */
[----:B------:R-:W-:-:S04]  /*29200*/  VIMNMX R7, RZ, R7, !PT ;  /* 0x00000007ff077248 */ /* 0x000fc80007fe0100 */
        /* <DEDUP_REMOVED lines=14> */
[----:B------:R-:W2:Y:S02]  /*292f0*/  S2R R7, SR_TID.X ;  /* 0x0000000000077919 */ /* 0x000ea40000002100 */
[----:B--2---:R-:W-:-:S04]  /*29300*/  SHF.R.U32.HI R7, RZ, 0x5, R7 ;  /* 0x00000005ff077819 */ /* 0x004fc80000011607 */
[----:B------:R-:W-:-:S05]  /*29310*/  LOP3.LUT R7, R7, 0x3, RZ, 0xc0, !PT ;  /* 0x0000000307077812 */ /* 0x000fca00078ec0ff */
[----:B------:R2:W3:Y:S02]  /*29320*/  SHFL.IDX PT, R14, R7, RZ, 0x1f ;  /* 0x00001fff070e7589 */ /* 0x0004e400000e0000 */
.L_x_3178:
[----:B---3--:R-:W-:Y:S02]  /*29330*/  ISETP.NE.AND P0, PT, R14, RZ, PT ;  /* 0x000000ff0e00720c */ /* 0x008fe40003f05270 */
[----:B------:R-:W-:-:S11]  /*29340*/  PLOP3.LUT P6, PT, PT, PT, PT, 0x8, 0x0 ;  /* 0x000000000000781c */ /* 0x000fd60003fce170 */
[----:B------:R-:W-:Y:S05]  /*29350*/  @P0 BRA `(.L_x_2972) ;  /* 0x00000000000c0947 */ /* 0x000fea0003800000 */
[----:B------:R-:W-:-:S03]  /*29360*/  UMOV UR4, 0xffffffff ;  /* 0xffffffff00047882 */ /* 0x000fc60000000000 */
[----:B------:R-:W-:Y:S05]  /*29370*/  BRA.DIV UR4, `(.L_x_2973) ;  /* 0x0000007e04707947 */ /* 0x000fea000b800000 */
[----:B------:R-:W-:-:S13]  /*29380*/  ELECT P6, URZ, PT ;  /* 0x00000000003f782f */ /* 0x000fda00038c0000 */
.L_x_2972:
[----:B--2---:R-:W2:Y:S01]  /*29390*/  LDL R7, [R1+0x30] ;  /* 0x0000300001077983 */ /* 0x004ea20000100800 */
[----:B------:R-:W-:Y:S01]  /*293a0*/  BSSY B1, `(.L_x_2974) ;  /* 0x0000008000017945 */ /* 0x000fe20003800000 */
[----:B--2---:R-:W-:-:S04]  /*293b0*/  IADD3 R7, R7, 0x1, RZ ;  /* 0x0000000107077810 */ /* 0x004fc80007ffe0ff */
[----:B0-----:R-:W-:-:S04]  /*293c0*/  LEA.HI R8, R7, R7, RZ, 0x1 ;  /* 0x0000000707087211 */ /* 0x001fc800078f08ff */
[----:B------:R-:W-:-:S05]  /*293d0*/  LOP3.LUT R8, R8, 0xfffffffe, RZ, 0xc0, !PT ;  /* 0xfffffffe08087812 */ /* 0x000fca00078ec0ff */
[----:B------:R-:W-:-:S05]  /*293e0*/  IMAD.IADD R7, R7, 0x1, -R8 ;  /* 0x0000000107077824 */ /* 0x000fca00078e0a08 */
[----:B------:R-:W-:-:S04]  /*293f0*/  SHF.L.U32 R7, R7, 0x1f, RZ ;  /* 0x0000001f07077819 */ /* 0x000fc800000006ff */
[----:B------:R-:W0:Y:S02]  /*29400*/  SYNCS.PHASECHK.TRANS64.TRYWAIT P0, [R22+URZ+0x38820], R7 ;  /* 0x03882007160075a7 */ /* 0x000e24000800017f */
[----:B0-----:R-:W-:Y:S05]  /*29410*/  @!P0 BRA `(.L_x_2975) ;  /* 0x0000007c00688947 */ /* 0x001fea0003800000 */
.L_x_3181:
[----:B------:R-:W-:Y:S05]  /*29420*/  BSYNC B1 ;  /* 0x0000000000017941 */ /* 0x000fea0003800000 */
.L_x_2974:
[----:B------:R-:W-:Y:S04]  /*29430*/  BSSY B1, `(.L_x_2976) ;  /* 0x00000aa000017945 */ /* 0x000fe80003800000 */
[----:B------:R-:W-:Y:S05]  /*29440*/  @!P6 BRA `(.L_x_2977) ;  /* 0x0000000800a0e947 */ /* 0x000fea0003800000 */
[----:B------:R-:W-:Y:S01]  /*29450*/  IMAD R11, R28, 0x8, R22 ;  /* 0x000000081c0b7824 */ /* 0x000fe200078e0216 */
[----:B-1----:R-:W-:Y:S01]  /*29460*/  SHF.L.U32 R10, R30, 0x1f, RZ ;  /* 0x0000001f1e0a7819 */ /* 0x002fe200000006ff */
[----:B------:R-:W1:Y:S01]  /*29470*/  S2R R8, SR_TID.X ;  /* 0x0000000000087919 */ /* 0x000e620000002100 */
[----:B------:R-:W-:Y:S02]  /*29480*/  BSSY B2, `(.L_x_2978) ;  /* 0x0000005000027945 */ /* 0x000fe40003800000 */
[----:B------:R-:W2:Y:S01]  /*29490*/  SYNCS.PHASECHK.TRANS64.TRYWAIT P0, [R11+URZ+0x388a0], R10 ;  /* 0x0388a00a0b0075a7 */ /* 0x000ea2000800017f */
[----:B-1----:R-:W-:-:S04]  /*294a0*/  LOP3.LUT R8, R8, 0x7f, RZ, 0xc0, !PT ;  /* 0x0000007f08087812 */ /* 0x002fc800078ec0ff */
[----:B------:R-:W-:Y:S01]  /*294b0*/  ISETP.NE.AND P1, PT, R8, RZ, PT ;  /* 0x000000ff0800720c */ /* 0x000fe20003f25270 */
[----:B--2---:R-:W-:-:S12]  /*294c0*/  @!P0 BRA `(.L_x_2979) ;  /* 0x0000007c00508947 */ /* 0x004fd80003800000 */
.L_x_3182:
[----:B------:R-:W-:Y:S05]  /*294d0*/  BSYNC B2 ;  /* 0x0000000000027941 */ /* 0x000fea0003800000 */
.L_x_2978:
        /* <DEDUP_REMOVED lines=9> */
.L_x_2981:
[----:B------:R-:W-:Y:S05]  /*29570*/  BSYNC B2 ;  /* 0x0000000000027941 */ /* 0x000fea0003800000 */
.L_x_2980:
        /* <DEDUP_REMOVED lines=12> */
.L_x_2982:
        /* <DEDUP_REMOVED lines=16> */
.L_x_2983:
        /* <DEDUP_REMOVED lines=16> */
.L_x_2984:
        /* <DEDUP_REMOVED lines=16> */
.L_x_2985:
        /* <DEDUP_REMOVED lines=13> */
.L_x_3183:
[----:B------:R-:W-:Y:S05]  /*29a10*/  BSYNC B2 ;  /* 0x0000000000027941 */ /* 0x000fea0003800000 */
.L_x_2986:
        /* <DEDUP_REMOVED lines=11> */
.L_x_2989:
[----:B------:R-:W-:Y:S05]  /*29ad0*/  BSYNC B2 ;  /* 0x0000000000027941 */ /* 0x000fea0003800000 */
.L_x_2988:
        /* <DEDUP_REMOVED lines=8> */
.L_x_2990:
        /* <DEDUP_REMOVED lines=15> */
.L_x_2991:
        /* <DEDUP_REMOVED lines=15> */
.L_x_2992:
        /* <DEDUP_REMOVED lines=15> */
.L_x_2993:
        /* <DEDUP_REMOVED lines=10> */
.L_x_2977:
[----:B------:R-:W-:Y:S05]  /*29ed0*/  BSYNC B1 ;  /* 0x0000000000017941 */ /* 0x000fea0003800000 */
.L_x_2976:
        /* <DEDUP_REMOVED lines=9> */
.L_x_3012:
[----:B------:R-:W-:Y:S05]  /*29f70*/  YIELD ;  /* 0x0000000000007946 */ /* 0x000fea0003800000 */
[----:B------:R-:W-:Y:S04]  /*29f80*/  BSSY B1, `(.L_x_2994) ;  /* 0x00000a9000017945 */ /* 0x000fe80003800000 */
[----:B------:R-:W-:Y:S05]  /*29f90*/  @!P6 BRA `(.L_x_2995) ;  /* 0x00000008009ce947 */ /* 0x000fea0003800000 */
[----:B-1----:R-:W-:Y:S01]  /*29fa0*/  LEA R10, R28, R22, 0x3 ;  /* 0x000000161c0a7211 */ /* 0x002fe200078e18ff */
[----:B------:R-:W1:Y:S01]  /*29fb0*/  S2R R5, SR_TID.X ;  /* 0x0000000000057919 */ /* 0x000e620000002100 */
[----:B------:R-:W-:Y:S01]  /*29fc0*/  SHF.L.U32 R9, R30, 0x1f, RZ ;  /* 0x0000001f1e097819 */ /* 0x000fe200000006ff */
[----:B------:R-:W-:Y:S03]  /*29fd0*/  BSSY B2, `(.L_x_2996) ;  /* 0x0000005000027945 */ /* 0x000fe60003800000 */
[----:B------:R-:W2:Y:S01]  /*29fe0*/  SYNCS.PHASECHK.TRANS64.TRYWAIT P1, [R10+URZ+0x388a0], R9 ;  /* 0x0388a0090a0075a7 */ /* 0x000ea2000802017f */
[----:B-1----:R-:W-:-:S04]  /*29ff0*/  LOP3.LUT R5, R5, 0x7f, RZ, 0xc0, !PT ;  /* 0x0000007f05057812 */ /* 0x002fc800078ec0ff */
[----:B------:R-:W-:Y:S01]  /*2a000*/  ISETP.NE.AND P2, PT, R5, RZ, PT ;  /* 0x000000ff0500720c */ /* 0x000fe20003f45270 */
[----:B--2---:R-:W-:-:S12]  /*2a010*/  @!P1 BRA `(.L_x_2997) ;  /* 0x0000007000a49947 */ /* 0x004fd80003800000 */
.L_x_3184:
[----:B------:R-:W-:Y:S05]  /*2a020*/  BSYNC B2 ;  /* 0x0000000000027941 */ /* 0x000fea0003800000 */
.L_x_2996:
        /* <DEDUP_REMOVED lines=9> */
.L_x_2999:
[----:B------:R-:W-:Y:S05]  /*2a0c0*/  BSYNC B2 ;  /* 0x0000000000027941 */ /* 0x000fea0003800000 */
.L_x_2998:
        /* <DEDUP_REMOVED lines=11> */
.L_x_3000:
        /* <DEDUP_REMOVED lines=16> */
.L_x_3001:
        /* <DEDUP_REMOVED lines=16> */
.L_x_3002:
        /* <DEDUP_REMOVED lines=16> */
.L_x_3003:
        /* <DEDUP_REMOVED lines=13> */
.L_x_3185:
[----:B------:R-:W-:Y:S05]  /*2a550*/  BSYNC B2 ;  /* 0x0000000000027941 */ /* 0x000fea0003800000 */
.L_x_3004:
        /* <DEDUP_REMOVED lines=11> */
.L_x_3007:
[----:B------:R-:W-:Y:S05]  /*2a610*/  BSYNC B2 ;  /* 0x0000000000027941 */ /* 0x000fea0003800000 */
.L_x_3006:
        /* <DEDUP_REMOVED lines=8> */
.L_x_3008:
        /* <DEDUP_REMOVED lines=15> */
.L_x_3009:
        /* <DEDUP_REMOVED lines=15> */
.L_x_3010:
        /* <DEDUP_REMOVED lines=15> */
.L_x_3011:
        /* <DEDUP_REMOVED lines=10> */
.L_x_2995:
[----:B------:R-:W-:Y:S05]  /*2aa10*/  BSYNC B1 ;  /* 0x0000000000017941 */ /* 0x000fea0003800000 */
.L_x_2994:
        /* <DEDUP_REMOVED lines=8> */
.L_x_2970:
[----:B------:R-:W-:Y:S05]  /*2aaa0*/  BSYNC B0 ;  /* 0x0000000000007941 */ /* 0x000fea0003800000 */
.L_x_2969:
[----:B------:R-:W2:Y:S01]  /*2aab0*/  LDC R0, c[0x0][0x448] ;  /* 0x00011200ff007b82 */ /* 0x000ea20000000800 */
[----:B------:R-:W-:Y:S01]  /*2aac0*/  LEA R4, R17, 0x7f, 0x7 ;  /* 0x0000007f11047811 */ /* 0x000fe200078e38ff */
[----:B------:R-:W-:Y:S05]  /*2aad0*/  @!P0 WARPSYNC.ALL ;  /* 0x0000000000008948 */ /* 0x000fea0003800000 */
[----:B------:R-:W-:Y:S01]  /*2aae0*/  BSSY B7, `(.L_x_3013) ;  /* 0x0000393000077945 */ /* 0x000fe20003800000 */
[----:B------:R-:W-:Y:S01]  /*2aaf0*/  @!P0 BAR.SYNC.DEFER_BLOCKING 0xc, 0x180 ;  /* 0x0306000000008b1d */ /* 0x000fe20000010000 */
[----:B--2---:R-:W-:-:S13]  /*2ab00*/  ISETP.NE.AND P1, PT, R0, 0x1, PT ;  /* 0x000000010000780c */ /* 0x004fda0003f25270 */
[----:B0-----:R-:W0:Y:S08]  /*2ab10*/  @P1 LDC R7, c[0x0][0x44c] ;  /* 0x00011300ff071b82 */ /* 0x001e300000000800 */
[----:B------:R-:W2:Y:S01]  /*2ab20*/  @P1 LDC R5, c[0x0][0x450] ;  /* 0x00011400ff051b82 */ /* 0x000ea20000000800 */
[----:B0-----:R-:W-:-:S05]  /*2ab30*/  @P1 IMAD.HI.U32 R0, R4, R7, RZ ;  /* 0x0000000704001227 */ /* 0x001fca00078e00ff */
[----:B--2---:R-:W-:-:S04]  /*2ab40*/  @P1 SHF.R.U32.HI R4, RZ, R5, R0 ;  /* 0x00000005ff041219 */ /* 0x004fc80000011600 */
[----:B------:R-:W-:-:S05]  /*2ab50*/  IADD3 R4, R2, R4, RZ ;  /* 0x0000000402047210 */ /* 0x000fca0007ffe0ff */
[----:B------:R-:W-:-:S05]  /*2ab60*/  IMAD.HI R4, R4, 0x66666667, RZ ;  /* 0x6666666704047827 */ /* 0x000fca00078e02ff */
[----:B------:R-:W-:-:S04]  /*2ab70*/  SHF.R.U32.HI R5, RZ, 0x1f, R4 ;  /* 0x0000001fff057819 */ /* 0x000fc80000011604 */
        /* <DEDUP_REMOVED lines=11> */
[----:B------:R-:W2:Y:S01]  /*2ac30*/  LDC.64 R2, c[0x0][0xc60] ;  /* 0x00031800ff027b82 */ /* 0x000ea20000000a00 */
[----:B------:R-:W0:Y:S02]  /*2ac40*/  FLO.U32 R0, UR4 ;  /* 0x0000000400007d00 */ /* 0x000e2400080e0000 */
[----:B0-----:R-:W-:-:S06]  /*2ac50*/  ISETP.EQ.U32.AND P0, PT, R0, R5, PT ;  /* 0x000000050000720c */ /* 0x001fcc0003f02070 */
[----:B------:R-:W2:Y:S07]  /*2ac60*/  POPC R5, UR4 ;  /* 0x0000000400057d09 */ /* 0x000eae0008000000 */
[----:B--2---:R-:W2:Y:S01]  /*2ac70*/  @P0 ATOMG.E.ADD.STRONG.GPU PT, R3, desc[UR60][R2.64], R5 ;  /* 0x00000005020309a8 */ /* 0x004ea200081ee1fc */
[----:B------:R-:W0:Y:S02]  /*2ac80*/  S2R R4, SR_LTMASK ;  /* 0x0000000000047919 */ /* 0x000e240000003900 */
[----:B0-----:R-:W-:-:S04]  /*2ac90*/  LOP3.LUT R4, R4, UR4, RZ, 0xc0, !PT ;  /* 0x0000000404047c12 */ /* 0x001fc8000f8ec0ff */
[----:B------:R-:W0:Y:S01]  /*2aca0*/  POPC R7, R4 ;  /* 0x0000000400077309 */ /* 0x000e220000000000 */
[----:B--2---:R-:W0:Y:S02]  /*2acb0*/  SHFL.IDX PT, R0, R3, R0, 0x1f ;  /* 0x00001f0003007589 */ /* 0x004e2400000e0000 */
[----:B0-----:R-:W-:Y:S01]  /*2acc0*/  IADD3 R16, R0, UR38, R7 ;  /* 0x0000002600107c10 */ /* 0x001fe2000fffe007 */
[----:B------:R-:W-:Y:S06]  /*2acd0*/  BRA `(.L_x_3015) ;  /* 0x0000003400cc7947 */ /* 0x000fec0003800000 */
.L_x_3014:
        /* <DEDUP_REMOVED lines=12> */
[----:B-1----:R-:W-:Y:S01]  /*2ada0*/  MOV R10, UR4 ;  /* 0x00000004000a7c02 */ /* 0x002fe20008000f00 */
[----:B------:R-:W-:Y:S01]  /*2adb0*/  IMAD.U32 R7, RZ, RZ, UR9 ;  /* 0x00000009ff077e24 */ /* 0x000fe2000f8e00ff */
[----:B------:R-:W-:Y:S01]  /*2adc0*/  MOV R12, 0x1 ;  /* 0x00000001000c7802 */ /* 0x000fe20000000f00 */
[----:B------:R-:W-:-:S02]  /*2add0*/  IMAD.U32 R11, RZ, RZ, UR5 ;  /* 0x00000005ff0b7e24 */ /* 0x000fc4000f8e00ff */
[----:B------:R-:W-:Y:S02]  /*2ade0*/  IMAD.MOV.U32 R8, RZ, RZ, 0x70 ;  /* 0x00000070ff087424 */ /* 0x000fe400078e00ff */
[----:B------:R-:W-:-:S07]  /*2adf0*/  IMAD.MOV.U32 R13, RZ, RZ, RZ ;  /* 0x000000ffff0d7224 */ /* 0x000fce00078e00ff */
[----:B------:R-:W-:-:S07]  /*2ae00*/  LEPC R20, `(.L_x_3017) ;  /* 0x000000001014794e */ /* 0x000fce0000000000 */
[----:B0-----:R-:W-:Y:S05]  /*2ae10*/  CALL.ABS.NOINC R2 ;  /* 0x0000000002007343 */ /* 0x001fea0003c00000 */
.L_x_3017:
[----:B------:R-:W-:Y:S05]  /*2ae20*/  BSYNC B6 ;  /* 0x0000000000067941 */ /* 0x000fea0003800000 */
.L_x_3016:
        /* <DEDUP_REMOVED lines=9> */
[----:B------:R-:W-:Y:S01]  /*2aec0*/  MOV R4, UR6 ;  /* 0x0000000600047c02 */ /* 0x000fe20008000f00 */
[----:B------:R-:W-:Y:S01]  /*2aed0*/  IMAD.U32 R5, RZ, RZ, UR7 ;  /* 0x00000007ff057e24 */ /* 0x000fe2000f8e00ff */
[----:B------:R-:W-:Y:S01]  /*2aee0*/  MOV R7, UR9 ;  /* 0x0000000900077c02 */ /* 0x000fe20008000f00 */
[----:B------:R-:W-:Y:S01]  /*2aef0*/  IMAD.U32 R6, RZ, RZ, UR8 ;  /* 0x00000008ff067e24 */ /* 0x000fe2000f8e00ff */
[----:B------:R-:W-:Y:S01]  /*2af00*/  MOV R8, 0x70 ;  /* 0x0000007000087802 */ /* 0x000fe20000000f00 */
[----:B-1----:R-:W-:-:S02]  /*2af10*/  IMAD.U32 R10, RZ, RZ, UR4 ;  /* 0x00000004ff0a7e24 */ /* 0x002fc4000f8e00ff */
[----:B------:R-:W-:Y:S02]  /*2af20*/  IMAD.U32 R11, RZ, RZ, UR5 ;  /* 0x00000005ff0b7e24 */ /* 0x000fe4000f8e00ff */
[----:B------:R-:W-:Y:S02]  /*2af30*/  IMAD.MOV.U32 R12, RZ, RZ, 0x1 ;  /* 0x00000001ff0c7424 */ /* 0x000fe400078e00ff */
[----:B0-----:R-:W-:-:S07]  /*2af40*/  IMAD.MOV.U32 R13, RZ, RZ, RZ ;  /* 0x000000ffff0d7224 */ /* 0x001fce00078e00ff */
[----:B------:R-:W-:-:S07]  /*2af50*/  LEPC R20, `(.L_x_3020) ;  /* 0x000000001014794e */ /* 0x000fce0000000000 */
[----:B--2---:R-:W-:Y:S05]  /*2af60*/  CALL.ABS.NOINC R2 ;  /* 0x0000000002007343 */ /* 0x004fea0003c00000 */
.L_x_3020:
[----:B------:R0:W1:Y:S01]  /*2af70*/  LDC.64 R2, c[0x4][R26] ;  /* 0x010000001a027b82 */ /* 0x0000620000000a00 */
[----:B------:R-:W-:Y:S01]  /*2af80*/  ULDC.64 UR4, c[0x4][0xa8] ;  /* 0x01002a0000047ab9 */ /* 0x000fe20000000a00 */
[----:B------:R-:W-:Y:S01]  /*2af90*/  ULDC.64 UR6, c[0x4][0xb0] ;  /* 0x01002c0000067ab9 */ /* 0x000fe20000000a00 */
[----:B------:R-:W-:Y:S01]  /*2afa0*/  ULDC.64 UR8, c[0x4][0x18] ;  /* 0x0100060000087ab9 */ /* 0x000fe20000000a00 */
[----:B------:R-:W-:Y:S01]  /*2afb0*/  MOV R4, UR4 ;  /* 0x0000000400047c02 */ /* 0x000fe20008000f00 */
[----:B------:R-:W-:Y:S01]  /*2afc0*/  IMAD.U32 R5, RZ, RZ, UR5 ;  /* 0x00000005ff057e24 */ /* 0x000fe2000f8e00ff */
[----:B------:R-:W-:Y:S01]  /*2afd0*/  MOV R7, UR7 ;  /* 0x0000000700077c02 */ /* 0x000fe20008000f00 */
[----:B------:R-:W-:Y:S01]  /*2afe0*/  IMAD.U32 R6, RZ, RZ, UR6 ;  /* 0x00000006ff067e24 */ /* 0x000fe2000f8e00ff */
[----:B------:R-:W-:Y:S01]  /*2aff0*/  MOV R8, 0x70 ;  /* 0x0000007000087802 */ /* 0x000fe20000000f00 */
[----:B------:R-:W-:Y:S02]  /*2b000*/  IMAD.U32 R10, RZ, RZ, UR8 ;  /* 0x00000008ff0a7e24 */ /* 0x000fe4000f8e00ff */
[----:B------:R-:W-:-:S02]  /*2b010*/  IMAD.U32 R11, RZ, RZ, UR9 ;  /* 0x00000009ff0b7e24 */ /* 0x000fc4000f8e00ff */
[----:B------:R-:W-:Y:S02]  /*2b020*/  IMAD.MOV.U32 R12, RZ, RZ, 0x1 ;  /* 0x00000001ff0c7424 */ /* 0x000fe400078e00ff */
[----:B0-----:R-:W-:-:S07]  /*2b030*/  IMAD.MOV.U32 R13, RZ, RZ, RZ ;  /* 0x000000ffff0d7224 */ /* 0x001fce00078e00ff */
[----:B------:R-:W-:-:S07]  /*2b040*/  LEPC R20, `(.L_x_3019) ;  /* 0x000000001014794e */ /* 0x000fce0000000000 */
[----:B-1----:R-:W-:Y:S05]  /*2b050*/  CALL.ABS.NOINC R2 ;  /* 0x0000000002007343 */ /* 0x002fea0003c00000 */
.L_x_3019:
[----:B------:R-:W-:Y:S05]  /*2b060*/  BSYNC B6 ;  /* 0x0000000000067941 */ /* 0x000fea0003800000 */
.L_x_3018:
[----:B------:R-:W2:Y:S01]  /*2b070*/  LDL R21, [R1+0xc] ;  /* 0x00000c0001157983 */ /* 0x000ea20000100800 */
[----:B------:R-:W-:Y:S01]  /*2b080*/  ULDC.64 UR4, c[0x0][0x9f8] ;  /* 0x00027e0000047ab9 */ /* 0x000fe20000000a00 */
[----:B------:R-:W0:Y:S01]  /*2b090*/  LDC R0, c[0x0][0x430] ;  /* 0x00010c00ff007b82 */ /* 0x000e220000000800 */
[----:B------:R-:W-:Y:S01]  /*2b0a0*/  ISETP.NE.U32.AND P0, PT, RZ, UR4, PT ;  /* 0x00000004ff007c0c */ /* 0x000fe2000bf05070 */
[----:B------:R-:W3:Y:S03]  /*2b0b0*/  LDL R2, [R1+0x10] ;  /* 0x0000100001027983 */ /* 0x000ee60000100800 */
[----:B------:R-:W-:Y:S01]  /*2b0c0*/  ISETP.NE.AND.EX P0, PT, RZ, UR5, PT, P0 ;  /* 0x00000005ff007c0c */ /* 0x000fe2000bf05300 */
[----:B------:R-:W4:-:S12]  /*2b0d0*/  S2R R20, SR_TID.X ;  /* 0x0000000000147919 */ /* 0x000f180000002100 */
[----:B------:R-:W-:Y:S01]  /*2b0e0*/  @P0 IADD3 R24, P1, R24, UR4, RZ ;  /* 0x0000000418180c10 */ /* 0x000fe2000ff3e0ff */
[----:B------:R-:W-:-:S03]  /*2b0f0*/  ULDC UR4, c[0x0][0x2f4] ;  /* 0x0000bd0000047ab9 */ /* 0x000fc60000000800 */
[----:B------:R-:W-:-:S05]  /*2b100*/  @P0 IADD3.X R25, R25, UR5, RZ, P1, !PT ;  /* 0x0000000519190c10 */ /* 0x000fca0008ffe4ff */
[----:B------:R-:W3:Y:S01]  /*2b110*/  @P0 LDG.E R33, desc[UR60][R24.64] ;  /* 0x0000003c18210981 */ /* 0x000ee2000c1e1900 */
[----:B----4-:R-:W-:-:S04]  /*2b120*/  LOP3.LUT R20, R20, 0x7f, RZ, 0xc0, !PT ;  /* 0x0000007f14147812 */ /* 0x010fc800078ec0ff */
[----:B------:R-:W-:Y:S02]  /*2b130*/  SHF.R.U32.HI R26, RZ, 0x3, R20 ;  /* 0x00000003ff1a7819 */ /* 0x000fe40000011614 */
[----:B------:R-:W4:Y:S01]  /*2b140*/  S2R R20, SR_TID.X ;  /* 0x0000000000147919 */ /* 0x000f220000002100 */
[----:B0-----:R-:W-:-:S13]  /*2b150*/  ISETP.NE.AND P1, PT, R0, 0x1, PT ;  /* 0x000000010000780c */ /* 0x001fda0003f25270 */
[----:B------:R-:W0:Y:S08]  /*2b160*/  @P1 LDC R7, c[0x0][0x434] ;  /* 0x00010d00ff071b82 */ /* 0x000e300000000800 */
[----:B------:R-:W1:Y:S01]  /*2b170*/  @P1 LDC R5, c[0x0][0x438] ;  /* 0x00010e00ff051b82 */ /* 0x000e620000000800 */
[----:B----4-:R-:W-:-:S04]  /*2b180*/  SHF.L.U32 R20, R20, 0x4, RZ ;  /* 0x0000000414147819 */ /* 0x010fc800000006ff */
[----:B------:R-:W-:Y:S01]  /*2b190*/  LOP3.LUT R20, R26, 0x70, R20, 0xf8, !PT ;  /* 0x000000701a147812 */ /* 0x000fe200078ef814 */
[----:B------:R-:W-:-:S04]  /*2b1a0*/  VIADD R26, R32, 0xffffffff ;  /* 0xffffffff201a7836 */ /* 0x000fc80000000000 */
[----:B------:R-:W-:Y:S01]  /*2b1b0*/  IMAD R6, R26, 0x50, R20 ;  /* 0x000000501a067824 */ /* 0x000fe200078e0214 */
[----:B------:R-:W-:Y:S02]  /*2b1c0*/  LOP3.LUT R23, R23, 0xfffffffe, RZ, 0xc0, !PT ;  /* 0xfffffffe17177812 */ /* 0x000fe400078ec0ff */
[----:B------:R-:W-:Y:S01]  /*2b1d0*/  LOP3.LUT R9, R36, 0x80, RZ, 0xfc, !PT ;  /* 0x0000008024097812 */ /* 0x000fe200078efcff */
[----:B------:R-:W-:Y:S01]  /*2b1e0*/  UMOV UR5, 0xffffffff ;  /* 0xffffffff00057882 */ /* 0x000fe20000000000 */
[----:B--2---:R-:W-:-:S04]  /*2b1f0*/  ISETP.GE.AND P0, PT, R6, R21, PT ;  /* 0x000000150600720c */ /* 0x004fc80003f06270 */
[----:B------:R-:W-:Y:S01]  /*2b200*/  ISETP.GT.U32.OR P0, PT, R20, 0x4f, P0 ;  /* 0x0000004f1400780c */ /* 0x000fe20000704470 */
[----:B---3--:R-:W-:-:S04]  /*2b210*/  IMAD.IADD R6, R6, 0x1, R2 ;  /* 0x0000000106067824 */ /* 0x008fc800078e0202 */
[----:B0-----:R-:W-:-:S08]  /*2b220*/  @P1 IMAD.HI.U32 R7, R6, R7, RZ ;  /* 0x0000000706071227 */ /* 0x001fd000078e00ff */
[----:B------:R-:W0:Y:S01]  /*2b230*/  @!P0 LDC.64 R2, c[0x0][0x428] ;  /* 0x00010a00ff028b82 */ /* 0x000e220000000a00 */
[----:B------:R-:W-:Y:S02]  /*2b240*/  MOV R4, R6 ;  /* 0x0000000600047202 */ /* 0x000fe40000000f00 */
[----:B-1----:R-:W-:-:S05]  /*2b250*/  @P1 SHF.R.U32.HI R4, RZ, R5, R7 ;  /* 0x00000005ff041219 */ /* 0x002fca0000011607 */
[----:B------:R-:W-:Y:S01]  /*2b260*/  IMAD.MOV R5, RZ, RZ, -R4 ;  /* 0x000000ffff057224 */ /* 0x000fe200078e0a04 */
[----:B------:R-:W-:-:S03]  /*2b270*/  SHF.R.S32.HI R8, RZ, 0x1f, R33 ;  /* 0x0000001fff087819 */ /* 0x000fc60000011421 */
[----:B------:R-:W-:Y:S01]  /*2b280*/  IMAD R0, R0, R5, R6 ;  /* 0x0000000500007224 */ /* 0x000fe200078e0206 */
[--C-:B------:R-:W-:Y:S01]  /*2b290*/  @!P0 SHF.R.S32.HI R5, RZ, 0x1f, R4.reuse ;  /* 0x0000001fff058819 */ /* 0x100fe20000011404 */
[-C--:B0-----:R-:W-:Y:S02]  /*2b2a0*/  @!P0 IMAD R6, R8, R2.reuse, RZ ;  /* 0x0000000208068224 */ /* 0x081fe400078e02ff */
[----:B------:R-:W-:-:S04]  /*2b2b0*/  @!P0 IMAD.WIDE.U32 R4, R33, R2, R4 ;  /* 0x0000000221048225 */ /* 0x000fc800078e0004 */
[----:B------:R-:W-:Y:S02]  /*2b2c0*/  @!P0 IMAD R6, R33, R3, R6 ;  /* 0x0000000321068224 */ /* 0x000fe400078e0206 */
[----:B------:R-:W0:Y:S02]  /*2b2d0*/  @!P0 LDC.64 R2, c[0x0][0x418] ;  /* 0x00010600ff028b82 */ /* 0x000e240000000a00 */
[----:B------:R-:W-:Y:S02]  /*2b2e0*/  @!P0 IMAD.IADD R6, R5, 0x1, R6 ;  /* 0x0000000105068824 */ /* 0x000fe400078e0206 */
[----:B------:R-:W-:Y:S01]  /*2b2f0*/  IMAD.U32 R5, RZ, RZ, UR39 ;  /* 0x00000027ff057e24 */ /* 0x000fe2000f8e00ff */
[----:B0-----:R-:W-:-:S04]  /*2b300*/  @!P0 LEA R2, P1, R4, R2, 0x2 ;  /* 0x0000000204028211 */ /* 0x001fc800078210ff */
[----:B------:R-:W-:Y:S02]  /*2b310*/  @!P0 LEA.HI.X R3, R4, R3, R6, 0x2, P1 ;  /* 0x0000000304038211 */ /* 0x000fe400008f1406 */
[----:B------:R-:W-:-:S06]  /*2b320*/  MOV R4, RZ ;  /* 0x000000ff00047202 */ /* 0x000fcc0000000f00 */
        /* <DEDUP_REMOVED lines=22> */
.L_x_3188:
[----:B------:R-:W-:Y:S01]  /*2b490*/  SHF.R.S32.HI R32, RZ, 0x1f, R18 ;  /* 0x0000001fff207819 */ /* 0x000fe20000011412 */
[----:B------:R-:W-:Y:S06]  /*2b4a0*/  @!P2 BRA `(.L_x_3022) ;  /* 0x000000000004a947 */ /* 0x000fec0003800000 */
[----:B------:R-:W-:Y:S01]  /*2b4b0*/  BPT.TRAP 0x1 ;  /* 0x000000040000795c */ /* 0x000fe20000300000 */
.L_x_3022:
        /* <DEDUP_REMOVED lines=25> */
.L_x_3189:
[----:B------:R-:W-:Y:S05]  /*2b650*/  BSYNC B0 ;  /* 0x0000000000007941 */ /* 0x000fea0003800000 */
.L_x_3023:
        /* <DEDUP_REMOVED lines=8> */
[----:B------:R-:W-:Y:S02]  /*2b6e0*/  IADD3 R3, R3, R6, RZ ;  /* 0x0000000603037210 */ /* 0x000fe40007ffe0ff */
        /* <DEDUP_REMOVED lines=10> */
[----:B-1----:R-:W-:Y:S02]  /*2b790*/  LOP3.LUT R8, R8, 0x7f, RZ, 0xc0, !PT ;  /* 0x0000007f08087812 */ /* 0x002fe400078ec0ff */
[C---:B------:R-:W-:Y:S01]  /*2b7a0*/  LEA R0, P0, R2.reuse, UR4, 0x1 ;  /* 0x0000000402007c11 */ /* 0x040fe2000f8008ff */
[----:B------:R-:W-:Y:S01]  /*2b7b0*/  UMOV UR4, 0xffffffff ;  /* 0xffffffff00047882 */ /* 0x000fe20000000000 */
[----:B------:R-:W-:Y:S02]  /*2b7c0*/  SHF.R.U32.HI R8, RZ, 0x3, R8 ;  /* 0x00000003ff087819 */ /* 0x000fe40000011608 */
[----:B------:R-:W-:Y:S01]  /*2b7d0*/  LEA.HI.X R6, R2, UR5, R6, 0x1, P0 ;  /* 0x0000000502067c11 */ /* 0x000fe200080f0c06 */
[----:B--2---:R-:W-:-:S05]  /*2b7e0*/  IMAD R4, R26, -0x50, R9 ;  /* 0xffffffb01a047824 */ /* 0x004fca00078e0209 */
[----:B------:R-:W-:-:S04]  /*2b7f0*/  IADD3 R4, -R8, R4, RZ ;  /* 0x0000000408047210 */ /* 0x000fc80007ffe1ff */
        /* <DEDUP_REMOVED lines=24> */
[----:B------:R-:W-:Y:S04]  /*2b980*/  SHFL.IDX PT, R8, R6, 0x2, 0x181f ;  /* 0x00581f0006087f89 */ /* 0x000fe800000e0000 */
[----:B------:R-:W-:Y:S04]  /*2b990*/  @P0 LDGSTS.E.BYPASS.LTC128B.128 [R21+0x24c00], desc[UR60][R2.64], !P5 ;  /* 0x24c0000002150fae */ /* 0x000fe8000e901d7c */
[----:B------:R-:W-:Y:S04]  /*2b9a0*/  @P0 LDGSTS.E.BYPASS.LTC128B.128 [R21+0x27400], desc[UR60][R2.64+0x80], !P4 ;  /* 0x2740008002150fae */ /* 0x000fe8000e101d7c */
[----:B------:R-:W-:Y:S04]  /*2b9b0*/  @P0 LDGSTS.E.BYPASS.LTC128B.128 [R21+0x29c00], desc[UR60][R2.64+0x100], !P3 ;  /* 0x29c0010002150fae */ /* 0x000fe8000d901d7c */
[----:B------:R0:W-:Y:S01]  /*2b9c0*/  @P0 LDGSTS.E.BYPASS.LTC128B.128 [R21+0x2c400], desc[UR60][R2.64+0x180], !P2 ;  /* 0x2c40018002150fae */ /* 0x0001e2000d101d7c */
[----:B------:R-:W-:-:S03]  /*2b9d0*/  ISETP.GE.AND P0, PT, R4, 0x21, PT ;  /* 0x000000210400780c */ /* 0x000fc60003f06270 */
[----:B0-----:R-:W0:Y:S10]  /*2b9e0*/  SHFL.IDX PT, R2, R0, 0x2, 0x181f ;  /* 0x00581f0000027f89 */ /* 0x001e3400000e0000 */
[----:B------:R-:W-:-:S02]  /*2b9f0*/  @P0 LEA R9, R7, R22, 0x1 ;  /* 0x0000001607090211 */ /* 0x000fc400078e08ff */
        /* <DEDUP_REMOVED lines=18> */
.L_x_3201:
        /* <DEDUP_REMOVED lines=8> */
[----:B0-----:R-:W-:-:S04]  /*2bba0*/  LEA R2, P0, R36, R0, 0x1 ;  /* 0x0000000024027211 */ /* 0x001fc800078008ff */
[----:B--2---:R-:W-:-:S05]  /*2bbb0*/  IADD3.X R3, RZ, R8, RZ, P0, !PT ;  /* 0x00000008ff037210 */ /* 0x004fca00007fe4ff */
[----:B------:R-:W-:Y:S01]  /*2bbc0*/  @!PT LDS RZ, [RZ] ;  /* 0x00000000fffff984 */ /* 0x000fe20000000800 */
[----:B------:R-:W-:Y:S01]  /*2bbd0*/  @!PT LDS RZ, [RZ] ;  /* 0x00000000fffff984 */ /* 0x000fe20000000800 */
[----:B------:R-:W-:Y:S01]  /*2bbe0*/  @!PT LDS RZ, [RZ] ;  /* 0x00000000fffff984 */ /* 0x000fe20000000800 */
[----:B------:R1:W-:Y:S04]  /*2bbf0*/  LDGSTS.E.BYPASS.LTC128B.128 [R7+0x26400], desc[UR60][R2.64], !P4 ;  /* 0x2640000002077fae */ /* 0x0003e8000e101d7c */
[----:B------:R1:W-:Y:S04]  /*2bc00*/  LDGSTS.E.BYPASS.LTC128B.128 [R7+0x28c00], desc[UR60][R2.64+0x80], !P3 ;  /* 0x28c0008002077fae */ /* 0x0003e8000d901d7c */
[----:B------:R1:W-:Y:S04]  /*2bc10*/  LDGSTS.E.BYPASS.LTC128B.128 [R7+0x2b400], desc[UR60][R2.64+0x100], !P2 ;  /* 0x2b40010002077fae */ /* 0x0003e8000d101d7c */
[----:B------:R1:W-:Y:S02]  /*2bc20*/  LDGSTS.E.BYPASS.LTC128B.128 [R7+0x2dc00], desc[UR60][R2.64+0x180], !P1 ;  /* 0x2dc0018002077fae */ /* 0x0003e4000c901d7c */
.L_x_3027:
[----:B------:R-:W-:Y:S05]  /*2bc30*/  BSYNC B0 ;  /* 0x0000000000007941 */ /* 0x000fea0003800000 */
.L_x_3026:
[----:B------:R-:W-:Y:S01]  /*2bc40*/  NOP ;  /* 0x0000000000007918 */ /* 0x000fe20000000000 */
[----:B------:R-:W-:-:S13]  /*2bc50*/  PLOP3.LUT P0, PT, PT, PT, PT, 0x80, 0x0 ;  /* 0x000000000000781c */ /* 0x000fda0003f0f070 */
.L_x_3028:
        /* <DEDUP_REMOVED lines=10> */
.L_x_3029:
        /* <DEDUP_REMOVED lines=37> */
.L_x_3031:
[----:B------:R-:W-:Y:S05]  /*2bf50*/  BSYNC B6 ;  /* 0x0000000000067941 */ /* 0x000fea0003800000 */
.L_x_3030:
[----:B------:R-:W3:Y:S01]  /*2bf60*/  LDL.LU R20, [R1+0x24] ;  /* 0x0000240001147983 */ /* 0x000ee20000300800 */
[----:B------:R-:W-:Y:S01]  /*2bf70*/  ULDC.64 UR4, c[0x0][0x2d8] ;  /* 0x0000b60000047ab9 */ /* 0x000fe20000000a00 */
[----:B------:R-:W0:Y:S02]  /*2bf80*/  LDC R7, c[0x0][0x448] ;  /* 0x00011200ff077b82 */ /* 0x000e240000000800 */
[----:B------:R-:W4:Y:S01]  /*2bf90*/  LDL.LU.64 R2, [R1+0x28] ;  /* 0x0000280001027983 */ /* 0x000f220000300a00 */
[----:B------:R-:W-:-:S03]  /*2bfa0*/  IMAD R0, R32, UR4, RZ ;  /* 0x0000000420007c24 */ /* 0x000fc6000f8e02ff */
[----:B------:R1:W5:Y:S01]  /*2bfb0*/  LDL R9, [R1+0x1c] ;  /* 0x00001c0001097983 */ /* 0x0003620000100800 */
[----:B------:R-:W-:Y:S01]  /*2bfc0*/  IMAD R0, R18, UR5, R0 ;  /* 0x0000000512007c24 */ /* 0x000fe2000f8e0200 */
[----:B0-----:R-:W-:-:S13]  /*2bfd0*/  ISETP.NE.AND P0, PT, R7, 0x1, PT ;  /* 0x000000010700780c */ /* 0x001fda0003f05270 */
[----:B------:R-:W0:Y:S01]  /*2bfe0*/  @P0 LDC R6, c[0x0][0x44c] ;  /* 0x00011300ff060b82 */ /* 0x000e220000000800 */
[C---:B------:R-:W-:Y:S02]  /*2bff0*/  LOP3.LUT R11, R36.reuse, 0x40, RZ, 0xfc, !PT ;  /* 0x00000040240b7812 */ /* 0x040fe400078efcff */
[C---:B--2---:R-:W-:Y:S02]  /*2c000*/  LOP3.LUT R8, R36.reuse, 0x80, RZ, 0xfc, !PT ;  /* 0x0000008024087812 */ /* 0x044fe400078efcff */
[----:B------:R-:W-:Y:S01]  /*2c010*/  LOP3.LUT R10, R36, 0xc0, RZ, 0xfc, !PT ;  /* 0x000000c0240a7812 */ /* 0x000fe200078efcff */
[----:B----4-:R-:W-:Y:S02]  /*2c020*/  IMAD.MOV.U32 R3, RZ, RZ, R35 ;  /* 0x000000ffff037224 */ /* 0x010fe400078e0023 */
        /* <DEDUP_REMOVED lines=8> */
[----:B------:R-:W-:Y:S02]  /*2c0b0*/  IADD3 R3, R3, R0, RZ ;  /* 0x0000000003037210 */ /* 0x000fe40007ffe0ff */
[----:B------:R-:W3:Y:S01]  /*2c0c0*/  @P0 LDC R0, c[0x0][0x450] ;  /* 0x00011400ff000b82 */ /* 0x000ee20000000800 */
[----:B--2---:R-:W-:-:S04]  /*2c0d0*/  LOP3.LUT R20, R20, 0x7f, RZ, 0xc0, !PT ;  /* 0x0000007f14147812 */ /* 0x004fc800078ec0ff */
[----:B------:R-:W-:Y:S02]  /*2c0e0*/  SHF.R.U32.HI R21, RZ, 0x3, R20 ;  /* 0x00000003ff157819 */ /* 0x000fe40000011614 */
[----:B------:R-:W2:Y:S02]  /*2c0f0*/  S2R R20, SR_TID.X ;  /* 0x0000000000147919 */ /* 0x000ea40000002100 */
[----:B--2---:R-:W-:-:S05]  /*2c100*/  IMAD.SHL.U32 R20, R20, 0x10, RZ ;  /* 0x0000001014147824 */ /* 0x004fca00078e00ff */
[----:B------:R-:W-:-:S05]  /*2c110*/  LOP3.LUT R20, R21, 0x70, R20, 0xf8, !PT ;  /* 0x0000007015147812 */ /* 0x000fca00078ef814 */
[----:B------:R-:W-:-:S04]  /*2c120*/  IMAD R5, R17, 0x80, R20 ;  /* 0x0000008011057824 */ /* 0x000fc800078e0214 */
[----:B0-----:R-:W-:Y:S01]  /*2c130*/  @P0 IMAD.HI.U32 R6, R5, R6, RZ ;  /* 0x0000000605060227 */ /* 0x001fe200078e00ff */
[----:B------:R-:W-:-:S04]  /*2c140*/  MOV R4, R5 ;  /* 0x0000000500047202 */ /* 0x000fc80000000f00 */
[----:B---3--:R-:W-:Y:S01]  /*2c150*/  @P0 SHF.R.U32.HI R4, RZ, R0, R6 ;  /* 0x00000000ff040219 */ /* 0x008fe20000011606 */
        /* <DEDUP_REMOVED lines=15> */
[----:B------:R-:W-:Y:S01]  /*2c250*/  ULDC UR4, c[0x0][0x2b8] ;  /* 0x0000ae0000047ab9 */ /* 0x000fe20000000800 */
[----:B------:R-:W-:Y:S02]  /*2c260*/  IADD3 R0, R3, R5, RZ ;  /* 0x0000000503007210 */ /* 0x000fe40007ffe0ff */
[----:B0-----:R-:W-:Y:S02]  /*2c270*/  LOP3.LUT R20, R20, 0x7f, RZ, 0xc0, !PT ;  /* 0x0000007f14147812 */ /* 0x001fe400078ec0ff */
[----:B------:R-:W-:Y:S01]  /*2c280*/  LEA.HI.X R0, R2, UR5, R0, 0x1, P0 ;  /* 0x0000000502007c11 */ /* 0x000fe200080f0c00 */
[----:B------:R-:W-:Y:S01]  /*2c290*/  UMOV UR5, 0xffffffff ;  /* 0xffffffff00057882 */ /* 0x000fe20000000000 */
[----:B------:R-:W-:-:S02]  /*2c2a0*/  ISETP.GE.AND P4, PT, R36, UR4, PT ;  /* 0x0000000424007c0c */ /* 0x000fc4000bf86270 */
[----:B------:R-:W-:Y:S02]  /*2c2b0*/  ISETP.GE.AND P3, PT, R11, UR4, PT ;  /* 0x000000040b007c0c */ /* 0x000fe4000bf66270 */
[----:B------:R-:W-:Y:S02]  /*2c2c0*/  ISETP.GE.AND P2, PT, R8, UR4, PT ;  /* 0x0000000408007c0c */ /* 0x000fe4000bf46270 */
[----:B------:R-:W-:Y:S02]  /*2c2d0*/  ISETP.GE.AND P1, PT, R10, UR4, PT ;  /* 0x000000040a007c0c */ /* 0x000fe4000bf26270 */
[----:B------:R-:W-:Y:S01]  /*2c2e0*/  SHF.R.U32.HI R8, RZ, 0x3, R20 ;  /* 0x00000003ff087819 */ /* 0x000fe20000011614 */
[----:B-1----:R-:W-:Y:S10]  /*2c2f0*/  BRA.DIV UR5, `(.L_x_3032) ;  /* 0x0000005a052c7947 */ /* 0x002ff4000b800000 */
[----:B------:R-:W0:Y:S01]  /*2c300*/  SHFL.IDX PT, R3, R4, RZ, 0x181f ;  /* 0x00181fff04037589 */ /* 0x000e2200000e0000 */
[----:B-----5:R-:W-:Y:S02]  /*2c310*/  IMAD R5, R9, R7, RZ ;  /* 0x0000000709057224 */ /* 0x020fe400078e02ff */
[----:B------:R-:W-:Y:S01]  /*2c320*/  IMAD R17, R17, 0x80, R8 ;  /* 0x0000008011117824 */ /* 0x000fe200078e0208 */
        /* <DEDUP_REMOVED lines=77> */
[----:B------:R0:W1:Y:S01]  /*2c800*/  SHFL.IDX PT, R6, R0, 0x7, 0x181f ;  /* 0x00f81f0000067f89 */ /* 0x00006200000e0000 */
[----:B------:R-:W-:-:S05]  /*2c810*/  @!P0 MOV R3, R7 ;  /* 0x0000000700038202 */ /* 0x000fca0000000f00 */
[----:B------:R0:W-:Y:S04]  /*2c820*/  @!P0 LDGSTS.E.BYPASS.LTC128B.128 [R37+0x17400], desc[UR60][R2.64], !P4 ;  /* 0x1740000002258fae */ /* 0x0001e8000e101d7c */
[----:B------:R0:W-:Y:S04]  /*2c830*/  @!P0 LDGSTS.E.BYPASS.LTC128B.128 [R37+0x1b400], desc[UR60][R2.64+0x80], !P3 ;  /* 0x1b40008002258fae */ /* 0x0001e8000d901d7c */
[----:B------:R0:W-:Y:S04]  /*2c840*/  @!P0 LDGSTS.E.BYPASS.LTC128B.128 [R37+0x1f400], desc[UR60][R2.64+0x100], !P2 ;  /* 0x1f40010002258fae */ /* 0x0001e8000d101d7c */
[----:B------:R0:W-:Y:S02]  /*2c850*/  @!P0 LDGSTS.E.BYPASS.LTC128B.128 [R37+0x23400], desc[UR60][R2.64+0x180], !P1 ;  /* 0x2340018002258fae */ /* 0x0001e4000c901d7c */
.L_x_3218:
        /* <DEDUP_REMOVED lines=13> */
.L_x_3034:
[----:B------:R-:W-:Y:S05]  /*2c930*/  BSYNC B0 ;  /* 0x0000000000007941 */ /* 0x000fea0003800000 */
.L_x_3033:
[----:B------:R-:W-:Y:S01]  /*2c940*/  NOP ;  /* 0x0000000000007918 */ /* 0x000fe20000000000 */
[----:B------:R-:W-:-:S13]  /*2c950*/  PLOP3.LUT P0, PT, PT, PT, PT, 0x80, 0x0 ;  /* 0x000000000000781c */ /* 0x000fda0003f0f070 */
.L_x_3035:
        /* <DEDUP_REMOVED lines=18> */
.L_x_3219:
[----:B------:R-:W-:Y:S05]  /*2ca80*/  BSYNC B0 ;  /* 0x0000000000007941 */ /* 0x000fea0003800000 */
.L_x_3036:
[----:B------:R-:W2:Y:S01]  /*2ca90*/  LDL R0, [R1+0x20] ;  /* 0x0000200001007983 */ /* 0x000ea20000100800 */
[----:B------:R-:W-:Y:S01]  /*2caa0*/  BSSY B0, `(.L_x_3038) ;  /* 0x0000117000007945 */ /* 0x000fe20003800000 */
[----:B--2---:R-:W-:-:S13]  /*2cab0*/  ISETP.GE.AND P0, PT, R0, 0x2, PT ;  /* 0x000000020000780c */ /* 0x004fda0003f06270 */
[----:B------:R-:W-:Y:S05]  /*2cac0*/  @!P0 BRA `(.L_x_3039) ;  /* 0x0000001000508947 */ /* 0x000fea0003800000 */
[C---:B------:R-:W-:Y:S01]  /*2cad0*/  LOP3.LUT R5, R36.reuse, 0x40, RZ, 0xfc, !PT ;  /* 0x0000004024057812 */ /* 0x040fe200078efcff */
[----:B------:R-:W-:Y:S01]  /*2cae0*/  ULDC UR4, c[0x0][0x2f4] ;  /* 0x0000bd0000047ab9 */ /* 0x000fe20000000800 */
[----:B------:R-:W-:Y:S01]  /*2caf0*/  LOP3.LUT R4, R36, 0x80, RZ, 0xfc, !PT ;  /* 0x0000008024047812 */ /* 0x000fe200078efcff */
[----:B------:R-:W-:Y:S01]  /*2cb00*/  VIADD R0, R0, 0xfffffffe ;  /* 0xfffffffe00007836 */ /* 0x000fe20000000000 */
[C---:B------:R-:W-:Y:S01]  /*2cb10*/  LOP3.LUT R2, R36.reuse, 0xc0, RZ, 0xfc, !PT ;  /* 0x000000c024027812 */ /* 0x040fe200078efcff */
[----:B------:R-:W-:Y:S01]  /*2cb20*/  IMAD.MOV.U32 R7, RZ, RZ, R27 ;  /* 0x000000ffff077224 */ /* 0x000fe200078e001b */
[----:B------:R-:W-:Y:S01]  /*2cb30*/  MOV R17, R29 ;  /* 0x0000001d00117202 */ /* 0x000fe20000000f00 */
[----:B------:R-:W-:Y:S01]  /*2cb40*/  IMAD.MOV.U32 R31, RZ, RZ, R26 ;  /* 0x000000ffff1f7224 */ /* 0x000fe200078e001a */
[----:B------:R-:W-:Y:S02]  /*2cb50*/  ISETP.GE.AND P4, PT, R36, UR4, PT ;  /* 0x0000000424007c0c */ /* 0x000fe4000bf86270 */
[----:B------:R-:W-:-:S02]  /*2cb60*/  ISETP.GE.AND P3, PT, R5, UR4, PT ;  /* 0x0000000405007c0c */ /* 0x000fc4000bf66270 */
[----:B------:R-:W-:Y:S02]  /*2cb70*/  ISETP.GE.AND P2, PT, R4, UR4, PT ;  /* 0x0000000404007c0c */ /* 0x000fe4000bf46270 */
[----:B------:R-:W-:-:S13]  /*2cb80*/  ISETP.GE.AND P1, PT, R2, UR4, PT ;  /* 0x0000000402007c0c */ /* 0x000fda000bf26270 */
.L_x_3052:
[----:B------:R-:W1:Y:S01]  /*2cb90*/  LDL R5, [R1+0x10] ;  /* 0x0000100001057983 */ /* 0x000e620000100800 */
[----:B------:R-:W2:Y:S03]  /*2cba0*/  LDC R11, c[0x0][0x430] ;  /* 0x00010c00ff0b7b82 */ /* 0x000ea60000000800 */
[----:B------:R-:W3:Y:S01]  /*2cbb0*/  LDL R8, [R1+0x14] ;  /* 0x0000140001087983 */ /* 0x000ee20000100800 */
[----:B------:R-:W4:Y:S01]  /*2cbc0*/  S2R R2, SR_TID.X ;  /* 0x0000000000027919 */ /* 0x000f220000002100 */
[----:B------:R-:W4:Y:S01]  /*2cbd0*/  S2R R4, SR_TID.X ;  /* 0x0000000000047919 */ /* 0x000f220000002100 */
[----:B--2---:R-:W-:-:S13]  /*2cbe0*/  ISETP.NE.AND P0, PT, R11, 0x1, PT ;  /* 0x000000010b00780c */ /* 0x004fda0003f05270 */
[----:B0-----:R-:W0:Y:S01]  /*2cbf0*/  @P0 LDC R3, c[0x0][0x434] ;  /* 0x00010d00ff030b82 */ /* 0x001e220000000800 */
[----:B----4-:R-:W-:-:S04]  /*2cc00*/  LOP3.LUT R2, R2, 0x7f, RZ, 0xc0, !PT ;  /* 0x0000007f02027812 */ /* 0x010fc800078ec0ff */
[----:B------:R-:W-:Y:S02]  /*2cc10*/  SHF.R.U32.HI R2, RZ, 0x3, R2 ;  /* 0x00000003ff027819 */ /* 0x000fe40000011602 */
[----:B------:R-:W-:-:S04]  /*2cc20*/  SHF.L.U32 R4, R4, 0x4, RZ ;  /* 0x0000000404047819 */ /* 0x000fc800000006ff */
[----:B------:R-:W-:Y:S02]  /*2cc30*/  LOP3.LUT R4, R2, 0x70, R4, 0xf8, !PT ;  /* 0x0000007002047812 */ /* 0x000fe400078ef804 */
[----:B------:R-:W2:Y:S02]  /*2cc40*/  @P0 LDC R2, c[0x0][0x438] ;  /* 0x00010e00ff020b82 */ /* 0x000ea40000000800 */
[----:B------:R-:W-:Y:S01]  /*2cc50*/  ISETP.GT.U32.AND P6, PT, R4, 0x4f, PT ;  /* 0x0000004f0400780c */ /* 0x000fe20003fc4070 */
[----:B-1----:R-:W-:-:S04]  /*2cc60*/  IMAD R6, R0, 0x50, R5 ;  /* 0x0000005000067824 */ /* 0x002fc800078e0205 */
[----:B------:R-:W-:-:S08]  /*2cc70*/  IMAD.IADD R6, R4, 0x1, R6 ;  /* 0x0000000104067824 */ /* 0x000fd000078e0206 */
[----:B------:R-:W1:Y:S01]  /*2cc80*/  @!P6 LDC.64 R4, c[0x0][0x428] ;  /* 0x00010a00ff04eb82 */ /* 0x000e620000000a00 */
[----:B0-----:R-:W-:-:S04]  /*2cc90*/  @P0 IMAD.HI.U32 R3, R6, R3, RZ ;  /* 0x0000000306030227 */ /* 0x001fc800078e00ff */
[----:B------:R-:W-:Y:S01]  /*2cca0*/  IMAD.MOV.U32 R10, RZ, RZ, R6 ;  /* 0x000000ffff0a7224 */ /* 0x000fe200078e0006 */
[----:B--2---:R-:W-:-:S04]  /*2ccb0*/  @P0 SHF.R.U32.HI R10, RZ, R2, R3 ;  /* 0x00000002ff0a0219 */ /* 0x004fc80000011603 */
[----:B------:R-:W-:Y:S02]  /*2ccc0*/  @!P6 SHF.R.S32.HI R3, RZ, 0x1f, R10 ;  /* 0x0000001fff03e819 */ /* 0x000fe4000001140a */
[----:B------:R-:W-:-:S05]  /*2ccd0*/  @!P6 MOV R2, R10 ;  /* 0x0000000a0002e202 */ /* 0x000fca0000000f00 */
[----:B-1----:R-:W-:-:S04]  /*2cce0*/  @!P6 IMAD.WIDE.U32 R2, R33, R4, R2 ;  /* 0x000000042102e225 */ /* 0x002fc800078e0002 */
[----:B---3--:R-:W-:Y:S02]  /*2ccf0*/  @!P6 IMAD R4, R8, R4, RZ ;  /* 0x000000040804e224 */ /* 0x008fe400078e02ff */
[----:B------:R-:W0:Y:S02]  /*2cd00*/  @!P6 LDC.64 R8, c[0x0][0x418] ;  /* 0x00010600ff08eb82 */ /* 0x000e240000000a00 */
[----:B------:R-:W-:-:S04]  /*2cd10*/  @!P6 IMAD R5, R33, R5, R4 ;  /* 0x000000052105e224 */ /* 0x000fc800078e0204 */
[----:B------:R-:W-:Y:S02]  /*2cd20*/  @!P6 IMAD.IADD R3, R5, 0x1, R3 ;  /* 0x000000010503e824 */ /* 0x000fe400078e0203 */
[----:B------:R-:W-:Y:S01]  /*2cd30*/  IMAD.MOV.U32 R4, RZ, RZ, RZ ;  /* 0x000000ffff047224 */ /* 0x000fe200078e00ff */
[----:B0-----:R-:W-:-:S04]  /*2cd40*/  @!P6 LEA R8, P0, R2, R8, 0x2 ;  /* 0x000000080208e211 */ /* 0x001fc800078010ff */
[----:B------:R-:W-:-:S05]  /*2cd50*/  @!P6 LEA.HI.X R9, R2, R9, R3, 0x2, P0 ;  /* 0x000000090209e211 */ /* 0x000fca00000f1403 */
[----:B------:R0:W5:Y:S01]  /*2cd60*/  @!P6 LDG.E R4, desc[UR60][R8.64] ;  /* 0x0000003c0804e981 */ /* 0x000162000c1e1900 */
[----:B------:R-:W-:Y:S02]  /*2cd70*/  LOP3.LUT P5, RZ, R23, 0x20, RZ, 0xc0, !PT ;  /* 0x0000002017ff7812 */ /* 0x000fe400078ac0ff */
[----:B------:R-:W-:-:S04]  /*2cd80*/  IADD3 R27, R7, 0x1, RZ ;  /* 0x00000001071b7810 */ /* 0x000fc80007ffe0ff */
[----:B------:R-:W-:Y:S01]  /*2cd90*/  ISETP.NE.AND P0, PT, R27, 0x2, PT ;  /* 0x000000021b00780c */ /* 0x000fe20003f05270 */
[----:B------:R-:W-:Y:S01]  /*2cda0*/  IMAD.MOV R5, RZ, RZ, -R10 ;  /* 0x000000ffff057224 */ /* 0x000fe200078e0a0a */
[----:B------:R-:W-:Y:S05]  /*2cdb0*/  YIELD ;  /* 0x0000000000007946 */ /* 0x000fea0003800000 */
[----:B------:R-:W-:Y:S01]  /*2cdc0*/  SEL R29, RZ, 0x1, P0 ;  /* 0x00000001ff1d7807 */ /* 0x000fe20000000000 */
[----:B------:R-:W-:Y:S01]  /*2cdd0*/  IMAD R5, R11, R5, R6 ;  /* 0x000000050b057224 */ /* 0x000fe200078e0206 */
[----:B------:R-:W-:Y:S01]  /*2cde0*/  SEL R27, R27, RZ, P0 ;  /* 0x000000ff1b1b7207 */ /* 0x000fe20000000000 */
[----:B------:R-:W-:Y:S01]  /*2cdf0*/  IMAD.MOV.U32 R26, RZ, RZ, R0 ;  /* 0x000000ffff1a7224 */ /* 0x000fe200078e0000 */
[----:B------:R-:W-:Y:S01]  /*2ce00*/  LOP3.LUT R29, R17, R29, RZ, 0x3c, !PT ;  /* 0x0000001d111d7212 */ /* 0x000fe200078e3cff */
[----:B0-----:R-:W-:Y:S06]  /*2ce10*/  @!P5 BRA `(.L_x_3040) ;  /* 0x000000000004d947 */ /* 0x001fec0003800000 */
[----:B------:R-:W-:Y:S01]  /*2ce20*/  BPT.TRAP 0x1 ;  /* 0x000000040000795c */ /* 0x000fe20000300000 */
.L_x_3040:
[----:B------:R-:W-:Y:S01]  /*2ce30*/  LEA R6, R27, R22, 0x3 ;  /* 0x000000161b067211 */ /* 0x000fe200078e18ff */
[----:B------:R-:W-:Y:S01]  /*2ce40*/  BSSY B1, `(.L_x_3041) ;  /* 0x0000004000017945 */ /* 0x000fe20003800000 */
[----:B------:R-:W-:-:S04]  /*2ce50*/  SHF.L.U32 R3, R29, 0x1f, RZ ;  /* 0x0000001f1d037819 */ /* 0x000fc800000006ff */
[----:B------:R-:W0:Y:S02]  /*2ce60*/  SYNCS.PHASECHK.TRANS64.TRYWAIT P0, [R6+URZ+0x38840], R3 ;  /* 0x03884003060075a7 */ /* 0x000e24000800017f */
[----:B0-----:R-:W-:Y:S05]  /*2ce70*/  @!P0 BRA `(.L_x_3042) ;  /* 0x0000005800348947 */ /* 0x001fea0003800000 */
.L_x_3220:
[----:B------:R-:W-:Y:S05]  /*2ce80*/  BSYNC B1 ;  /* 0x0000000000017941 */ /* 0x000fea0003800000 */
.L_x_3041:
        /* <DEDUP_REMOVED lines=69> */
.L_x_3232:
        /* <DEDUP_REMOVED lines=17> */
.L_x_3044:
        /* <DEDUP_REMOVED lines=10> */
.L_x_3045:
[----:B------:R2:W-:Y:S01]  /*2d490*/  SYNCS.ARRIVE.TRANS64.A1T0 RZ, [R6+URZ+0x38830], RZ ;  /* 0x038830ff06ff79a7 */ /* 0x0005e2000810003f */
[----:B------:R-:W-:Y:S05]  /*2d4a0*/  @!P6 BRA `(.L_x_3046) ;  /* 0x000000000004e947 */ /* 0x000fea0003800000 */
[----:B------:R-:W-:Y:S01]  /*2d4b0*/  BPT.TRAP 0x1 ;  /* 0x000000040000795c */ /* 0x000fe20000300000 */
.L_x_3046:
[----:B-1----:R-:W-:Y:S01]  /*2d4c0*/  SHF.L.U32 R2, R17, 0x1f, RZ ;  /* 0x0000001f11027819 */ /* 0x002fe200000006ff */
[----:B--2---:R-:W-:Y:S01]  /*2d4d0*/  IMAD R6, R7, 0x8, R22 ;  /* 0x0000000807067824 */ /* 0x004fe200078e0216 */
[----:B------:R-:W-:Y:S03]  /*2d4e0*/  BSSY B1, `(.L_x_3047) ;  /* 0x0000003000017945 */ /* 0x000fe60003800000 */
[----:B------:R-:W1:Y:S02]  /*2d4f0*/  SYNCS.PHASECHK.TRANS64.TRYWAIT P0, [R6+URZ+0x38860], R2 ;  /* 0x03886002060075a7 */ /* 0x000e64000800017f */
[----:B-1----:R-:W-:Y:S05]  /*2d500*/  @!P0 BRA `(.L_x_3048) ;  /* 0x0000005800688947 */ /* 0x002fea0003800000 */
.L_x_3233:
[----:B------:R-:W-:Y:S05]  /*2d510*/  BSYNC B1 ;  /* 0x0000000000017941 */ /* 0x000fea0003800000 */
.L_x_3047:
        /* <DEDUP_REMOVED lines=61> */
.L_x_3245:
[----:B-1----:R-:W-:Y:S01]  /*2d8f0*/  IADD3 R2, P0, R2, R0, RZ ;  /* 0x0000000002027210 */ /* 0x002fe20007f1e0ff */
[----:B------:R-:W-:Y:S02]  /*2d900*/  ULDC.64 UR4, c[0x0][0x328] ;  /* 0x0000ca0000047ab9 */ /* 0x000fe40000000a00 */
[----:B------:R-:W-:Y:S01]  /*2d910*/  IMAD R20, R20, UR4, RZ ;  /* 0x0000000414147c24 */ /* 0x000fe2000f8e02ff */
[----:B------:R-:W-:Y:S02]  /*2d920*/  IADD3.X R3, RZ, R25, RZ, P0, !PT ;  /* 0x00000019ff037210 */ /* 0x000fe400007fe4ff */
        /* <DEDUP_REMOVED lines=13> */
[----:B-1----:R-:W-:Y:S01]  /*2da00*/  IMAD.WIDE.U32 R2, R5, UR4, RZ ;  /* 0x0000000405027c25 */ /* 0x002fe2000f8e00ff */
        /* <DEDUP_REMOVED lines=15> */
.L_x_3050:
        /* <DEDUP_REMOVED lines=10> */
.L_x_3051:
[C---:B------:R-:W-:Y:S01]  /*2dba0*/  ISETP.GT.AND P0, PT, R26.reuse, RZ, PT ;  /* 0x000000ff1a00720c */ /* 0x040fe20003f04270 */
[----:B------:R2:W-:Y:S01]  /*2dbb0*/  SYNCS.ARRIVE.TRANS64.A1T0 RZ, [R6+URZ+0x38850], RZ ;  /* 0x038850ff06ff79a7 */ /* 0x0005e2000810003f */
[----:B------:R-:W-:Y:S01]  /*2dbc0*/  VIADD R0, R26, 0xffffffff ;  /* 0xffffffff1a007836 */ /* 0x000fe20000000000 */
[----:B------:R-:W-:Y:S01]  /*2dbd0*/  MOV R7, R27 ;  /* 0x0000001b00077202 */ /* 0x000fe20000000f00 */
[----:B------:R-:W-:Y:S02]  /*2dbe0*/  IMAD.MOV.U32 R17, RZ, RZ, R29 ;  /* 0x000000ffff117224 */ /* 0x000fe400078e001d */
[----:B------:R-:W-:-:S07]  /*2dbf0*/  IMAD.MOV.U32 R31, RZ, RZ, R26 ;  /* 0x000000ffff1f7224 */ /* 0x000fce00078e001a */
[----:B--2---:R-:W-:Y:S05]  /*2dc00*/  @P0 BRA `(.L_x_3052) ;  /* 0xffffffec00e00947 */ /* 0x004fea000383ffff */
.L_x_3039:
[----:B------:R-:W-:Y:S05]  /*2dc10*/  BSYNC B0 ;  /* 0x0000000000007941 */ /* 0x000fea0003800000 */
.L_x_3038:
        /* <DEDUP_REMOVED lines=17> */
.L_x_3054:
[----:B------:R-:W-:Y:S05]  /*2dd30*/  BSYNC B0 ;  /* 0x0000000000007941 */ /* 0x000fea0003800000 */
.L_x_3053:
[----:B------:R-:W-:-:S13]  /*2dd40*/  LOP3.LUT P0, RZ, R23, 0x20, RZ, 0xc0, !PT ;  /* 0x0000002017ff7812 */ /* 0x000fda000780c0ff */
[----:B------:R-:W-:Y:S05]  /*2dd50*/  @!P0 BRA `(.L_x_3055) ;  /* 0x0000000000048947 */ /* 0x000fea0003800000 */
[----:B------:R-:W-:Y:S01]  /*2dd60*/  BPT.TRAP 0x1 ;  /* 0x000000040000795c */ /* 0x000fe20000300000 */
.L_x_3055:
[----:B------:R-:W2:Y:S01]  /*2dd70*/  LDL.LU R0, [R1+0xc] ;  /* 0x00000c0001007983 */ /* 0x000ea20000300800 */
[----:B------:R-:W-:Y:S01]  /*2dd80*/  IMAD R4, R27, 0x8, R22 ;  /* 0x000000081b047824 */ /* 0x000fe200078e0216 */
[----:B0-----:R-:W-:Y:S01]  /*2dd90*/  SHF.L.U32 R3, R29, 0x1f, RZ ;  /* 0x0000001f1d037819 */ /* 0x001fe200000006ff */
[----:B------:R-:W-:Y:S03]  /*2dda0*/  BSSY B0, `(.L_x_3056) ;  /* 0x0000004000007945 */ /* 0x000fe60003800000 */
[----:B------:R-:W0:Y:S01]  /*2ddb0*/  SYNCS.PHASECHK.TRANS64.TRYWAIT P0, [R4+URZ+0x38860], R3 ;  /* 0x03886003040075a7 */ /* 0x000e22000800017f */
[----:B--2---:R-:W-:Y:S01]  /*2ddc0*/  IMAD R5, R26, -0x50, R0 ;  /* 0xffffffb01a057824 */ /* 0x004fe200078e0200 */
[----:B0-----:R-:W-:Y:S06]  /*2ddd0*/  @!P0 BRA `(.L_x_3057) ;  /* 0x0000005800248947 */ /* 0x001fec0003800000 */
.L_x_3246:
[----:B------:R-:W-:Y:S05]  /*2dde0*/  BSYNC B0 ;  /* 0x0000000000007941 */ /* 0x000fea0003800000 */
.L_x_3056:
[----:B------:R-:W2:Y:S01]  /*2ddf0*/  S2R R0, SR_TID.X ;  /* 0x0000000000007919 */ /* 0x000ea20000002100 */
[----:B------:R-:W-:Y:S01]  /*2de00*/  UMOV UR4, 0xffffffff ;  /* 0xffffffff00047882 */ /* 0x000fe20000000000 */
[----:B------:R-:W-:Y:S01]  /*2de10*/  IMAD R7, R27, 0x5000, R34 ;  /* 0x000050001b077824 */ /* 0x000fe200078e0222 */
        /* <DEDUP_REMOVED lines=10> */
[----:B------:R-:W-:Y:S01]  /*2dec0*/  IMAD R0, R7, 0x2, R22 ;  /* 0x0000000207007824 */ /* 0x000fe200078e0216 */
[----:B------:R-:W-:Y:S02]  /*2ded0*/  ISETP.LT.OR P4, PT, R5, 0x1, P3 ;  /* 0x000000010500780c */ /* 0x000fe40001f81670 */
[----:B------:R-:W-:Y:S02]  /*2dee0*/  ISETP.GE.AND P2, PT, R2, UR4, PT ;  /* 0x0000000402007c0c */ /* 0x000fe4000bf46270 */
[----:B------:R-:W-:-:S04]  /*2def0*/  LOP3.LUT R2, R36, 0x80, RZ, 0xfc, !PT ;  /* 0x0000008024027812 */ /* 0x000fc800078efcff */
[----:B------:R-:W-:Y:S02]  /*2df00*/  ISETP.GE.AND P1, PT, R2, UR4, PT ;  /* 0x0000000402007c0c */ /* 0x000fe4000bf26270 */
[----:B------:R-:W-:Y:S02]  /*2df10*/  LOP3.LUT R2, R36, 0xc0, RZ, 0xfc, !PT ;  /* 0x000000c024027812 */ /* 0x000fe400078efcff */
[----:B-1----:R-:W-:Y:S02]  /*2df20*/  IADD3 R6, P0, R14, R8, RZ ;  /* 0x000000080e067210 */ /* 0x002fe40007f1e0ff */
[----:B------:R-:W1:Y:S02]  /*2df30*/  SHFL.IDX PT, R14, R24, 0x1, 0x181f ;  /* 0x00381f00180e7f89 */ /* 0x000e6400000e0000 */
[----:B0-----:R-:W-:Y:S02]  /*2df40*/  IADD3.X R7, RZ, R3, RZ, P0, !PT ;  /* 0x00000003ff077210 */ /* 0x001fe400007fe4ff */
        /* <DEDUP_REMOVED lines=45> */
.L_x_3258:
        /* <DEDUP_REMOVED lines=15> */
.L_x_3059:
        /* <DEDUP_REMOVED lines=10> */
.L_x_3060:
[----:B------:R1:W-:Y:S01]  /*2e3b0*/  SYNCS.ARRIVE.TRANS64.A1T0 RZ, [R4+URZ+0x38850], RZ ;  /* 0x038850ff04ff79a7 */ /* 0x0003e2000810003f */
[----:B------:R-:W-:-:S05]  /*2e3c0*/  VIADD R27, R27, 0x1 ;  /* 0x000000011b1b7836 */ /* 0x000fca0000000000 */
[----:B------:R-:W-:-:S04]  /*2e3d0*/  ISETP.NE.AND P0, PT, R27, 0x2, PT ;  /* 0x000000021b00780c */ /* 0x000fc80003f05270 */
[----:B0-----:R-:W-:Y:S02]  /*2e3e0*/  SEL R0, RZ, 0x1, P0 ;  /* 0x00000001ff007807 */ /* 0x001fe40000000000 */
[----:B------:R-:W-:Y:S02]  /*2e3f0*/  SEL R27, R27, RZ, P0 ;  /* 0x000000ff1b1b7207 */ /* 0x000fe40000000000 */
[----:B-1----:R-:W-:-:S07]  /*2e400*/  LOP3.LUT R29, R29, R0, RZ, 0x3c, !PT ;  /* 0x000000001d1d7212 */ /* 0x002fce00078e3cff */
.L_x_3015:
[----:B------:R-:W-:Y:S05]  /*2e410*/  BSYNC B7 ;  /* 0x0000000000077941 */ /* 0x000fea0003800000 */
.L_x_3013:
        /* <DEDUP_REMOVED lines=8> */
[----:B------:R2:W3:Y:S01]  /*2e4a0*/  LDS.128 R16, [R22+0x388d0] ;  /* 0x0388d00016107984 */ /* 0x0004e20000000c00 */
[----:B------:R-:W-:Y:S06]  /*2e4b0*/  BAR.ARV 0x4, 0x180 ;  /* 0x0106000000007b1d */ /* 0x000fec0000002000 */
[----:B------:R-:W-:Y:S05]  /*2e4c0*/  BRA `(.L_x_3062) ;  /* 0x0000000800cc7947 */ /* 0x000fea0003800000 */
.L_x_3061:
        /* <DEDUP_REMOVED lines=16> */
[----:B------:R-:W-:Y:S01]  /*2e5d0*/  ISETP.GE.U32.AND P5, PT, R7, 0x10, PT ;  /* 0x000000100700780c */ /* 0x000fe20003fa6070 */
[----:B------:R-:W-:Y:S01]  /*2e5e0*/  SHFL.IDX PT, R4, R16, 0x1, 0x1f ;  /* 0x00201f0010047f89 */ /* 0x000fe200000e0000 */
[----:B--2---:R-:W-:-:S02]  /*2e5f0*/  @!P1 MOV R17, R2 ;  /* 0x0000000200119202 */ /* 0x004fc40000000f00 */
[----:B------:R-:W-:-:S03]  /*2e600*/  ISETP.NE.AND P1, PT, R7, RZ, PT ;  /* 0x000000ff0700720c */ /* 0x000fc60003f25270 */
        /* <DEDUP_REMOVED lines=15> */
[----:B------:R0:W2:Y:S02]  /*2e700*/  SHFL.IDX PT, R14, R2, 0x1f, 0x1f ;  /* 0x03e01f00020e7f89 */ /* 0x0000a400000e0000 */
.L_x_3268:
[----:B------:R-:W-:Y:S02]  /*2e710*/  ULDC UR4, c[0x0][0xc38] ;  /* 0x00030e0000047ab9 */ /* 0x000fe40000000800 */
[----:B------:R-:W-:-:S05]  /*2e720*/  MOV R5, UR4 ;  /* 0x0000000400057c02 */ /* 0x000fca0008000f00 */
[----:B--2---:R-:W-:-:S04]  /*2e730*/  IMAD R14, R14, R5, RZ ;  /* 0x000000050e0e7224 */ /* 0x004fc800078e02ff */
[----:B------:R-:W-:-:S05]  /*2e740*/  IMAD.IADD R7, R4, 0x1, R14 ;  /* 0x0000000104077824 */ /* 0x000fca00078e020e */
[----:B------:R-:W-:-:S13]  /*2e750*/  ISETP.GT.AND P6, PT, R7, R0, PT ;  /* 0x000000000700720c */ /* 0x000fda0003fc4270 */
[----:B------:R-:W-:Y:S05]  /*2e760*/  @P6 BRA `(.L_x_3064) ;  /* 0x00000000009c6947 */ /* 0x000fea0003800000 */
.L_x_3069:
[----:B0-----:R-:W0:Y:S01]  /*2e770*/  LDC R2, c[0x0][0xc3c] ;  /* 0x00030f00ff027b82 */ /* 0x001e220000000800 */
[----:B------:R-:W-:-:S05]  /*2e780*/  VIADD R19, R19, 0x1f ;  /* 0x0000001f13137836 */ /* 0x000fca0000000000 */
[----:B0-----:R-:W-:-:S13]  /*2e790*/  ISETP.GE.AND P6, PT, R19, R2, PT ;  /* 0x000000021300720c */ /* 0x001fda0003fc6270 */
[----:B------:R-:W-:Y:S05]  /*2e7a0*/  @P6 BRA `(.L_x_3065) ;  /* 0x0000000400d06947 */ /* 0x000fea0003800000 */
[----:B------:R-:W0:Y:S01]  /*2e7b0*/  S2R R3, SR_TID.X ;  /* 0x0000000000037919 */ /* 0x000e220000002100 */
[----:B------:R-:W-:Y:S01]  /*2e7c0*/  BSSY B0, `(.L_x_3066) ;  /* 0x0000009000007945 */ /* 0x000fe20003800000 */
[----:B------:R-:W-:Y:S01]  /*2e7d0*/  IMAD.MOV.U32 R17, RZ, RZ, RZ ;  /* 0x000000ffff117224 */ /* 0x000fe200078e00ff */
[----:B0-----:R-:W-:-:S04]  /*2e7e0*/  LOP3.LUT R3, R3, 0x1f, RZ, 0xc0, !PT ;  /* 0x0000001f03037812 */ /* 0x001fc800078ec0ff */
[----:B------:R-:W-:-:S04]  /*2e7f0*/  IADD3 R5, R19, R3, RZ ;  /* 0x0000000313057210 */ /* 0x000fc80007ffe0ff */
[----:B------:R-:W-:-:S13]  /*2e800*/  ISETP.GE.OR P6, PT, R5, R2, !P0 ;  /* 0x000000020500720c */ /* 0x000fda00047c6670 */
[----:B------:R-:W-:Y:S05]  /*2e810*/  @P6 BRA `(.L_x_3067) ;  /* 0x00000000000c6947 */ /* 0x000fea0003800000 */
[----:B------:R-:W0:Y:S02]  /*2e820*/  LDC.64 R2, c[0x0][0xc80] ;  /* 0x00032000ff027b82 */ /* 0x000e240000000a00 */
[----:B0-----:R-:W-:-:S05]  /*2e830*/  IMAD.WIDE R2, R5, 0x4, R2 ;  /* 0x0000000405027825 */ /* 0x001fca00078e0202 */
[----:B------:R0:W5:Y:S02]  /*2e840*/  LDG.E R17, desc[UR60][R2.64] ;  /* 0x0000003c02117981 */ /* 0x000164000c1e1900 */
.L_x_3067:
[----:B------:R-:W-:Y:S05]  /*2e850*/  BSYNC B0 ;  /* 0x0000000000007941 */ /* 0x000fea0003800000 */
.L_x_3066:
[----:B------:R-:W-:-:S03]  /*2e860*/  UMOV UR4, 0xffffffff ;  /* 0xffffffff00047882 */ /* 0x000fc60000000000 */
[----:B------:R-:W-:Y:S05]  /*2e870*/  BRA.DIV UR4, `(.L_x_3068) ;  /* 0x0000005a04b87947 */ /* 0x000fea000b800000 */
[----:B-----5:R-:W2:Y:S02]  /*2e880*/  SHFL.UP PT, R14, R17, 0x1, RZ ;  /* 0x04200000110e7989 */ /* 0x020ea400000e00ff */
[----:B--2---:R-:W-:-:S05]  /*2e890*/  SEL R14, R14, RZ, P1 ;  /* 0x000000ff0e0e7207 */ /* 0x004fca0000800000 */
        /* <DEDUP_REMOVED lines=13> */
[----:B------:R0:W2:Y:S02]  /*2e970*/  SHFL.IDX PT, R14, R2, 0x1f, 0x1f ;  /* 0x03e01f00020e7f89 */ /* 0x0000a400000e0000 */
.L_x_3276:
[----:B------:R-:W-:Y:S02]  /*2e980*/  ULDC UR4, c[0x0][0xc38] ;  /* 0x00030e0000047ab9 */ /* 0x000fe40000000800 */
[----:B------:R-:W-:-:S04]  /*2e990*/  IMAD.U32 R5, RZ, RZ, UR4 ;  /* 0x00000004ff057e24 */ /* 0x000fc8000f8e00ff */
[----:B--2---:R-:W-:-:S04]  /*2e9a0*/  IMAD R14, R14, R5, RZ ;  /* 0x000000050e0e7224 */ /* 0x004fc800078e02ff */
[----:B------:R-:W-:-:S05]  /*2e9b0*/  IMAD.IADD R7, R14, 0x1, R7 ;  /* 0x000000010e077824 */ /* 0x000fca00078e0207 */
[----:B------:R-:W-:-:S13]  /*2e9c0*/  ISETP.GT.AND P6, PT, R7, R0, PT ;  /* 0x000000000700720c */ /* 0x000fda0003fc4270 */
[----:B------:R-:W-:Y:S05]  /*2e9d0*/  @!P6 BRA `(.L_x_3069) ;  /* 0xfffffffc0064e947 */ /* 0x000fea000383ffff */
.L_x_3064:
        /* <DEDUP_REMOVED lines=8> */
.L_x_3280:
[----:B------:R-:W-:Y:S01]  /*2ea60*/  ISETP.NE.AND P0, PT, R3, RZ, PT ;  /* 0x000000ff0300720c */ /* 0x000fe20003f05270 */
[----:B------:R-:W-:-:S12]  /*2ea70*/  IMAD.MOV.U32 R14, RZ, RZ, RZ ;  /* 0x000000ffff0e7224 */ /* 0x000fd800078e00ff */
[----:B------:R-:W-:Y:S05]  /*2ea80*/  @!P0 BRA `(.L_x_3071) ;  /* 0x0000000000108947 */ /* 0x000fea0003800000 */
[----:B------:R-:W-:Y:S01]  /*2ea90*/  UMOV UR4, 0xffffffff ;  /* 0xffffffff00047882 */ /* 0x000fe20000000000 */
[----:B------:R-:W-:Y:S02]  /*2eaa0*/  VIADD R12, R4, 0xffffffff ;  /* 0xffffffff040c7836 */ /* 0x000fe40000000000 */
[----:B------:R-:W-:Y:S05]  /*2eab0*/  BRA.DIV UR4, `(.L_x_3072) ;  /* 0x0000005e042c7947 */ /* 0x000fea000b800000 */
[----:B------:R4:W0:Y:S02]  /*2eac0*/  SHFL.IDX PT, R14, R2, R12, 0x1f ;  /* 0x00001f0c020e7589 */ /* 0x00082400000e0000 */
.L_x_3071:
[----:B0---4-:R-:W0:Y:S01]  /*2ead0*/  LDC.64 R2, c[0x0][0xc90] ;  /* 0x00032400ff027b82 */ /* 0x011e220000000a00 */
[----:B------:R-:W-:-:S05]  /*2eae0*/  IADD3 R19, R4, R19, RZ ;  /* 0x0000001304137210 */ /* 0x000fca0007ffe0ff */
[----:B0-----:R-:W-:-:S05]  /*2eaf0*/  IMAD.WIDE R2, R19, 0x4, R2 ;  /* 0x0000000413027825 */ /* 0x001fca00078e0202 */
[----:B------:R0:W2:Y:S01]  /*2eb00*/  LDG.E R6, desc[UR60][R2.64] ;  /* 0x0000003c02067981 */ /* 0x0000a2000c1e1900 */
[----:B------:R-:W-:Y:S01]  /*2eb10*/  IMAD R16, R14, R5, R16 ;  /* 0x000000050e107224 */ /* 0x000fe200078e0210 */
[----:B0-----:R-:W-:Y:S01]  /*2eb20*/  MOV R2, RZ ;  /* 0x000000ff00027202 */ /* 0x001fe20000000f00 */
[----:B--23--:R-:W-:-:S05]  /*2eb30*/  IMAD R4, R17, R6, RZ ;  /* 0x0000000611047224 */ /* 0x00cfca00078e02ff */
[----:B------:R-:W-:-:S04]  /*2eb40*/  IABS R7, R4 ;  /* 0x0000000400077213 */ /* 0x000fc80000000000 */
[----:B------:R-:W0:Y:S08]  /*2eb50*/  I2F.RP R8, R7 ;  /* 0x0000000700087306 */ /* 0x000e300000209400 */
[----:B0-----:R-:W1:Y:S02]  /*2eb60*/  MUFU.RCP R8, R8 ;  /* 0x0000000800087308 */ /* 0x001e640000001000 */
[----:B-1----:R-:W-:-:S06]  /*2eb70*/  VIADD R10, R8, 0xffffffe ;  /* 0x0ffffffe080a7836 */ /* 0x002fcc0000000000 */
        /* <DEDUP_REMOVED lines=23> */
[----:B------:R-:W-:Y:S02]  /*2ecf0*/  IMAD R4, R4, R2, R9 ;  /* 0x0000000204047224 */ /* 0x000fe400078e0209 */
[----:B------:R-:W-:Y:S01]  /*2ed00*/  IMAD.MOV.U32 R2, RZ, RZ, RZ ;  /* 0x000000ffff027224 */ /* 0x000fe200078e00ff */
[----:B------:R-:W-:-:S04]  /*2ed10*/  VIADDMNMX R5, R3, R5, R6, PT ;  /* 0x0000000503057246 */ /* 0x000fc80003800106 */
[-C--:B------:R-:W-:Y:S02]  /*2ed20*/  IABS R6, R5.reuse ;  /* 0x0000000500067213 */ /* 0x080fe40000000000 */
[----:B------:R-:W-:Y:S02]  /*2ed30*/  IABS R8, R5 ;  /* 0x0000000500087213 */ /* 0x000fe40000000000 */
[----:B------:R-:W0:Y:S08]  /*2ed40*/  I2F.RP R7, R6 ;  /* 0x0000000600077306 */ /* 0x000e300000209400 */
[----:B0-----:R-:W0:Y:S02]  /*2ed50*/  MUFU.RCP R7, R7 ;  /* 0x0000000700077308 */ /* 0x001e240000001000 */
[----:B0-----:R-:W-:Y:S01]  /*2ed60*/  VIADD R3, R7, 0xffffffe ;  /* 0x0ffffffe07037836 */ /* 0x001fe20000000000 */
[----:B------:R-:W-:-:S05]  /*2ed70*/  IABS R7, R4 ;  /* 0x0000000400077213 */ /* 0x000fca0000000000 */
[----:B------:R-:W0:Y:S02]  /*2ed80*/  F2I.FTZ.U32.TRUNC.NTZ R3, R3 ;  /* 0x0000000300037305 */ /* 0x000e24000021f000 */
[----:B0-----:R-:W-:-:S04]  /*2ed90*/  IMAD.MOV R9, RZ, RZ, -R3 ;  /* 0x000000ffff097224 */ /* 0x001fc800078e0a03 */
        /* <DEDUP_REMOVED lines=13> */
[----:B------:R-:W-:-:S06]  /*2ee70*/  @P0 IADD3 R2, R2, 0x1, RZ ;  /* 0x0000000102020810 */ /* 0x000fcc0007ffe0ff */
[----:B------:R-:W-:Y:S01]  /*2ee80*/  @!P2 IMAD.MOV R2, RZ, RZ, -R2 ;  /* 0x000000ffff02a224 */ /* 0x000fe200078e0a02 */
[----:B------:R-:W-:Y:S02]  /*2ee90*/  @!P1 LOP3.LUT R2, RZ, R5, RZ, 0x33, !PT ;  /* 0x00000005ff029212 */ /* 0x000fe400078e33ff */
[----:B------:R-:W-:-:S05]  /*2eea0*/  IADD3 R5, -R5, RZ, RZ ;  /* 0x000000ff05057210 */ /* 0x000fca0007ffe1ff */
[----:B------:R-:W-:Y:S01]  /*2eeb0*/  IMAD R18, R2, R5, R3 ;  /* 0x0000000502127224 */ /* 0x000fe200078e0203 */
[----:B------:R-:W-:-:S05]  /*2eec0*/  LOP3.LUT R2, RZ, R2, RZ, 0x33, !PT ;  /* 0x00000002ff027212 */ /* 0x000fca00078e33ff */
[----:B------:R-:W-:Y:S01]  /*2eed0*/  IMAD.IADD R17, R17, 0x1, R2 ;  /* 0x0000000111117824 */ /* 0x000fe200078e0202 */
[----:B------:R-:W-:Y:S06]  /*2eee0*/  BRA `(.L_x_3073) ;  /* 0x00000000001c7947 */ /* 0x000fec0003800000 */
.L_x_3065:
[----:B------:R-:W-:Y:S01]  /*2eef0*/  UMOV UR4, URZ ;  /* 0x0000003f00047c82 */ /* 0x000fe20008000000 */
[----:B------:R-:W-:Y:S01]  /*2ef00*/  UMOV UR5, URZ ;  /* 0x0000003f00057c82 */ /* 0x000fe20008000000 */
[----:B------:R-:W-:Y:S01]  /*2ef10*/  ULDC UR6, c[0x0][0xc3c] ;  /* 0x00030f0000067ab9 */ /* 0x000fe20000000800 */
[----:B------:R-:W-:Y:S01]  /*2ef20*/  IMAD.MOV.U32 R16, RZ, RZ, R0 ;  /* 0x000000ffff107224 */ /* 0x000fe200078e0000 */
[----:B------:R-:W-:Y:S01]  /*2ef30*/  MOV R17, UR4 ;  /* 0x0000000400117c02 */ /* 0x000fe20008000f00 */
[----:B------:R-:W-:Y:S02]  /*2ef40*/  IMAD.U32 R18, RZ, RZ, UR5 ;  /* 0x00000005ff127e24 */ /* 0x000fe4000f8e00ff */
[----:B------:R-:W-:-:S07]  /*2ef50*/  IMAD.U32 R19, RZ, RZ, UR6 ;  /* 0x00000006ff137e24 */ /* 0x000fce000f8e00ff */
.L_x_3073:
        /* <DEDUP_REMOVED lines=10> */
.L_x_3062:
[----:B------:R-:W-:Y:S02]  /*2f000*/  ULDC UR4, c[0x0][0xc3c] ;  /* 0x00030f0000047ab9 */ /* 0x000fe40000000800 */
[----:B---3--:R-:W-:-:S13]  /*2f010*/  ISETP.GE.AND P0, PT, R19, UR4, PT ;  /* 0x0000000413007c0c */ /* 0x008fda000bf06270 */
[----:B------:R-:W-:Y:S05]  /*2f020*/  @!P0 BRA `(.L_x_3074) ;  /* 0xffffff9800d88947 */ /* 0x000fea000383ffff */
[----:B------:R-:W-:Y:S05]  /*2f030*/  BSYNC B8 ;  /* 0x0000000000087941 */ /* 0x000fea0003800000 */
.L_x_2965:
[----:B------:R-:W3:Y:S01]  /*2f040*/  LDL.LU R0, [R1+0x30] ;  /* 0x0000300001007983 */ /* 0x000ee20000300800 */
[----:B------:R-:W-:Y:S01]  /*2f050*/  BSSY B0, `(.L_x_3075) ;  /* 0x000000b000007945 */ /* 0x000fe20003800000 */
[----:B------:R-:W4:Y:S01]  /*2f060*/  S2R R5, SR_CgaCtaId ;  /* 0x0000000000057919 */ /* 0x000f220000008800 */
[----:B---3--:R-:W-:-:S04]  /*2f070*/  IADD3 R0, R0, 0x1, RZ ;  /* 0x0000000100007810 */ /* 0x008fc80007ffe0ff */
        /* <DEDUP_REMOVED lines=8> */
.L_x_3283:
[----:B------:R-:W-:Y:S05]  /*2f100*/  BSYNC B0 ;  /* 0x0000000000007941 */ /* 0x000fea0003800000 */
.L_x_3075:
[----:B------:R-:W-:-:S03]  /*2f110*/  UMOV UR4, 0xffffffff ;  /* 0xffffffff00047882 */ /* 0x000fc60000000000 */
[----:B------:R-:W-:Y:S05]  /*2f120*/  BRA.DIV UR4, `(.L_x_3077) ;  /* 0x0000005604c87947 */ /* 0x000fea000b800000 */
[----:B-1----:R-:W1:Y:S02]  /*2f130*/  S2R R0, SR_TID.X ;  /* 0x0000000000007919 */ /* 0x002e640000002100 */
[----:B-1----:R-:W-:-:S04]  /*2f140*/  SHF.R.U32.HI R0, RZ, 0x5, R0 ;  /* 0x00000005ff007819 */ /* 0x002fc80000011600 */
[----:B------:R-:W-:-:S05]  /*2f150*/  LOP3.LUT R0, R0, 0x3, RZ, 0xc0, !PT ;  /* 0x0000000300007812 */ /* 0x000fca00078ec0ff */
[----:B------:R1:W3:Y:S02]  /*2f160*/  SHFL.IDX PT, R14, R0, RZ, 0x1f ;  /* 0x00001fff000e7589 */ /* 0x0002e400000e0000 */
.L_x_3286:
[----:B---3--:R-:W-:-:S13]  /*2f170*/  ISETP.NE.AND P0, PT, R14, RZ, PT ;  /* 0x000000ff0e00720c */ /* 0x008fda0003f05270 */
[----:B------:R-:W-:Y:S05]  /*2f180*/  @P0 BRA `(.L_x_2683) ;  /* 0x0000000000900947 */ /* 0x000fea0003800000 */
[----:B------:R-:W-:-:S03]  /*2f190*/  UMOV UR4, 0xffffffff ;  /* 0xffffffff00047882 */ /* 0x000fc60000000000 */
[----:B------:R-:W-:Y:S05]  /*2f1a0*/  BRA.DIV UR4, `(.L_x_3078) ;  /* 0x0000005604dc7947 */ /* 0x000fea000b800000 */
[----:B------:R-:W-:-:S13]  /*2f1b0*/  ELECT P6, URZ, PT ;  /* 0x00000000003f782f */ /* 0x000fda00038c0000 */
.L_x_3289:
        /* <DEDUP_REMOVED lines=8> */
.L_x_3079:
[C---:B------:R-:W-:Y:S01]  /*2f240*/  LEA R3, R27.reuse, R5, 0x3 ;  /* 0x000000051b037211 */ /* 0x040fe200078e18ff */
[----:B------:R-:W-:Y:S01]  /*2f250*/  VIADD R27, R27, 0x1 ;  /* 0x000000011b1b7836 */ /* 0x000fe20000000000 */
[----:B------:R-:W-:-:S04]  /*2f260*/  SHF.L.U32 R2, R29, 0x1f, RZ ;  /* 0x0000001f1d027819 */ /* 0x000fc800000006ff */
[----:B------:R-:W1:Y:S01]  /*2f270*/  SYNCS.PHASECHK.TRANS64.TRYWAIT P1, [R3+URZ+0x38840], R2 ;  /* 0x03884002030075a7 */ /* 0x000e62000802017f */
[----:B------:R-:W-:-:S04]  /*2f280*/  ISETP.NE.AND P2, PT, R27, 0x2, PT ;  /* 0x000000021b00780c */ /* 0x000fc80003f45270 */
[----:B------:R-:W-:Y:S01]  /*2f290*/  SEL R0, RZ, 0x1, P2 ;  /* 0x00000001ff007807 */ /* 0x000fe20001000000 */
[----:B-1----:R-:W-:Y:S08]  /*2f2a0*/  @!P1 BRA `(.L_x_3080) ;  /* 0x0000005400bc9947 */ /* 0x002ff00003800000 */
.L_x_3290:
[----:B------:R-:W-:Y:S02]  /*2f2b0*/  SEL R27, R27, RZ, P2 ;  /* 0x000000ff1b1b7207 */ /* 0x000fe40001000000 */
[----:B------:R-:W-:Y:S01]  /*2f2c0*/  LOP3.LUT R0, R29, R0, RZ, 0x3c, !PT ;  /* 0x000000001d007212 */ /* 0x000fe200078e3cff */
[----:B------:R-:W-:Y:S06]  /*2f2d0*/  @!P0 BRA `(.L_x_3081) ;  /* 0x0000000000048947 */ /* 0x000fec0003800000 */
[----:B------:R-:W-:Y:S01]  /*2f2e0*/  BPT.TRAP 0x1 ;  /* 0x000000040000795c */ /* 0x000fe20000300000 */
.L_x_3081:
[----:B------:R-:W-:Y:S01]  /*2f2f0*/  IMAD R27, R27, 0x8, R5 ;  /* 0x000000081b1b7824 */ /* 0x000fe200078e0205 */
[----:B------:R-:W-:-:S04]  /*2f300*/  SHF.L.U32 R0, R0, 0x1f, RZ ;  /* 0x0000001f00007819 */ /* 0x000fc800000006ff */
[----:B------:R-:W3:Y:S02]  /*2f310*/  SYNCS.PHASECHK.TRANS64.TRYWAIT P1, [R27+URZ+0x38840], R0 ;  /* 0x038840001b0075a7 */ /* 0x000ee4000802017f */
[----:B---3--:R-:W-:Y:S05]  /*2f320*/  @!P1 BRA `(.L_x_3082) ;  /* 0x0000005400b09947 */ /* 0x008fea0003800000 */
.L_x_3291:
[----:B------:R-:W-:Y:S05]  /*2f330*/  @!P0 BRA `(.L_x_3083) ;  /* 0x0000000000048947 */ /* 0x000fea0003800000 */
[----:B------:R-:W-:Y:S01]  /*2f340*/  BPT.TRAP 0x1 ;  /* 0x000000040000795c */ /* 0x000fe20000300000 */
.L_x_3083:
[----:B------:R-:W4:Y:S02]  /*2f350*/  SYNCS.PHASECHK.TRANS64.TRYWAIT P1, [R3+URZ+0x38860], R2 ;  /* 0x03886002030075a7 */ /* 0x000f24000802017f */
[----:B----4-:R-:W-:Y:S05]  /*2f360*/  @!P1 BRA `(.L_x_3084) ;  /* 0x0000005400b49947 */ /* 0x010fea0003800000 */
.L_x_3292:
[----:B------:R-:W-:Y:S05]  /*2f370*/  @!P0 BRA `(.L_x_3085) ;  /* 0x0000000000048947 */ /* 0x000fea0003800000 */
[----:B------:R-:W-:Y:S01]  /*2f380*/  BPT.TRAP 0x1 ;  /* 0x000000040000795c */ /* 0x000fe20000300000 */
.L_x_3085:
[----:B------:R0:W0:Y:S02]  /*2f390*/  SYNCS.PHASECHK.TRANS64.TRYWAIT P0, [R27+URZ+0x38860], R0 ;  /* 0x038860001b0075a7 */ /* 0x000024000800017f */
[----:B0-----:R-:W-:Y:S05]  /*2f3a0*/  @!P0 NANOSLEEP.SYNCS 0x989680 ;  /* 0x009896800000895d */ /* 0x001fea0003900000 */
[----:B------:R-:W0:Y:S02]  /*2f3b0*/  @!P0 SYNCS.PHASECHK.TRANS64 P0, [R27+URZ+0x38860], R0 ;  /* 0x038860001b0085a7 */ /* 0x000e24000800007f */
[----:B0-----:R-:W-:Y:S05]  /*2f3c0*/  @!P0 BRA `(.L_x_3085) ;  /* 0xfffffffc00f08947 */ /* 0x001fea000383ffff */
.L_x_2683:
[----:B------:R-:W-:Y:S05]  /*2f3d0*/  BSYNC B9 ;  /* 0x0000000000097941 */ /* 0x000fea0003800000 */
.L_x_2680:
[----:B------:R-:W-:Y:S05]  /*2f3e0*/  EXIT ;  /* 0x000000000000794d */ /* 0x000fea0003800000 */
.L_x_2703:
[----:B0-----:R0:W1:Y:S02]  /*2f3f0*/  SYNCS.PHASECHK.TRANS64.TRYWAIT P6, [R89+URZ+0x38890], R90 ;  /* 0x0388905a590075a7 */ /* 0x00106400080c017f */
[----:B-1----:R-:W-:Y:S05]  /*2f400*/  @!P6 NANOSLEEP.SYNCS 0x989680 ;  /* 0x009896800000e95d */ /* 0x002fea0003900000 */
[----:B------:R-:W1:Y:S02]  /*2f410*/  @!P6 SYNCS.PHASECHK.TRANS64 P6, [R89+URZ+0x38890], R90 ;  /* 0x0388905a5900e5a7 */ /* 0x000e6400080c007f */
[----:B-1----:R-:W-:Y:S05]  /*2f420*/  @!P6 BRA `(.L_x_2703) ;  /* 0xfffffffc00f0e947 */ /* 0x002fea000383ffff */
[----:B------:R-:W-:Y:S05]  /*2f430*/  BRA `(.L_x_3086) ;  /* 0xfffffd4000647947 */ /* 0x000fea000383ffff */
.L_x_2704:
        /* <DEDUP_REMOVED lines=8> */
.L_x_3088:
[----:B------:R-:W-:Y:S05]  /*2f4c0*/  BSYNC B1 ;  /* 0x0000000000017941 */ /* 0x000fea0003800000 */
.L_x_3087:
[----:B------:R-:W-:Y:S01]  /*2f4d0*/  IMAD.MOV.U32 R13, RZ, RZ, R120 ;  /* 0x000000ffff0d7224 */ /* 0x000fe200078e0078 */
[----:B------:R-:W-:Y:S01]  /*2f4e0*/  MOV R12, RZ ;  /* 0x000000ff000c7202 */ /* 0x000fe20000000f00 */
[----:B------:R-:W-:Y:S02]  /*2f4f0*/  IMAD.MOV.U32 R11, RZ, RZ, 0x181f ;  /* 0x0000181fff0b7424 */ /* 0x000fe400078e00ff */
[----:B------:R-:W-:Y:S02]  /*2f500*/  IMAD.MOV.U32 R15, RZ, RZ, -0x1 ;  /* 0xffffffffff0f7424 */ /* 0x000fe400078e00ff */
[----:B------:R-:W-:-:S07]  /*2f510*/  IMAD.MOV.U32 R83, RZ, RZ, R14 ;  /* 0x000000ffff537224 */ /* 0x000fce00078e000e */
[----:B------:R-:W-:Y:S05]  /*2f520*/  WARPSYNC.COLLECTIVE R15, `(.L_x_3089) ;  /* 0x000000000f087348 */ /* 0x000fea0003c00000 */
[----:B------:R0:W1:Y:S02]  /*2f530*/  SHFL.IDX P6, R14, R13, R12, R11 ;  /* 0x0000000c0d0e7389 */ /* 0x00006400000c000b */
[----:B01----:R-:W-:Y:S01]  /*2f540*/  ENDCOLLECTIVE ;  /* 0x000000000000791b */ /* 0x003fe20003800000 */
.L_x_3089:
[----:B------:R-:W-:Y:S01]  /*2f550*/  MOV R82, R14 ;  /* 0x0000000e00527202 */ /* 0x000fe20000000f00 */
[----:B------:R-:W-:Y:S06]  /*2f560*/  BRA `(.L_x_3090) ;  /* 0xfffffd40002c7947 */ /* 0x000fec000383ffff */
.L_x_2721:
[----:B------:R-:W-:Y:S01]  /*2f570*/  BSSY B1, `(.L_x_3091) ;  /* 0x0000008000017945 */ /* 0x000fe20003800000 */
[----:B0---4-:R-:W-:Y:S01]  /*2f580*/  IMAD.MOV.U32 R13, RZ, RZ, R119 ;  /* 0x000000ffff0d7224 */ /* 0x011fe200078e0077 */
[----:B------:R-:W-:Y:S01]  /*2f590*/  MOV R11, 0x181f ;  /* 0x0000181f000b7802 */ /* 0x000fe20000000f00 */
[----:B------:R-:W-:Y:S02]  /*2f5a0*/  IMAD.MOV.U32 R12, RZ, RZ, 0x1 ;  /* 0x00000001ff0c7424 */ /* 0x000fe400078e00ff */
[----:B------:R-:W-:-:S07]  /*2f5b0*/  IMAD.MOV.U32 R15, RZ, RZ, -0x1 ;  /* 0xffffffffff0f7424 */ /* 0x000fce00078e00ff */
[----:B-123--:R-:W-:Y:S05]  /*2f5c0*/  WARPSYNC.COLLECTIVE R15, `(.L_x_3092) ;  /* 0x000000000f087348 */ /* 0x00efea0003c00000 */
[----:B------:R0:W4:Y:S02]  /*2f5d0*/  SHFL.IDX P6, R14, R13, R12, R11 ;  /* 0x0000000c0d0e7389 */ /* 0x00012400000c000b */
[----:B01234-:R-:W-:Y:S01]  /*2f5e0*/  ENDCOLLECTIVE ;  /* 0x000000000000791b */ /* 0x01ffe20003800000 */
.L_x_3092:
[----:B------:R-:W-:Y:S05]  /*2f5f0*/  BSYNC B1 ;  /* 0x0000000000017941 */ /* 0x000fea0003800000 */
.L_x_3091:
[----:B------:R-:W-:Y:S01]  /*2f600*/  MOV R13, R120 ;  /* 0x00000078000d7202 */ /* 0x000fe20000000f00 */
[----:B------:R-:W-:Y:S01]  /*2f610*/  IMAD.MOV.U32 R12, RZ, RZ, 0x1 ;  /* 0x00000001ff0c7424 */ /* 0x000fe200078e00ff */
[----:B------:R-:W-:Y:S01]  /*2f620*/  MOV R15, 0xffffffff ;  /* 0xffffffff000f7802 */ /* 0x000fe20000000f00 */
[----:B------:R-:W-:Y:S02]  /*2f630*/  IMAD.MOV.U32 R11, RZ, RZ, 0x181f ;  /* 0x0000181fff0b7424 */ /* 0x000fe400078e00ff */
[----:B------:R-:W-:-:S07]  /*2f640*/  IMAD.MOV.U32 R67, RZ, RZ, R14 ;  /* 0x000000ffff437224 */ /* 0x000fce00078e000e */
[----:B------:R-:W-:Y:S05]  /*2f650*/  WARPSYNC.COLLECTIVE R15, `(.L_x_3093) ;  /* 0x000000000f087348 */ /* 0x000fea0003c00000 */
[----:B------:R0:W1:Y:S02]  /*2f660*/  SHFL.IDX P6, R14, R13, R12, R11 ;  /* 0x0000000c0d0e7389 */ /* 0x00006400000c000b */
[----:B01----:R-:W-:Y:S01]  /*2f670*/  ENDCOLLECTIVE ;  /* 0x000000000000791b */ /* 0x003fe20003800000 */
.L_x_3093:
[----:B------:R-:W-:Y:S01]  /*2f680*/  IMAD.MOV.U32 R66, RZ, RZ, R14 ;  /* 0x000000ffff427224 */ /* 0x000fe200078e000e */
[----:B------:R-:W-:Y:S06]  /*2f690*/  BRA `(.L_x_3094) ;  /* 0xfffffd4c00547947 */ /* 0x000fec000383ffff */
.L_x_2738:
        /* <DEDUP_REMOVED lines=8> */
.L_x_3096:
[----:B------:R-:W-:Y:S05]  /*2f720*/  BSYNC B1 ;  /* 0x0000000000017941 */ /* 0x000fea0003800000 */
.L_x_3095:
[----:B------:R-:W-:Y:S01]  /*2f730*/  IMAD.MOV.U32 R13, RZ, RZ, R120 ;  /* 0x000000ffff0d7224 */ /* 0x000fe200078e0078 */
[----:B------:R-:W-:Y:S01]  /*2f740*/  MOV R11, 0x181f ;  /* 0x0000181f000b7802 */ /* 0x000fe20000000f00 */
[----:B------:R-:W-:Y:S01]  /*2f750*/  IMAD.MOV.U32 R12, RZ, RZ, 0x2 ;  /* 0x00000002ff0c7424 */ /* 0x000fe200078e00ff */
[----:B------:R-:W-:Y:S01]  /*2f760*/  MOV R119, R14 ;  /* 0x0000000e00777202 */ /* 0x000fe20000000f00 */
[----:B------:R-:W-:-:S07]  /*2f770*/  IMAD.MOV.U32 R15, RZ, RZ, -0x1 ;  /* 0xffffffffff0f7424 */ /* 0x000fce00078e00ff */
[----:B------:R-:W-:Y:S05]  /*2f780*/  WARPSYNC.COLLECTIVE R15, `(.L_x_3097) ;  /* 0x000000000f087348 */ /* 0x000fea0003c00000 */
[----:B------:R0:W1:Y:S02]  /*2f790*/  SHFL.IDX P6, R14, R13, R12, R11 ;  /* 0x0000000c0d0e7389 */ /* 0x00006400000c000b */
[----:B01----:R-:W-:Y:S01]  /*2f7a0*/  ENDCOLLECTIVE ;  /* 0x000000000000791b */ /* 0x003fe20003800000 */
.L_x_3097:
[----:B------:R-:W-:Y:S01]  /*2f7b0*/  IMAD.MOV.U32 R120, RZ, RZ, R14 ;  /* 0x000000ffff787224 */ /* 0x000fe200078e000e */
[----:B------:R-:W-:Y:S06]  /*2f7c0*/  BRA `(.L_x_3098) ;  /* 0xfffffd5800607947 */ /* 0x000fec000383ffff */
.L_x_2762:
[----:B-1----:R1:W2:Y:S02]  /*2f7d0*/  SYNCS.PHASECHK.TRANS64.TRYWAIT P6, [R89+URZ+0x38890], R90 ;  /* 0x0388905a590075a7 */ /* 0x0022a400080c017f */
[----:B--2---:R-:W-:Y:S05]  /*2f7e0*/  @!P6 NANOSLEEP.SYNCS 0x989680 ;  /* 0x009896800000e95d */ /* 0x004fea0003900000 */
[----:B------:R-:W2:Y:S02]  /*2f7f0*/  @!P6 SYNCS.PHASECHK.TRANS64 P6, [R89+URZ+0x38890], R90 ;  /* 0x0388905a5900e5a7 */ /* 0x000ea400080c007f */
[----:B--2---:R-:W-:Y:S05]  /*2f800*/  @!P6 BRA `(.L_x_2762) ;  /* 0xfffffffc00f0e947 */ /* 0x004fea000383ffff */
[----:B------:R-:W-:Y:S05]  /*2f810*/  BRA `(.L_x_3099) ;  /* 0xfffffd7000bc7947 */ /* 0x000fea000383ffff */
.L_x_2763:
[----:B------:R-:W-:Y:S01]  /*2f820*/  BSSY B1, `(.L_x_3100) ;  /* 0x0000008000017945 */ /* 0x000fe20003800000 */
[----:B------:R-:W-:Y:S01]  /*2f830*/  MOV R13, R119 ;  /* 0x00000077000d7202 */ /* 0x000fe20000000f00 */
[----:B------:R-:W-:Y:S01]  /*2f840*/  IMAD.MOV.U32 R12, RZ, RZ, RZ ;  /* 0x000000ffff0c7224 */ /* 0x000fe200078e00ff */
[----:B------:R-:W-:Y:S01]  /*2f850*/  MOV R15, 0xffffffff ;  /* 0xffffffff000f7802 */ /* 0x000fe20000000f00 */
[----:B------:R-:W-:-:S07]  /*2f860*/  IMAD.MOV.U32 R11, RZ, RZ, 0x181f ;  /* 0x0000181fff0b7424 */ /* 0x000fce00078e00ff */
[----:B-1----:R-:W-:Y:S05]  /*2f870*/  WARPSYNC.COLLECTIVE R15, `(.L_x_3101) ;  /* 0x000000000f087348 */ /* 0x002fea0003c00000 */
[----:B------:R0:W2:Y:S02]  /*2f880*/  SHFL.IDX P6, R14, R13, R12, R11 ;  /* 0x0000000c0d0e7389 */ /* 0x0000a400000c000b */
[----:B012---:R-:W-:Y:S01]  /*2f890*/  ENDCOLLECTIVE ;  /* 0x000000000000791b */ /* 0x007fe20003800000 */
.L_x_3101:
[----:B------:R-:W-:Y:S05]  /*2f8a0*/  BSYNC B1 ;  /* 0x0000000000017941 */ /* 0x000fea0003800000 */
.L_x_3100:
        /* <DEDUP_REMOVED lines=8> */
.L_x_3102:
[----:B------:R-:W-:Y:S01]  /*2f930*/  MOV R124, R14 ;  /* 0x0000000e007c7202 */ /* 0x000fe20000000f00 */
[----:B------:R-:W-:Y:S06]  /*2f940*/  BRA `(.L_x_3103) ;  /* 0xfffffd7000887947 */ /* 0x000fec000383ffff */
.L_x_2772:
[----:B------:R-:W-:Y:S01]  /*2f950*/  BSSY B1, `(.L_x_3104) ;  /* 0x0000008000017945 */ /* 0x000fe20003800000 */
[----:B--2-4-:R-:W-:Y:S01]  /*2f960*/  IMAD.MOV.U32 R13, RZ, RZ, R119 ;  /* 0x000000ffff0d7224 */ /* 0x014fe200078e0077 */
[----:B------:R-:W-:Y:S01]  /*2f970*/  MOV R11, 0x181f ;  /* 0x0000181f000b7802 */ /* 0x000fe20000000f00 */
[----:B------:R-:W-:Y:S02]  /*2f980*/  IMAD.MOV.U32 R12, RZ, RZ, 0x1 ;  /* 0x00000001ff0c7424 */ /* 0x000fe400078e00ff */
[----:B------:R-:W-:-:S07]  /*2f990*/  IMAD.MOV.U32 R15, RZ, RZ, -0x1 ;  /* 0xffffffffff0f7424 */ /* 0x000fce00078e00ff */
[----:B01-3--:R-:W-:Y:S05]  /*2f9a0*/  WARPSYNC.COLLECTIVE R15, `(.L_x_3105) ;  /* 0x000000000f087348 */ /* 0x00bfea0003c00000 */
[----:B------:R2:W4:Y:S02]  /*2f9b0*/  SHFL.IDX P6, R14, R13, R12, R11 ;  /* 0x0000000c0d0e7389 */ /* 0x00052400000c000b */
[----:B01234-:R-:W-:Y:S01]  /*2f9c0*/  ENDCOLLECTIVE ;  /* 0x000000000000791b */ /* 0x01ffe20003800000 */
.L_x_3105:
[----:B------:R-:W-:Y:S05]  /*2f9d0*/  BSYNC B1 ;  /* 0x0000000000017941 */ /* 0x000fea0003800000 */
.L_x_3104:
        /* <DEDUP_REMOVED lines=8> */
.L_x_3106:
[----:B------:R-:W-:Y:S01]  /*2fa60*/  IMAD.MOV.U32 R36, RZ, RZ, R14 ;  /* 0x000000ffff247224 */ /* 0x000fe200078e000e */
[----:B------:R-:W-:Y:S06]  /*2fa70*/  BRA `(.L_x_3107) ;  /* 0xfffffd8000007947 */ /* 0x000fec000383ffff */
.L_x_2781:
[----:B------:R-:W-:Y:S01]  /*2fa80*/  BSSY B1, `(.L_x_3108) ;  /* 0x0000008000017945 */ /* 0x000fe20003800000 */
[----:B----4-:R-:W-:Y:S01]  /*2fa90*/  IMAD.MOV.U32 R13, RZ, RZ, R119 ;  /* 0x000000ffff0d7224 */ /* 0x010fe200078e0077 */
[----:B------:R-:W-:Y:S01]  /*2faa0*/  MOV R12, 0x2 ;  /* 0x00000002000c7802 */ /* 0x000fe20000000f00 */
[----:B------:R-:W-:Y:S02]  /*2fab0*/  IMAD.MOV.U32 R11, RZ, RZ, 0x181f ;  /* 0x0000181fff0b7424 */ /* 0x000fe400078e00ff */
[----:B------:R-:W-:-:S07]  /*2fac0*/  IMAD.MOV.U32 R15, RZ, RZ, -0x1 ;  /* 0xffffffffff0f7424 */ /* 0x000fce00078e00ff */
[----:B0123--:R-:W-:Y:S05]  /*2fad0*/  WARPSYNC.COLLECTIVE R15, `(.L_x_3109) ;  /* 0x000000000f087348 */ /* 0x00ffea0003c00000 */
[----:B------:R4:W0:Y:S02]  /*2fae0*/  SHFL.IDX P6, R14, R13, R12, R11 ;  /* 0x0000000c0d0e7389 */ /* 0x00082400000c000b */
[----:B01234-:R-:W-:Y:S01]  /*2faf0*/  ENDCOLLECTIVE ;  /* 0x000000000000791b */ /* 0x01ffe20003800000 */
.L_x_3109:
[----:B------:R-:W-:Y:S05]  /*2fb00*/  BSYNC B1 ;  /* 0x0000000000017941 */ /* 0x000fea0003800000 */
.L_x_3108:
        /* <DEDUP_REMOVED lines=8> */
.L_x_3110:
[----:B------:R-:W-:Y:S01]  /*2fb90*/  IMAD.MOV.U32 R36, RZ, RZ, R14 ;  /* 0x000000ffff247224 */ /* 0x000fe200078e000e */
[----:B------:R-:W-:Y:S06]  /*2fba0*/  BRA `(.L_x_3111) ;  /* 0xfffffd8c00b87947 */ /* 0x000fec000383ffff */
.L_x_2790:
[----:B0-----:R0:W1:Y:S02]  /*2fbb0*/  SYNCS.PHASECHK.TRANS64.TRYWAIT P3, [R89+URZ+0x38890], R90 ;  /* 0x0388905a590075a7 */ /* 0x001064000806017f */
[----:B-1----:R-:W-:Y:S05]  /*2fbc0*/  @!P3 NANOSLEEP.SYNCS 0x989680 ;  /* 0x009896800000b95d */ /* 0x002fea0003900000 */
[----:B------:R-:W1:Y:S02]  /*2fbd0*/  @!P3 SYNCS.PHASECHK.TRANS64 P3, [R89+URZ+0x38890], R90 ;  /* 0x0388905a5900b5a7 */ /* 0x000e64000806007f */
[----:B-1----:R-:W-:Y:S05]  /*2fbe0*/  @!P3 BRA `(.L_x_2790) ;  /* 0xfffffffc00f0b947 */ /* 0x002fea000383ffff */
[----:B------:R-:W-:Y:S05]  /*2fbf0*/  BRA `(.L_x_3112) ;  /* 0xfffffd9c00907947 */ /* 0x000fea000383ffff */
.L_x_2791:
        /* <DEDUP_REMOVED lines=8> */
.L_x_3114:
[----:B------:R-:W-:Y:S05]  /*2fc80*/  BSYNC B1 ;  /* 0x0000000000017941 */ /* 0x000fea0003800000 */
.L_x_3113:
        /* <DEDUP_REMOVED lines=8> */
.L_x_3115:
[----:B------:R-:W-:Y:S01]  /*2fd10*/  MOV R38, R14 ;  /* 0x0000000e00267202 */ /* 0x000fe20000000f00 */
[----:B------:R-:W-:Y:S06]  /*2fd20*/  BRA `(.L_x_3116) ;  /* 0xfffffd9c00b47947 */ /* 0x000fec000383ffff */
.L_x_2794:
        /* <DEDUP_REMOVED lines=8> */
.L_x_3118:
[----:B------:R-:W-:Y:S05]  /*2fdb0*/  BSYNC B1 ;  /* 0x0000000000017941 */ /* 0x000fea0003800000 */
.L_x_3117:
        /* <DEDUP_REMOVED lines=8> */
.L_x_3119:
[----:B------:R-:W-:Y:S01]  /*2fe40*/  IMAD.MOV.U32 R38, RZ, RZ, R14 ;  /* 0x000000ffff267224 */ /* 0x000fe200078e000e */
[----:B------:R-:W-:Y:S06]  /*2fe50*/  BRA `(.L_x_3120) ;  /* 0xfffffd9c00d87947 */ /* 0x000fec000383ffff */
.L_x_2797:
        /* <DEDUP_REMOVED lines=8> */
.L_x_3122:
[----:B------:R-:W-:Y:S05]  /*2fee0*/  BSYNC B1 ;  /* 0x0000000000017941 */ /* 0x000fea0003800000 */
.L_x_3121:
        /* <DEDUP_REMOVED lines=8> */
.L_x_3123:
[----:B------:R-:W-:Y:S01]  /*2ff70*/  IMAD.MOV.U32 R38, RZ, RZ, R14 ;  /* 0x000000ffff267224 */ /* 0x000fe200078e000e */
[----:B------:R-:W-:Y:S06]  /*2ff80*/  BRA `(.L_x_3124) ;  /* 0xfffffda000007947 */ /* 0x000fec000383ffff */
.L_x_2801:
[----:B------:R0:W0:Y:S02]  /*2ff90*/  SYNCS.PHASECHK.TRANS64.TRYWAIT P0, [R89+URZ+0x388b0], R90 ;  /* 0x0388b05a590075a7 */ /* 0x000024000800017f */
[----:B0-----:R-:W-:Y:S05]  /*2ffa0*/  @!P0 NANOSLEEP.SYNCS 0x989680 ;  /* 0x009896800000895d */ /* 0x001fea0003900000 */
[----:B------:R-:W0:Y:S02]  /*2ffb0*/  @!P0 SYNCS.PHASECHK.TRANS64 P0, [R89+URZ+0x388b0], R90 ;  /* 0x0388b05a590085a7 */ /* 0x000e24000800007f */
[----:B0-----:R-:W-:Y:S05]  /*2ffc0*/  @!P0 BRA `(.L_x_2801) ;  /* 0xfffffffc00f08947 */ /* 0x001fea000383ffff */
[----:B------:R-:W-:Y:S05]  /*2ffd0*/  BRA `(.L_x_3125) ;  /* 0xfffffda000a07947 */ /* 0x000fea000383ffff */
.L_x_2821:
[----:B------:R-:W-:Y:S01]  /*2ffe0*/  BSSY B1, `(.L_x_3126) ;  /* 0x0000008000017945 */ /* 0x000fe20003800000 */
[----:B------:R-:W-:Y:S01]  /*2fff0*/  MOV R13, R7 ;  /* 0x00000007000d7202 */ /* 0x000fe20000000f00 */
[----:B------:R-:W-:Y:S01]  /*30000*/  IMAD.MOV.U32 R12, RZ, RZ, RZ ;  /* 0x000000ffff0c7224 */ /* 0x000fe200078e00ff */
[----:B------:R-:W-:Y:S01]  /*30010*/  MOV R15, 0xffffffff ;  /* 0xffffffff000f7802 */ /* 0x000fe20000000f00 */
[----:B------:R-:W-:-:S07]  /*30020*/  IMAD.MOV.U32 R11, RZ, RZ, 0x181f ;  /* 0x0000181fff0b7424 */ /* 0x000fce00078e00ff */
[----:B------:R-:W-:Y:S05]  /*30030*/  WARPSYNC.COLLECTIVE R15, `(.L_x_3127) ;  /* 0x000000000f087348 */ /* 0x000fea0003c00000 */
[----:B------:R0:W1:Y:S02]  /*30040*/  SHFL.IDX P6, R14, R13, R12, R11 ;  /* 0x0000000c0d0e7389 */ /* 0x00006400000c000b */
[----:B01----:R-:W-:Y:S01]  /*30050*/  ENDCOLLECTIVE ;  /* 0x000000000000791b */ /* 0x003fe20003800000 */
.L_x_3127:
[----:B------:R-:W-:Y:S05]  /*30060*/  BSYNC B1 ;  /* 0x0000000000017941 */ /* 0x000fea0003800000 */
.L_x_3126:
        /* <DEDUP_REMOVED lines=8> */
.L_x_3128:
[----:B------:R-:W-:Y:S01]  /*300f0*/  IMAD.MOV.U32 R13, RZ, RZ, R8 ;  /* 0x000000ffff0d7224 */ /* 0x000fe200078e0008 */
[----:B------:R-:W-:-:S07]  /*30100*/  MOV R5, R14 ;  /* 0x0000000e00057202 */ /* 0x000fce0000000f00 */
[----:B------:R-:W-:Y:S05]  /*30110*/  WARPSYNC.COLLECTIVE R15, `(.L_x_3129) ;  /* 0x000000000f087348 */ /* 0x000fea0003c00000 */
[----:B------:R0:W1:Y:S02]  /*30120*/  SHFL.IDX P6, R14, R13, R12, R11 ;  /* 0x0000000c0d0e7389 */ /* 0x00006400000c000b */
[----:B01----:R-:W-:Y:S01]  /*30130*/  ENDCOLLECTIVE ;  /* 0x000000000000791b */ /* 0x003fe20003800000 */
.L_x_3129:
[----:B------:R-:W-:Y:S01]  /*30140*/  MOV R13, R0 ;  /* 0x00000000000d7202 */ /* 0x000fe20000000f00 */
[----:B------:R-:W-:-:S07]  /*30150*/  IMAD.MOV.U32 R9, RZ, RZ, R14 ;  /* 0x000000ffff097224 */ /* 0x000fce00078e000e */
[----:B------:R-:W-:Y:S05]  /*30160*/  WARPSYNC.COLLECTIVE R15, `(.L_x_3130) ;  /* 0x000000000f087348 */ /* 0x000fea0003c00000 */
[----:B------:R0:W1:Y:S02]  /*30170*/  SHFL.IDX P6, R14, R13, R12, R11 ;  /* 0x0000000c0d0e7389 */ /* 0x00006400000c000b */
[----:B01----:R-:W-:Y:S01]  /*30180*/  ENDCOLLECTIVE ;  /* 0x000000000000791b */ /* 0x003fe20003800000 */
.L_x_3130:
[----:B------:R-:W-:Y:S05]  /*30190*/  BRA `(.L_x_3131) ;  /* 0xfffffdb400a47947 */ /* 0x000fea000383ffff */
.L_x_2824:
[----:B------:R-:W-:Y:S01]  /*301a0*/  BSSY B1, `(.L_x_3132) ;  /* 0x0000008000017945 */ /* 0x000fe20003800000 */
[----:B------:R-:W-:Y:S01]  /*301b0*/  IMAD.MOV.U32 R13, RZ, RZ, R7 ;  /* 0x000000ffff0d7224 */ /* 0x000fe200078e0007 */
[----:B------:R-:W-:Y:S01]  /*301c0*/  MOV R11, 0x181f ;  /* 0x0000181f000b7802 */ /* 0x000fe20000000f00 */
[----:B------:R-:W-:Y:S02]  /*301d0*/  IMAD.MOV.U32 R12, RZ, RZ, 0x1 ;  /* 0x00000001ff0c7424 */ /* 0x000fe400078e00ff */
[----:B------:R-:W-:-:S07]  /*301e0*/  IMAD.MOV.U32 R15, RZ, RZ, -0x1 ;  /* 0xffffffffff0f7424 */ /* 0x000fce00078e00ff */
[----:B0---4-:R-:W-:Y:S05]  /*301f0*/  WARPSYNC.COLLECTIVE R15, `(.L_x_3133) ;  /* 0x000000000f087348 */ /* 0x011fea0003c00000 */
[----:B----4-:R1:W2:Y:S02]  /*30200*/  SHFL.IDX P6, R14, R13, R12, R11 ;  /* 0x0000000c0d0e7389 */ /* 0x0102a400000c000b */
[----:B012---:R-:W-:Y:S01]  /*30210*/  ENDCOLLECTIVE ;  /* 0x000000000000791b */ /* 0x007fe20003800000 */
.L_x_3133:
[----:B------:R-:W-:Y:S05]  /*30220*/  BSYNC B1 ;  /* 0x0000000000017941 */ /* 0x000fea0003800000 */
.L_x_3132:
        /* <DEDUP_REMOVED lines=8> */
.L_x_3134:
[----:B------:R-:W-:Y:S02]  /*302b0*/  IMAD.MOV.U32 R13, RZ, RZ, R8 ;  /* 0x000000ffff0d7224 */ /* 0x000fe400078e0008 */
[----:B------:R-:W-:-:S07]  /*302c0*/  IMAD.MOV.U32 R5, RZ, RZ, R14 ;  /* 0x000000ffff057224 */ /* 0x000fce00078e000e */
[----:B------:R-:W-:Y:S05]  /*302d0*/  WARPSYNC.COLLECTIVE R15, `(.L_x_3135) ;  /* 0x000000000f087348 */ /* 0x000fea0003c00000 */
[----:B------:R0:W1:Y:S02]  /*302e0*/  SHFL.IDX P6, R14, R13, R12, R11 ;  /* 0x0000000c0d0e7389 */ /* 0x00006400000c000b */
[----:B01----:R-:W-:Y:S01]  /*302f0*/  ENDCOLLECTIVE ;  /* 0x000000000000791b */ /* 0x003fe20003800000 */
.L_x_3135:
[----:B------:R-:W-:Y:S01]  /*30300*/  IMAD.MOV.U32 R13, RZ, RZ, R0 ;  /* 0x000000ffff0d7224 */ /* 0x000fe200078e0000 */
[----:B------:R-:W-:-:S07]  /*30310*/  MOV R9, R14 ;  /* 0x0000000e00097202 */ /* 0x000fce0000000f00 */
[----:B------:R-:W-:Y:S05]  /*30320*/  WARPSYNC.COLLECTIVE R15, `(.L_x_3136) ;  /* 0x000000000f087348 */ /* 0x000fea0003c00000 */
[----:B------:R0:W1:Y:S02]  /*30330*/  SHFL.IDX P6, R14, R13, R12, R11 ;  /* 0x0000000c0d0e7389 */ /* 0x00006400000c000b */
[----:B01----:R-:W-:Y:S01]  /*30340*/  ENDCOLLECTIVE ;  /* 0x000000000000791b */ /* 0x003fe20003800000 */
.L_x_3136:
[----:B------:R-:W-:Y:S05]  /*30350*/  BRA `(.L_x_3137) ;  /* 0xfffffdb8009c7947 */ /* 0x000fea000383ffff */
.L_x_2827:
        /* <DEDUP_REMOVED lines=8> */
.L_x_3139:
[----:B------:R-:W-:Y:S05]  /*303e0*/  BSYNC B1 ;  /* 0x0000000000017941 */ /* 0x000fea0003800000 */
.L_x_3138:
        /* <DEDUP_REMOVED lines=8> */
.L_x_3140:
[----:B------:R-:W-:Y:S01]  /*30470*/  MOV R13, R8 ;  /* 0x00000008000d7202 */ /* 0x000fe20000000f00 */
[----:B------:R-:W-:-:S07]  /*30480*/  IMAD.MOV.U32 R5, RZ, RZ, R14 ;  /* 0x000000ffff057224 */ /* 0x000fce00078e000e */
[----:B------:R-:W-:Y:S05]  /*30490*/  WARPSYNC.COLLECTIVE R15, `(.L_x_3141) ;  /* 0x000000000f087348 */ /* 0x000fea0003c00000 */
[----:B------:R0:W1:Y:S02]  /*304a0*/  SHFL.IDX P6, R14, R13, R12, R11 ;  /* 0x0000000c0d0e7389 */ /* 0x00006400000c000b */
[----:B01----:R-:W-:Y:S01]  /*304b0*/  ENDCOLLECTIVE ;  /* 0x000000000000791b */ /* 0x003fe20003800000 */
.L_x_3141:
[----:B------:R-:W-:Y:S02]  /*304c0*/  IMAD.MOV.U32 R13, RZ, RZ, R0 ;  /* 0x000000ffff0d7224 */ /* 0x000fe400078e0000 */
[----:B------:R-:W-:-:S07]  /*304d0*/  IMAD.MOV.U32 R9, RZ, RZ, R14 ;  /* 0x000000ffff097224 */ /* 0x000fce00078e000e */
[----:B------:R-:W-:Y:S05]  /*304e0*/  WARPSYNC.COLLECTIVE R15, `(.L_x_3142) ;  /* 0x000000000f087348 */ /* 0x000fea0003c00000 */
[----:B------:R0:W1:Y:S02]  /*304f0*/  SHFL.IDX P6, R14, R13, R12, R11 ;  /* 0x0000000c0d0e7389 */ /* 0x00006400000c000b */
[----:B01----:R-:W-:Y:S01]  /*30500*/  ENDCOLLECTIVE ;  /* 0x000000000000791b */ /* 0x003fe20003800000 */
.L_x_3142:
[----:B------:R-:W-:Y:S05]  /*30510*/  BRA `(.L_x_3143) ;  /* 0xfffffdbc00887947 */ /* 0x000fea000383ffff */
.L_x_2830:
[----:B------:R-:W-:Y:S01]  /*30520*/  BSSY B1, `(.L_x_3144) ;  /* 0x0000008000017945 */ /* 0x000fe20003800000 */
[----:B------:R-:W-:Y:S01]  /*30530*/  MOV R13, R7 ;  /* 0x00000007000d7202 */ /* 0x000fe20000000f00 */
[----:B------:R-:W-:Y:S01]  /*30540*/  IMAD.MOV.U32 R12, RZ, RZ, 0x3 ;  /* 0x00000003ff0c7424 */ /* 0x000fe200078e00ff */
[----:B------:R-:W-:Y:S01]  /*30550*/  MOV R15, 0xffffffff ;  /* 0xffffffff000f7802 */ /* 0x000fe20000000f00 */
[----:B------:R-:W-:-:S07]  /*30560*/  IMAD.MOV.U32 R11, RZ, RZ, 0x181f ;  /* 0x0000181fff0b7424 */ /* 0x000fce00078e00ff */
[----:B-1--4-:R-:W-:Y:S05]  /*30570*/  WARPSYNC.COLLECTIVE R15, `(.L_x_3145) ;  /* 0x000000000f087348 */ /* 0x012fea0003c00000 */
[----:B------:R0:W2:Y:S02]  /*30580*/  SHFL.IDX P6, R14, R13, R12, R11 ;  /* 0x0000000c0d0e7389 */ /* 0x0000a400000c000b */
[----:B012-4-:R-:W-:Y:S01]  /*30590*/  ENDCOLLECTIVE ;  /* 0x000000000000791b */ /* 0x017fe20003800000 */
.L_x_3145:
[----:B------:R-:W-:Y:S05]  /*305a0*/  BSYNC B1 ;  /* 0x0000000000017941 */ /* 0x000fea0003800000 */
.L_x_3144:
        /* <DEDUP_REMOVED lines=8> */
.L_x_3146:
[----:B------:R-:W-:Y:S01]  /*30630*/  IMAD.MOV.U32 R13, RZ, RZ, R8 ;  /* 0x000000ffff0d7224 */ /* 0x000fe200078e0008 */
[----:B------:R-:W-:-:S07]  /*30640*/  MOV R71, R14 ;  /* 0x0000000e00477202 */ /* 0x000fce0000000f00 */
[----:B------:R-:W-:Y:S05]  /*30650*/  WARPSYNC.COLLECTIVE R15, `(.L_x_3147) ;  /* 0x000000000f087348 */ /* 0x000fea0003c00000 */
[----:B------:R0:W1:Y:S02]  /*30660*/  SHFL.IDX P6, R14, R13, R12, R11 ;  /* 0x0000000c0d0e7389 */ /* 0x00006400000c000b */
[----:B01----:R-:W-:Y:S01]  /*30670*/  ENDCOLLECTIVE ;  /* 0x000000000000791b */ /* 0x003fe20003800000 */
.L_x_3147:
[----:B------:R-:W-:Y:S01]  /*30680*/  MOV R13, R0 ;  /* 0x00000000000d7202 */ /* 0x000fe20000000f00 */
[----:B------:R-:W-:-:S07]  /*30690*/  IMAD.MOV.U32 R76, RZ, RZ, R14 ;  /* 0x000000ffff4c7224 */ /* 0x000fce00078e000e */
[----:B------:R-:W-:Y:S05]  /*306a0*/  WARPSYNC.COLLECTIVE R15, `(.L_x_3148) ;  /* 0x000000000f087348 */ /* 0x000fea0003c00000 */
[----:B------:R0:W1:Y:S02]  /*306b0*/  SHFL.IDX P6, R14, R13, R12, R11 ;  /* 0x0000000c0d0e7389 */ /* 0x00006400000c000b */
[----:B01----:R-:W-:Y:S01]  /*306c0*/  ENDCOLLECTIVE ;  /* 0x000000000000791b */ /* 0x003fe20003800000 */
.L_x_3148:
[----:B------:R-:W-:Y:S05]  /*306d0*/  BRA `(.L_x_3149) ;  /* 0xfffffdc0007c7947 */ /* 0x000fea000383ffff */
.L_x_2834:
[----:B0-----:R0:W1:Y:S02]  /*306e0*/  SYNCS.PHASECHK.TRANS64.TRYWAIT P0, [R22+URZ+0x38800], R125 ;  /* 0x0388007d160075a7 */ /* 0x001064000800017f */
[----:B-1----:R-:W-:Y:S05]  /*306f0*/  @!P0 NANOSLEEP.SYNCS 0x989680 ;  /* 0x009896800000895d */ /* 0x002fea0003900000 */
[----:B------:R-:W1:Y:S02]  /*30700*/  @!P0 SYNCS.PHASECHK.TRANS64 P0, [R22+URZ+0x38800], R125 ;  /* 0x0388007d160085a7 */ /* 0x000e64000800007f */
[----:B-1----:R-:W-:Y:S05]  /*30710*/  @!P0 BRA `(.L_x_2834) ;  /* 0xfffffffc00f08947 */ /* 0x002fea000383ffff */
[----:B------:R-:W-:Y:S05]  /*30720*/  BRA `(.L_x_3150) ;  /* 0xfffffdc400d87947 */ /* 0x000fea000383ffff */
.L_x_2866:
        /* <DEDUP_REMOVED lines=8> */
.L_x_3152:
[----:B------:R-:W-:Y:S05]  /*307b0*/  BSYNC B1 ;  /* 0x0000000000017941 */ /* 0x000fea0003800000 */
.L_x_3151:
[----:B------:R-:W-:Y:S01]  /*307c0*/  MOV R13, R7 ;  /* 0x00000007000d7202 */ /* 0x000fe20000000f00 */
[----:B------:R-:W-:Y:S01]  /*307d0*/  IMAD.MOV.U32 R12, RZ, RZ, RZ ;  /* 0x000000ffff0c7224 */ /* 0x000fe200078e00ff */
[----:B------:R-:W-:Y:S01]  /*307e0*/  MOV R15, 0xffffffff ;  /* 0xffffffff000f7802 */ /* 0x000fe20000000f00 */
[----:B------:R-:W-:Y:S02]  /*307f0*/  IMAD.MOV.U32 R11, RZ, RZ, 0x181f ;  /* 0x0000181fff0b7424 */ /* 0x000fe400078e00ff */
[----:B------:R-:W-:-:S07]  /*30800*/  IMAD.MOV.U32 R4, RZ, RZ, R14 ;  /* 0x000000ffff047224 */ /* 0x000fce00078e000e */
[----:B------:R-:W-:Y:S05]  /*30810*/  WARPSYNC.COLLECTIVE R15, `(.L_x_3153) ;  /* 0x000000000f087348 */ /* 0x000fea0003c00000 */
[----:B------:R0:W1:Y:S02]  /*30820*/  SHFL.IDX P6, R14, R13, R12, R11 ;  /* 0x0000000c0d0e7389 */ /* 0x00006400000c000b */
[----:B01----:R-:W-:Y:S01]  /*30830*/  ENDCOLLECTIVE ;  /* 0x000000000000791b */ /* 0x003fe20003800000 */
.L_x_3153:
[----:B------:R-:W-:Y:S02]  /*30840*/  IMAD.MOV.U32 R13, RZ, RZ, R9 ;  /* 0x000000ffff0d7224 */ /* 0x000fe400078e0009 */
[----:B------:R-:W-:-:S07]  /*30850*/  IMAD.MOV.U32 R5, RZ, RZ, R14 ;  /* 0x000000ffff057224 */ /* 0x000fce00078e000e */
[----:B------:R-:W-:Y:S05]  /*30860*/  WARPSYNC.COLLECTIVE R15, `(.L_x_3154) ;  /* 0x000000000f087348 */ /* 0x000fea0003c00000 */
[----:B------:R0:W1:Y:S02]  /*30870*/  SHFL.IDX P6, R14, R13, R12, R11 ;  /* 0x0000000c0d0e7389 */ /* 0x00006400000c000b */
[----:B01----:R-:W-:Y:S01]  /*30880*/  ENDCOLLECTIVE ;  /* 0x000000000000791b */ /* 0x003fe20003800000 */
.L_x_3154:
[----:B------:R-:W-:Y:S01]  /*30890*/  IMAD.MOV.U32 R13, RZ, RZ, R6 ;  /* 0x000000ffff0d7224 */ /* 0x000fe200078e0006 */
[----:B------:R-:W-:-:S07]  /*308a0*/  MOV R10, R14 ;  /* 0x0000000e000a7202 */ /* 0x000fce0000000f00 */
[----:B------:R-:W-:Y:S05]  /*308b0*/  WARPSYNC.COLLECTIVE R15, `(.L_x_3155) ;  /* 0x000000000f087348 */ /* 0x000fea0003c00000 */
[----:B------:R0:W1:Y:S02]  /*308c0*/  SHFL.IDX P6, R14, R13, R12, R11 ;  /* 0x0000000c0d0e7389 */ /* 0x00006400000c000b */
[----:B01----:R-:W-:Y:S01]  /*308d0*/  ENDCOLLECTIVE ;  /* 0x000000000000791b */ /* 0x003fe20003800000 */
.L_x_3155:
[----:B------:R-:W-:Y:S05]  /*308e0*/  BRA `(.L_x_3156) ;  /* 0xfffffdf400987947 */ /* 0x000fea000383ffff */
.L_x_2869:
        /* <DEDUP_REMOVED lines=8> */
.L_x_3158:
[----:B------:R-:W-:Y:S05]  /*30970*/  BSYNC B1 ;  /* 0x0000000000017941 */ /* 0x000fea0003800000 */
.L_x_3157:
        /* <DEDUP_REMOVED lines=8> */
.L_x_3159:
[----:B------:R-:W-:Y:S01]  /*30a00*/  MOV R13, R9 ;  /* 0x00000009000d7202 */ /* 0x000fe20000000f00 */
[----:B------:R-:W-:-:S07]  /*30a10*/  IMAD.MOV.U32 R5, RZ, RZ, R14 ;  /* 0x000000ffff057224 */ /* 0x000fce00078e000e */
[----:B------:R-:W-:Y:S05]  /*30a20*/  WARPSYNC.COLLECTIVE R15, `(.L_x_3160) ;  /* 0x000000000f087348 */ /* 0x000fea0003c00000 */
[----:B------:R0:W1:Y:S02]  /*30a30*/  SHFL.IDX P6, R14, R13, R12, R11 ;  /* 0x0000000c0d0e7389 */ /* 0x00006400000c000b */
[----:B01----:R-:W-:Y:S01]  /*30a40*/  ENDCOLLECTIVE ;  /* 0x000000000000791b */ /* 0x003fe20003800000 */
.L_x_3160:
[----:B------:R-:W-:Y:S02]  /*30a50*/  IMAD.MOV.U32 R13, RZ, RZ, R6 ;  /* 0x000000ffff0d7224 */ /* 0x000fe400078e0006 */
[----:B------:R-:W-:-:S07]  /*30a60*/  IMAD.MOV.U32 R10, RZ, RZ, R14 ;  /* 0x000000ffff0a7224 */ /* 0x000fce00078e000e */
[----:B------:R-:W-:Y:S05]  /*30a70*/  WARPSYNC.COLLECTIVE R15, `(.L_x_3161) ;  /* 0x000000000f087348 */ /* 0x000fea0003c00000 */
[----:B------:R0:W1:Y:S02]  /*30a80*/  SHFL.IDX P6, R14, R13, R12, R11 ;  /* 0x0000000c0d0e7389 */ /* 0x00006400000c000b */
[----:B01----:R-:W-:Y:S01]  /*30a90*/  ENDCOLLECTIVE ;  /* 0x000000000000791b */ /* 0x003fe20003800000 */
.L_x_3161:
[----:B------:R-:W-:Y:S05]  /*30aa0*/  BRA `(.L_x_3162) ;  /* 0xfffffdf800507947 */ /* 0x000fea000383ffff */
.L_x_2872:
[----:B------:R-:W-:Y:S01]  /*30ab0*/  BSSY B1, `(.L_x_3163) ;  /* 0x0000008000017945 */ /* 0x000fe20003800000 */
[----:B------:R-:W-:Y:S01]  /*30ac0*/  MOV R13, R8 ;  /* 0x00000008000d7202 */ /* 0x000fe20000000f00 */
[----:B------:R-:W-:Y:S01]  /*30ad0*/  IMAD.MOV.U32 R12, RZ, RZ, 0x2 ;  /* 0x00000002ff0c7424 */ /* 0x000fe200078e00ff */
[----:B------:R-:W-:Y:S01]  /*30ae0*/  MOV R15, 0xffffffff ;  /* 0xffffffff000f7802 */ /* 0x000fe20000000f00 */
[----:B------:R-:W-:-:S07]  /*30af0*/  IMAD.MOV.U32 R11, RZ, RZ, 0x181f ;  /* 0x0000181fff0b7424 */ /* 0x000fce00078e00ff */
[----:B-1--4-:R-:W-:Y:S05]  /*30b00*/  WARPSYNC.COLLECTIVE R15, `(.L_x_3164) ;  /* 0x000000000f087348 */ /* 0x012fea0003c00000 */
[----:B----4-:R0:W2:Y:S02]  /*30b10*/  SHFL.IDX P6, R14, R13, R12, R11 ;  /* 0x0000000c0d0e7389 */ /* 0x0100a400000c000b */
[----:B012---:R-:W-:Y:S01]  /*30b20*/  ENDCOLLECTIVE ;  /* 0x000000000000791b */ /* 0x007fe20003800000 */
.L_x_3164:
[----:B------:R-:W-:Y:S05]  /*30b30*/  BSYNC B1 ;  /* 0x0000000000017941 */ /* 0x000fea0003800000 */
.L_x_3163:
        /* <DEDUP_REMOVED lines=8> */
.L_x_3165:
[----:B------:R-:W-:Y:S01]  /*30bc0*/  IMAD.MOV.U32 R13, RZ, RZ, R9 ;  /* 0x000000ffff0d7224 */ /* 0x000fe200078e0009 */
[----:B------:R-:W-:-:S07]  /*30bd0*/  MOV R5, R14 ;  /* 0x0000000e00057202 */ /* 0x000fce0000000f00 */
[----:B------:R-:W-:Y:S05]  /*30be0*/  WARPSYNC.COLLECTIVE R15, `(.L_x_3166) ;  /* 0x000000000f087348 */ /* 0x000fea0003c00000 */
[----:B------:R0:W1:Y:S02]  /*30bf0*/  SHFL.IDX P6, R14, R13, R12, R11 ;  /* 0x0000000c0d0e7389 */ /* 0x00006400000c000b */
[----:B01----:R-:W-:Y:S01]  /*30c00*/  ENDCOLLECTIVE ;  /* 0x000000000000791b */ /* 0x003fe20003800000 */
.L_x_3166:
[----:B------:R-:W-:Y:S01]  /*30c10*/  MOV R13, R6 ;  /* 0x00000006000d7202 */ /* 0x000fe20000000f00 */
[----:B------:R-:W-:-:S07]  /*30c20*/  IMAD.MOV.U32 R10, RZ, RZ, R14 ;  /* 0x000000ffff0a7224 */ /* 0x000fce00078e000e */
[----:B------:R-:W-:Y:S05]  /*30c30*/  WARPSYNC.COLLECTIVE R15, `(.L_x_3167) ;  /* 0x000000000f087348 */ /* 0x000fea0003c00000 */
[----:B------:R0:W1:Y:S02]  /*30c40*/  SHFL.IDX P6, R14, R13, R12, R11 ;  /* 0x0000000c0d0e7389 */ /* 0x00006400000c000b */
[----:B01----:R-:W-:Y:S01]  /*30c50*/  ENDCOLLECTIVE ;  /* 0x000000000000791b */ /* 0x003fe20003800000 */
.L_x_3167:
[----:B------:R-:W-:Y:S05]  /*30c60*/  BRA `(.L_x_3168) ;  /* 0xfffffdf800f47947 */ /* 0x000fea000383ffff */
.L_x_2875:
        /* <DEDUP_REMOVED lines=8> */
.L_x_3170:
[----:B------:R-:W-:Y:S05]  /*30cf0*/  BSYNC B1 ;  /* 0x0000000000017941 */ /* 0x000fea0003800000 */
.L_x_3169:
        /* <DEDUP_REMOVED lines=8> */
.L_x_3171:
[----:B------:R-:W-:Y:S02]  /*30d80*/  IMAD.MOV.U32 R13, RZ, RZ, R9 ;  /* 0x000000ffff0d7224 */ /* 0x000fe400078e0009 */
[----:B------:R-:W-:-:S07]  /*30d90*/  IMAD.MOV.U32 R21, RZ, RZ, R14 ;  /* 0x000000ffff157224 */ /* 0x000fce00078e000e */
[----:B------:R-:W-:Y:S05]  /*30da0*/  WARPSYNC.COLLECTIVE R15, `(.L_x_3172) ;  /* 0x000000000f087348 */ /* 0x000fea0003c00000 */
[----:B------:R0:W1:Y:S02]  /*30db0*/  SHFL.IDX P6, R14, R13, R12, R11 ;  /* 0x0000000c0d0e7389 */ /* 0x00006400000c000b */
[----:B01----:R-:W-:Y:S01]  /*30dc0*/  ENDCOLLECTIVE ;  /* 0x000000000000791b */ /* 0x003fe20003800000 */
.L_x_3172:
[----:B------:R-:W-:Y:S01]  /*30dd0*/  IMAD.MOV.U32 R13, RZ, RZ, R6 ;  /* 0x000000ffff0d7224 */ /* 0x000fe200078e0006 */
[----:B------:R-:W-:-:S07]  /*30de0*/  MOV R76, R14 ;  /* 0x0000000e004c7202 */ /* 0x000fce0000000f00 */
[----:B------:R-:W-:Y:S05]  /*30df0*/  WARPSYNC.COLLECTIVE R15, `(.L_x_3173) ;  /* 0x000000000f087348 */ /* 0x000fea0003c00000 */
[----:B------:R0:W1:Y:S02]  /*30e00*/  SHFL.IDX P6, R14, R13, R12, R11 ;  /* 0x0000000c0d0e7389 */ /* 0x00006400000c000b */
[----:B01----:R-:W-:Y:S01]  /*30e10*/  ENDCOLLECTIVE ;  /* 0x000000000000791b */ /* 0x003fe20003800000 */
.L_x_3173:
[----:B------:R-:W-:Y:S01]  /*30e20*/  IMAD.MOV.U32 R77, RZ, RZ, R14 ;  /* 0x000000ffff4d7224 */ /* 0x000fe200078e000e */
[----:B------:R-:W-:Y:S06]  /*30e30*/  BRA `(.L_x_3174) ;  /* 0xfffffdfc009c7947 */ /* 0x000fec000383ffff */
.L_x_2879:
[----:B0-----:R0:W1:Y:S02]  /*30e40*/  SYNCS.PHASECHK.TRANS64.TRYWAIT P0, [R22+URZ+0x38800], R85 ;  /* 0x03880055160075a7 */ /* 0x001064000800017f */
[----:B-1----:R-:W-:Y:S05]  /*30e50*/  @!P0 NANOSLEEP.SYNCS 0x989680 ;  /* 0x009896800000895d */ /* 0x002fea0003900000 */
[----:B------:R-:W1:Y:S02]  /*30e60*/  @!P0 SYNCS.PHASECHK.TRANS64 P0, [R22+URZ+0x38800], R85 ;  /* 0x03880055160085a7 */ /* 0x000e64000800007f */
[----:B-1----:R-:W-:Y:S05]  /*30e70*/  @!P0 BRA `(.L_x_2879) ;  /* 0xfffffffc00f08947 */ /* 0x002fea000383ffff */
[----:B------:R-:W-:Y:S05]  /*30e80*/  BRA `(.L_x_3175) ;  /* 0xfffffe0000c07947 */ /* 0x000fea000383ffff */
.L_x_2897:
[----:B-1----:R1:W2:Y:S02]  /*30e90*/  SYNCS.PHASECHK.TRANS64.TRYWAIT P1, [R0+URZ+0x38830], R3 ;  /* 0x03883003000075a7 */ /* 0x0022a4000802017f */
[----:B--2---:R-:W-:Y:S05]  /*30ea0*/  @!P1 NANOSLEEP.SYNCS 0x989680 ;  /* 0x009896800000995d */ /* 0x004fea0003900000 */
[----:B------:R-:W2:Y:S02]  /*30eb0*/  @!P1 SYNCS.PHASECHK.TRANS64 P1, [R0+URZ+0x38830], R3 ;  /* 0x03883003000095a7 */ /* 0x000ea4000802007f */
[----:B--2---:R-:W-:Y:S05]  /*30ec0*/  @!P1 BRA `(.L_x_2897) ;  /* 0xfffffffc00f09947 */ /* 0x004fea000383ffff */
[----:B------:R-:W-:Y:S05]  /*30ed0*/  BRA `(.L_x_2896) ;  /* 0xfffffe3800907947 */ /* 0x000fea000383ffff */
.L_x_2906:
[----:B-1----:R1:W2:Y:S02]  /*30ee0*/  SYNCS.PHASECHK.TRANS64.TRYWAIT P2, [R9+URZ+0x38830], R4 ;  /* 0x03883004090075a7 */ /* 0x0022a4000804017f */
[----:B--2---:R-:W-:Y:S05]  /*30ef0*/  @!P2 NANOSLEEP.SYNCS 0x989680 ;  /* 0x009896800000a95d */ /* 0x004fea0003900000 */
[----:B------:R-:W2:Y:S02]  /*30f00*/  @!P2 SYNCS.PHASECHK.TRANS64 P2, [R9+URZ+0x38830], R4 ;  /* 0x038830040900a5a7 */ /* 0x000ea4000804007f */
[----:B--2---:R-:W-:Y:S05]  /*30f10*/  @!P2 BRA `(.L_x_2906) ;  /* 0xfffffffc00f0a947 */ /* 0x004fea000383ffff */
[----:B------:R-:W-:Y:S05]  /*30f20*/  BRA `(.L_x_2905) ;  /* 0xfffffe8800307947 */ /* 0x000fea000383ffff */
.L_x_2911:
[----:B-1----:R1:W2:Y:S02]  /*30f30*/  SYNCS.PHASECHK.TRANS64.TRYWAIT P2, [R7+URZ+0x38850], R0 ;  /* 0x03885000070075a7 */ /* 0x0022a4000804017f */
[----:B--2---:R-:W-:Y:S05]  /*30f40*/  @!P2 NANOSLEEP.SYNCS 0x989680 ;  /* 0x009896800000a95d */ /* 0x004fea0003900000 */
[----:B------:R-:W2:Y:S02]  /*30f50*/  @!P2 SYNCS.PHASECHK.TRANS64 P2, [R7+URZ+0x38850], R0 ;  /* 0x038850000700a5a7 */ /* 0x000ea4000804007f */
[----:B--2---:R-:W-:Y:S05]  /*30f60*/  @!P2 BRA `(.L_x_2911) ;  /* 0xfffffffc00f0a947 */ /* 0x004fea000383ffff */
[----:B------:R-:W-:Y:S05]  /*30f70*/  BRA `(.L_x_2910) ;  /* 0xfffffebc00f07947 */ /* 0x000fea000383ffff */
.L_x_2921:
[----:B-1----:R1:W2:Y:S02]  /*30f80*/  SYNCS.PHASECHK.TRANS64.TRYWAIT P1, [R3+URZ+0x38830], R6 ;  /* 0x03883006030075a7 */ /* 0x0022a4000802017f */
[----:B--2---:R-:W-:Y:S05]  /*30f90*/  @!P1 NANOSLEEP.SYNCS 0x989680 ;  /* 0x009896800000995d */ /* 0x004fea0003900000 */
[----:B------:R-:W2:Y:S02]  /*30fa0*/  @!P1 SYNCS.PHASECHK.TRANS64 P1, [R3+URZ+0x38830], R6 ;  /* 0x03883006030095a7 */ /* 0x000ea4000802007f */
[----:B--2---:R-:W-:Y:S05]  /*30fb0*/  @!P1 BRA `(.L_x_2921) ;  /* 0xfffffffc00f09947 */ /* 0x004fea000383ffff */
[----:B------:R-:W-:Y:S05]  /*30fc0*/  BRA `(.L_x_2920) ;  /* 0xfffffedc00447947 */ /* 0x000fea000383ffff */
.L_x_2926:
[----:B-1----:R1:W2:Y:S02]  /*30fd0*/  SYNCS.PHASECHK.TRANS64.TRYWAIT P1, [R6+URZ+0x38850], R0 ;  /* 0x03885000060075a7 */ /* 0x0022a4000802017f */
[----:B--2---:R-:W-:Y:S05]  /*30fe0*/  @!P1 NANOSLEEP.SYNCS 0x989680 ;  /* 0x009896800000995d */ /* 0x004fea0003900000 */
[----:B------:R-:W2:Y:S02]  /*30ff0*/  @!P1 SYNCS.PHASECHK.TRANS64 P1, [R6+URZ+0x38850], R0 ;  /* 0x03885000060095a7 */ /* 0x000ea4000802007f */
[----:B--2---:R-:W-:Y:S05]  /*31000*/  @!P1 BRA `(.L_x_2926) ;  /* 0xfffffffc00f09947 */ /* 0x004fea000383ffff */
[----:B------:R-:W-:Y:S05]  /*31010*/  BRA `(.L_x_2925) ;  /* 0xffffff1400047947 */ /* 0x000fea000383ffff */
.L_x_2934:
[----:B-1----:R1:W2:Y:S02]  /*31020*/  SYNCS.PHASECHK.TRANS64.TRYWAIT P1, [R8+URZ+0x38850], R7 ;  /* 0x03885007080075a7 */ /* 0x0022a4000802017f */
[----:B--2---:R-:W-:Y:S05]  /*31030*/  @!P1 NANOSLEEP.SYNCS 0x989680 ;  /* 0x009896800000995d */ /* 0x004fea0003900000 */
[----:B------:R-:W2:Y:S02]  /*31040*/  @!P1 SYNCS.PHASECHK.TRANS64 P1, [R8+URZ+0x38850], R7 ;  /* 0x03885007080095a7 */ /* 0x000ea4000802007f */
[----:B--2---:R-:W-:Y:S05]  /*31050*/  @!P1 BRA `(.L_x_2934) ;  /* 0xfffffffc00f09947 */ /* 0x004fea000383ffff */
[----:B------:R-:W-:Y:S05]  /*31060*/  BRA `(.L_x_2933) ;  /* 0xffffff3000847947 */ /* 0x000fea000383ffff */
.L_x_2971:
[----:B0-----:R-:W0:Y:S01]  /*31070*/  S2R R8, SR_TID.X ;  /* 0x0000000000087919 */ /* 0x001e220000002100 */
[----:B------:R-:W-:Y:S01]  /*31080*/  BSSY B1, `(.L_x_3176) ;  /* 0x000000a000017945 */ /* 0x000fe20003800000 */
[----:B------:R-:W-:Y:S01]  /*31090*/  IMAD.MOV.U32 R12, RZ, RZ, RZ ;  /* 0x000000ffff0c7224 */ /* 0x000fe200078e00ff */
[----:B------:R-:W-:Y:S01]  /*310a0*/  MOV R15, 0xffffffff ;  /* 0xffffffff000f7802 */ /* 0x000fe20000000f00 */
[----:B------:R-:W-:Y:S01]  /*310b0*/  IMAD.MOV.U32 R11, RZ, RZ, 0x1f ;  /* 0x0000001fff0b7424 */ /* 0x000fe200078e00ff */
[----:B0-----:R-:W-:-:S04]  /*310c0*/  SHF.R.U32.HI R8, RZ, 0x5, R8 ;  /* 0x00000005ff087819 */ /* 0x001fc80000011608 */
[----:B------:R-:W-:-:S04]  /*310d0*/  LOP3.LUT R8, R8, 0x3, RZ, 0xc0, !PT ;  /* 0x0000000308087812 */ /* 0x000fc800078ec0ff */
[----:B------:R-:W-:-:S07]  /*310e0*/  MOV R13, R8 ;  /* 0x00000008000d7202 */ /* 0x000fce0000000f00 */
[----:B-1----:R-:W-:Y:S05]  /*310f0*/  WARPSYNC.COLLECTIVE R15, `(.L_x_3177) ;  /* 0x000000000f087348 */ /* 0x002fea0003c00000 */
[----:B------:R0:W2:Y:S02]  /*31100*/  SHFL.IDX P6, R14, R13, R12, R11 ;  /* 0x0000000c0d0e7389 */ /* 0x0000a400000c000b */
[----:B012---:R-:W-:Y:S01]  /*31110*/  ENDCOLLECTIVE ;  /* 0x000000000000791b */ /* 0x007fe20003800000 */
.L_x_3177:
[----:B------:R-:W-:Y:S05]  /*31120*/  BSYNC B1 ;  /* 0x0000000000017941 */ /* 0x000fea0003800000 */
.L_x_3176:
[----:B------:R-:W-:Y:S05]  /*31130*/  BRA `(.L_x_3178) ;  /* 0xffffff80007c7947 */ /* 0x000fea000383ffff */
.L_x_2973:
[----:B------:R-:W-:Y:S01]  /*31140*/  BSSY B1, `(.L_x_3179) ;  /* 0x0000006000017945 */ /* 0x000fe20003800000 */
[----:B------:R-:W-:-:S07]  /*31150*/  IMAD.MOV.U32 R15, RZ, RZ, -0x1 ;  /* 0xffffffffff0f7424 */ /* 0x000fce00078e00ff */
[----:B012---:R-:W-:Y:S05]  /*31160*/  WARPSYNC.COLLECTIVE R15, `(.L_x_3180) ;  /* 0x000000000f0c7348 */ /* 0x007fea0003c00000 */
[----:B------:R-:W-:Y:S02]  /*31170*/  ELECT P6, UR62, PT ;  /* 0x00000000003e782f */ /* 0x000fe400038c0000 */
[----:B------:R-:W-:Y:S01]  /*31180*/  MOV R14, UR62 ;  /* 0x0000003e000e7c02 */ /* 0x000fe20008000f00 */
[----:B012---:R-:W-:Y:S10]  /*31190*/  ENDCOLLECTIVE ;  /* 0x000000000000791b */ /* 0x007ff40003800000 */
.L_x_3180:
[----:B------:R-:W-:Y:S05]  /*311a0*/  BSYNC B1 ;  /* 0x0000000000017941 */ /* 0x000fea0003800000 */
.L_x_3179:
[----:B------:R-:W-:Y:S05]  /*311b0*/  BRA `(.L_x_2972) ;  /* 0xffffff8000747947 */ /* 0x000fea000383ffff */
.L_x_2975:
[----:B0-----:R0:W2:Y:S02]  /*311c0*/  SYNCS.PHASECHK.TRANS64.TRYWAIT P0, [R22+URZ+0x38820], R7 ;  /* 0x03882007160075a7 */ /* 0x0010a4000800017f */
[----:B--2---:R-:W-:Y:S05]  /*311d0*/  @!P0 NANOSLEEP.SYNCS 0x989680 ;  /* 0x009896800000895d */ /* 0x004fea0003900000 */
[----:B------:R-:W2:Y:S02]  /*311e0*/  @!P0 SYNCS.PHASECHK.TRANS64 P0, [R22+URZ+0x38820], R7 ;  /* 0x03882007160085a7 */ /* 0x000ea4000800007f */
[----:B--2---:R-:W-:Y:S05]  /*311f0*/  @!P0 BRA `(.L_x_2975) ;  /* 0xfffffffc00f08947 */ /* 0x004fea000383ffff */
[----:B------:R-:W-:Y:S05]  /*31200*/  BRA `(.L_x_3181) ;  /* 0xffffff8000847947 */ /* 0x000fea000383ffff */
.L_x_2979:
[----:B-1----:R1:W2:Y:S02]  /*31210*/  SYNCS.PHASECHK.TRANS64.TRYWAIT P0, [R11+URZ+0x388a0], R10 ;  /* 0x0388a00a0b0075a7 */ /* 0x0022a4000800017f */
[----:B--2---:R-:W-:Y:S05]  /*31220*/  @!P0 NANOSLEEP.SYNCS 0x989680 ;  /* 0x009896800000895d */ /* 0x004fea0003900000 */
[----:B------:R-:W2:Y:S02]  /*31230*/  @!P0 SYNCS.PHASECHK.TRANS64 P0, [R11+URZ+0x388a0], R10 ;  /* 0x0388a00a0b0085a7 */ /* 0x000ea4000800007f */
[----:B--2---:R-:W-:Y:S05]  /*31240*/  @!P0 BRA `(.L_x_2979) ;  /* 0xfffffffc00f08947 */ /* 0x004fea000383ffff */
[----:B------:R-:W-:Y:S05]  /*31250*/  BRA `(.L_x_3182) ;  /* 0xffffff80009c7947 */ /* 0x000fea000383ffff */
.L_x_2987:
[----:B0-----:R0:W2:Y:S02]  /*31260*/  SYNCS.PHASECHK.TRANS64.TRYWAIT P0, [R11+URZ+0x388c0], R10 ;  /* 0x0388c00a0b0075a7 */ /* 0x0010a4000800017f */
[----:B--2---:R-:W-:Y:S05]  /*31270*/  @!P0 NANOSLEEP.SYNCS 0x989680 ;  /* 0x009896800000895d */ /* 0x004fea0003900000 */
[----:B------:R-:W2:Y:S02]  /*31280*/  @!P0 SYNCS.PHASECHK.TRANS64 P0, [R11+URZ+0x388c0], R10 ;  /* 0x0388c00a0b0085a7 */ /* 0x000ea4000800007f */
[----:B--2---:R-:W-:Y:S05]  /*31290*/  @!P0 BRA `(.L_x_2987) ;  /* 0xfffffffc00f08947 */ /* 0x004fea000383ffff */
[----:B------:R-:W-:Y:S05]  /*312a0*/  BRA `(.L_x_3183) ;  /* 0xffffff8400d87947 */ /* 0x000fea000383ffff */
.L_x_2997:
[----:B-1----:R1:W2:Y:S02]  /*312b0*/  SYNCS.PHASECHK.TRANS64.TRYWAIT P1, [R10+URZ+0x388a0], R9 ;  /* 0x0388a0090a0075a7 */ /* 0x0022a4000802017f */
[----:B--2---:R-:W-:Y:S05]  /*312c0*/  @!P1 NANOSLEEP.SYNCS 0x989680 ;  /* 0x009896800000995d */ /* 0x004fea0003900000 */
[----:B------:R-:W2:Y:S02]  /*312d0*/  @!P1 SYNCS.PHASECHK.TRANS64 P1, [R10+URZ+0x388a0], R9 ;  /* 0x0388a0090a0095a7 */ /* 0x000ea4000802007f */
[----:B--2---:R-:W-:Y:S05]  /*312e0*/  @!P1 BRA `(.L_x_2997) ;  /* 0xfffffffc00f09947 */ /* 0x004fea000383ffff */
[----:B------:R-:W-:Y:S05]  /*312f0*/  BRA `(.L_x_3184) ;  /* 0xffffff8c00487947 */ /* 0x000fea000383ffff */
.L_x_3005:
[----:B0-----:R0:W2:Y:S02]  /*31300*/  SYNCS.PHASECHK.TRANS64.TRYWAIT P1, [R10+URZ+0x388c0], R9 ;  /* 0x0388c0090a0075a7 */ /* 0x0010a4000802017f */
[----:B--2---:R-:W-:Y:S05]  /*31310*/  @!P1 NANOSLEEP.SYNCS 0x989680 ;  /* 0x009896800000995d */ /* 0x004fea0003900000 */
[----:B------:R-:W2:Y:S02]  /*31320*/  @!P1 SYNCS.PHASECHK.TRANS64 P1, [R10+URZ+0x388c0], R9 ;  /* 0x0388c0090a0095a7 */ /* 0x000ea4000802007f */
[----:B--2---:R-:W-:Y:S05]  /*31330*/  @!P1 BRA `(.L_x_3005) ;  /* 0xfffffffc00f09947 */ /* 0x004fea000383ffff */
[----:B------:R-:W-:Y:S05]  /*31340*/  BRA `(.L_x_3185) ;  /* 0xffffff9000807947 */ /* 0x000fea000383ffff */
.L_x_3021:
[----:B------:R-:W0:Y:S01]  /*31350*/  S2R R7, SR_TID.X ;  /* 0x0000000000077919 */ /* 0x000e220000002100 */
[----:B------:R-:W-:Y:S01]  /*31360*/  BSSY B0, `(.L_x_3186) ;  /* 0x000000a000007945 */ /* 0x000fe20003800000 */
[----:B------:R-:W-:Y:S01]  /*31370*/  MOV R12, RZ ;  /* 0x000000ff000c7202 */ /* 0x000fe20000000f00 */
        /* <DEDUP_REMOVED lines=8> */
.L_x_3187:
[----:B------:R-:W-:Y:S05]  /*31400*/  BSYNC B0 ;  /* 0x0000000000007941 */ /* 0x000fea0003800000 */
.L_x_3186:
[----:B------:R-:W-:Y:S05]  /*31410*/  BRA `(.L_x_3188) ;  /* 0xffffffa0001c7947 */ /* 0x000fea000383ffff */
.L_x_3024:
[----:B0-----:R0:W1:Y:S02]  /*31420*/  SYNCS.PHASECHK.TRANS64.TRYWAIT P0, [R5+URZ+0x38840], R2 ;  /* 0x03884002050075a7 */ /* 0x001064000800017f */
[----:B-1----:R-:W-:Y:S05]  /*31430*/  @!P0 NANOSLEEP.SYNCS 0x989680 ;  /* 0x009896800000895d */ /* 0x002fea0003900000 */
[----:B------:R-:W1:Y:S02]  /*31440*/  @!P0 SYNCS.PHASECHK.TRANS64 P0, [R5+URZ+0x38840], R2 ;  /* 0x03884002050085a7 */ /* 0x000e64000800007f */
[----:B-1----:R-:W-:Y:S05]  /*31450*/  @!P0 BRA `(.L_x_3024) ;  /* 0xfffffffc00f08947 */ /* 0x002fea000383ffff */
[----:B------:R-:W-:Y:S05]  /*31460*/  BRA `(.L_x_3189) ;  /* 0xffffffa000787947 */ /* 0x000fea000383ffff */
.L_x_3025:
        /* <DEDUP_REMOVED lines=8> */
.L_x_3191:
[----:B------:R-:W-:Y:S05]  /*314f0*/  BSYNC B0 ;  /* 0x0000000000007941 */ /* 0x000fea0003800000 */
.L_x_3190:
[----:B------:R-:W-:Y:S01]  /*31500*/  IMAD.MOV.U32 R13, RZ, RZ, R0 ;  /* 0x000000ffff0d7224 */ /* 0x000fe200078e0000 */
[----:B------:R-:W-:Y:S01]  /*31510*/  MOV R12, RZ ;  /* 0x000000ff000c7202 */ /* 0x000fe20000000f00 */
[----:B------:R-:W-:Y:S01]  /*31520*/  IMAD.MOV.U32 R11, RZ, RZ, 0x181f ;  /* 0x0000181fff0b7424 */ /* 0x000fe200078e00ff */
[C---:B------:R-:W-:Y:S01]  /*31530*/  LOP3.LUT P5, RZ, R23.reuse, 0x10, RZ, 0xc0, !PT ;  /* 0x0000001017ff7812 */ /* 0x040fe200078ac0ff */
[----:B------:R-:W-:Y:S01]  /*31540*/  IMAD.MOV.U32 R15, RZ, RZ, -0x1 ;  /* 0xffffffffff0f7424 */ /* 0x000fe200078e00ff */
[C---:B------:R-:W-:Y:S01]  /*31550*/  LOP3.LUT P4, RZ, R23.reuse, 0x8, RZ, 0xc0, !PT ;  /* 0x0000000817ff7812 */ /* 0x040fe2000788c0ff */
[----:B------:R-:W-:Y:S01]  /*31560*/  IMAD.MOV.U32 R2, RZ, RZ, R14 ;  /* 0x000000ffff027224 */ /* 0x000fe200078e000e */
[----:B------:R-:W-:Y:S01]  /*31570*/  LOP3.LUT P3, RZ, R23, 0x4, RZ, 0xc0, !PT ;  /* 0x0000000417ff7812 */ /* 0x000fe2000786c0ff */
[----:B------:R-:W-:-:S12]  /*31580*/  @P0 IMAD R9, R7, 0x2, R22 ;  /* 0x0000000207090824 */ /* 0x000fd800078e0216 */
[----:B------:R-:W-:Y:S05]  /*31590*/  WARPSYNC.COLLECTIVE R15, `(.L_x_3192) ;  /* 0x000000000f087348 */ /* 0x000fea0003c00000 */
[----:B------:R0:W1:Y:S02]  /*315a0*/  SHFL.IDX P6, R14, R13, R12, R11 ;  /* 0x0000000c0d0e7389 */ /* 0x00006400000c000b */
[----:B01----:R-:W-:Y:S01]  /*315b0*/  ENDCOLLECTIVE ;  /* 0x000000000000791b */ /* 0x003fe20003800000 */
.L_x_3192:
[----:B------:R-:W-:Y:S02]  /*315c0*/  LOP3.LUT P2, RZ, R23, 0x2, RZ, 0xc0, !PT ;  /* 0x0000000217ff7812 */ /* 0x000fe4000784c0ff */
[----:B------:R-:W-:Y:S01]  /*315d0*/  MOV R13, R6 ;  /* 0x00000006000d7202 */ /* 0x000fe20000000f00 */
[----:B------:R-:W-:Y:S01]  /*315e0*/  IMAD.MOV.U32 R12, RZ, RZ, 0x1 ;  /* 0x00000001ff0c7424 */ /* 0x000fe200078e00ff */
[----:B------:R-:W-:-:S09]  /*315f0*/  MOV R3, R14 ;  /* 0x0000000e00037202 */ /* 0x000fd20000000f00 */
[----:B------:R-:W-:Y:S05]  /*31600*/  WARPSYNC.COLLECTIVE R15, `(.L_x_3193) ;  /* 0x000000000f087348 */ /* 0x000fea0003c00000 */
[----:B------:R0:W1:Y:S02]  /*31610*/  SHFL.IDX P6, R14, R13, R12, R11 ;  /* 0x0000000c0d0e7389 */ /* 0x00006400000c000b */
[----:B01----:R-:W-:Y:S01]  /*31620*/  ENDCOLLECTIVE ;  /* 0x000000000000791b */ /* 0x003fe20003800000 */
.L_x_3193:
[----:B------:R-:W-:-:S05]  /*31630*/  @P0 LEA R3, P1, R36, R3, 0x1 ;  /* 0x0000000324030211 */ /* 0x000fca00078208ff */
[----:B------:R-:W-:-:S05]  /*31640*/  @P0 IMAD.X R2, RZ, RZ, R2, P1 ;  /* 0x000000ffff020224 */ /* 0x000fca00008e0602 */
[----:B------:R-:W-:Y:S02]  /*31650*/  @P0 LOP3.LUT R3, R3, R2, RZ, 0x3c, !PT ;  /* 0x0000000203030212 */ /* 0x000fe400078e3cff */
[----:B------:R-:W-:Y:S02]  /*31660*/  MOV R13, R0 ;  /* 0x00000000000d7202 */ /* 0x000fe40000000f00 */
        /* <DEDUP_REMOVED lines=10> */
.L_x_3194:
        /* <DEDUP_REMOVED lines=13> */
.L_x_3195:
        /* <DEDUP_REMOVED lines=16> */
.L_x_3196:
[----:B------:R-:W-:Y:S02]  /*318e0*/  @P0 IMAD R9, R7, 0x2, R22 ;  /* 0x0000000207090824 */ /* 0x000fe400078e0216 */
[----:B------:R-:W-:Y:S01]  /*318f0*/  IMAD.MOV.U32 R13, RZ, RZ, R6 ;  /* 0x000000ffff0d7224 */ /* 0x000fe200078e0006 */
[----:B------:R-:W-:Y:S01]  /*31900*/  MOV R12, 0x3 ;  /* 0x00000003000c7802 */ /* 0x000fe20000000f00 */
[----:B------:R-:W-:-:S07]  /*31910*/  IMAD.MOV.U32 R2, RZ, RZ, R14 ;  /* 0x000000ffff027224 */ /* 0x000fce00078e000e */
[----:B------:R-:W-:Y:S05]  /*31920*/  WARPSYNC.COLLECTIVE R15, `(.L_x_3197) ;  /* 0x000000000f087348 */ /* 0x000fea0003c00000 */
[----:B------:R0:W1:Y:S02]  /*31930*/  SHFL.IDX P6, R14, R13, R12, R11 ;  /* 0x0000000c0d0e7389 */ /* 0x00006400000c000b */
[----:B01----:R-:W-:Y:S01]  /*31940*/  ENDCOLLECTIVE ;  /* 0x000000000000791b */ /* 0x003fe20003800000 */
.L_x_3197:
[----:B------:R-:W-:-:S04]  /*31950*/  @P0 LEA R2, P1, R36, R2, 0x1 ;  /* 0x0000000224020211 */ /* 0x000fc800078208ff */
[----:B------:R-:W-:-:S05]  /*31960*/  @P0 IADD3.X R3, RZ, R8, RZ, P1, !PT ;  /* 0x00000008ff030210 */ /* 0x000fca0000ffe4ff */
        /* <DEDUP_REMOVED lines=13> */
.L_x_3198:
[----:B------:R-:W-:Y:S01]  /*31a40*/  @P0 IMAD R21, R7, 0x2, R22 ;  /* 0x0000000207150824 */ /* 0x000fe200078e0216 */
[----:B------:R-:W-:Y:S01]  /*31a50*/  MOV R13, R6 ;  /* 0x00000006000d7202 */ /* 0x000fe20000000f00 */
[----:B------:R-:W-:Y:S01]  /*31a60*/  IMAD.MOV.U32 R12, RZ, RZ, 0x4 ;  /* 0x00000004ff0c7424 */ /* 0x000fe200078e00ff */
[----:B------:R-:W-:-:S07]  /*31a70*/  MOV R2, R14 ;  /* 0x0000000e00027202 */ /* 0x000fce0000000f00 */
[----:B------:R-:W-:Y:S05]  /*31a80*/  WARPSYNC.COLLECTIVE R15, `(.L_x_3199) ;  /* 0x000000000f087348 */ /* 0x000fea0003c00000 */
[----:B------:R0:W1:Y:S02]  /*31a90*/  SHFL.IDX P6, R14, R13, R12, R11 ;  /* 0x0000000c0d0e7389 */ /* 0x00006400000c000b */
[----:B01----:R-:W-:Y:S01]  /*31aa0*/  ENDCOLLECTIVE ;  /* 0x000000000000791b */ /* 0x003fe20003800000 */
.L_x_3199:
        /* <DEDUP_REMOVED lines=10> */
[----:B------:R0:W-:Y:S04]  /*31b50*/  @P0 LDGSTS.E.BYPASS.LTC128B.128 [R21+0x2d400], desc[UR60][R2.64+0x180], !P2 ;  /* 0x2d40018002150fae */ /* 0x0001e8000d101d7c */
[----:B0-----:R-:W-:Y:S05]  /*31b60*/  WARPSYNC.COLLECTIVE R15, `(.L_x_3200) ;  /* 0x000000000f087348 */ /* 0x001fea0003c00000 */
[----:B------:R1:W2:Y:S02]  /*31b70*/  SHFL.IDX P6, R14, R13, R12, R11 ;  /* 0x0000000c0d0e7389 */ /* 0x0002a400000c000b */
[----:B012---:R-:W-:Y:S01]  /*31b80*/  ENDCOLLECTIVE ;  /* 0x000000000000791b */ /* 0x007fe20003800000 */
.L_x_3200:
[----:B------:R-:W-:Y:S01]  /*31b90*/  IMAD.MOV.U32 R0, RZ, RZ, R14 ;  /* 0x000000ffff007224 */ /* 0x000fe200078e000e */
[----:B------:R-:W-:Y:S06]  /*31ba0*/  BRA `(.L_x_3201) ;  /* 0xffffff9c00dc7947 */ /* 0x000fec000383ffff */
.L_x_3032:
[----:B------:R-:W-:Y:S01]  /*31bb0*/  IMAD.MOV.U32 R13, RZ, RZ, R0 ;  /* 0x000000ffff0d7224 */ /* 0x000fe200078e0000 */
[----:B------:R-:W-:Y:S01]  /*31bc0*/  MOV R12, RZ ;  /* 0x000000ff000c7202 */ /* 0x000fe20000000f00 */
[----:B------:R-:W-:Y:S01]  /*31bd0*/  IMAD.MOV.U32 R11, RZ, RZ, 0x181f ;  /* 0x0000181fff0b7424 */ /* 0x000fe200078e00ff */
[----:B------:R-:W-:Y:S01]  /*31be0*/  LEA R17, R17, R8, 0x7 ;  /* 0x0000000811117211 */ /* 0x000fe200078e38ff */
[----:B------:R-:W-:Y:S02]  /*31bf0*/  IMAD.MOV.U32 R15, RZ, RZ, -0x1 ;  /* 0xffffffffff0f7424 */ /* 0x000fe400078e00ff */
[----:B-----5:R-:W-:-:S07]  /*31c00*/  IMAD R5, R9, R7, RZ ;  /* 0x0000000709057224 */ /* 0x020fce00078e02ff */
[----:B------:R-:W-:Y:S05]  /*31c10*/  WARPSYNC.COLLECTIVE R15, `(.L_x_3202) ;  /* 0x000000000f087348 */ /* 0x000fea0003c00000 */
[----:B------:R0:W1:Y:S02]  /*31c20*/  SHFL.IDX P6, R14, R13, R12, R11 ;  /* 0x0000000c0d0e7389 */ /* 0x00006400000c000b */
[----:B01----:R-:W-:Y:S01]  /*31c30*/  ENDCOLLECTIVE ;  /* 0x000000000000791b */ /* 0x003fe20003800000 */
.L_x_3202:
[----:B------:R-:W-:Y:S01]  /*31c40*/  ISETP.GE.AND P0, PT, R17, R5, PT ;  /* 0x000000051100720c */ /* 0x000fe20003f06270 */
[----:B------:R-:W-:Y:S01]  /*31c50*/  IMAD.MOV.U32 R13, RZ, RZ, R4 ;  /* 0x000000ffff0d7224 */ /* 0x000fe200078e0004 */
[----:B------:R-:W-:-:S11]  /*31c60*/  MOV R2, R14 ;  /* 0x0000000e00027202 */ /* 0x000fd60000000f00 */
[----:B------:R-:W-:Y:S05]  /*31c70*/  WARPSYNC.COLLECTIVE R15, `(.L_x_3203) ;  /* 0x000000000f087348 */ /* 0x000fea0003c00000 */
[----:B------:R0:W1:Y:S02]  /*31c80*/  SHFL.IDX P6, R14, R13, R12, R11 ;  /* 0x0000000c0d0e7389 */ /* 0x00006400000c000b */
[----:B01----:R-:W-:Y:S01]  /*31c90*/  ENDCOLLECTIVE ;  /* 0x000000000000791b */ /* 0x003fe20003800000 */
.L_x_3203:
[----:B------:R-:W-:Y:S02]  /*31ca0*/  IMAD.MOV.U32 R13, RZ, RZ, R0 ;  /* 0x000000ffff0d7224 */ /* 0x000fe400078e0000 */
[----:B------:R-:W-:Y:S02]  /*31cb0*/  IMAD.MOV.U32 R12, RZ, RZ, 0x1 ;  /* 0x00000001ff0c7424 */ /* 0x000fe400078e00ff */
[----:B------:R-:W-:-:S07]  /*31cc0*/  IMAD.MOV.U32 R3, RZ, RZ, R14 ;  /* 0x000000ffff037224 */ /* 0x000fce00078e000e */
[----:B------:R-:W-:Y:S05]  /*31cd0*/  WARPSYNC.COLLECTIVE R15, `(.L_x_3204) ;  /* 0x000000000f087348 */ /* 0x000fea0003c00000 */
[----:B------:R0:W1:Y:S02]  /*31ce0*/  SHFL.IDX P6, R14, R13, R12, R11 ;  /* 0x0000000c0d0e7389 */ /* 0x00006400000c000b */
[----:B01----:R-:W-:Y:S01]  /*31cf0*/  ENDCOLLECTIVE ;  /* 0x000000000000791b */ /* 0x003fe20003800000 */
.L_x_3204:
[----:B------:R-:W-:-:S05]  /*31d00*/  @!P0 LEA R6, P5, R36, R3, 0x1 ;  /* 0x0000000324068211 */ /* 0x000fca00078a08ff */
[----:B------:R-:W-:Y:S02]  /*31d10*/  @!P0 IMAD.X R3, RZ, RZ, R2, P5 ;  /* 0x000000ffff038224 */ /* 0x000fe400028e0602 */
[----:B------:R-:W-:Y:S01]  /*31d20*/  @!P0 IMAD.MOV.U32 R2, RZ, RZ, R6 ;  /* 0x000000ffff028224 */ /* 0x000fe200078e0006 */
[----:B------:R-:W-:Y:S01]  /*31d30*/  IADD3 R6, R17, 0x10, RZ ;  /* 0x0000001011067810 */ /* 0x000fe20007ffe0ff */
        /* <DEDUP_REMOVED lines=8> */
[----:B------:R-:W-:-:S02]  /*31dc0*/  ISETP.GE.AND P0, PT, R6, R5, PT ;  /* 0x000000050600720c */ /* 0x000fc40003f06270 */
[----:B0-----:R-:W-:-:S11]  /*31dd0*/  MOV R2, R14 ;  /* 0x0000000e00027202 */ /* 0x001fd60000000f00 */
[----:B------:R-:W-:Y:S05]  /*31de0*/  WARPSYNC.COLLECTIVE R15, `(.L_x_3205) ;  /* 0x000000000f087348 */ /* 0x000fea0003c00000 */
[----:B------:R0:W1:Y:S02]  /*31df0*/  SHFL.IDX P6, R14, R13, R12, R11 ;  /* 0x0000000c0d0e7389 */ /* 0x00006400000c000b */
[----:B01----:R-:W-:Y:S01]  /*31e00*/  ENDCOLLECTIVE ;  /* 0x000000000000791b */ /* 0x003fe20003800000 */
.L_x_3205:
[----:B------:R-:W-:Y:S02]  /*31e10*/  IMAD.MOV.U32 R13, RZ, RZ, R0 ;  /* 0x000000ffff0d7224 */ /* 0x000fe400078e0000 */
[----:B------:R-:W-:Y:S02]  /*31e20*/  IMAD.MOV.U32 R12, RZ, RZ, 0x2 ;  /* 0x00000002ff0c7424 */ /* 0x000fe400078e00ff */
[----:B------:R-:W-:-:S07]  /*31e30*/  IMAD.MOV.U32 R3, RZ, RZ, R14 ;  /* 0x000000ffff037224 */ /* 0x000fce00078e000e */
[----:B------:R-:W-:Y:S05]  /*31e40*/  WARPSYNC.COLLECTIVE R15, `(.L_x_3206) ;  /* 0x000000000f087348 */ /* 0x000fea0003c00000 */
[----:B------:R0:W1:Y:S02]  /*31e50*/  SHFL.IDX P6, R14, R13, R12, R11 ;  /* 0x0000000c0d0e7389 */ /* 0x00006400000c000b */
[----:B01----:R-:W-:Y:S01]  /*31e60*/  ENDCOLLECTIVE ;  /* 0x000000000000791b */ /* 0x003fe20003800000 */
.L_x_3206:
[----:B------:R-:W-:-:S04]  /*31e70*/  @!P0 LEA R6, P5, R36, R3, 0x1 ;  /* 0x0000000324068211 */ /* 0x000fc800078a08ff */
[----:B------:R-:W-:Y:S01]  /*31e80*/  @!P0 IADD3.X R7, RZ, R2, RZ, P5, !PT ;  /* 0x00000002ff078210 */ /* 0x000fe20002ffe4ff */
[----:B------:R-:W-:Y:S01]  /*31e90*/  @!P0 IMAD.MOV.U32 R2, RZ, RZ, R6 ;  /* 0x000000ffff028224 */ /* 0x000fe200078e0006 */
[----:B------:R-:W-:-:S03]  /*31ea0*/  IADD3 R6, R17, 0x20, RZ ;  /* 0x0000002011067810 */ /* 0x000fc60007ffe0ff */
        /* <DEDUP_REMOVED lines=14> */
.L_x_3207:
[----:B------:R-:W-:Y:S02]  /*31f90*/  IMAD.MOV.U32 R13, RZ, RZ, R0 ;  /* 0x000000ffff0d7224 */ /* 0x000fe400078e0000 */
[----:B------:R-:W-:Y:S02]  /*31fa0*/  IMAD.MOV.U32 R12, RZ, RZ, 0x3 ;  /* 0x00000003ff0c7424 */ /* 0x000fe400078e00ff */
[----:B------:R-:W-:-:S07]  /*31fb0*/  IMAD.MOV.U32 R3, RZ, RZ, R14 ;  /* 0x000000ffff037224 */ /* 0x000fce00078e000e */
[----:B------:R-:W-:Y:S05]  /*31fc0*/  WARPSYNC.COLLECTIVE R15, `(.L_x_3208) ;  /* 0x000000000f087348 */ /* 0x000fea0003c00000 */
[----:B------:R0:W1:Y:S02]  /*31fd0*/  SHFL.IDX P6, R14, R13, R12, R11 ;  /* 0x0000000c0d0e7389 */ /* 0x00006400000c000b */
[----:B01----:R-:W-:Y:S01]  /*31fe0*/  ENDCOLLECTIVE ;  /* 0x000000000000791b */ /* 0x003fe20003800000 */
.L_x_3208:
        /* <DEDUP_REMOVED lines=18> */
.L_x_3209:
[----:B------:R-:W-:Y:S02]  /*32110*/  IMAD.MOV.U32 R13, RZ, RZ, R0 ;  /* 0x000000ffff0d7224 */ /* 0x000fe400078e0000 */
[----:B------:R-:W-:Y:S02]  /*32120*/  IMAD.MOV.U32 R12, RZ, RZ, 0x4 ;  /* 0x00000004ff0c7424 */ /* 0x000fe400078e00ff */
[----:B------:R-:W-:-:S07]  /*32130*/  IMAD.MOV.U32 R3, RZ, RZ, R14 ;  /* 0x000000ffff037224 */ /* 0x000fce00078e000e */
[----:B------:R-:W-:Y:S05]  /*32140*/  WARPSYNC.COLLECTIVE R15, `(.L_x_3210) ;  /* 0x000000000f087348 */ /* 0x000fea0003c00000 */
[----:B------:R0:W1:Y:S02]  /*32150*/  SHFL.IDX P6, R14, R13, R12, R11 ;  /* 0x0000000c0d0e7389 */ /* 0x00006400000c000b */
[----:B01----:R-:W-:Y:S01]  /*32160*/  ENDCOLLECTIVE ;  /* 0x000000000000791b */ /* 0x003fe20003800000 */
.L_x_3210:
        /* <DEDUP_REMOVED lines=18> */
.L_x_3211:
[----:B------:R-:W-:Y:S02]  /*32290*/  IMAD.MOV.U32 R13, RZ, RZ, R0 ;  /* 0x000000ffff0d7224 */ /* 0x000fe400078e0000 */
[----:B------:R-:W-:Y:S02]  /*322a0*/  IMAD.MOV.U32 R12, RZ, RZ, 0x5 ;  /* 0x00000005ff0c7424 */ /* 0x000fe400078e00ff */
[----:B------:R-:W-:-:S07]  /*322b0*/  IMAD.MOV.U32 R3, RZ, RZ, R14 ;  /* 0x000000ffff037224 */ /* 0x000fce00078e000e */
[----:B------:R-:W-:Y:S05]  /*322c0*/  WARPSYNC.COLLECTIVE R15, `(.L_x_3212) ;  /* 0x000000000f087348 */ /* 0x000fea0003c00000 */
[----:B------:R0:W1:Y:S02]  /*322d0*/  SHFL.IDX P6, R14, R13, R12, R11 ;  /* 0x0000000c0d0e7389 */ /* 0x00006400000c000b */
[----:B01----:R-:W-:Y:S01]  /*322e0*/  ENDCOLLECTIVE ;  /* 0x000000000000791b */ /* 0x003fe20003800000 */
.L_x_3212:
        /* <DEDUP_REMOVED lines=18> */
.L_x_3213:
[----:B------:R-:W-:Y:S02]  /*32410*/  IMAD.MOV.U32 R13, RZ, RZ, R0 ;  /* 0x000000ffff0d7224 */ /* 0x000fe400078e0000 */
[----:B------:R-:W-:Y:S02]  /*32420*/  IMAD.MOV.U32 R12, RZ, RZ, 0x6 ;  /* 0x00000006ff0c7424 */ /* 0x000fe400078e00ff */
[----:B------:R-:W-:-:S07]  /*32430*/  IMAD.MOV.U32 R3, RZ, RZ, R14 ;  /* 0x000000ffff037224 */ /* 0x000fce00078e000e */
[----:B------:R-:W-:Y:S05]  /*32440*/  WARPSYNC.COLLECTIVE R15, `(.L_x_3214) ;  /* 0x000000000f087348 */ /* 0x000fea0003c00000 */
[----:B------:R0:W1:Y:S02]  /*32450*/  SHFL.IDX P6, R14, R13, R12, R11 ;  /* 0x0000000c0d0e7389 */ /* 0x00006400000c000b */
[----:B01----:R-:W-:Y:S01]  /*32460*/  ENDCOLLECTIVE ;  /* 0x000000000000791b */ /* 0x003fe20003800000 */
.L_x_3214:
        /* <DEDUP_REMOVED lines=18> */
.L_x_3215:
[----:B------:R-:W-:Y:S01]  /*32590*/  MOV R13, R0 ;  /* 0x00000000000d7202 */ /* 0x000fe20000000f00 */
[----:B------:R-:W-:Y:S02]  /*325a0*/  IMAD.MOV.U32 R12, RZ, RZ, 0x7 ;  /* 0x00000007ff0c7424 */ /* 0x000fe400078e00ff */
[----:B------:R-:W-:-:S07]  /*325b0*/  IMAD.MOV.U32 R3, RZ, RZ, R14 ;  /* 0x000000ffff037224 */ /* 0x000fce00078e000e */
[----:B------:R-:W-:Y:S05]  /*325c0*/  WARPSYNC.COLLECTIVE R15, `(.L_x_3216) ;  /* 0x000000000f087348 */ /* 0x000fea0003c00000 */
[----:B------:R0:W1:Y:S02]  /*325d0*/  SHFL.IDX P6, R14, R13, R12, R11 ;  /* 0x0000000c0d0e7389 */ /* 0x00006400000c000b */
[----:B01----:R-:W-:Y:S01]  /*325e0*/  ENDCOLLECTIVE ;  /* 0x000000000000791b */ /* 0x003fe20003800000 */
.L_x_3216:
[----:B------:R-:W-:-:S04]  /*325f0*/  @!P0 LEA R6, P5, R36, R3, 0x1 ;  /* 0x0000000324068211 */ /* 0x000fc800078a08ff */
[----:B------:R-:W-:Y:S01]  /*32600*/  @!P0 IADD3.X R7, RZ, R2, RZ, P5, !PT ;  /* 0x00000002ff078210 */ /* 0x000fe20002ffe4ff */
[----:B------:R-:W-:-:S04]  /*32610*/  @!P0 IMAD.MOV.U32 R2, RZ, RZ, R6 ;  /* 0x000000ffff028224 */ /* 0x000fc800078e0006 */
[----:B------:R-:W-:Y:S01]  /*32620*/  @!P0 IMAD.MOV.U32 R3, RZ, RZ, R7 ;  /* 0x000000ffff038224 */ /* 0x000fe200078e0007 */
[----:B------:R-:W-:-:S04]  /*32630*/  MOV R13, R4 ;  /* 0x00000004000d7202 */ /* 0x000fc80000000f00 */
[----:B------:R-:W-:Y:S01]  /*32640*/  @!PT LDS RZ, [RZ] ;  /* 0x00000000fffff984 */ /* 0x000fe20000000800 */
[----:B------:R-:W-:Y:S01]  /*32650*/  @!PT LDS RZ, [RZ] ;  /* 0x00000000fffff984 */ /* 0x000fe20000000800 */
[----:B------:R-:W-:Y:S01]  /*32660*/  @!PT LDS RZ, [RZ] ;  /* 0x00000000fffff984 */ /* 0x000fe20000000800 */
[----:B------:R0:W-:Y:S04]  /*32670*/  @!P0 LDGSTS.E.BYPASS.LTC128B.128 [R37+0x17400], desc[UR60][R2.64], !P4 ;  /* 0x1740000002258fae */ /* 0x0001e8000e101d7c */
[----:B------:R0:W-:Y:S01]  /*32680*/  @!P0 LDGSTS.E.BYPASS.LTC128B.128 [R37+0x1b400], desc[UR60][R2.64+0x80], !P3 ;  /* 0x1b40008002258fae */ /* 0x0001e2000d901d7c */
[----:B------:R-:W-:-:S03]  /*32690*/  IMAD.MOV.U32 R6, RZ, RZ, R14 ;  /* 0x000000ffff067224 */ /* 0x000fc600078e000e */
[----:B------:R0:W-:Y:S04]  /*326a0*/  @!P0 LDGSTS.E.BYPASS.LTC128B.128 [R37+0x1f400], desc[UR60][R2.64+0x100], !P2 ;  /* 0x1f40010002258fae */ /* 0x0001e8000d101d7c */
[----:B------:R0:W-:Y:S02]  /*326b0*/  @!P0 LDGSTS.E.BYPASS.LTC128B.128 [R37+0x23400], desc[UR60][R2.64+0x180], !P1 ;  /* 0x2340018002258fae */ /* 0x0001e4000c901d7c */
[----:B0-----:R-:W-:Y:S05]  /*326c0*/  WARPSYNC.COLLECTIVE R15, `(.L_x_3217) ;  /* 0x000000000f087348 */ /* 0x001fea0003c00000 */
[----:B------:R1:W2:Y:S02]  /*326d0*/  SHFL.IDX P6, R14, R13, R12, R11 ;  /* 0x0000000c0d0e7389 */ /* 0x0002a400000c000b */
[----:B012---:R-:W-:Y:S01]  /*326e0*/  ENDCOLLECTIVE ;  /* 0x000000000000791b */ /* 0x007fe20003800000 */
.L_x_3217:
[----:B------:R-:W-:Y:S05]  /*326f0*/  BRA `(.L_x_3218) ;  /* 0xffffffa000587947 */ /* 0x000fea000383ffff */
.L_x_3037:
[----:B0-----:R0:W2:Y:S02]  /*32700*/  SYNCS.PHASECHK.TRANS64.TRYWAIT P0, [R22+URZ+0x38820], R3 ;  /* 0x03882003160075a7 */ /* 0x0010a4000800017f */
[----:B--2---:R-:W-:Y:S05]  /*32710*/  @!P0 NANOSLEEP.SYNCS 0x989680 ;  /* 0x009896800000895d */ /* 0x004fea0003900000 */
[----:B------:R-:W2:Y:S02]  /*32720*/  @!P0 SYNCS.PHASECHK.TRANS64 P0, [R22+URZ+0x38820], R3 ;  /* 0x03882003160085a7 */ /* 0x000ea4000800007f */
[----:B--2---:R-:W-:Y:S05]  /*32730*/  @!P0 BRA `(.L_x_3037) ;  /* 0xfffffffc00f08947 */ /* 0x004fea000383ffff */
[----:B------:R-:W-:Y:S05]  /*32740*/  BRA `(.L_x_3219) ;  /* 0xffffffa000cc7947 */ /* 0x000fea000383ffff */
.L_x_3042:
[----:B0-----:R0:W1:Y:S02]  /*32750*/  SYNCS.PHASECHK.TRANS64.TRYWAIT P0, [R6+URZ+0x38840], R3 ;  /* 0x03884003060075a7 */ /* 0x001064000800017f */
[----:B-1----:R-:W-:Y:S05]  /*32760*/  @!P0 NANOSLEEP.SYNCS 0x989680 ;  /* 0x009896800000895d */ /* 0x002fea0003900000 */
[----:B------:R-:W1:Y:S02]  /*32770*/  @!P0 SYNCS.PHASECHK.TRANS64 P0, [R6+URZ+0x38840], R3 ;  /* 0x03884003060085a7 */ /* 0x000e64000800007f */
[----:B-1----:R-:W-:Y:S05]  /*32780*/  @!P0 BRA `(.L_x_3042) ;  /* 0xfffffffc00f08947 */ /* 0x002fea000383ffff */
[----:B------:R-:W-:Y:S05]  /*32790*/  BRA `(.L_x_3220) ;  /* 0xffffffa400b87947 */ /* 0x000fea000383ffff */
.L_x_3043:
        /* <DEDUP_REMOVED lines=8> */
.L_x_3222:
[----:B------:R-:W-:Y:S05]  /*32820*/  BSYNC B1 ;  /* 0x0000000000017941 */ /* 0x000fea0003800000 */
.L_x_3221:
[----:B------:R-:W-:Y:S01]  /*32830*/  MOV R13, R8 ;  /* 0x00000008000d7202 */ /* 0x000fe20000000f00 */
[----:B------:R-:W-:Y:S01]  /*32840*/  IMAD.MOV.U32 R12, RZ, RZ, RZ ;  /* 0x000000ffff0c7224 */ /* 0x000fe200078e00ff */
[----:B------:R-:W-:Y:S01]  /*32850*/  MOV R15, 0xffffffff ;  /* 0xffffffff000f7802 */ /* 0x000fe20000000f00 */
[----:B------:R-:W-:Y:S01]  /*32860*/  IMAD.MOV.U32 R11, RZ, RZ, 0x181f ;  /* 0x0000181fff0b7424 */ /* 0x000fe200078e00ff */
[----:B------:R-:W-:Y:S01]  /*32870*/  LOP3.LUT R23, R23, 0xfffffdff, RZ, 0xc0, !PT ;  /* 0xfffffdff17177812 */ /* 0x000fe200078ec0ff */
[----:B------:R-:W-:Y:S02]  /*32880*/  IMAD.MOV.U32 R3, RZ, RZ, R14 ;  /* 0x000000ffff037224 */ /* 0x000fe400078e000e */
[----:B------:R-:W-:-:S07]  /*32890*/  IMAD.SHL.U32 R0, R36, 0x2, RZ ;  /* 0x0000000224007824 */ /* 0x000fce00078e00ff */
[----:B------:R-:W-:Y:S05]  /*328a0*/  WARPSYNC.COLLECTIVE R15, `(.L_x_3223) ;  /* 0x000000000f087348 */ /* 0x000fea0003c00000 */
[----:B------:R0:W1:Y:S02]  /*328b0*/  SHFL.IDX P6, R14, R13, R12, R11 ;  /* 0x0000000c0d0e7389 */ /* 0x00006400000c000b */
[----:B01----:R-:W-:Y:S01]  /*328c0*/  ENDCOLLECTIVE ;  /* 0x000000000000791b */ /* 0x003fe20003800000 */
.L_x_3223:
[----:B------:R-:W-:Y:S01]  /*328d0*/  @P3 LOP3.LUT R23, R23, 0x200, RZ, 0xfc, !PT ;  /* 0x0000020017173812 */ /* 0x000fe200078efcff */
[----:B------:R-:W-:-:S03]  /*328e0*/  IMAD R9, R9, 0x2, R22 ;  /* 0x0000000209097824 */ /* 0x000fc600078e0216 */
        /* <DEDUP_REMOVED lines=8> */
[----:B------:R-:W-:-:S07]  /*32970*/  IMAD.MOV.U32 R2, RZ, RZ, R14 ;  /* 0x000000ffff027224 */ /* 0x000fce00078e000e */
[----:B------:R-:W-:Y:S05]  /*32980*/  WARPSYNC.COLLECTIVE R15, `(.L_x_3224) ;  /* 0x000000000f087348 */ /* 0x000fea0003c00000 */
[----:B------:R0:W1:Y:S02]  /*32990*/  SHFL.IDX P6, R14, R13, R12, R11 ;  /* 0x0000000c0d0e7389 */ /* 0x00006400000c000b */
[----:B01----:R-:W-:Y:S01]  /*329a0*/  ENDCOLLECTIVE ;  /* 0x000000000000791b */ /* 0x003fe20003800000 */
.L_x_3224:
[----:B------:R-:W-:Y:S02]  /*329b0*/  LOP3.LUT P1, RZ, R23, 0x4, RZ, 0xc0, !PT ;  /* 0x0000000417ff7812 */ /* 0x000fe4000782c0ff */
        /* <DEDUP_REMOVED lines=14> */
.L_x_3225:
[----:B------:R-:W-:Y:S01]  /*32aa0*/  IMAD.MOV.U32 R13, RZ, RZ, R10 ;  /* 0x000000ffff0d7224 */ /* 0x000fe200078e000a */
[----:B------:R-:W-:Y:S02]  /*32ab0*/  MOV R12, 0x2 ;  /* 0x00000002000c7802 */ /* 0x000fe40000000f00 */
[----:B------:R-:W-:-:S07]  /*32ac0*/  MOV R2, R14 ;  /* 0x0000000e00027202 */ /* 0x000fce0000000f00 */
[----:B------:R-:W-:Y:S05]  /*32ad0*/  WARPSYNC.COLLECTIVE R15, `(.L_x_3226) ;  /* 0x000000000f087348 */ /* 0x000fea0003c00000 */
[----:B------:R0:W1:Y:S02]  /*32ae0*/  SHFL.IDX P6, R14, R13, R12, R11 ;  /* 0x0000000c0d0e7389 */ /* 0x00006400000c000b */
[----:B01----:R-:W-:Y:S01]  /*32af0*/  ENDCOLLECTIVE ;  /* 0x000000000000791b */ /* 0x003fe20003800000 */
.L_x_3226:
        /* <DEDUP_REMOVED lines=14> */
.L_x_3227:
[----:B------:R-:W-:Y:S01]  /*32be0*/  IMAD.MOV.U32 R13, RZ, RZ, R10 ;  /* 0x000000ffff0d7224 */ /* 0x000fe200078e000a */
[----:B------:R-:W-:Y:S02]  /*32bf0*/  MOV R12, 0x3 ;  /* 0x00000003000c7802 */ /* 0x000fe40000000f00 */
[----:B------:R-:W-:-:S07]  /*32c00*/  MOV R2, R14 ;  /* 0x0000000e00027202 */ /* 0x000fce0000000f00 */
[----:B------:R-:W-:Y:S05]  /*32c10*/  WARPSYNC.COLLECTIVE R15, `(.L_x_3228) ;  /* 0x000000000f087348 */ /* 0x000fea0003c00000 */
[----:B------:R0:W1:Y:S02]  /*32c20*/  SHFL.IDX P6, R14, R13, R12, R11 ;  /* 0x0000000c0d0e7389 */ /* 0x00006400000c000b */
[----:B01----:R-:W-:Y:S01]  /*32c30*/  ENDCOLLECTIVE ;  /* 0x000000000000791b */ /* 0x003fe20003800000 */
.L_x_3228:
        /* <DEDUP_REMOVED lines=14> */
.L_x_3229:
[----:B------:R-:W-:Y:S01]  /*32d20*/  IMAD.MOV.U32 R13, RZ, RZ, R10 ;  /* 0x000000ffff0d7224 */ /* 0x000fe200078e000a */
[----:B------:R-:W-:Y:S02]  /*32d30*/  MOV R12, 0x4 ;  /* 0x00000004000c7802 */ /* 0x000fe40000000f00 */
[----:B------:R-:W-:-:S07]  /*32d40*/  MOV R2, R14 ;  /* 0x0000000e00027202 */ /* 0x000fce0000000f00 */
[----:B------:R-:W-:Y:S05]  /*32d50*/  WARPSYNC.COLLECTIVE R15, `(.L_x_3230) ;  /* 0x000000000f087348 */ /* 0x000fea0003c00000 */
[----:B------:R0:W1:Y:S02]  /*32d60*/  SHFL.IDX P6, R14, R13, R12, R11 ;  /* 0x0000000c0d0e7389 */ /* 0x00006400000c000b */
[----:B01----:R-:W-:Y:S01]  /*32d70*/  ENDCOLLECTIVE ;  /* 0x000000000000791b */ /* 0x003fe20003800000 */
.L_x_3230:
[----:B------:R-:W-:-:S05]  /*32d80*/  IADD3 R2, P0, R2, R0, RZ ;  /* 0x0000000002027210 */ /* 0x000fca0007f1e0ff */
[----:B------:R-:W-:-:S05]  /*32d90*/  IMAD.X R3, RZ, RZ, R35, P0 ;  /* 0x000000ffff037224 */ /* 0x000fca00000e0623 */
[----:B------:R-:W-:Y:S01]  /*32da0*/  @!PT LDS RZ, [RZ] ;  /* 0x00000000fffff984 */ /* 0x000fe20000000800 */
[----:B------:R-:W-:Y:S01]  /*32db0*/  @!PT LDS RZ, [RZ] ;  /* 0x00000000fffff984 */ /* 0x000fe20000000800 */
[----:B------:R-:W-:Y:S01]  /*32dc0*/  @!PT LDS RZ, [RZ] ;  /* 0x00000000fffff984 */ /* 0x000fe20000000800 */
[----:B------:R0:W-:Y:S01]  /*32dd0*/  LDGSTS.E.BYPASS.LTC128B.128 [R9+0x25c00], desc[UR60][R2.64], !P3 ;  /* 0x25c0000002097fae */ /* 0x0001e2000d901d7c */
[C---:B------:R-:W-:Y:S01]  /*32de0*/  LOP3.LUT P3, RZ, R23.reuse, 0x200, RZ, 0xc0, !PT ;  /* 0x0000020017ff7812 */ /* 0x040fe2000786c0ff */
[----:B------:R-:W-:Y:S02]  /*32df0*/  IMAD.MOV.U32 R13, RZ, RZ, R8 ;  /* 0x000000ffff0d7224 */ /* 0x000fe400078e0008 */
        /* <DEDUP_REMOVED lines=9> */
.L_x_3231:
[----:B------:R-:W-:Y:S01]  /*32e90*/  MOV R2, R14 ;  /* 0x0000000e00027202 */ /* 0x000fe20000000f00 */
[----:B------:R-:W-:Y:S06]  /*32ea0*/  BRA `(.L_x_3232) ;  /* 0xffffffa4000c7947 */ /* 0x000fec000383ffff */
.L_x_3048:
[----:B-1----:R1:W2:Y:S02]  /*32eb0*/  SYNCS.PHASECHK.TRANS64.TRYWAIT P0, [R6+URZ+0x38860], R2 ;  /* 0x03886002060075a7 */ /* 0x0022a4000800017f */
[----:B--2---:R-:W-:Y:S05]  /*32ec0*/  @!P0 NANOSLEEP.SYNCS 0x989680 ;  /* 0x009896800000895d */ /* 0x004fea0003900000 */
[----:B------:R-:W2:Y:S02]  /*32ed0*/  @!P0 SYNCS.PHASECHK.TRANS64 P0, [R6+URZ+0x38860], R2 ;  /* 0x03886002060085a7 */ /* 0x000ea4000800007f */
[----:B--2---:R-:W-:Y:S05]  /*32ee0*/  @!P0 BRA `(.L_x_3048) ;  /* 0xfffffffc00f08947 */ /* 0x004fea000383ffff */
[----:B------:R-:W-:Y:S05]  /*32ef0*/  BRA `(.L_x_3233) ;  /* 0xffffffa400847947 */ /* 0x000fea000383ffff */
.L_x_3049:
        /* <DEDUP_REMOVED lines=8> */
.L_x_3235:
[----:B------:R-:W-:Y:S05]  /*32f80*/  BSYNC B1 ;  /* 0x0000000000017941 */ /* 0x000fea0003800000 */
.L_x_3234:
[----:B------:R-:W-:Y:S01]  /*32f90*/  MOV R13, R24 ;  /* 0x00000018000d7202 */ /* 0x000fe20000000f00 */
[----:B------:R-:W-:Y:S01]  /*32fa0*/  IMAD.MOV.U32 R12, RZ, RZ, RZ ;  /* 0x000000ffff0c7224 */ /* 0x000fe200078e00ff */
[----:B------:R-:W-:Y:S01]  /*32fb0*/  MOV R15, 0xffffffff ;  /* 0xffffffff000f7802 */ /* 0x000fe20000000f00 */
[----:B------:R-:W-:Y:S01]  /*32fc0*/  IMAD.MOV.U32 R11, RZ, RZ, 0x181f ;  /* 0x0000181fff0b7424 */ /* 0x000fe200078e00ff */
[----:B------:R-:W-:Y:S01]  /*32fd0*/  LEA R7, R7, R22, 0x1 ;  /* 0x0000001607077211 */ /* 0x000fe200078e08ff */
[----:B------:R-:W-:-:S07]  /*32fe0*/  IMAD.MOV.U32 R3, RZ, RZ, R14 ;  /* 0x000000ffff037224 */ /* 0x000fce00078e000e */
[----:B------:R-:W-:Y:S05]  /*32ff0*/  WARPSYNC.COLLECTIVE R15, `(.L_x_3236) ;  /* 0x000000000f087348 */ /* 0x000fea0003c00000 */
[----:B------:R0:W1:Y:S02]  /*33000*/  SHFL.IDX P6, R14, R13, R12, R11 ;  /* 0x0000000c0d0e7389 */ /* 0x00006400000c000b */
[----:B01----:R-:W-:Y:S01]  /*33010*/  ENDCOLLECTIVE ;  /* 0x000000000000791b */ /* 0x003fe20003800000 */
.L_x_3236:
[----:B------:R-:W-:Y:S02]  /*33020*/  IMAD.MOV.U32 R13, RZ, RZ, R25 ;  /* 0x000000ffff0d7224 */ /* 0x000fe400078e0019 */
[----:B------:R-:W-:Y:S02]  /*33030*/  IMAD.MOV.U32 R12, RZ, RZ, 0x1 ;  /* 0x00000001ff0c7424 */ /* 0x000fe400078e00ff */
[----:B------:R-:W-:-:S07]  /*33040*/  IMAD.MOV.U32 R2, RZ, RZ, R14 ;  /* 0x000000ffff027224 */ /* 0x000fce00078e000e */
[----:B------:R-:W-:Y:S05]  /*33050*/  WARPSYNC.COLLECTIVE R15, `(.L_x_3237) ;  /* 0x000000000f087348 */ /* 0x000fea0003c00000 */
[----:B------:R0:W1:Y:S02]  /*33060*/  SHFL.IDX P6, R14, R13, R12, R11 ;  /* 0x0000000c0d0e7389 */ /* 0x00006400000c000b */
[----:B01----:R-:W-:Y:S01]  /*33070*/  ENDCOLLECTIVE ;  /* 0x000000000000791b */ /* 0x003fe20003800000 */
.L_x_3237:
        /* <DEDUP_REMOVED lines=18> */
.L_x_3238:
[----:B------:R-:W-:Y:S02]  /*331a0*/  IMAD.MOV.U32 R13, RZ, RZ, R25 ;  /* 0x000000ffff0d7224 */ /* 0x000fe400078e0019 */
[----:B------:R-:W-:Y:S02]  /*331b0*/  IMAD.MOV.U32 R12, RZ, RZ, 0x2 ;  /* 0x00000002ff0c7424 */ /* 0x000fe400078e00ff */
[----:B------:R-:W-:-:S07]  /*331c0*/  IMAD.MOV.U32 R2, RZ, RZ, R14 ;  /* 0x000000ffff027224 */ /* 0x000fce00078e000e */
[----:B------:R-:W-:Y:S05]  /*331d0*/  WARPSYNC.COLLECTIVE R15, `(.L_x_3239) ;  /* 0x000000000f087348 */ /* 0x000fea0003c00000 */
[----:B------:R0:W1:Y:S02]  /*331e0*/  SHFL.IDX P6, R14, R13, R12, R11 ;  /* 0x0000000c0d0e7389 */ /* 0x00006400000c000b */
[----:B01----:R-:W-:Y:S01]  /*331f0*/  ENDCOLLECTIVE ;  /* 0x000000000000791b */ /* 0x003fe20003800000 */
.L_x_3239:
        /* <DEDUP_REMOVED lines=18> */
.L_x_3240:
[----:B------:R-:W-:Y:S02]  /*33320*/  IMAD.MOV.U32 R13, RZ, RZ, R25 ;  /* 0x000000ffff0d7224 */ /* 0x000fe400078e0019 */
[----:B------:R-:W-:Y:S02]  /*33330*/  IMAD.MOV.U32 R12, RZ, RZ, 0x3 ;  /* 0x00000003ff0c7424 */ /* 0x000fe400078e00ff */
[----:B------:R-:W-:-:S07]  /*33340*/  IMAD.MOV.U32 R2, RZ, RZ, R14 ;  /* 0x000000ffff027224 */ /* 0x000fce00078e000e */
[----:B------:R-:W-:Y:S05]  /*33350*/  WARPSYNC.COLLECTIVE R15, `(.L_x_3241) ;  /* 0x000000000f087348 */ /* 0x000fea0003c00000 */
[----:B------:R0:W1:Y:S02]  /*33360*/  SHFL.IDX P6, R14, R13, R12, R11 ;  /* 0x0000000c0d0e7389 */ /* 0x00006400000c000b */
[----:B01----:R-:W-:Y:S01]  /*33370*/  ENDCOLLECTIVE ;  /* 0x000000000000791b */ /* 0x003fe20003800000 */
.L_x_3241:
        /* <DEDUP_REMOVED lines=18> */
.L_x_3242:
[----:B------:R-:W-:Y:S02]  /*334a0*/  IMAD.MOV.U32 R13, RZ, RZ, R25 ;  /* 0x000000ffff0d7224 */ /* 0x000fe400078e0019 */
[----:B------:R-:W-:Y:S02]  /*334b0*/  IMAD.MOV.U32 R12, RZ, RZ, 0x4 ;  /* 0x00000004ff0c7424 */ /* 0x000fe400078e00ff */
[----:B------:R-:W-:-:S07]  /*334c0*/  IMAD.MOV.U32 R2, RZ, RZ, R14 ;  /* 0x000000ffff027224 */ /* 0x000fce00078e000e */
[----:B------:R-:W-:Y:S05]  /*334d0*/  WARPSYNC.COLLECTIVE R15, `(.L_x_3243) ;  /* 0x000000000f087348 */ /* 0x000fea0003c00000 */
[----:B------:R0:W1:Y:S02]  /*334e0*/  SHFL.IDX P6, R14, R13, R12, R11 ;  /* 0x0000000c0d0e7389 */ /* 0x00006400000c000b */
[----:B01----:R-:W-:Y:S01]  /*334f0*/  ENDCOLLECTIVE ;  /* 0x000000000000791b */ /* 0x003fe20003800000 */
.L_x_3243:
[----:B------:R-:W-:-:S04]  /*33500*/  IADD3 R2, P0, R2, R0, RZ ;  /* 0x0000000002027210 */ /* 0x000fc80007f1e0ff */
        /* <DEDUP_REMOVED lines=12> */
.L_x_3244:
        /* <DEDUP_REMOVED lines=10> */
.L_x_3057:
[----:B0-----:R0:W2:Y:S02]  /*33670*/  SYNCS.PHASECHK.TRANS64.TRYWAIT P0, [R4+URZ+0x38860], R3 ;  /* 0x03886003040075a7 */ /* 0x0010a4000800017f */
[----:B--2---:R-:W-:Y:S05]  /*33680*/  @!P0 NANOSLEEP.SYNCS 0x989680 ;  /* 0x009896800000895d */ /* 0x004fea0003900000 */
[----:B------:R-:W2:Y:S02]  /*33690*/  @!P0 SYNCS.PHASECHK.TRANS64 P0, [R4+URZ+0x38860], R3 ;  /* 0x03886003040085a7 */ /* 0x000ea4000800007f */
[----:B--2---:R-:W-:Y:S05]  /*336a0*/  @!P0 BRA `(.L_x_3057) ;  /* 0xfffffffc00f08947 */ /* 0x004fea000383ffff */
[----:B------:R-:W-:Y:S05]  /*336b0*/  BRA `(.L_x_3246) ;  /* 0xffffffa400c87947 */ /* 0x000fea000383ffff */
.L_x_3058:
[----:B------:R-:W-:Y:S01]  /*336c0*/  BSSY B0, `(.L_x_3247) ;  /* 0x0000008000007945 */ /* 0x000fe20003800000 */
[----:B------:R-:W-:Y:S01]  /*336d0*/  MOV R13, R25 ;  /* 0x00000019000d7202 */ /* 0x000fe20000000f00 */
[----:B------:R-:W-:Y:S01]  /*336e0*/  IMAD.MOV.U32 R12, RZ, RZ, RZ ;  /* 0x000000ffff0c7224 */ /* 0x000fe200078e00ff */
[----:B------:R-:W-:Y:S01]  /*336f0*/  MOV R15, 0xffffffff ;  /* 0xffffffff000f7802 */ /* 0x000fe20000000f00 */
[----:B------:R-:W-:-:S07]  /*33700*/  IMAD.MOV.U32 R11, RZ, RZ, 0x181f ;  /* 0x0000181fff0b7424 */ /* 0x000fce00078e00ff */
[----:B01----:R-:W-:Y:S05]  /*33710*/  WARPSYNC.COLLECTIVE R15, `(.L_x_3248) ;  /* 0x000000000f087348 */ /* 0x003fea0003c00000 */
[----:B------:R2:W3:Y:S02]  /*33720*/  SHFL.IDX P6, R14, R13, R12, R11 ;  /* 0x0000000c0d0e7389 */ /* 0x0004e400000c000b */
[----:B0123--:R-:W-:Y:S01]  /*33730*/  ENDCOLLECTIVE ;  /* 0x000000000000791b */ /* 0x00ffe20003800000 */
.L_x_3248:
[----:B------:R-:W-:Y:S05]  /*33740*/  BSYNC B0 ;  /* 0x0000000000007941 */ /* 0x000fea0003800000 */
.L_x_3247:
[----:B------:R-:W-:Y:S01]  /*33750*/  IMAD.MOV.U32 R13, RZ, RZ, R24 ;  /* 0x000000ffff0d7224 */ /* 0x000fe200078e0018 */
[----:B------:R-:W-:Y:S01]  /*33760*/  MOV R12, RZ ;  /* 0x000000ff000c7202 */ /* 0x000fe20000000f00 */
[----:B------:R-:W-:Y:S01]  /*33770*/  IMAD.MOV.U32 R11, RZ, RZ, 0x181f ;  /* 0x0000181fff0b7424 */ /* 0x000fe200078e00ff */
[C---:B------:R-:W-:Y:S01]  /*33780*/  SHF.L.U32 R8, R36.reuse, 0x1, RZ ;  /* 0x0000000124087819 */ /* 0x040fe200000006ff */
[----:B------:R-:W-:Y:S01]  /*33790*/  IMAD.MOV.U32 R15, RZ, RZ, -0x1 ;  /* 0xffffffffff0f7424 */ /* 0x000fe200078e00ff */
[C---:B------:R-:W-:Y:S01]  /*337a0*/  LOP3.LUT R0, R36.reuse, 0x40, RZ, 0xfc, !PT ;  /* 0x0000004024007812 */ /* 0x040fe200078efcff */
[----:B------:R-:W-:Y:S01]  /*337b0*/  IMAD.MOV.U32 R3, RZ, RZ, R14 ;  /* 0x000000ffff037224 */ /* 0x000fe200078e000e */
[----:B------:R-:W-:-:S07]  /*337c0*/  LOP3.LUT R6, R36, 0x80, RZ, 0xfc, !PT ;  /* 0x0000008024067812 */ /* 0x000fce00078efcff */
[----:B------:R-:W-:Y:S05]  /*337d0*/  WARPSYNC.COLLECTIVE R15, `(.L_x_3249) ;  /* 0x000000000f087348 */ /* 0x000fea0003c00000 */
[----:B------:R0:W1:Y:S02]  /*337e0*/  SHFL.IDX P6, R14, R13, R12, R11 ;  /* 0x0000000c0d0e7389 */ /* 0x00006400000c000b */
[----:B01----:R-:W-:Y:S01]  /*337f0*/  ENDCOLLECTIVE ;  /* 0x000000000000791b */ /* 0x003fe20003800000 */
.L_x_3249:
[----:B------:R-:W-:Y:S02]  /*33800*/  ULDC UR4, c[0x0][0x2f4] ;  /* 0x0000bd0000047ab9 */ /* 0x000fe40000000800 */
[----:B------:R-:W-:Y:S02]  /*33810*/  ISETP.GE.AND P3, PT, R36, UR4, PT ;  /* 0x0000000424007c0c */ /* 0x000fe4000bf66270 */
[----:B------:R-:W-:Y:S01]  /*33820*/  ISETP.GE.AND P2, PT, R0, UR4, PT ;  /* 0x0000000400007c0c */ /* 0x000fe2000bf46270 */
[----:B------:R-:W-:Y:S01]  /*33830*/  IMAD R0, R7, 0x2, R22 ;  /* 0x0000000207007824 */ /* 0x000fe200078e0216 */
[----:B------:R-:W-:Y:S02]  /*33840*/  ISETP.LT.OR P4, PT, R5, 0x1, P3 ;  /* 0x000000010500780c */ /* 0x000fe40001f81670 */
[----:B------:R-:W-:Y:S02]  /*33850*/  ISETP.GE.AND P1, PT, R6, UR4, PT ;  /* 0x0000000406007c0c */ /* 0x000fe4000bf26270 */
[----:B------:R-:W-:-:S02]  /*33860*/  LOP3.LUT R6, R36, 0xc0, RZ, 0xfc, !PT ;  /* 0x000000c024067812 */ /* 0x000fc400078efcff */
[----:B------:R-:W-:Y:S01]  /*33870*/  MOV R13, R25 ;  /* 0x00000019000d7202 */ /* 0x000fe20000000f00 */
        /* <DEDUP_REMOVED lines=14> */
.L_x_3250:
[----:B------:R-:W-:Y:S01]  /*33960*/  @!PT LDS RZ, [RZ] ;  /* 0x00000000fffff984 */ /* 0x000fe20000000800 */
[----:B------:R-:W-:Y:S01]  /*33970*/  @!PT LDS RZ, [RZ] ;  /* 0x00000000fffff984 */ /* 0x000fe20000000800 */
[----:B------:R-:W-:Y:S01]  /*33980*/  @!PT LDS RZ, [RZ] ;  /* 0x00000000fffff984 */ /* 0x000fe20000000800 */
[----:B------:R-:W-:Y:S01]  /*33990*/  LDGSTS.E.BYPASS.LTC128B.128 [R0+0x5400], desc[UR60][R2.64+0x100], !P4 ;  /* 0x0540010002007fae */ /* 0x000fe2000e101d7c */
[----:B------:R-:W-:Y:S02]  /*339a0*/  ISETP.LT.OR P4, PT, R5, 0x1, P0 ;  /* 0x000000010500780c */ /* 0x000fe40000781670 */
[----:B------:R-:W-:-:S11]  /*339b0*/  MOV R13, R24 ;  /* 0x00000018000d7202 */ /* 0x000fd60000000f00 */
[----:B------:R0:W-:Y:S02]  /*339c0*/  LDGSTS.E.BYPASS.LTC128B.128 [R0+0x7c00], desc[UR60][R2.64+0x180], !P4 ;  /* 0x07c0018002007fae */ /* 0x0001e4000e101d7c */
[----:B0-----:R-:W-:-:S07]  /*339d0*/  IMAD.MOV.U32 R3, RZ, RZ, R14 ;  /* 0x000000ffff037224 */ /* 0x001fce00078e000e */
[----:B------:R-:W-:Y:S05]  /*339e0*/  WARPSYNC.COLLECTIVE R15, `(.L_x_3251) ;  /* 0x000000000f087348 */ /* 0x000fea0003c00000 */
[----:B------:R0:W1:Y:S02]  /*339f0*/  SHFL.IDX P6, R14, R13, R12, R11 ;  /* 0x0000000c0d0e7389 */ /* 0x00006400000c000b */
[----:B01----:R-:W-:Y:S01]  /*33a00*/  ENDCOLLECTIVE ;  /* 0x000000000000791b */ /* 0x003fe20003800000 */
.L_x_3251:
[----:B------:R-:W-:Y:S01]  /*33a10*/  IMAD.MOV.U32 R13, RZ, RZ, R25 ;  /* 0x000000ffff0d7224 */ /* 0x000fe200078e0019 */
[----:B------:R-:W-:Y:S02]  /*33a20*/  MOV R12, 0x2 ;  /* 0x00000002000c7802 */ /* 0x000fe40000000f00 */
[----:B------:R-:W-:-:S13]  /*33a30*/  IADD3 R2, P4, R14, R8, RZ ;  /* 0x000000080e027210 */ /* 0x000fda0007f9e0ff */
[----:B------:R-:W-:Y:S05]  /*33a40*/  WARPSYNC.COLLECTIVE R15, `(.L_x_3252) ;  /* 0x000000000f087348 */ /* 0x000fea0003c00000 */
[----:B------:R0:W1:Y:S02]  /*33a50*/  SHFL.IDX P6, R14, R13, R12, R11 ;  /* 0x0000000c0d0e7389 */ /* 0x00006400000c000b */
[----:B01----:R-:W-:Y:S01]  /*33a60*/  ENDCOLLECTIVE ;  /* 0x000000000000791b */ /* 0x003fe20003800000 */
.L_x_3252:
        /* <DEDUP_REMOVED lines=12> */
.L_x_3253:
        /* <DEDUP_REMOVED lines=14> */
.L_x_3254:
        /* <DEDUP_REMOVED lines=17> */
.L_x_3255:
[----:B------:R-:W-:Y:S01]  /*33d20*/  MOV R13, R25 ;  /* 0x00000019000d7202 */ /* 0x000fe20000000f00 */
[----:B------:R-:W-:Y:S01]  /*33d30*/  IMAD.MOV.U32 R12, RZ, RZ, 0x4 ;  /* 0x00000004ff0c7424 */ /* 0x000fe200078e00ff */
[----:B------:R-:W-:-:S13]  /*33d40*/  IADD3 R2, P4, R14, R8, RZ ;  /* 0x000000080e027210 */ /* 0x000fda0007f9e0ff */
[----:B------:R-:W-:Y:S05]  /*33d50*/  WARPSYNC.COLLECTIVE R15, `(.L_x_3256) ;  /* 0x000000000f087348 */ /* 0x000fea0003c00000 */
[----:B------:R0:W1:Y:S02]  /*33d60*/  SHFL.IDX P6, R14, R13, R12, R11 ;  /* 0x0000000c0d0e7389 */ /* 0x00006400000c000b */
[----:B01----:R-:W-:Y:S01]  /*33d70*/  ENDCOLLECTIVE ;  /* 0x000000000000791b */ /* 0x003fe20003800000 */
.L_x_3256:
        /* <DEDUP_REMOVED lines=12> */
.L_x_3257:
        /* <DEDUP_REMOVED lines=9> */
.L_x_3063:
        /* <DEDUP_REMOVED lines=8> */
.L_x_3260:
[----:B------:R-:W-:Y:S05]  /*33f50*/  BSYNC B0 ;  /* 0x0000000000007941 */ /* 0x000fea0003800000 */
.L_x_3259:
[----:B------:R-:W-:Y:S01]  /*33f60*/  MOV R13, R16 ;  /* 0x00000010000d7202 */ /* 0x000fe20000000f00 */
[----:B------:R-:W-:Y:S01]  /*33f70*/  IMAD.MOV.U32 R12, RZ, RZ, 0x1 ;  /* 0x00000001ff0c7424 */ /* 0x000fe200078e00ff */
[----:B------:R-:W-:Y:S01]  /*33f80*/  MOV R15, 0xffffffff ;  /* 0xffffffff000f7802 */ /* 0x000fe20000000f00 */
[----:B------:R-:W-:Y:S02]  /*33f90*/  IMAD.MOV.U32 R11, RZ, RZ, 0x1f ;  /* 0x0000001fff0b7424 */ /* 0x000fe400078e00ff */
[----:B------:R-:W-:Y:S02]  /*33fa0*/  IMAD.IADD R5, R19, 0x1, R7 ;  /* 0x0000000113057824 */ /* 0x000fe400078e0207 */
[----:B------:R-:W-:-:S07]  /*33fb0*/  IMAD.MOV.U32 R0, RZ, RZ, R14 ;  /* 0x000000ffff007224 */ /* 0x000fce00078e000e */
[----:B------:R-:W-:Y:S05]  /*33fc0*/  WARPSYNC.COLLECTIVE R15, `(.L_x_3261) ;  /* 0x000000000f087348 */ /* 0x000fea0003c00000 */
[----:B------:R0:W1:Y:S02]  /*33fd0*/  SHFL.IDX P6, R14, R13, R12, R11 ;  /* 0x0000000c0d0e7389 */ /* 0x00006400000c000b */
[----:B01----:R-:W-:Y:S01]  /*33fe0*/  ENDCOLLECTIVE ;  /* 0x000000000000791b */ /* 0x003fe20003800000 */
.L_x_3261:
[----:B------:R-:W-:Y:S02]  /*33ff0*/  ULDC UR4, c[0x0][0xc3c] ;  /* 0x00030f0000047ab9 */ /* 0x000fe40000000800 */
[----:B------:R-:W-:-:S13]  /*34000*/  ISETP.GE.OR P1, PT, R5, UR4, !P0 ;  /* 0x0000000405007c0c */ /* 0x000fda000c726670 */
[----:B------:R-:W0:Y:S01]  /*34010*/  @!P1 LDC.64 R2, c[0x0][0xc80] ;  /* 0x00032000ff029b82 */ /* 0x000e220000000a00 */
[----:B------:R-:W-:Y:S02]  /*34020*/  MOV R17, RZ ;  /* 0x000000ff00117202 */ /* 0x000fe40000000f00 */
[----:B------:R-:W-:Y:S01]  /*34030*/  MOV R11, RZ ;  /* 0x000000ff000b7202 */ /* 0x000fe20000000f00 */
        /* <DEDUP_REMOVED lines=13> */
.L_x_3262:
[----:B------:R-:W-:Y:S02]  /*34110*/  MOV R12, 0x2 ;  /* 0x00000002000c7802 */ /* 0x000fe40000000f00 */
[----:B------:R-:W-:-:S05]  /*34120*/  SEL R14, R14, RZ, P1 ;  /* 0x000000ff0e0e7207 */ /* 0x000fca0000800000 */
[----:B------:R-:W-:-:S04]  /*34130*/  IMAD.IADD R5, R17, 0x1, R14 ;  /* 0x0000000111057824 */ /* 0x000fc800078e020e */
[----:B------:R-:W-:-:S07]  /*34140*/  IMAD.MOV.U32 R13, RZ, RZ, R5 ;  /* 0x000000ffff0d7224 */ /* 0x000fce00078e0005 */
[----:B------:R-:W-:Y:S05]  /*34150*/  WARPSYNC.COLLECTIVE R15, `(.L_x_3263) ;  /* 0x000000000f087348 */ /* 0x000fea0003c00000 */
[----:B------:R0:W1:Y:S02]  /*34160*/  SHFL.UP P6, R14, R13, R12, R11 ;  /* 0x0400000c0d0e7389 */ /* 0x00006400000c000b */
[----:B01----:R-:W-:Y:S01]  /*34170*/  ENDCOLLECTIVE ;  /* 0x000000000000791b */ /* 0x003fe20003800000 */
.L_x_3263:
[----:B------:R-:W-:Y:S02]  /*34180*/  MOV R12, 0x4 ;  /* 0x00000004000c7802 */ /* 0x000fe40000000f00 */
[----:B------:R-:W-:-:S05]  /*34190*/  SEL R6, R14, RZ, P2 ;  /* 0x000000ff0e067207 */ /* 0x000fca0001000000 */
[----:B------:R-:W-:-:S04]  /*341a0*/  IMAD.IADD R6, R5, 0x1, R6 ;  /* 0x0000000105067824 */ /* 0x000fc800078e0206 */
[----:B------:R-:W-:-:S07]  /*341b0*/  IMAD.MOV.U32 R13, RZ, RZ, R6 ;  /* 0x000000ffff0d7224 */ /* 0x000fce00078e0006 */
[----:B------:R-:W-:Y:S05]  /*341c0*/  WARPSYNC.COLLECTIVE R15, `(.L_x_3264) ;  /* 0x000000000f087348 */ /* 0x000fea0003c00000 */
[----:B------:R0:W1:Y:S02]  /*341d0*/  SHFL.UP P6, R14, R13, R12, R11 ;  /* 0x0400000c0d0e7389 */ /* 0x00006400000c000b */
[----:B01----:R-:W-:Y:S01]  /*341e0*/  ENDCOLLECTIVE ;  /* 0x000000000000791b */ /* 0x003fe20003800000 */
.L_x_3264:
[----:B------:R-:W-:Y:S02]  /*341f0*/  MOV R12, 0x8 ;  /* 0x00000008000c7802 */ /* 0x000fe40000000f00 */
[----:B------:R-:W-:-:S05]  /*34200*/  SEL R3, R14, RZ, P3 ;  /* 0x000000ff0e037207 */ /* 0x000fca0001800000 */
[----:B------:R-:W-:-:S04]  /*34210*/  IMAD.IADD R2, R6, 0x1, R3 ;  /* 0x0000000106027824 */ /* 0x000fc800078e0203 */
[----:B------:R-:W-:-:S07]  /*34220*/  IMAD.MOV.U32 R13, RZ, RZ, R2 ;  /* 0x000000ffff0d7224 */ /* 0x000fce00078e0002 */
[----:B------:R-:W-:Y:S05]  /*34230*/  WARPSYNC.COLLECTIVE R15, `(.L_x_3265) ;  /* 0x000000000f087348 */ /* 0x000fea0003c00000 */
[----:B------:R0:W1:Y:S02]  /*34240*/  SHFL.UP P6, R14, R13, R12, R11 ;  /* 0x0400000c0d0e7389 */ /* 0x00006400000c000b */
[----:B01----:R-:W-:Y:S01]  /*34250*/  ENDCOLLECTIVE ;  /* 0x000000000000791b */ /* 0x003fe20003800000 */
.L_x_3265:
[----:B------:R-:W-:Y:S02]  /*34260*/  MOV R12, 0x10 ;  /* 0x00000010000c7802 */ /* 0x000fe40000000f00 */
[----:B------:R-:W-:-:S05]  /*34270*/  SEL R3, R14, RZ, P4 ;  /* 0x000000ff0e037207 */ /* 0x000fca0002000000 */
[----:B------:R-:W-:-:S04]  /*34280*/  IMAD.IADD R3, R2, 0x1, R3 ;  /* 0x0000000102037824 */ /* 0x000fc800078e0203 */
[----:B------:R-:W-:-:S07]  /*34290*/  IMAD.MOV.U32 R13, RZ, RZ, R3 ;  /* 0x000000ffff0d7224 */ /* 0x000fce00078e0003 */
[----:B------:R-:W-:Y:S05]  /*342a0*/  WARPSYNC.COLLECTIVE R15, `(.L_x_3266) ;  /* 0x000000000f087348 */ /* 0x000fea0003c00000 */
[----:B------:R0:W1:Y:S02]  /*342b0*/  SHFL.UP P6, R14, R13, R12, R11 ;  /* 0x0400000c0d0e7389 */ /* 0x00006400000c000b */
[----:B01----:R-:W-:Y:S01]  /*342c0*/  ENDCOLLECTIVE ;  /* 0x000000000000791b */ /* 0x003fe20003800000 */
.L_x_3266:
        /* <DEDUP_REMOVED lines=8> */
.L_x_3267:
[----:B------:R-:W-:Y:S05]  /*34350*/  BRA `(.L_x_3268) ;  /* 0xffffffa000ec7947 */ /* 0x000fea000383ffff */
.L_x_3068:
        /* <DEDUP_REMOVED lines=8> */
.L_x_3270:
[----:B------:R-:W-:Y:S05]  /*343e0*/  BSYNC B0 ;  /* 0x0000000000007941 */ /* 0x000fea0003800000 */
.L_x_3269:
[----:B------:R-:W-:Y:S01]  /*343f0*/  SEL R14, R14, RZ, P1 ;  /* 0x000000ff0e0e7207 */ /* 0x000fe20000800000 */
[----:B------:R-:W-:Y:S01]  /*34400*/  IMAD.MOV.U32 R12, RZ, RZ, 0x2 ;  /* 0x00000002ff0c7424 */ /* 0x000fe200078e00ff */
[----:B------:R-:W-:Y:S01]  /*34410*/  MOV R15, 0xffffffff ;  /* 0xffffffff000f7802 */ /* 0x000fe20000000f00 */
[----:B------:R-:W-:Y:S01]  /*34420*/  IMAD.MOV.U32 R11, RZ, RZ, RZ ;  /* 0x000000ffff0b7224 */ /* 0x000fe200078e00ff */
[----:B------:R-:W-:-:S07]  /*34430*/  IADD3 R13, R17, R14, RZ ;  /* 0x0000000e110d7210 */ /* 0x000fce0007ffe0ff */
[----:B------:R-:W-:Y:S05]  /*34440*/  WARPSYNC.COLLECTIVE R15, `(.L_x_3271) ;  /* 0x000000000f087348 */ /* 0x000fea0003c00000 */
[----:B------:R0:W1:Y:S02]  /*34450*/  SHFL.UP P6, R14, R13, R12, R11 ;  /* 0x0400000c0d0e7389 */ /* 0x00006400000c000b */
[----:B01----:R-:W-:Y:S01]  /*34460*/  ENDCOLLECTIVE ;  /* 0x000000000000791b */ /* 0x003fe20003800000 */
.L_x_3271:
[----:B------:R-:W-:Y:S02]  /*34470*/  MOV R12, 0x4 ;  /* 0x00000004000c7802 */ /* 0x000fe40000000f00 */
[----:B------:R-:W-:-:S05]  /*34480*/  SEL R2, R14, RZ, P2 ;  /* 0x000000ff0e027207 */ /* 0x000fca0001000000 */
[----:B------:R-:W-:-:S04]  /*34490*/  IMAD.IADD R2, R13, 0x1, R2 ;  /* 0x000000010d027824 */ /* 0x000fc800078e0202 */
[----:B------:R-:W-:-:S07]  /*344a0*/  IMAD.MOV.U32 R13, RZ, RZ, R2 ;  /* 0x000000ffff0d7224 */ /* 0x000fce00078e0002 */
[----:B------:R-:W-:Y:S05]  /*344b0*/  WARPSYNC.COLLECTIVE R15, `(.L_x_3272) ;  /* 0x000000000f087348 */ /* 0x000fea0003c00000 */
[----:B------:R0:W1:Y:S02]  /*344c0*/  SHFL.UP P6, R14, R13, R12, R11 ;  /* 0x0400000c0d0e7389 */ /* 0x00006400000c000b */
[----:B01----:R-:W-:Y:S01]  /*344d0*/  ENDCOLLECTIVE ;  /* 0x000000000000791b */ /* 0x003fe20003800000 */
.L_x_3272:
[----:B------:R-:W-:Y:S02]  /*344e0*/  MOV R12, 0x8 ;  /* 0x00000008000c7802 */ /* 0x000fe40000000f00 */
[----:B------:R-:W-:-:S05]  /*344f0*/  SEL R3, R14, RZ, P3 ;  /* 0x000000ff0e037207 */ /* 0x000fca0001800000 */
[----:B------:R-:W-:-:S04]  /*34500*/  IMAD.IADD R3, R2, 0x1, R3 ;  /* 0x0000000102037824 */ /* 0x000fc800078e0203 */
[----:B------:R-:W-:-:S07]  /*34510*/  IMAD.MOV.U32 R13, RZ, RZ, R3 ;  /* 0x000000ffff0d7224 */ /* 0x000fce00078e0003 */
[----:B------:R-:W-:Y:S05]  /*34520*/  WARPSYNC.COLLECTIVE R15, `(.L_x_3273) ;  /* 0x000000000f087348 */ /* 0x000fea0003c00000 */
[----:B------:R0:W1:Y:S02]  /*34530*/  SHFL.UP P6, R14, R13, R12, R11 ;  /* 0x0400000c0d0e7389 */ /* 0x00006400000c000b */
[----:B01----:R-:W-:Y:S01]  /*34540*/  ENDCOLLECTIVE ;  /* 0x000000000000791b */ /* 0x003fe20003800000 */
.L_x_3273:
[----:B------:R-:W-:Y:S02]  /*34550*/  MOV R12, 0x10 ;  /* 0x00000010000c7802 */ /* 0x000fe40000000f00 */
[----:B------:R-:W-:-:S05]  /*34560*/  SEL R4, R14, RZ, P4 ;  /* 0x000000ff0e047207 */ /* 0x000fca0002000000 */
[----:B------:R-:W-:-:S04]  /*34570*/  IMAD.IADD R4, R3, 0x1, R4 ;  /* 0x0000000103047824 */ /* 0x000fc800078e0204 */
[----:B------:R-:W-:-:S07]  /*34580*/  IMAD.MOV.U32 R13, RZ, RZ, R4 ;  /* 0x000000ffff0d7224 */ /* 0x000fce00078e0004 */
[----:B------:R-:W-:Y:S05]  /*34590*/  WARPSYNC.COLLECTIVE R15, `(.L_x_3274) ;  /* 0x000000000f087348 */ /* 0x000fea0003c00000 */
[----:B------:R0:W1:Y:S02]  /*345a0*/  SHFL.UP P6, R14, R13, R12, R11 ;  /* 0x0400000c0d0e7389 */ /* 0x00006400000c000b */
[----:B01----:R-:W-:Y:S01]  /*345b0*/  ENDCOLLECTIVE ;  /* 0x000000000000791b */ /* 0x003fe20003800000 */
.L_x_3274:
        /* <DEDUP_REMOVED lines=8> */
.L_x_3275:
[----:B------:R-:W-:Y:S05]  /*34640*/  BRA `(.L_x_3276) ;  /* 0xffffffa000cc7947 */ /* 0x000fea000383ffff */
.L_x_3070:
[----:B------:R-:W-:Y:S01]  /*34650*/  BSSY B0, `(.L_x_3277) ;  /* 0x0000006000007945 */ /* 0x000fe20003800000 */
[----:B------:R-:W-:Y:S01]  /*34660*/  PLOP3.LUT P6, PT, P6, PT, PT, 0x8, 0x0 ;  /* 0x000000000000781c */ /* 0x000fe200037ce170 */
[----:B------:R-:W-:-:S12]  /*34670*/  IMAD.MOV.U32 R15, RZ, RZ, -0x1 ;  /* 0xffffffffff0f7424 */ /* 0x000fd800078e00ff */
[----:B01----:R-:W-:Y:S05]  /*34680*/  WARPSYNC.COLLECTIVE R15, `(.L_x_3278) ;  /* 0x000000000f087348 */ /* 0x003fea0003c00000 */
[----:B------:R-:W-:Y:S01]  /*34690*/  VOTE.ANY R14, PT, P6 ;  /* 0x00000000000e7806 */ /* 0x000fe200030e0100 */
[----:B01----:R-:W-:Y:S06]  /*346a0*/  ENDCOLLECTIVE ;  /* 0x000000000000791b */ /* 0x003fec0003800000 */
.L_x_3278:
[----:B------:R-:W-:Y:S05]  /*346b0*/  BSYNC B0 ;  /* 0x0000000000007941 */ /* 0x000fea0003800000 */
.L_x_3277:
[----:B------:R-:W-:Y:S01]  /*346c0*/  MOV R3, R14 ;  /* 0x0000000e00037202 */ /* 0x000fe20000000f00 */
[----:B------:R-:W-:Y:S01]  /*346d0*/  IMAD.MOV.U32 R13, RZ, RZ, R17 ;  /* 0x000000ffff0d7224 */ /* 0x000fe200078e0011 */
[----:B------:R-:W-:Y:S01]  /*346e0*/  MOV R11, 0x1f ;  /* 0x0000001f000b7802 */ /* 0x000fe20000000f00 */
[----:B------:R-:W-:Y:S01]  /*346f0*/  IMAD.MOV.U32 R15, RZ, RZ, -0x1 ;  /* 0xffffffffff0f7424 */ /* 0x000fe200078e00ff */
[----:B------:R-:W0:Y:S02]  /*34700*/  POPC R4, R3 ;  /* 0x0000000300047309 */ /* 0x000e240000000000 */
[----:B0-----:R-:W-:-:S07]  /*34710*/  IMAD.MOV.U32 R12, RZ, RZ, R4 ;  /* 0x000000ffff0c7224 */ /* 0x001fce00078e0004 */
[----:B------:R-:W-:Y:S05]  /*34720*/  WARPSYNC.COLLECTIVE R15, `(.L_x_3279) ;  /* 0x000000000f087348 */ /* 0x000fea0003c00000 */
[----:B------:R0:W1:Y:S02]  /*34730*/  SHFL.IDX P6, R14, R13, R12, R11 ;  /* 0x0000000c0d0e7389 */ /* 0x00006400000c000b */
[----:B01----:R-:W-:Y:S01]  /*34740*/  ENDCOLLECTIVE ;  /* 0x000000000000791b */ /* 0x003fe20003800000 */
.L_x_3279:
[----:B------:R-:W-:Y:S01]  /*34750*/  IMAD.MOV.U32 R17, RZ, RZ, R14 ;  /* 0x000000ffff117224 */ /* 0x000fe200078e000e */
[----:B------:R-:W-:Y:S06]  /*34760*/  BRA `(.L_x_3280) ;  /* 0xffffffa000bc7947 */ /* 0x000fec000383ffff */
.L_x_3072:
[----:B------:R-:W-:Y:S01]  /*34770*/  BSSY B0, `(.L_x_3281) ;  /* 0x0000007000007945 */ /* 0x000fe20003800000 */
[----:B------:R-:W-:Y:S01]  /*34780*/  MOV R13, R2 ;  /* 0x00000002000d7202 */ /* 0x000fe20000000f00 */
[----:B------:R-:W-:Y:S02]  /*34790*/  IMAD.MOV.U32 R11, RZ, RZ, 0x1f ;  /* 0x0000001fff0b7424 */ /* 0x000fe400078e00ff */
[----:B------:R-:W-:-:S07]  /*347a0*/  IMAD.MOV.U32 R15, RZ, RZ, -0x1 ;  /* 0xffffffffff0f7424 */ /* 0x000fce00078e00ff */
[----:B0123--:R-:W-:Y:S05]  /*347b0*/  WARPSYNC.COLLECTIVE R15, `(.L_x_3282) ;  /* 0x000000000f087348 */ /* 0x00ffea0003c00000 */
[----:B------:R4:W0:Y:S02]  /*347c0*/  SHFL.IDX P6, R14, R13, R12, R11 ;  /* 0x0000000c0d0e7389 */ /* 0x00082400000c000b */
[----:B01234-:R-:W-:Y:S01]  /*347d0*/  ENDCOLLECTIVE ;  /* 0x000000000000791b */ /* 0x01ffe20003800000 */
.L_x_3282:
[----:B------:R-:W-:Y:S05]  /*347e0*/  BSYNC B0 ;  /* 0x0000000000007941 */ /* 0x000fea0003800000 */
.L_x_3281:
[----:B------:R-:W-:Y:S05]  /*347f0*/  BRA `(.L_x_3071) ;  /* 0xffffffa000b47947 */ /* 0x000fea000383ffff */
.L_x_3076:
[----:B-1----:R1:W3:Y:S02]  /*34800*/  SYNCS.PHASECHK.TRANS64.TRYWAIT P0, [R5+URZ+0x38820], R0 ;  /* 0x03882000050075a7 */ /* 0x0022e4000800017f */
[----:B---3--:R-:W-:Y:S05]  /*34810*/  @!P0 NANOSLEEP.SYNCS 0x989680 ;  /* 0x009896800000895d */ /* 0x008fea0003900000 */
[----:B------:R-:W3:Y:S02]  /*34820*/  @!P0 SYNCS.PHASECHK.TRANS64 P0, [R5+URZ+0x38820], R0 ;  /* 0x03882000050085a7 */ /* 0x000ee4000800007f */
[----:B---3--:R-:W-:Y:S05]  /*34830*/  @!P0 BRA `(.L_x_3076) ;  /* 0xfffffffc00f08947 */ /* 0x008fea000383ffff */
[----:B------:R-:W-:Y:S05]  /*34840*/  BRA `(.L_x_3283) ;  /* 0xffffffa8002c7947 */ /* 0x000fea000383ffff */
.L_x_3077:
        /* <DEDUP_REMOVED lines=11> */
.L_x_3285:
[----:B------:R-:W-:Y:S05]  /*34900*/  BSYNC B0 ;  /* 0x0000000000007941 */ /* 0x000fea0003800000 */
.L_x_3284:
[----:B------:R-:W-:Y:S05]  /*34910*/  BRA `(.L_x_3286) ;  /* 0xffffffa800147947 */ /* 0x000fea000383ffff */
.L_x_3078:
[----:B------:R-:W-:Y:S01]  /*34920*/  BSSY B0, `(.L_x_3287) ;  /* 0x0000006000007945 */ /* 0x000fe20003800000 */
[----:B------:R-:W-:-:S07]  /*34930*/  IMAD.MOV.U32 R15, RZ, RZ, -0x1 ;  /* 0xffffffffff0f7424 */ /* 0x000fce00078e00ff */
[----:B012---:R-:W-:Y:S05]  /*34940*/  WARPSYNC.COLLECTIVE R15, `(.L_x_3288) ;  /* 0x000000000f0c7348 */ /* 0x007fea0003c00000 */
[----:B------:R-:W-:Y:S02]  /*34950*/  ELECT P6, UR62, PT ;  /* 0x00000000003e782f */ /* 0x000fe400038c0000 */
[----:B------:R-:W-:Y:S01]  /*34960*/  MOV R14, UR62 ;  /* 0x0000003e000e7c02 */ /* 0x000fe20008000f00 */
[----:B012---:R-:W-:Y:S10]  /*34970*/  ENDCOLLECTIVE ;  /* 0x000000000000791b */ /* 0x007ff40003800000 */
.L_x_3288:
[----:B------:R-:W-:Y:S05]  /*34980*/  BSYNC B0 ;  /* 0x0000000000007941 */ /* 0x000fea0003800000 */
.L_x_3287:
[----:B------:R-:W-:Y:S05]  /*34990*/  BRA `(.L_x_3289) ;  /* 0xffffffa800087947 */ /* 0x000fea000383ffff */
.L_x_3080:
[----:B-1----:R1:W3:Y:S02]  /*349a0*/  SYNCS.PHASECHK.TRANS64.TRYWAIT P1, [R3+URZ+0x38840], R2 ;  /* 0x03884002030075a7 */ /* 0x0022e4000802017f */
[----:B---3--:R-:W-:Y:S05]  /*349b0*/  @!P1 NANOSLEEP.SYNCS 0x989680 ;  /* 0x009896800000995d */ /* 0x008fea0003900000 */
[----:B------:R-:W3:Y:S02]  /*349c0*/  @!P1 SYNCS.PHASECHK.TRANS64 P1, [R3+URZ+0x38840], R2 ;  /* 0x03884002030095a7 */ /* 0x000ee4000802007f */
[----:B---3--:R-:W-:Y:S05]  /*349d0*/  @!P1 BRA `(.L_x_3080) ;  /* 0xfffffffc00f09947 */ /* 0x008fea000383ffff */
[----:B------:R-:W-:Y:S05]  /*349e0*/  BRA `(.L_x_3290) ;  /* 0xffffffa800307947 */ /* 0x000fea000383ffff */
.L_x_3082:
[----:B---3--:R3:W4:Y:S02]  /*349f0*/  SYNCS.PHASECHK.TRANS64.TRYWAIT P1, [R27+URZ+0x38840], R0 ;  /* 0x038840001b0075a7 */ /* 0x008724000802017f */
[----:B----4-:R-:W-:Y:S05]  /*34a00*/  @!P1 NANOSLEEP.SYNCS 0x989680 ;  /* 0x009896800000995d */ /* 0x010fea0003900000 */
[----:B------:R-:W4:Y:S02]  /*34a10*/  @!P1 SYNCS.PHASECHK.TRANS64 P1, [R27+URZ+0x38840], R0 ;  /* 0x038840001b0095a7 */ /* 0x000f24000802007f */
[----:B----4-:R-:W-:Y:S05]  /*34a20*/  @!P1 BRA `(.L_x_3082) ;  /* 0xfffffffc00f09947 */ /* 0x010fea000383ffff */
[----:B------:R-:W-:Y:S05]  /*34a30*/  BRA `(.L_x_3291) ;  /* 0xffffffa8003c7947 */ /* 0x000fea000383ffff */
.L_x_3084:
[----:B----4-:R4:W0:Y:S02]  /*34a40*/  SYNCS.PHASECHK.TRANS64.TRYWAIT P1, [R3+URZ+0x38860], R2 ;  /* 0x03886002030075a7 */ /* 0x010824000802017f */
[----:B0-----:R-:W-:Y:S05]  /*34a50*/  @!P1 NANOSLEEP.SYNCS 0x989680 ;  /* 0x009896800000995d */ /* 0x001fea0003900000 */
[----:B------:R-:W0:Y:S02]  /*34a60*/  @!P1 SYNCS.PHASECHK.TRANS64 P1, [R3+URZ+0x38860], R2 ;  /* 0x03886002030095a7 */ /* 0x000e24000802007f */
[----:B0-----:R-:W-:Y:S05]  /*34a70*/  @!P1 BRA `(.L_x_3084) ;  /* 0xfffffffc00f09947 */ /* 0x001fea000383ffff */
[----:B------:R-:W-:Y:S05]  /*34a80*/  BRA `(.L_x_3292) ;  /* 0xffffffa800387947 */ /* 0x000fea000383ffff */
.L_x_3293:
        /* <DEDUP_REMOVED lines=15> */
.L_x_3302:


//--------------------- .nv.global.init           --------------------------
	.section	.nv.global.init,"aw",@progbits
.nv.global.init:
	.type		$str$23,@object
	.size		$str$23,($str$24 - $str$23)
$str$23:
        /*0000*/ 	.byte	0x28, 0x61, 0x64, 0x64, 0x72, 0x65, 0x73, 0x73, 0x20, 0x26, 0x20, 0x6d, 0x61, 0x73, 0x6b, 0x29
        /*0010*/ 	.byte	0x20, 0x3d, 0x3d, 0x20, 0x30, 0x00
	.type		$str$24,@object
	.size		$str$24,(__unnamed_9 - $str$24)
$str$24:
        /*0016*/ 	.byte	0x2f, 0x74, 0x6d, 0x70, 0x2f, 0x6f, 0x73, 0x73, 0x5f, 0x6b, 0x65, 0x72, 0x6e, 0x65, 0x6c, 0x73
        /*0026*/ 	.byte	0x5f, 0x73, 0x72, 0x63, 0x2f, 0x66, 0x6c, 0x61, 0x73, 0x68, 0x5f, 0x61, 0x74, 0x74, 0x65, 0x6e
        /*0036*/ 	.byte	0x74, 0x69, 0x6f, 0x6e, 0x2f, 0x63, 0x73, 0x72, 0x63, 0x2f, 0x63, 0x75, 0x74, 0x6c, 0x61, 0x73
        /*0046*/ 	.byte	0x73, 0x2f, 0x69, 0x6e, 0x63, 0x6c, 0x75, 0x64, 0x65, 0x2f, 0x63, 0x75, 0x74, 0x65, 0x2f, 0x70
        /*0056*/ 	.byte	0x6f, 0x69, 0x6e, 0x74, 0x65, 0x72, 0x5f, 0x66, 0x6c, 0x61, 0x67, 0x67, 0x65, 0x64, 0x2e, 0x68
        /*0066*/ 	.byte	0x70, 0x70, 0x00
	.type		__unnamed_9,@object
	.size		__unnamed_9,(__unnamed_5 - __unnamed_9)
__unnamed_9:
        /* <DEDUP_REMOVED lines=23> */
        /*01d9*/ 	.byte	0x3a, 0x43, 0x3c, 0x30, 0x3e, 0x3e, 0x3e, 0x3e, 0x3e, 0x20, 0x26, 0x5d, 0x00
	.type		__unnamed_5,@object
	.size		__unnamed_5,(__unnamed_4 - __unnamed_5)
__unnamed_5:
        /* <DEDUP_REMOVED lines=24> */
	.type		__unnamed_4,@object
	.size		__unnamed_4,(__unnamed_7 - __unnamed_4)
__unnamed_4:
        /* <DEDUP_REMOVED lines=24> */
	.type		__unnamed_7,@object
	.size		__unnamed_7,(__unnamed_8 - __unnamed_7)
__unnamed_7:
        /* <DEDUP_REMOVED lines=28> */
        /*06a6*/ 	.byte	0x36, 0x33, 0x38, 0x34, 0x3e, 0x3e, 0x3e, 0x3e, 0x3e, 0x5d, 0x00
	.type		__unnamed_8,@object
	.size		__unnamed_8,(__unnamed_3 - __unnamed_8)
__unnamed_8:
        /* <DEDUP_REMOVED lines=29> */
	.type		__unnamed_3,@object
	.size		__unnamed_3,(__unnamed_2 - __unnamed_3)
__unnamed_3:
        /* <DEDUP_REMOVED lines=29> */
	.type		__unnamed_2,@object
	.size		__unnamed_2,(__unnamed_6 - __unnamed_2)
__unnamed_2:
        /* <DEDUP_REMOVED lines=29> */
	.type		__unnamed_6,@object
	.size		__unnamed_6,(__unnamed_1 - __unnamed_6)
__unnamed_6:
        /* <DEDUP_REMOVED lines=29> */
	.type		__unnamed_1,@object
	.size		__unnamed_1,(.L_0 - __unnamed_1)
__unnamed_1:
        /* <DEDUP_REMOVED lines=28> */
        /*0fa1*/ 	.byte	0x32, 0x30, 0x34, 0x38, 0x30, 0x3e, 0x3e, 0x3e, 0x3e, 0x3e, 0x20, 0x26, 0x5d, 0x00
.L_0:


//--------------------- .nv.shared._ZN7cutlass13device_kernelIN5flash11enable_sm90INS1_16FlashAttnFwdSm90INS1_25CollectiveMainloopFwdSm90ILi2EN4cute5tupleIJNS5_1CILi1EEES8_S8_EEENS6_IJNS7_ILi128EEENS7_ILi80EEENS7_ILi256EEEEEELi256ENS_6half_tEfNS_4arch4Sm90ELb0ELb0ELb1ELb0ELb1ELb0ELb0ELb1ELb1ELb1ELb0ELb0EEENS1_21CollectiveEpilogueFwdINS6_IJSA_SC_SB_EEES9_SE_SG_Li256ELb0ELb1ELb0ELb0EEENS1_29StaticPersistentTileSchedulerILb0EEEEEEEEEvNT_6ParamsE --------------------------
	.section	.nv.shared._ZN7cutlass13device_kernelIN5flash11enable_sm90INS1_16FlashAttnFwdSm90INS1_25CollectiveMainloopFwdSm90ILi2EN4cute5tupleIJNS5_1CILi1EEES8_S8_EEENS6_IJNS7_ILi128EEENS7_ILi80EEENS7_ILi256EEEEEELi256ENS_6half_tEfNS_4arch4Sm90ELb0ELb0ELb1ELb0ELb1ELb0ELb0ELb1ELb1ELb1ELb0ELb0EEENS1_21CollectiveEpilogueFwdINS6_IJSA_SC_SB_EEES9_SE_SG_Li256ELb0ELb1ELb0ELb0EEENS1_29StaticPersistentTileSchedulerILb0EEEEEEEEEvNT_6ParamsE,"aw",@nobits
	.sectionflags	@""
	.align	16
	.zero		1024


//--------------------- .nv.shared.reserved.0     --------------------------
	.section	.nv.shared.reserved.0,"aw",@nobits
	.weak		__nv_reservedSMEM_offset_0_alias
	.size		__nv_reservedSMEM_offset_0_alias, 0, 0
	.other		__nv_reservedSMEM_offset_0_alias,@"STO_CUDA_RESERVED_SHARED STV_DEFAULT"
__nv_reservedSMEM_offset_0_alias:
	.zero		0


//--------------------- .nv.global                --------------------------
	.section	.nv.global,"aw",@nobits
.nv.global:
	.type		_ZN80_INTERNAL_f45ec788_44_flash_fwd_hdim256_fp16_paged_softcap_sm90_cu_cf07d2ef_40604cute1_E,@object
	.size		_ZN80_INTERNAL_f45ec788_44_flash_fwd_hdim256_fp16_paged_softcap_sm90_cu_cf07d2ef_40604cute1_E,(_ZN80_INTERNAL_f45ec788_44_flash_fwd_hdim256_fp16_paged_softcap_sm90_cu_cf07d2ef_40604cuda3std3__45__cpo6cbeginE - _ZN80_INTERNAL_f45ec788_44_flash_fwd_hdim256_fp16_paged_softcap_sm90_cu_cf07d2ef_40604cute1_E)
_ZN80_INTERNAL_f45ec788_44_flash_fwd_hdim256_fp16_paged_softcap_sm90_cu_cf07d2ef_40604cute1_E:
	.zero		1
	.type		_ZN80_INTERNAL_f45ec788_44_flash_fwd_hdim256_fp16_paged_softcap_sm90_cu_cf07d2ef_40604cuda3std3__45__cpo6cbeginE,@object
	.size		_ZN80_INTERNAL_f45ec788_44_flash_fwd_hdim256_fp16_paged_softcap_sm90_cu_cf07d2ef_40604cuda3std3__45__cpo6cbeginE,(_ZN80_INTERNAL_f45ec788_44_flash_fwd_hdim256_fp16_paged_softcap_sm90_cu_cf07d2ef_40604cuda3std3__48in_placeE - _ZN80_INTERNAL_f45ec788_44_flash_fwd_hdim256_fp16_paged_softcap_sm90_cu_cf07d2ef_40604cuda3std3__45__cpo6cbeginE)
_ZN80_INTERNAL_f45ec788_44_flash_fwd_hdim256_fp16_paged_softcap_sm90_cu_cf07d2ef_40604cuda3std3__45__cpo6cbeginE:
	.zero		1
	.type		_ZN80_INTERNAL_f45ec788_44_flash_fwd_hdim256_fp16_paged_softcap_sm90_cu_cf07d2ef_40604cuda3std3__48in_placeE,@object
	.size		_ZN80_INTERNAL_f45ec788_44_flash_fwd_hdim256_fp16_paged_softcap_sm90_cu_cf07d2ef_40604cuda3std3__48in_placeE,(_ZN80_INTERNAL_f45ec788_44_flash_fwd_hdim256_fp16_paged_softcap_sm90_cu_cf07d2ef_40604cuda3std6ranges3__45__cpo9iter_moveE - _ZN80_INTERNAL_f45ec788_44_flash_fwd_hdim256_fp16_paged_softcap_sm90_cu_cf07d2ef_40604cuda3std3__48in_placeE)
_ZN80_INTERNAL_f45ec788_44_flash_fwd_hdim256_fp16_paged_softcap_sm90_cu_cf07d2ef_40604cuda3std3__48in_placeE:
	.zero		1
	.type		_ZN80_INTERNAL_f45ec788_44_flash_fwd_hdim256_fp16_paged_softcap_sm90_cu_cf07d2ef_40604cuda3std6ranges3__45__cpo9iter_moveE,@object
	.size		_ZN80_INTERNAL_f45ec788_44_flash_fwd_hdim256_fp16_paged_softcap_sm90_cu_cf07d2ef_40604cuda3std6ranges3__45__cpo9iter_moveE,(_ZN80_INTERNAL_f45ec788_44_flash_fwd_hdim256_fp16_paged_softcap_sm90_cu_cf07d2ef_40604cuda3std3__45__cpo5beginE - _ZN80_INTERNAL_f45ec788_44_flash_fwd_hdim256_fp16_paged_softcap_sm90_cu_cf07d2ef_40604cuda3std6ranges3__45__cpo9iter_moveE)
_ZN80_INTERNAL_f45ec788_44_flash_fwd_hdim256_fp16_paged_softcap_sm90_cu_cf07d2ef_40604cuda3std6ranges3__45__cpo9iter_moveE:
	.zero		1
	.type		_ZN80_INTERNAL_f45ec788_44_flash_fwd_hdim256_fp16_paged_softcap_sm90_cu_cf07d2ef_40604cuda3std3__45__cpo5beginE,@object
	.size		_ZN80_INTERNAL_f45ec788_44_flash_fwd_hdim256_fp16_paged_softcap_sm90_cu_cf07d2ef_40604cuda3std3__45__cpo5beginE,(_ZN80_INTERNAL_f45ec788_44_flash_fwd_hdim256_fp16_paged_softcap_sm90_cu_cf07d2ef_40604cuda3std3__482_GLOBAL__N__f45ec788_44_flash_fwd_hdim256_fp16_paged_softcap_sm90_cu_cf07d2ef_40606ignoreE - _ZN80_INTERNAL_f45ec788_44_flash_fwd_hdim256_fp16_paged_softcap_sm90_cu_cf07d2ef_40604cuda3std3__45__cpo5beginE)
_ZN80_INTERNAL_f45ec788_44_flash_fwd_hdim256_fp16_paged_softcap_sm90_cu_cf07d2ef_40604cuda3std3__45__cpo5beginE:
	.zero		1
	.type		_ZN80_INTERNAL_f45ec788_44_flash_fwd_hdim256_fp16_paged_softcap_sm90_cu_cf07d2ef_40604cuda3std3__482_GLOBAL__N__f45ec788_44_flash_fwd_hdim256_fp16_paged_softcap_sm90_cu_cf07d2ef_40606ignoreE,@object
	.size		_ZN80_INTERNAL_f45ec788_44_flash_fwd_hdim256_fp16_paged_softcap_sm90_cu_cf07d2ef_40604cuda3std3__482_GLOBAL__N__f45ec788_44_flash_fwd_hdim256_fp16_paged_softcap_sm90_cu_cf07d2ef_40606ignoreE,(_ZN80_INTERNAL_f45ec788_44_flash_fwd_hdim256_fp16_paged_softcap_sm90_cu_cf07d2ef_40604cute7productE - _ZN80_INTERNAL_f45ec788_44_flash_fwd_hdim256_fp16_paged_softcap_sm90_cu_cf07d2ef_40604cuda3std3__482_GLOBAL__N__f45ec788_44_flash_fwd_hdim256_fp16_paged_softcap_sm90_cu_cf07d2ef_40606ignoreE)
_ZN80_INTERNAL_f45ec788_44_flash_fwd_hdim256_fp16_paged_softcap_sm90_cu_cf07d2ef_40604cuda3std3__482_GLOBAL__N__f45ec788_44_flash_fwd_hdim256_fp16_paged_softcap_sm90_cu_cf07d2ef_40606ignoreE:
	.zero		1
	.type		_ZN80_INTERNAL_f45ec788_44_flash_fwd_hdim256_fp16_paged_softcap_sm90_cu_cf07d2ef_40604cute7productE,@object
	.size		_ZN80_INTERNAL_f45ec788_44_flash_fwd_hdim256_fp16_paged_softcap_sm90_cu_cf07d2ef_40604cute7productE,(_ZN80_INTERNAL_f45ec788_44_flash_fwd_hdim256_fp16_paged_softcap_sm90_cu_cf07d2ef_40604cuda3std3__45__cpo3endE - _ZN80_INTERNAL_f45ec788_44_flash_fwd_hdim256_fp16_paged_softcap_sm90_cu_cf07d2ef_40604cute7productE)
_ZN80_INTERNAL_f45ec788_44_flash_fwd_hdim256_fp16_paged_softcap_sm90_cu_cf07d2ef_40604cute7productE:
	.zero		1
	.type		_ZN80_INTERNAL_f45ec788_44_flash_fwd_hdim256_fp16_paged_softcap_sm90_cu_cf07d2ef_40604cuda3std3__45__cpo3endE,@object
	.size		_ZN80_INTERNAL_f45ec788_44_flash_fwd_hdim256_fp16_paged_softcap_sm90_cu_cf07d2ef_40604cuda3std3__45__cpo3endE,(_ZN80_INTERNAL_f45ec788_44_flash_fwd_hdim256_fp16_paged_softcap_sm90_cu_cf07d2ef_40604cuda3std3__419piecewise_constructE - _ZN80_INTERNAL_f45ec788_44_flash_fwd_hdim256_fp16_paged_softcap_sm90_cu_cf07d2ef_40604cuda3std3__45__cpo3endE)
_ZN80_INTERNAL_f45ec788_44_flash_fwd_hdim256_fp16_paged_softcap_sm90_cu_cf07d2ef_40604cuda3std3__45__cpo3endE:
	.zero		1
	.type		_ZN80_INTERNAL_f45ec788_44_flash_fwd_hdim256_fp16_paged_softcap_sm90_cu_cf07d2ef_40604cuda3std3__419piecewise_constructE,@object
	.size		_ZN80_INTERNAL_f45ec788_44_flash_fwd_hdim256_fp16_paged_softcap_sm90_cu_cf07d2ef_40604cuda3std3__419piecewise_constructE,(_ZN80_INTERNAL_f45ec788_44_flash_fwd_hdim256_fp16_paged_softcap_sm90_cu_cf07d2ef_40604cuda3std3__45__cpo4cendE - _ZN80_INTERNAL_f45ec788_44_flash_fwd_hdim256_fp16_paged_softcap_sm90_cu_cf07d2ef_40604cuda3std3__419piecewise_constructE)
_ZN80_INTERNAL_f45ec788_44_flash_fwd_hdim256_fp16_paged_softcap_sm90_cu_cf07d2ef_40604cuda3std3__419piecewise_constructE:
	.zero		1
	.type		_ZN80_INTERNAL_f45ec788_44_flash_fwd_hdim256_fp16_paged_softcap_sm90_cu_cf07d2ef_40604cuda3std3__45__cpo4cendE,@object
	.size		_ZN80_INTERNAL_f45ec788_44_flash_fwd_hdim256_fp16_paged_softcap_sm90_cu_cf07d2ef_40604cuda3std3__45__cpo4cendE,(_ZN80_INTERNAL_f45ec788_44_flash_fwd_hdim256_fp16_paged_softcap_sm90_cu_cf07d2ef_40604cuda3std6ranges3__45__cpo4swapE - _ZN80_INTERNAL_f45ec788_44_flash_fwd_hdim256_fp16_paged_softcap_sm90_cu_cf07d2ef_40604cuda3std3__45__cpo4cendE)
_ZN80_INTERNAL_f45ec788_44_flash_fwd_hdim256_fp16_paged_softcap_sm90_cu_cf07d2ef_40604cuda3std3__45__cpo4cendE:
	.zero		1
	.type		_ZN80_INTERNAL_f45ec788_44_flash_fwd_hdim256_fp16_paged_softcap_sm90_cu_cf07d2ef_40604cuda3std6ranges3__45__cpo4swapE,@object
	.size		_ZN80_INTERNAL_f45ec788_44_flash_fwd_hdim256_fp16_paged_softcap_sm90_cu_cf07d2ef_40604cuda3std6ranges3__45__cpo4swapE,(.L_16 - _ZN80_INTERNAL_f45ec788_44_flash_fwd_hdim256_fp16_paged_softcap_sm90_cu_cf07d2ef_40604cuda3std6ranges3__45__cpo4swapE)
_ZN80_INTERNAL_f45ec788_44_flash_fwd_hdim256_fp16_paged_softcap_sm90_cu_cf07d2ef_40604cuda3std6ranges3__45__cpo4swapE:
	.zero		1
.L_16:


//--------------------- .nv.shared._ZN7cutlass13device_kernelIN5flash11enable_sm90INS1_16FlashAttnFwdSm90INS1_25CollectiveMainloopFwdSm90ILi2EN4cute5tupleIJNS5_1CILi1EEES8_S8_EEENS6_IJNS7_ILi128EEENS7_ILi80EEENS7_ILi256EEEEEELi256ENS_6half_tEfNS_4arch4Sm90ELb0ELb0ELb1ELb1ELb1ELb0ELb0ELb1ELb1ELb1ELb0ELb0EEENS1_21CollectiveEpilogueFwdINS6_IJSA_SC_SB_EEES9_SE_SG_Li256ELb1ELb1ELb0ELb0EEENS1_36VarlenDynamicPersistentTileSchedulerILi128ELi80ELi256ELi128ELb0ELb1ELb1ELb0ELb1ELb1EEEEEEEEEvNT_6ParamsE --------------------------
	.section	.nv.shared._ZN7cutlass13device_kernelIN5flash11enable_sm90INS1_16FlashAttnFwdSm90INS1_25CollectiveMainloopFwdSm90ILi2EN4cute5tupleIJNS5_1CILi1EEES8_S8_EEENS6_IJNS7_ILi128EEENS7_ILi80EEENS7_ILi256EEEEEELi256ENS_6half_tEfNS_4arch4Sm90ELb0ELb0ELb1ELb1ELb1ELb0ELb0ELb1ELb1ELb1ELb0ELb0EEENS1_21CollectiveEpilogueFwdINS6_IJSA_SC_SB_EEES9_SE_SG_Li256ELb1ELb1ELb0ELb0EEENS1_36VarlenDynamicPersistentTileSchedulerILi128ELi80ELi256ELi128ELb0ELb1ELb1ELb0ELb1ELb1EEEEEEEEEvNT_6ParamsE,"aw",@nobits
	.sectionflags	@""
	.align	16
	.zero		1024


//--------------------- .nv.shared._ZN7cutlass13device_kernelIN5flash11enable_sm90INS1_16FlashAttnFwdSm90INS1_25CollectiveMainloopFwdSm90ILi2EN4cute5tupleIJNS5_1CILi1EEES8_S8_EEENS6_IJNS7_ILi128EEENS7_ILi80EEENS7_ILi256EEEEEELi256ENS_6half_tEfNS_4arch4Sm90ELb0ELb0ELb1ELb1ELb1ELb1ELb0ELb1ELb1ELb1ELb0ELb0EEENS1_21CollectiveEpilogueFwdINS6_IJSA_SC_SB_EEES9_SE_SG_Li256ELb1ELb1ELb0ELb0EEENS1_36VarlenDynamicPersistentTileSchedulerILi128ELi80ELi256ELi128ELb0ELb1ELb1ELb0ELb1ELb1EEEEEEEEEvNT_6ParamsE --------------------------
	.section	.nv.shared._ZN7cutlass13device_kernelIN5flash11enable_sm90INS1_16FlashAttnFwdSm90INS1_25CollectiveMainloopFwdSm90ILi2EN4cute5tupleIJNS5_1CILi1EEES8_S8_EEENS6_IJNS7_ILi128EEENS7_ILi80EEENS7_ILi256EEEEEELi256ENS_6half_tEfNS_4arch4Sm90ELb0ELb0ELb1ELb1ELb1ELb1ELb0ELb1ELb1ELb1ELb0ELb0EEENS1_21CollectiveEpilogueFwdINS6_IJSA_SC_SB_EEES9_SE_SG_Li256ELb1ELb1ELb0ELb0EEENS1_36VarlenDynamicPersistentTileSchedulerILi128ELi80ELi256ELi128ELb0ELb1ELb1ELb0ELb1ELb1EEEEEEEEEvNT_6ParamsE,"aw",@nobits
	.sectionflags	@""
	.align	16
	.zero		1024


//--------------------- .nv.shared._ZN7cutlass13device_kernelIN5flash11enable_sm90INS1_16FlashAttnFwdSm90INS1_25CollectiveMainloopFwdSm90ILi2EN4cute5tupleIJNS5_1CILi1EEES8_S8_EEENS6_IJNS7_ILi128EEENS7_ILi64EEENS7_ILi256EEEEEELi256ENS_6half_tEfNS_4arch4Sm90ELb0ELb1ELb1ELb0ELb1ELb0ELb0ELb1ELb1ELb1ELb0ELb0EEENS1_21CollectiveEpilogueFwdINS6_IJSA_SC_SB_EEES9_SE_SG_Li256ELb0ELb1ELb0ELb0EEENS1_30DynamicPersistentTileSchedulerILi256ELi128ELb0ELb1ELb1EEEEEEEEEvNT_6ParamsE --------------------------
	.section	.nv.shared._ZN7cutlass13device_kernelIN5flash11enable_sm90INS1_16FlashAttnFwdSm90INS1_25CollectiveMainloopFwdSm90ILi2EN4cute5tupleIJNS5_1CILi1EEES8_S8_EEENS6_IJNS7_ILi128EEENS7_ILi64EEENS7_ILi256EEEEEELi256ENS_6half_tEfNS_4arch4Sm90ELb0ELb1ELb1ELb0ELb1ELb0ELb0ELb1ELb1ELb1ELb0ELb0EEENS1_21CollectiveEpilogueFwdINS6_IJSA_SC_SB_EEES9_SE_SG_Li256ELb0ELb1ELb0ELb0EEENS1_30DynamicPersistentTileSchedulerILi256ELi128ELb0ELb1ELb1EEEEEEEEEvNT_6ParamsE,"aw",@nobits
	.sectionflags	@""
	.align	16
	.zero		1024


//--------------------- .nv.shared._ZN7cutlass13device_kernelIN5flash11enable_sm90INS1_16FlashAttnFwdSm90INS1_25CollectiveMainloopFwdSm90ILi2EN4cute5tupleIJNS5_1CILi1EEES8_S8_EEENS6_IJNS7_ILi128EEENS7_ILi64EEENS7_ILi256EEEEEELi256ENS_6half_tEfNS_4arch4Sm90ELb0ELb1ELb1ELb1ELb1ELb0ELb0ELb1ELb1ELb1ELb0ELb0EEENS1_21CollectiveEpilogueFwdINS6_IJSA_SC_SB_EEES9_SE_SG_Li256ELb1ELb1ELb0ELb0EEENS1_36VarlenDynamicPersistentTileSchedulerILi128ELi64ELi256ELi128ELb0ELb1ELb1ELb1ELb0ELb1EEEEEEEEEvNT_6ParamsE --------------------------
	.section	.nv.shared._ZN7cutlass13device_kernelIN5flash11enable_sm90INS1_16FlashAttnFwdSm90INS1_25CollectiveMainloopFwdSm90ILi2EN4cute5tupleIJNS5_1CILi1EEES8_S8_EEENS6_IJNS7_ILi128EEENS7_ILi64EEENS7_ILi256EEEEEELi256ENS_6half_tEfNS_4arch4Sm90ELb0ELb1ELb1ELb1ELb1ELb0ELb0ELb1ELb1ELb1ELb0ELb0EEENS1_21CollectiveEpilogueFwdINS6_IJSA_SC_SB_EEES9_SE_SG_Li256ELb1ELb1ELb0ELb0EEENS1_36VarlenDynamicPersistentTileSchedulerILi128ELi64ELi256ELi128ELb0ELb1ELb1ELb1ELb0ELb1EEEEEEEEEvNT_6ParamsE,"aw",@nobits
	.sectionflags	@""
	.align	16
	.zero		1024


//--------------------- .nv.shared._ZN7cutlass13device_kernelIN5flash11enable_sm90INS1_16FlashAttnFwdSm90INS1_25CollectiveMainloopFwdSm90ILi2EN4cute5tupleIJNS5_1CILi1EEES8_S8_EEENS6_IJNS7_ILi128EEENS7_ILi64EEENS7_ILi256EEEEEELi256ENS_6half_tEfNS_4arch4Sm90ELb0ELb1ELb1ELb1ELb1ELb1ELb0ELb1ELb1ELb1ELb0ELb0EEENS1_21CollectiveEpilogueFwdINS6_IJSA_SC_SB_EEES9_SE_SG_Li256ELb1ELb1ELb0ELb0EEENS1_36VarlenDynamicPersistentTileSchedulerILi128ELi64ELi256ELi128ELb0ELb1ELb1ELb1ELb0ELb1EEEEEEEEEvNT_6ParamsE --------------------------
	.section	.nv.shared._ZN7cutlass13device_kernelIN5flash11enable_sm90INS1_16FlashAttnFwdSm90INS1_25CollectiveMainloopFwdSm90ILi2EN4cute5tupleIJNS5_1CILi1EEES8_S8_EEENS6_IJNS7_ILi128EEENS7_ILi64EEENS7_ILi256EEEEEELi256ENS_6half_tEfNS_4arch4Sm90ELb0ELb1ELb1ELb1ELb1ELb1ELb0ELb1ELb1ELb1ELb0ELb0EEENS1_21CollectiveEpilogueFwdINS6_IJSA_SC_SB_EEES9_SE_SG_Li256ELb1ELb1ELb0ELb0EEENS1_36VarlenDynamicPersistentTileSchedulerILi128ELi64ELi256ELi128ELb0ELb1ELb1ELb1ELb0ELb1EEEEEEEEEvNT_6ParamsE,"aw",@nobits
	.sectionflags	@""
	.align	16
	.zero		1024


//--------------------- .nv.shared._ZN7cutlass13device_kernelIN5flash11enable_sm90INS1_16FlashAttnFwdSm90INS1_25CollectiveMainloopFwdSm90ILi2EN4cute5tupleIJNS5_1CILi1EEES8_S8_EEENS6_IJNS7_ILi128EEENS7_ILi80EEENS7_ILi256EEEEEELi256ENS_6half_tEfNS_4arch4Sm90ELb1ELb0ELb1ELb0ELb1ELb0ELb0ELb1ELb1ELb1ELb0ELb0EEENS1_21CollectiveEpilogueFwdINS6_IJSA_SC_SB_EEES9_SE_SG_Li256ELb0ELb1ELb0ELb0EEENS1_30DynamicPersistentTileSchedulerILi256ELi128ELb0ELb1ELb1EEEEEEEEEvNT_6ParamsE --------------------------
	.section	.nv.shared._ZN7cutlass13device_kernelIN5flash11enable_sm90INS1_16FlashAttnFwdSm90INS1_25CollectiveMainloopFwdSm90ILi2EN4cute5tupleIJNS5_1CILi1EEES8_S8_EEENS6_IJNS7_ILi128EEENS7_ILi80EEENS7_ILi256EEEEEELi256ENS_6half_tEfNS_4arch4Sm90ELb1ELb0ELb1ELb0ELb1ELb0ELb0ELb1ELb1ELb1ELb0ELb0EEENS1_21CollectiveEpilogueFwdINS6_IJSA_SC_SB_EEES9_SE_SG_Li256ELb0ELb1ELb0ELb0EEENS1_30DynamicPersistentTileSchedulerILi256ELi128ELb0ELb1ELb1EEEEEEEEEvNT_6ParamsE,"aw",@nobits
	.sectionflags	@""
	.align	16
	.zero		1024


//--------------------- .nv.shared._ZN7cutlass13device_kernelIN5flash11enable_sm90INS1_16FlashAttnFwdSm90INS1_25CollectiveMainloopFwdSm90ILi2EN4cute5tupleIJNS5_1CILi1EEES8_S8_EEENS6_IJNS7_ILi128EEENS7_ILi80EEENS7_ILi256EEEEEELi256ENS_6half_tEfNS_4arch4Sm90ELb1ELb0ELb1ELb1ELb1ELb0ELb0ELb1ELb1ELb1ELb0ELb0EEENS1_21CollectiveEpilogueFwdINS6_IJSA_SC_SB_EEES9_SE_SG_Li256ELb1ELb1ELb0ELb0EEENS1_36VarlenDynamicPersistentTileSchedulerILi128ELi80ELi256ELi128ELb0ELb1ELb1ELb1ELb1ELb1EEEEEEEEEvNT_6ParamsE --------------------------
	.section	.nv.shared._ZN7cutlass13device_kernelIN5flash11enable_sm90INS1_16FlashAttnFwdSm90INS1_25CollectiveMainloopFwdSm90ILi2EN4cute5tupleIJNS5_1CILi1EEES8_S8_EEENS6_IJNS7_ILi128EEENS7_ILi80EEENS7_ILi256EEEEEELi256ENS_6half_tEfNS_4arch4Sm90ELb1ELb0ELb1ELb1ELb1ELb0ELb0ELb1ELb1ELb1ELb0ELb0EEENS1_21CollectiveEpilogueFwdINS6_IJSA_SC_SB_EEES9_SE_SG_Li256ELb1ELb1ELb0ELb0EEENS1_36VarlenDynamicPersistentTileSchedulerILi128ELi80ELi256ELi128ELb0ELb1ELb1ELb1ELb1ELb1EEEEEEEEEvNT_6ParamsE,"aw",@nobits
	.sectionflags	@""
	.align	16
	.zero		1024


//--------------------- .nv.shared._ZN7cutlass13device_kernelIN5flash11enable_sm90INS1_16FlashAttnFwdSm90INS1_25CollectiveMainloopFwdSm90ILi2EN4cute5tupleIJNS5_1CILi1EEES8_S8_EEENS6_IJNS7_ILi128EEENS7_ILi80EEENS7_ILi256EEEEEELi256ENS_6half_tEfNS_4arch4Sm90ELb1ELb0ELb1ELb1ELb1ELb1ELb0ELb1ELb1ELb1ELb0ELb0EEENS1_21CollectiveEpilogueFwdINS6_IJSA_SC_SB_EEES9_SE_SG_Li256ELb1ELb1ELb0ELb0EEENS1_36VarlenDynamicPersistentTileSchedulerILi128ELi80ELi256ELi128ELb0ELb1ELb1ELb1ELb1ELb1EEEEEEEEEvNT_6ParamsE --------------------------
	.section	.nv.shared._ZN7cutlass13device_kernelIN5flash11enable_sm90INS1_16FlashAttnFwdSm90INS1_25CollectiveMainloopFwdSm90ILi2EN4cute5tupleIJNS5_1CILi1EEES8_S8_EEENS6_IJNS7_ILi128EEENS7_ILi80EEENS7_ILi256EEEEEELi256ENS_6half_tEfNS_4arch4Sm90ELb1ELb0ELb1ELb1ELb1ELb1ELb0ELb1ELb1ELb1ELb0ELb0EEENS1_21CollectiveEpilogueFwdINS6_IJSA_SC_SB_EEES9_SE_SG_Li256ELb1ELb1ELb0ELb0EEENS1_36VarlenDynamicPersistentTileSchedulerILi128ELi80ELi256ELi128ELb0ELb1ELb1ELb1ELb1ELb1EEEEEEEEEvNT_6ParamsE,"aw",@nobits
	.sectionflags	@""
	.align	16
	.zero		1024


//--------------------- .nv.constant0._ZN7cutlass13device_kernelIN5flash11enable_sm90INS1_16FlashAttnFwdSm90INS1_25CollectiveMainloopFwdSm90ILi2EN4cute5tupleIJNS5_1CILi1EEES8_S8_EEENS6_IJNS7_ILi128EEENS7_ILi80EEENS7_ILi256EEEEEELi256ENS_6half_tEfNS_4arch4Sm90ELb0ELb0ELb1ELb0ELb1ELb0ELb0ELb1ELb1ELb1ELb0ELb0EEENS1_21CollectiveEpilogueFwdINS6_IJSA_SC_SB_EEES9_SE_SG_Li256ELb0ELb1ELb0ELb0EEENS1_29StaticPersistentTileSchedulerILb0EEEEEEEEEvNT_6ParamsE --------------------------
	.section	.nv.constant0._ZN7cutlass13device_kernelIN5flash11enable_sm90INS1_16FlashAttnFwdSm90INS1_25CollectiveMainloopFwdSm90ILi2EN4cute5tupleIJNS5_1CILi1EEES8_S8_EEENS6_IJNS7_ILi128EEENS7_ILi80EEENS7_ILi256EEEEEELi256ENS_6half_tEfNS_4arch4Sm90ELb0ELb0ELb1ELb0ELb1ELb0ELb0ELb1ELb1ELb1ELb0ELb0EEENS1_21CollectiveEpilogueFwdINS6_IJSA_SC_SB_EEES9_SE_SG_Li256ELb0ELb1ELb0ELb0EEENS1_29StaticPersistentTileSchedulerILb0EEEEEEEEEvNT_6ParamsE,"a",@progbits
	.sectionflags	@""
	.align	4
.nv.constant0._ZN7cutlass13device_kernelIN5flash11enable_sm90INS1_16FlashAttnFwdSm90INS1_25CollectiveMainloopFwdSm90ILi2EN4cute5tupleIJNS5_1CILi1EEES8_S8_EEENS6_IJNS7_ILi128EEENS7_ILi80EEENS7_ILi256EEEEEELi256ENS_6half_tEfNS_4arch4Sm90ELb0ELb0ELb1ELb0ELb1ELb0ELb0ELb1ELb1ELb1ELb0ELb0EEENS1_21CollectiveEpilogueFwdINS6_IJSA_SC_SB_EEES9_SE_SG_Li256ELb0ELb1ELb0ELb0EEENS1_29StaticPersistentTileSchedulerILb0EEEEEEEEEvNT_6ParamsE:
	.zero		3200


//--------------------- .nv.constant0._ZN7cutlass13device_kernelIN5flash11enable_sm90INS1_16FlashAttnFwdSm90INS1_25CollectiveMainloopFwdSm90ILi2EN4cute5tupleIJNS5_1CILi1EEES8_S8_EEENS6_IJNS7_ILi128EEENS7_ILi80EEENS7_ILi256EEEEEELi256ENS_6half_tEfNS_4arch4Sm90ELb0ELb0ELb1ELb1ELb1ELb0ELb0ELb1ELb1ELb1ELb0ELb0EEENS1_21CollectiveEpilogueFwdINS6_IJSA_SC_SB_EEES9_SE_SG_Li256ELb1ELb1ELb0ELb0EEENS1_36VarlenDynamicPersistentTileSchedulerILi128ELi80ELi256ELi128ELb0ELb1ELb1ELb0ELb1ELb1EEEEEEEEEvNT_6ParamsE --------------------------
	.section	.nv.constant0._ZN7cutlass13device_kernelIN5flash11enable_sm90INS1_16FlashAttnFwdSm90INS1_25CollectiveMainloopFwdSm90ILi2EN4cute5tupleIJNS5_1CILi1EEES8_S8_EEENS6_IJNS7_ILi128EEENS7_ILi80EEENS7_ILi256EEEEEELi256ENS_6half_tEfNS_4arch4Sm90ELb0ELb0ELb1ELb1ELb1ELb0ELb0ELb1ELb1ELb1ELb0ELb0EEENS1_21CollectiveEpilogueFwdINS6_IJSA_SC_SB_EEES9_SE_SG_Li256ELb1ELb1ELb0ELb0EEENS1_36VarlenDynamicPersistentTileSchedulerILi128ELi80ELi256ELi128ELb0ELb1ELb1ELb0ELb1ELb1EEEEEEEEEvNT_6ParamsE,"a",@progbits
	.sectionflags	@""
	.align	4
.nv.constant0._ZN7cutlass13device_kernelIN5flash11enable_sm90INS1_16FlashAttnFwdSm90INS1_25CollectiveMainloopFwdSm90ILi2EN4cute5tupleIJNS5_1CILi1EEES8_S8_EEENS6_IJNS7_ILi128EEENS7_ILi80EEENS7_ILi256EEEEEELi256ENS_6half_tEfNS_4arch4Sm90ELb0ELb0ELb1ELb1ELb1ELb0ELb0ELb1ELb1ELb1ELb0ELb0EEENS1_21CollectiveEpilogueFwdINS6_IJSA_SC_SB_EEES9_SE_SG_Li256ELb1ELb1ELb0ELb0EEENS1_36VarlenDynamicPersistentTileSchedulerILi128ELi80ELi256ELi128ELb0ELb1ELb1ELb0ELb1ELb1EEEEEEEEEvNT_6ParamsE:
	.zero		3328


//--------------------- .nv.constant0._ZN7cutlass13device_kernelIN5flash11enable_sm90INS1_16FlashAttnFwdSm90INS1_25CollectiveMainloopFwdSm90ILi2EN4cute5tupleIJNS5_1CILi1EEES8_S8_EEENS6_IJNS7_ILi128EEENS7_ILi80EEENS7_ILi256EEEEEELi256ENS_6half_tEfNS_4arch4Sm90ELb0ELb0ELb1ELb1ELb1ELb1ELb0ELb1ELb1ELb1ELb0ELb0EEENS1_21CollectiveEpilogueFwdINS6_IJSA_SC_SB_EEES9_SE_SG_Li256ELb1ELb1ELb0ELb0EEENS1_36VarlenDynamicPersistentTileSchedulerILi128ELi80ELi256ELi128ELb0ELb1ELb1ELb0ELb1ELb1EEEEEEEEEvNT_6ParamsE --------------------------
	.section	.nv.constant0._ZN7cutlass13device_kernelIN5flash11enable_sm90INS1_16FlashAttnFwdSm90INS1_25CollectiveMainloopFwdSm90ILi2EN4cute5tupleIJNS5_1CILi1EEES8_S8_EEENS6_IJNS7_ILi128EEENS7_ILi80EEENS7_ILi256EEEEEELi256ENS_6half_tEfNS_4arch4Sm90ELb0ELb0ELb1ELb1ELb1ELb1ELb0ELb1ELb1ELb1ELb0ELb0EEENS1_21CollectiveEpilogueFwdINS6_IJSA_SC_SB_EEES9_SE_SG_Li256ELb1ELb1ELb0ELb0EEENS1_36VarlenDynamicPersistentTileSchedulerILi128ELi80ELi256ELi128ELb0ELb1ELb1ELb0ELb1ELb1EEEEEEEEEvNT_6ParamsE,"a",@progbits
	.sectionflags	@""
	.align	4
.nv.constant0._ZN7cutlass13device_kernelIN5flash11enable_sm90INS1_16FlashAttnFwdSm90INS1_25CollectiveMainloopFwdSm90ILi2EN4cute5tupleIJNS5_1CILi1EEES8_S8_EEENS6_IJNS7_ILi128EEENS7_ILi80EEENS7_ILi256EEEEEELi256ENS_6half_tEfNS_4arch4Sm90ELb0ELb0ELb1ELb1ELb1ELb1ELb0ELb1ELb1ELb1ELb0ELb0EEENS1_21CollectiveEpilogueFwdINS6_IJSA_SC_SB_EEES9_SE_SG_Li256ELb1ELb1ELb0ELb0EEENS1_36VarlenDynamicPersistentTileSchedulerILi128ELi80ELi256ELi128ELb0ELb1ELb1ELb0ELb1ELb1EEEEEEEEEvNT_6ParamsE:
	.zero		3328


//--------------------- .nv.constant0._ZN7cutlass13device_kernelIN5flash11enable_sm90INS1_16FlashAttnFwdSm90INS1_25CollectiveMainloopFwdSm90ILi2EN4cute5tupleIJNS5_1CILi1EEES8_S8_EEENS6_IJNS7_ILi128EEENS7_ILi64EEENS7_ILi256EEEEEELi256ENS_6half_tEfNS_4arch4Sm90ELb0ELb1ELb1ELb0ELb1ELb0ELb0ELb1ELb1ELb1ELb0ELb0EEENS1_21CollectiveEpilogueFwdINS6_IJSA_SC_SB_EEES9_SE_SG_Li256ELb0ELb1ELb0ELb0EEENS1_30DynamicPersistentTileSchedulerILi256ELi128ELb0ELb1ELb1EEEEEEEEEvNT_6ParamsE --------------------------
	.section	.nv.constant0._ZN7cutlass13device_kernelIN5flash11enable_sm90INS1_16FlashAttnFwdSm90INS1_25CollectiveMainloopFwdSm90ILi2EN4cute5tupleIJNS5_1CILi1EEES8_S8_EEENS6_IJNS7_ILi128EEENS7_ILi64EEENS7_ILi256EEEEEELi256ENS_6half_tEfNS_4arch4Sm90ELb0ELb1ELb1ELb0ELb1ELb0ELb0ELb1ELb1ELb1ELb0ELb0EEENS1_21CollectiveEpilogueFwdINS6_IJSA_SC_SB_EEES9_SE_SG_Li256ELb0ELb1ELb0ELb0EEENS1_30DynamicPersistentTileSchedulerILi256ELi128ELb0ELb1ELb1EEEEEEEEEvNT_6ParamsE,"a",@progbits
	.sectionflags	@""
	.align	4
.nv.constant0._ZN7cutlass13device_kernelIN5flash11enable_sm90INS1_16FlashAttnFwdSm90INS1_25CollectiveMainloopFwdSm90ILi2EN4cute5tupleIJNS5_1CILi1EEES8_S8_EEENS6_IJNS7_ILi128EEENS7_ILi64EEENS7_ILi256EEEEEELi256ENS_6half_tEfNS_4arch4Sm90ELb0ELb1ELb1ELb0ELb1ELb0ELb0ELb1ELb1ELb1ELb0ELb0EEENS1_21CollectiveEpilogueFwdINS6_IJSA_SC_SB_EEES9_SE_SG_Li256ELb0ELb1ELb0ELb0EEENS1_30DynamicPersistentTileSchedulerILi256ELi128ELb0ELb1ELb1EEEEEEEEEvNT_6ParamsE:
	.zero		3328


//--------------------- .nv.constant0._ZN7cutlass13device_kernelIN5flash11enable_sm90INS1_16FlashAttnFwdSm90INS1_25CollectiveMainloopFwdSm90ILi2EN4cute5tupleIJNS5_1CILi1EEES8_S8_EEENS6_IJNS7_ILi128EEENS7_ILi64EEENS7_ILi256EEEEEELi256ENS_6half_tEfNS_4arch4Sm90ELb0ELb1ELb1ELb1ELb1ELb0ELb0ELb1ELb1ELb1ELb0ELb0EEENS1_21CollectiveEpilogueFwdINS6_IJSA_SC_SB_EEES9_SE_SG_Li256ELb1ELb1ELb0ELb0EEENS1_36VarlenDynamicPersistentTileSchedulerILi128ELi64ELi256ELi128ELb0ELb1ELb1ELb1ELb0ELb1EEEEEEEEEvNT_6ParamsE --------------------------
	.section	.nv.constant0._ZN7cutlass13device_kernelIN5flash11enable_sm90INS1_16FlashAttnFwdSm90INS1_25CollectiveMainloopFwdSm90ILi2EN4cute5tupleIJNS5_1CILi1EEES8_S8_EEENS6_IJNS7_ILi128EEENS7_ILi64EEENS7_ILi256EEEEEELi256ENS_6half_tEfNS_4arch4Sm90ELb0ELb1ELb1ELb1ELb1ELb0ELb0ELb1ELb1ELb1ELb0ELb0EEENS1_21CollectiveEpilogueFwdINS6_IJSA_SC_SB_EEES9_SE_SG_Li256ELb1ELb1ELb0ELb0EEENS1_36VarlenDynamicPersistentTileSchedulerILi128ELi64ELi256ELi128ELb0ELb1ELb1ELb1ELb0ELb1EEEEEEEEEvNT_6ParamsE,"a",@progbits
	.sectionflags	@""
	.align	4
.nv.constant0._ZN7cutlass13device_kernelIN5flash11enable_sm90INS1_16FlashAttnFwdSm90INS1_25CollectiveMainloopFwdSm90ILi2EN4cute5tupleIJNS5_1CILi1EEES8_S8_EEENS6_IJNS7_ILi128EEENS7_ILi64EEENS7_ILi256EEEEEELi256ENS_6half_tEfNS_4arch4Sm90ELb0ELb1ELb1ELb1ELb1ELb0ELb0ELb1ELb1ELb1ELb0ELb0EEENS1_21CollectiveEpilogueFwdINS6_IJSA_SC_SB_EEES9_SE_SG_Li256ELb1ELb1ELb0ELb0EEENS1_36VarlenDynamicPersistentTileSchedulerILi128ELi64ELi256ELi128ELb0ELb1ELb1ELb1ELb0ELb1EEEEEEEEEvNT_6ParamsE:
	.zero		3328


//--------------------- .nv.constant0._ZN7cutlass13device_kernelIN5flash11enable_sm90INS1_16FlashAttnFwdSm90INS1_25CollectiveMainloopFwdSm90ILi2EN4cute5tupleIJNS5_1CILi1EEES8_S8_EEENS6_IJNS7_ILi128EEENS7_ILi64EEENS7_ILi256EEEEEELi256ENS_6half_tEfNS_4arch4Sm90ELb0ELb1ELb1ELb1ELb1ELb1ELb0ELb1ELb1ELb1ELb0ELb0EEENS1_21CollectiveEpilogueFwdINS6_IJSA_SC_SB_EEES9_SE_SG_Li256ELb1ELb1ELb0ELb0EEENS1_36VarlenDynamicPersistentTileSchedulerILi128ELi64ELi256ELi128ELb0ELb1ELb1ELb1ELb0ELb1EEEEEEEEEvNT_6ParamsE --------------------------
	.section	.nv.constant0._ZN7cutlass13device_kernelIN5flash11enable_sm90INS1_16FlashAttnFwdSm90INS1_25CollectiveMainloopFwdSm90ILi2EN4cute5tupleIJNS5_1CILi1EEES8_S8_EEENS6_IJNS7_ILi128EEENS7_ILi64EEENS7_ILi256EEEEEELi256ENS_6half_tEfNS_4arch4Sm90ELb0ELb1ELb1ELb1ELb1ELb1ELb0ELb1ELb1ELb1ELb0ELb0EEENS1_21CollectiveEpilogueFwdINS6_IJSA_SC_SB_EEES9_SE_SG_Li256ELb1ELb1ELb0ELb0EEENS1_36VarlenDynamicPersistentTileSchedulerILi128ELi64ELi256ELi128ELb0ELb1ELb1ELb1ELb0ELb1EEEEEEEEEvNT_6ParamsE,"a",@progbits
	.sectionflags	@""
	.align	4
.nv.constant0._ZN7cutlass13device_kernelIN5flash11enable_sm90INS1_16FlashAttnFwdSm90INS1_25CollectiveMainloopFwdSm90ILi2EN4cute5tupleIJNS5_1CILi1EEES8_S8_EEENS6_IJNS7_ILi128EEENS7_ILi64EEENS7_ILi256EEEEEELi256ENS_6half_tEfNS_4arch4Sm90ELb0ELb1ELb1ELb1ELb1ELb1ELb0ELb1ELb1ELb1ELb0ELb0EEENS1_21CollectiveEpilogueFwdINS6_IJSA_SC_SB_EEES9_SE_SG_Li256ELb1ELb1ELb0ELb0EEENS1_36VarlenDynamicPersistentTileSchedulerILi128ELi64ELi256ELi128ELb0ELb1ELb1ELb1ELb0ELb1EEEEEEEEEvNT_6ParamsE:
	.zero		3328


//--------------------- .nv.constant0._ZN7cutlass13device_kernelIN5flash11enable_sm90INS1_16FlashAttnFwdSm90INS1_25CollectiveMainloopFwdSm90ILi2EN4cute5tupleIJNS5_1CILi1EEES8_S8_EEENS6_IJNS7_ILi128EEENS7_ILi80EEENS7_ILi256EEEEEELi256ENS_6half_tEfNS_4arch4Sm90ELb1ELb0ELb1ELb0ELb1ELb0ELb0ELb1ELb1ELb1ELb0ELb0EEENS1_21CollectiveEpilogueFwdINS6_IJSA_SC_SB_EEES9_SE_SG_Li256ELb0ELb1ELb0ELb0EEENS1_30DynamicPersistentTileSchedulerILi256ELi128ELb0ELb1ELb1EEEEEEEEEvNT_6ParamsE --------------------------
	.section	.nv.constant0._ZN7cutlass13device_kernelIN5flash11enable_sm90INS1_16FlashAttnFwdSm90INS1_25CollectiveMainloopFwdSm90ILi2EN4cute5tupleIJNS5_1CILi1EEES8_S8_EEENS6_IJNS7_ILi128EEENS7_ILi80EEENS7_ILi256EEEEEELi256ENS_6half_tEfNS_4arch4Sm90ELb1ELb0ELb1ELb0ELb1ELb0ELb0ELb1ELb1ELb1ELb0ELb0EEENS1_21CollectiveEpilogueFwdINS6_IJSA_SC_SB_EEES9_SE_SG_Li256ELb0ELb1ELb0ELb0EEENS1_30DynamicPersistentTileSchedulerILi256ELi128ELb0ELb1ELb1EEEEEEEEEvNT_6ParamsE,"a",@progbits
	.sectionflags	@""
	.align	4
.nv.constant0._ZN7cutlass13device_kernelIN5flash11enable_sm90INS1_16FlashAttnFwdSm90INS1_25CollectiveMainloopFwdSm90ILi2EN4cute5tupleIJNS5_1CILi1EEES8_S8_EEENS6_IJNS7_ILi128EEENS7_ILi80EEENS7_ILi256EEEEEELi256ENS_6half_tEfNS_4arch4Sm90ELb1ELb0ELb1ELb0ELb1ELb0ELb0ELb1ELb1ELb1ELb0ELb0EEENS1_21CollectiveEpilogueFwdINS6_IJSA_SC_SB_EEES9_SE_SG_Li256ELb0ELb1ELb0ELb0EEENS1_30DynamicPersistentTileSchedulerILi256ELi128ELb0ELb1ELb1EEEEEEEEEvNT_6ParamsE:
	.zero		3328


//--------------------- .nv.constant0._ZN7cutlass13device_kernelIN5flash11enable_sm90INS1_16FlashAttnFwdSm90INS1_25CollectiveMainloopFwdSm90ILi2EN4cute5tupleIJNS5_1CILi1EEES8_S8_EEENS6_IJNS7_ILi128EEENS7_ILi80EEENS7_ILi256EEEEEELi256ENS_6half_tEfNS_4arch4Sm90ELb1ELb0ELb1ELb1ELb1ELb0ELb0ELb1ELb1ELb1ELb0ELb0EEENS1_21CollectiveEpilogueFwdINS6_IJSA_SC_SB_EEES9_SE_SG_Li256ELb1ELb1ELb0ELb0EEENS1_36VarlenDynamicPersistentTileSchedulerILi128ELi80ELi256ELi128ELb0ELb1ELb1ELb1ELb1ELb1EEEEEEEEEvNT_6ParamsE --------------------------
	.section	.nv.constant0._ZN7cutlass13device_kernelIN5flash11enable_sm90INS1_16FlashAttnFwdSm90INS1_25CollectiveMainloopFwdSm90ILi2EN4cute5tupleIJNS5_1CILi1EEES8_S8_EEENS6_IJNS7_ILi128EEENS7_ILi80EEENS7_ILi256EEEEEELi256ENS_6half_tEfNS_4arch4Sm90ELb1ELb0ELb1ELb1ELb1ELb0ELb0ELb1ELb1ELb1ELb0ELb0EEENS1_21CollectiveEpilogueFwdINS6_IJSA_SC_SB_EEES9_SE_SG_Li256ELb1ELb1ELb0ELb0EEENS1_36VarlenDynamicPersistentTileSchedulerILi128ELi80ELi256ELi128ELb0ELb1ELb1ELb1ELb1ELb1EEEEEEEEEvNT_6ParamsE,"a",@progbits
	.sectionflags	@""
	.align	4
.nv.constant0._ZN7cutlass13device_kernelIN5flash11enable_sm90INS1_16FlashAttnFwdSm90INS1_25CollectiveMainloopFwdSm90ILi2EN4cute5tupleIJNS5_1CILi1EEES8_S8_EEENS6_IJNS7_ILi128EEENS7_ILi80EEENS7_ILi256EEEEEELi256ENS_6half_tEfNS_4arch4Sm90ELb1ELb0ELb1ELb1ELb1ELb0ELb0ELb1ELb1ELb1ELb0ELb0EEENS1_21CollectiveEpilogueFwdINS6_IJSA_SC_SB_EEES9_SE_SG_Li256ELb1ELb1ELb0ELb0EEENS1_36VarlenDynamicPersistentTileSchedulerILi128ELi80ELi256ELi128ELb0ELb1ELb1ELb1ELb1ELb1EEEEEEEEEvNT_6ParamsE:
	.zero		3328


//--------------------- .nv.constant0._ZN7cutlass13device_kernelIN5flash11enable_sm90INS1_16FlashAttnFwdSm90INS1_25CollectiveMainloopFwdSm90ILi2EN4cute5tupleIJNS5_1CILi1EEES8_S8_EEENS6_IJNS7_ILi128EEENS7_ILi80EEENS7_ILi256EEEEEELi256ENS_6half_tEfNS_4arch4Sm90ELb1ELb0ELb1ELb1ELb1ELb1ELb0ELb1ELb1ELb1ELb0ELb0EEENS1_21CollectiveEpilogueFwdINS6_IJSA_SC_SB_EEES9_SE_SG_Li256ELb1ELb1ELb0ELb0EEENS1_36VarlenDynamicPersistentTileSchedulerILi128ELi80ELi256ELi128ELb0ELb1ELb1ELb1ELb1ELb1EEEEEEEEEvNT_6ParamsE --------------------------
	.section	.nv.constant0._ZN7cutlass13device_kernelIN5flash11enable_sm90INS1_16FlashAttnFwdSm90INS1_25CollectiveMainloopFwdSm90ILi2EN4cute5tupleIJNS5_1CILi1EEES8_S8_EEENS6_IJNS7_ILi128EEENS7_ILi80EEENS7_ILi256EEEEEELi256ENS_6half_tEfNS_4arch4Sm90ELb1ELb0ELb1ELb1ELb1ELb1ELb0ELb1ELb1ELb1ELb0ELb0EEENS1_21CollectiveEpilogueFwdINS6_IJSA_SC_SB_EEES9_SE_SG_Li256ELb1ELb1ELb0ELb0EEENS1_36VarlenDynamicPersistentTileSchedulerILi128ELi80ELi256ELi128ELb0ELb1ELb1ELb1ELb1ELb1EEEEEEEEEvNT_6ParamsE,"a",@progbits
	.sectionflags	@""
	.align	4
.nv.constant0._ZN7cutlass13device_kernelIN5flash11enable_sm90INS1_16FlashAttnFwdSm90INS1_25CollectiveMainloopFwdSm90ILi2EN4cute5tupleIJNS5_1CILi1EEES8_S8_EEENS6_IJNS7_ILi128EEENS7_ILi80EEENS7_ILi256EEEEEELi256ENS_6half_tEfNS_4arch4Sm90ELb1ELb0ELb1ELb1ELb1ELb1ELb0ELb1ELb1ELb1ELb0ELb0EEENS1_21CollectiveEpilogueFwdINS6_IJSA_SC_SB_EEES9_SE_SG_Li256ELb1ELb1ELb0ELb0EEENS1_36VarlenDynamicPersistentTileSchedulerILi128ELi80ELi256ELi128ELb0ELb1ELb1ELb1ELb1ELb1EEEEEEEEEvNT_6ParamsE:
	.zero		3328


//--------------------- SYMBOLS --------------------------

	.type		.nv.reservedSmem.offset0,@object
	.size		.nv.reservedSmem.offset0,0x4
	.type		__assertfail,@function
